	.target	sm_90a

	.elftype	@"ET_EXEC"


//--------------------- .note.nv.tkinfo           --------------------------
	.section	.note.nv.tkinfo,"",@"SHT_NOTE"
	.sectionflags	@"SHF_NOTE_NV_TKINFO"
	.tkinfo
        /*0018*/ 	.word	0x00000002
        /*0030*/ 	.string	""
        /*0030*/ 	.string	"ptxas"
        /*0030*/ 	.string	"Cuda compilation tools, release 13.0, V13.0.88"
        /*0030*/ 	.string	"Build cuda_13.0.r13.0/compiler.36424714_0"
        /*0030*/ 	.string	"-arch sm_90a -m 64 "



//--------------------- .note.nv.cuinfo           --------------------------
	.section	.note.nv.cuinfo,"",@"SHT_NOTE"
	.sectionflags	@"SHF_NOTE_NV_CUINFO"
        /*0018*/ 	.short	0x0002
        /*001a*/ 	.short	0x005a
        /*001c*/ 	.short	0x0082
	.zero		2


//--------------------- .nv.info                  --------------------------
	.section	.nv.info,"",@"SHT_CUDA_INFO"
	.align	4


	//----- nvinfo : EIATTR_REGCOUNT
	.align		4
        /*0000*/ 	.byte	0x04, 0x2f
        /*0002*/ 	.short	(.L_22 - .L_21)
	.align		4
.L_21:
        /*0004*/ 	.word	index@(_ZN7cutlass13device_kernelIN5flash11enable_sm90INS1_16FlashAttnFwdSm90INS1_25CollectiveMainloopFwdSm90ILi2EN4cute5tupleIJNS5_1CILi1EEES8_S8_EEENS6_IJNS7_ILi128EEENS7_ILi160EEENS7_ILi192EEEEEELi128ENS_12float_e4m3_tEfNS_4arch4Sm90ELb1ELb0ELb0ELb1ELb0ELb1ELb0ELb1ELb1ELb0ELb0ELb0EEENS1_21CollectiveEpilogueFwdINS6_IJSA_SA_SB_EEES9_NS_10bfloat16_tESG_Li256ELb1ELb0ELb0ELb1EEENS1_36VarlenDynamicPersistentTileSchedulerILi128ELi160ELi256ELi128ELb0ELb0ELb1ELb1ELb1ELb1EEEEEEEEEvNT_6ParamsE)
        /*0008*/ 	.word	0x000000a8


	//----- nvinfo : EIATTR_FRAME_SIZE
	.align		4
.L_22:
        /*000c*/ 	.byte	0x04, 0x11
        /*000e*/ 	.short	(.L_24 - .L_23)
	.align		4
.L_23:
        /*0010*/ 	.word	index@(_ZN7cutlass13device_kernelIN5flash11enable_sm90INS1_16FlashAttnFwdSm90INS1_25CollectiveMainloopFwdSm90ILi2EN4cute5tupleIJNS5_1CILi1EEES8_S8_EEENS6_IJNS7_ILi128EEENS7_ILi160EEENS7_ILi192EEEEEELi128ENS_12float_e4m3_tEfNS_4arch4Sm90ELb1ELb0ELb0ELb1ELb0ELb1ELb0ELb1ELb1ELb0ELb0ELb0EEENS1_21CollectiveEpilogueFwdINS6_IJSA_SA_SB_EEES9_NS_10bfloat16_tESG_Li256ELb1ELb0ELb0ELb1EEENS1_36VarlenDynamicPersistentTileSchedulerILi128ELi160ELi256ELi128ELb0ELb0ELb1ELb1ELb1ELb1EEEEEEEEEvNT_6ParamsE)
        /*0014*/ 	.word	0x00000040


	//----- nvinfo : EIATTR_REGCOUNT
	.align		4
.L_24:
        /*0018*/ 	.byte	0x04, 0x2f
        /*001a*/ 	.short	(.L_26 - .L_25)
	.align		4
.L_25:
        /*001c*/ 	.word	index@(_ZN7cutlass13device_kernelIN5flash11enable_sm90INS1_16FlashAttnFwdSm90INS1_25CollectiveMainloopFwdSm90ILi2EN4cute5tupleIJNS5_1CILi1EEES8_S8_EEENS6_IJNS7_ILi128EEENS7_ILi160EEENS7_ILi192EEEEEELi128ENS_12float_e4m3_tEfNS_4arch4Sm90ELb1ELb0ELb0ELb1ELb0ELb0ELb0ELb1ELb1ELb0ELb0ELb0EEENS1_21CollectiveEpilogueFwdINS6_IJSA_SA_SB_EEES9_NS_10bfloat16_tESG_Li256ELb1ELb0ELb0ELb1EEENS1_36VarlenDynamicPersistentTileSchedulerILi128ELi160ELi256ELi128ELb0ELb0ELb1ELb1ELb1ELb1EEEEEEEEEvNT_6ParamsE)
        /*0020*/ 	.word	0x000000a8


	//----- nvinfo : EIATTR_FRAME_SIZE
	.align		4
.L_26:
        /*0024*/ 	.byte	0x04, 0x11
        /*0026*/ 	.short	(.L_28 - .L_27)
	.align		4
.L_27:
        /*0028*/ 	.word	index@(_ZN7cutlass13device_kernelIN5flash11enable_sm90INS1_16FlashAttnFwdSm90INS1_25CollectiveMainloopFwdSm90ILi2EN4cute5tupleIJNS5_1CILi1EEES8_S8_EEENS6_IJNS7_ILi128EEENS7_ILi160EEENS7_ILi192EEEEEELi128ENS_12float_e4m3_tEfNS_4arch4Sm90ELb1ELb0ELb0ELb1ELb0ELb0ELb0ELb1ELb1ELb0ELb0ELb0EEENS1_21CollectiveEpilogueFwdINS6_IJSA_SA_SB_EEES9_NS_10bfloat16_tESG_Li256ELb1ELb0ELb0ELb1EEENS1_36VarlenDynamicPersistentTileSchedulerILi128ELi160ELi256ELi128ELb0ELb0ELb1ELb1ELb1ELb1EEEEEEEEEvNT_6ParamsE)
        /*002c*/ 	.word	0x00000038


	//----- nvinfo : EIATTR_REGCOUNT
	.align		4
.L_28:
        /*0030*/ 	.byte	0x04, 0x2f
        /*0032*/ 	.short	(.L_30 - .L_29)
	.align		4
.L_29:
        /*0034*/ 	.word	index@(_ZN7cutlass13device_kernelIN5flash11enable_sm90INS1_16FlashAttnFwdSm90INS1_25CollectiveMainloopFwdSm90ILi2EN4cute5tupleIJNS5_1CILi1EEES8_S8_EEENS6_IJNS7_ILi128EEENS7_ILi160EEENS7_ILi192EEEEEELi128ENS_12float_e4m3_tEfNS_4arch4Sm90ELb1ELb0ELb0ELb0ELb0ELb0ELb0ELb1ELb1ELb0ELb0ELb0EEENS1_21CollectiveEpilogueFwdINS6_IJSA_SA_SB_EEES9_NS_10bfloat16_tESG_Li256ELb0ELb0ELb0ELb1EEENS1_30DynamicPersistentTileSchedulerILi256ELi128ELb0ELb0ELb1EEEEEEEEEvNT_6ParamsE)
        /*0038*/ 	.word	0x000000a8


	//----- nvinfo : EIATTR_FRAME_SIZE
	.align		4
.L_30:
        /*003c*/ 	.byte	0x04, 0x11
        /*003e*/ 	.short	(.L_32 - .L_31)
	.align		4
.L_31:
        /*0040*/ 	.word	index@(_ZN7cutlass13device_kernelIN5flash11enable_sm90INS1_16FlashAttnFwdSm90INS1_25CollectiveMainloopFwdSm90ILi2EN4cute5tupleIJNS5_1CILi1EEES8_S8_EEENS6_IJNS7_ILi128EEENS7_ILi160EEENS7_ILi192EEEEEELi128ENS_12float_e4m3_tEfNS_4arch4Sm90ELb1ELb0ELb0ELb0ELb0ELb0ELb0ELb1ELb1ELb0ELb0ELb0EEENS1_21CollectiveEpilogueFwdINS6_IJSA_SA_SB_EEES9_NS_10bfloat16_tESG_Li256ELb0ELb0ELb0ELb1EEENS1_30DynamicPersistentTileSchedulerILi256ELi128ELb0ELb0ELb1EEEEEEEEEvNT_6ParamsE)
        /*0044*/ 	.word	0x00000030


	//----- nvinfo : EIATTR_REGCOUNT
	.align		4
.L_32:
        /*0048*/ 	.byte	0x04, 0x2f
        /*004a*/ 	.short	(.L_34 - .L_33)
	.align		4
.L_33:
        /*004c*/ 	.word	index@(_ZN7cutlass13device_kernelIN5flash11enable_sm90INS1_16FlashAttnFwdSm90INS1_25CollectiveMainloopFwdSm90ILi2EN4cute5tupleIJNS5_1CILi1EEES8_S8_EEENS6_IJNS7_ILi128EEENS7_ILi160EEENS7_ILi192EEEEEELi128ENS_12float_e4m3_tEfNS_4arch4Sm90ELb0ELb1ELb0ELb1ELb0ELb1ELb0ELb1ELb1ELb0ELb0ELb0EEENS1_21CollectiveEpilogueFwdINS6_IJSA_SA_SB_EEES9_NS_10bfloat16_tESG_Li256ELb1ELb0ELb0ELb1EEENS1_36VarlenDynamicPersistentTileSchedulerILi128ELi160ELi256ELi128ELb0ELb0ELb1ELb1ELb0ELb1EEEEEEEEEvNT_6ParamsE)
        /*0050*/ 	.word	0x000000a8


	//----- nvinfo : EIATTR_FRAME_SIZE
	.align		4
.L_34:
        /*0054*/ 	.byte	0x04, 0x11
        /*0056*/ 	.short	(.L_36 - .L_35)
	.align		4
.L_35:
        /*0058*/ 	.word	index@(_ZN7cutlass13device_kernelIN5flash11enable_sm90INS1_16FlashAttnFwdSm90INS1_25CollectiveMainloopFwdSm90ILi2EN4cute5tupleIJNS5_1CILi1EEES8_S8_EEENS6_IJNS7_ILi128EEENS7_ILi160EEENS7_ILi192EEEEEELi128ENS_12float_e4m3_tEfNS_4arch4Sm90ELb0ELb1ELb0ELb1ELb0ELb1ELb0ELb1ELb1ELb0ELb0ELb0EEENS1_21CollectiveEpilogueFwdINS6_IJSA_SA_SB_EEES9_NS_10bfloat16_tESG_Li256ELb1ELb0ELb0ELb1EEENS1_36VarlenDynamicPersistentTileSchedulerILi128ELi160ELi256ELi128ELb0ELb0ELb1ELb1ELb0ELb1EEEEEEEEEvNT_6ParamsE)
        /*005c*/ 	.word	0x00000038


	//----- nvinfo : EIATTR_REGCOUNT
	.align		4
.L_36:
        /*0060*/ 	.byte	0x04, 0x2f
        /*0062*/ 	.short	(.L_38 - .L_37)
	.align		4
.L_37:
        /*0064*/ 	.word	index@(_ZN7cutlass13device_kernelIN5flash11enable_sm90INS1_16FlashAttnFwdSm90INS1_25CollectiveMainloopFwdSm90ILi2EN4cute5tupleIJNS5_1CILi1EEES8_S8_EEENS6_IJNS7_ILi128EEENS7_ILi160EEENS7_ILi192EEEEEELi128ENS_12float_e4m3_tEfNS_4arch4Sm90ELb0ELb1ELb0ELb1ELb0ELb0ELb0ELb1ELb1ELb0ELb0ELb0EEENS1_21CollectiveEpilogueFwdINS6_IJSA_SA_SB_EEES9_NS_10bfloat16_tESG_Li256ELb1ELb0ELb0ELb1EEENS1_36VarlenDynamicPersistentTileSchedulerILi128ELi160ELi256ELi128ELb0ELb0ELb1ELb1ELb0ELb1EEEEEEEEEvNT_6ParamsE)
        /*0068*/ 	.word	0x000000a8


	//----- nvinfo : EIATTR_FRAME_SIZE
	.align		4
.L_38:
        /*006c*/ 	.byte	0x04, 0x11
        /*006e*/ 	.short	(.L_40 - .L_39)
	.align		4
.L_39:
        /*0070*/ 	.word	index@(_ZN7cutlass13device_kernelIN5flash11enable_sm90INS1_16FlashAttnFwdSm90INS1_25CollectiveMainloopFwdSm90ILi2EN4cute5tupleIJNS5_1CILi1EEES8_S8_EEENS6_IJNS7_ILi128EEENS7_ILi160EEENS7_ILi192EEEEEELi128ENS_12float_e4m3_tEfNS_4arch4Sm90ELb0ELb1ELb0ELb1ELb0ELb0ELb0ELb1ELb1ELb0ELb0ELb0EEENS1_21CollectiveEpilogueFwdINS6_IJSA_SA_SB_EEES9_NS_10bfloat16_tESG_Li256ELb1ELb0ELb0ELb1EEENS1_36VarlenDynamicPersistentTileSchedulerILi128ELi160ELi256ELi128ELb0ELb0ELb1ELb1ELb0ELb1EEEEEEEEEvNT_6ParamsE)
        /*0074*/ 	.word	0x00000038


	//----- nvinfo : EIATTR_REGCOUNT
	.align		4
.L_40:
        /*0078*/ 	.byte	0x04, 0x2f
        /*007a*/ 	.short	(.L_42 - .L_41)
	.align		4
.L_41:
        /*007c*/ 	.word	index@(_ZN7cutlass13device_kernelIN5flash11enable_sm90INS1_16FlashAttnFwdSm90INS1_25CollectiveMainloopFwdSm90ILi2EN4cute5tupleIJNS5_1CILi1EEES8_S8_EEENS6_IJNS7_ILi128EEENS7_ILi160EEENS7_ILi192EEEEEELi128ENS_12float_e4m3_tEfNS_4arch4Sm90ELb0ELb1ELb0ELb0ELb0ELb0ELb0ELb1ELb1ELb0ELb0ELb0EEENS1_21CollectiveEpilogueFwdINS6_IJSA_SA_SB_EEES9_NS_10bfloat16_tESG_Li256ELb0ELb0ELb0ELb1EEENS1_30DynamicPersistentTileSchedulerILi256ELi128ELb0ELb0ELb1EEEEEEEEEvNT_6ParamsE)
        /*0080*/ 	.word	0x000000a8


	//----- nvinfo : EIATTR_FRAME_SIZE
	.align		4
.L_42:
        /*0084*/ 	.byte	0x04, 0x11
        /*0086*/ 	.short	(.L_44 - .L_43)
	.align		4
.L_43:
        /*0088*/ 	.word	index@(_ZN7cutlass13device_kernelIN5flash11enable_sm90INS1_16FlashAttnFwdSm90INS1_25CollectiveMainloopFwdSm90ILi2EN4cute5tupleIJNS5_1CILi1EEES8_S8_EEENS6_IJNS7_ILi128EEENS7_ILi160EEENS7_ILi192EEEEEELi128ENS_12float_e4m3_tEfNS_4arch4Sm90ELb0ELb1ELb0ELb0ELb0ELb0ELb0ELb1ELb1ELb0ELb0ELb0EEENS1_21CollectiveEpilogueFwdINS6_IJSA_SA_SB_EEES9_NS_10bfloat16_tESG_Li256ELb0ELb0ELb0ELb1EEENS1_30DynamicPersistentTileSchedulerILi256ELi128ELb0ELb0ELb1EEEEEEEEEvNT_6ParamsE)
        /*008c*/ 	.word	0x00000030


	//----- nvinfo : EIATTR_REGCOUNT
	.align		4
.L_44:
        /*0090*/ 	.byte	0x04, 0x2f
        /*0092*/ 	.short	(.L_46 - .L_45)
	.align		4
.L_45:
        /*0094*/ 	.word	index@(_ZN7cutlass13device_kernelIN5flash11enable_sm90INS1_16FlashAttnFwdSm90INS1_25CollectiveMainloopFwdSm90ILi2EN4cute5tupleIJNS5_1CILi1EEES8_S8_EEENS6_IJNS7_ILi128EEENS7_ILi160EEENS7_ILi192EEEEEELi128ENS_12float_e4m3_tEfNS_4arch4Sm90ELb0ELb0ELb0ELb1ELb0ELb1ELb0ELb1ELb1ELb0ELb0ELb0EEENS1_21CollectiveEpilogueFwdINS6_IJSA_SA_SB_EEES9_NS_10bfloat16_tESG_Li256ELb1ELb0ELb0ELb1EEENS1_36VarlenDynamicPersistentTileSchedulerILi128ELi160ELi256ELi128ELb0ELb0ELb1ELb0ELb1ELb1EEEEEEEEEvNT_6ParamsE)
        /*0098*/ 	.word	0x000000a8


	//----- nvinfo : EIATTR_FRAME_SIZE
	.align		4
.L_46:
        /*009c*/ 	.byte	0x04, 0x11
        /*009e*/ 	.short	(.L_48 - .L_47)
	.align		4
.L_47:
        /*00a0*/ 	.word	index@(_ZN7cutlass13device_kernelIN5flash11enable_sm90INS1_16FlashAttnFwdSm90INS1_25CollectiveMainloopFwdSm90ILi2EN4cute5tupleIJNS5_1CILi1EEES8_S8_EEENS6_IJNS7_ILi128EEENS7_ILi160EEENS7_ILi192EEEEEELi128ENS_12float_e4m3_tEfNS_4arch4Sm90ELb0ELb0ELb0ELb1ELb0ELb1ELb0ELb1ELb1ELb0ELb0ELb0EEENS1_21CollectiveEpilogueFwdINS6_IJSA_SA_SB_EEES9_NS_10bfloat16_tESG_Li256ELb1ELb0ELb0ELb1EEENS1_36VarlenDynamicPersistentTileSchedulerILi128ELi160ELi256ELi128ELb0ELb0ELb1ELb0ELb1ELb1EEEEEEEEEvNT_6ParamsE)
        /*00a4*/ 	.word	0x00000048


	//----- nvinfo : EIATTR_REGCOUNT
	.align		4
.L_48:
        /*00a8*/ 	.byte	0x04, 0x2f
        /*00aa*/ 	.short	(.L_50 - .L_49)
	.align		4
.L_49:
        /*00ac*/ 	.word	index@(_ZN7cutlass13device_kernelIN5flash11enable_sm90INS1_16FlashAttnFwdSm90INS1_25CollectiveMainloopFwdSm90ILi2EN4cute5tupleIJNS5_1CILi1EEES8_S8_EEENS6_IJNS7_ILi128EEENS7_ILi160EEENS7_ILi192EEEEEELi128ENS_12float_e4m3_tEfNS_4arch4Sm90ELb0ELb0ELb0ELb1ELb0ELb0ELb0ELb1ELb1ELb0ELb0ELb0EEENS1_21CollectiveEpilogueFwdINS6_IJSA_SA_SB_EEES9_NS_10bfloat16_tESG_Li256ELb1ELb0ELb0ELb1EEENS1_36VarlenDynamicPersistentTileSchedulerILi128ELi160ELi256ELi128ELb0ELb0ELb1ELb0ELb1ELb1EEEEEEEEEvNT_6ParamsE)
        /*00b0*/ 	.word	0x000000a8


	//----- nvinfo : EIATTR_FRAME_SIZE
	.align		4
.L_50:
        /*00b4*/ 	.byte	0x04, 0x11
        /*00b6*/ 	.short	(.L_52 - .L_51)
	.align		4
.L_51:
        /*00b8*/ 	.word	index@(_ZN7cutlass13device_kernelIN5flash11enable_sm90INS1_16FlashAttnFwdSm90INS1_25CollectiveMainloopFwdSm90ILi2EN4cute5tupleIJNS5_1CILi1EEES8_S8_EEENS6_IJNS7_ILi128EEENS7_ILi160EEENS7_ILi192EEEEEELi128ENS_12float_e4m3_tEfNS_4arch4Sm90ELb0ELb0ELb0ELb1ELb0ELb0ELb0ELb1ELb1ELb0ELb0ELb0EEENS1_21CollectiveEpilogueFwdINS6_IJSA_SA_SB_EEES9_NS_10bfloat16_tESG_Li256ELb1ELb0ELb0ELb1EEENS1_36VarlenDynamicPersistentTileSchedulerILi128ELi160ELi256ELi128ELb0ELb0ELb1ELb0ELb1ELb1EEEEEEEEEvNT_6ParamsE)
        /*00bc*/ 	.word	0x00000038


	//----- nvinfo : EIATTR_REGCOUNT
	.align		4
.L_52:
        /*00c0*/ 	.byte	0x04, 0x2f
        /*00c2*/ 	.short	(.L_54 - .L_53)
	.align		4
.L_53:
        /*00c4*/ 	.word	index@(_ZN7cutlass13device_kernelIN5flash11enable_sm90INS1_16FlashAttnFwdSm90INS1_25CollectiveMainloopFwdSm90ILi2EN4cute5tupleIJNS5_1CILi2EEENS7_ILi1EEES9_EEENS6_IJNS7_ILi128EEENS7_ILi160EEENS7_ILi192EEEEEELi128ENS_12float_e4m3_tEfNS_4arch4Sm90ELb0ELb0ELb0ELb0ELb0ELb0ELb0ELb1ELb1ELb0ELb0ELb0EEENS1_21CollectiveEpilogueFwdINS6_IJSB_SB_SC_EEESA_NS_10bfloat16_tESH_Li256ELb0ELb0ELb0ELb1EEENS1_29StaticPersistentTileSchedulerILb0EEEEEEEEEvNT_6ParamsE)
        /*00c8*/ 	.word	0x000000a8


	//----- nvinfo : EIATTR_FRAME_SIZE
	.align		4
.L_54:
        /*00cc*/ 	.byte	0x04, 0x11
        /*00ce*/ 	.short	(.L_56 - .L_55)
	.align		4
.L_55:
        /*00d0*/ 	.word	index@(_ZN7cutlass13device_kernelIN5flash11enable_sm90INS1_16FlashAttnFwdSm90INS1_25CollectiveMainloopFwdSm90ILi2EN4cute5tupleIJNS5_1CILi2EEENS7_ILi1EEES9_EEENS6_IJNS7_ILi128EEENS7_ILi160EEENS7_ILi192EEEEEELi128ENS_12float_e4m3_tEfNS_4arch4Sm90ELb0ELb0ELb0ELb0ELb0ELb0ELb0ELb1ELb1ELb0ELb0ELb0EEENS1_21CollectiveEpilogueFwdINS6_IJSB_SB_SC_EEESA_NS_10bfloat16_tESH_Li256ELb0ELb0ELb0ELb1EEENS1_29StaticPersistentTileSchedulerILb0EEEEEEEEEvNT_6ParamsE)
        /*00d4*/ 	.word	0x00000030


	//----- nvinfo : EIATTR_REGCOUNT
	.align		4
.L_56:
        /*00d8*/ 	.byte	0x04, 0x2f
        /*00da*/ 	.short	(.L_58 - .L_57)
	.align		4
.L_57:
        /*00dc*/ 	.word	index@(_ZN7cutlass13device_kernelIN5flash11enable_sm90INS1_16FlashAttnFwdSm90INS1_25CollectiveMainloopFwdSm90ILi2EN4cute5tupleIJNS5_1CILi1EEES8_S8_EEENS6_IJNS7_ILi128EEENS7_ILi160EEENS7_ILi192EEEEEELi128ENS_12float_e4m3_tEfNS_4arch4Sm90ELb0ELb0ELb0ELb0ELb0ELb0ELb0ELb1ELb1ELb0ELb0ELb0EEENS1_21CollectiveEpilogueFwdINS6_IJSA_SA_SB_EEES9_NS_10bfloat16_tESG_Li256ELb0ELb0ELb0ELb1EEENS1_29StaticPersistentTileSchedulerILb0EEEEEEEEEvNT_6ParamsE)
        /*00e0*/ 	.word	0x000000a8


	//----- nvinfo : EIATTR_FRAME_SIZE
	.align		4
.L_58:
        /*00e4*/ 	.byte	0x04, 0x11
        /*00e6*/ 	.short	(.L_60 - .L_59)
	.align		4
.L_59:
        /*00e8*/ 	.word	index@(_ZN7cutlass13device_kernelIN5flash11enable_sm90INS1_16FlashAttnFwdSm90INS1_25CollectiveMainloopFwdSm90ILi2EN4cute5tupleIJNS5_1CILi1EEES8_S8_EEENS6_IJNS7_ILi128EEENS7_ILi160EEENS7_ILi192EEEEEELi128ENS_12float_e4m3_tEfNS_4arch4Sm90ELb0ELb0ELb0ELb0ELb0ELb0ELb0ELb1ELb1ELb0ELb0ELb0EEENS1_21CollectiveEpilogueFwdINS6_IJSA_SA_SB_EEES9_NS_10bfloat16_tESG_Li256ELb0ELb0ELb0ELb1EEENS1_29StaticPersistentTileSchedulerILb0EEEEEEEEEvNT_6ParamsE)
        /*00ec*/ 	.word	0x00000028


	//----- nvinfo : EIATTR_MIN_STACK_SIZE
	.align		4
.L_60:
        /*00f0*/ 	.byte	0x04, 0x12
        /*00f2*/ 	.short	(.L_62 - .L_61)
	.align		4
.L_61:
        /*00f4*/ 	.word	index@(_ZN7cutlass13device_kernelIN5flash11enable_sm90INS1_16FlashAttnFwdSm90INS1_25CollectiveMainloopFwdSm90ILi2EN4cute5tupleIJNS5_1CILi1EEES8_S8_EEENS6_IJNS7_ILi128EEENS7_ILi160EEENS7_ILi192EEEEEELi128ENS_12float_e4m3_tEfNS_4arch4Sm90ELb0ELb0ELb0ELb0ELb0ELb0ELb0ELb1ELb1ELb0ELb0ELb0EEENS1_21CollectiveEpilogueFwdINS6_IJSA_SA_SB_EEES9_NS_10bfloat16_tESG_Li256ELb0ELb0ELb0ELb1EEENS1_29StaticPersistentTileSchedulerILb0EEEEEEEEEvNT_6ParamsE)
        /*00f8*/ 	.word	0x00000028


	//----- nvinfo : EIATTR_MIN_STACK_SIZE
	.align		4
.L_62:
        /*00fc*/ 	.byte	0x04, 0x12
        /*00fe*/ 	.short	(.L_64 - .L_63)
	.align		4
.L_63:
        /*0100*/ 	.word	index@(_ZN7cutlass13device_kernelIN5flash11enable_sm90INS1_16FlashAttnFwdSm90INS1_25CollectiveMainloopFwdSm90ILi2EN4cute5tupleIJNS5_1CILi2EEENS7_ILi1EEES9_EEENS6_IJNS7_ILi128EEENS7_ILi160EEENS7_ILi192EEEEEELi128ENS_12float_e4m3_tEfNS_4arch4Sm90ELb0ELb0ELb0ELb0ELb0ELb0ELb0ELb1ELb1ELb0ELb0ELb0EEENS1_21CollectiveEpilogueFwdINS6_IJSB_SB_SC_EEESA_NS_10bfloat16_tESH_Li256ELb0ELb0ELb0ELb1EEENS1_29StaticPersistentTileSchedulerILb0EEEEEEEEEvNT_6ParamsE)
        /*0104*/ 	.word	0x00000030


	//----- nvinfo : EIATTR_MIN_STACK_SIZE
	.align		4
.L_64:
        /*0108*/ 	.byte	0x04, 0x12
        /*010a*/ 	.short	(.L_66 - .L_65)
	.align		4
.L_65:
        /*010c*/ 	.word	index@(_ZN7cutlass13device_kernelIN5flash11enable_sm90INS1_16FlashAttnFwdSm90INS1_25CollectiveMainloopFwdSm90ILi2EN4cute5tupleIJNS5_1CILi1EEES8_S8_EEENS6_IJNS7_ILi128EEENS7_ILi160EEENS7_ILi192EEEEEELi128ENS_12float_e4m3_tEfNS_4arch4Sm90ELb0ELb0ELb0ELb1ELb0ELb0ELb0ELb1ELb1ELb0ELb0ELb0EEENS1_21CollectiveEpilogueFwdINS6_IJSA_SA_SB_EEES9_NS_10bfloat16_tESG_Li256ELb1ELb0ELb0ELb1EEENS1_36VarlenDynamicPersistentTileSchedulerILi128ELi160ELi256ELi128ELb0ELb0ELb1ELb0ELb1ELb1EEEEEEEEEvNT_6ParamsE)
        /*0110*/ 	.word	0x00000038


	//----- nvinfo : EIATTR_MIN_STACK_SIZE
	.align		4
.L_66:
        /*0114*/ 	.byte	0x04, 0x12
        /*0116*/ 	.short	(.L_68 - .L_67)
	.align		4
.L_67:
        /*0118*/ 	.word	index@(_ZN7cutlass13device_kernelIN5flash11enable_sm90INS1_16FlashAttnFwdSm90INS1_25CollectiveMainloopFwdSm90ILi2EN4cute5tupleIJNS5_1CILi1EEES8_S8_EEENS6_IJNS7_ILi128EEENS7_ILi160EEENS7_ILi192EEEEEELi128ENS_12float_e4m3_tEfNS_4arch4Sm90ELb0ELb0ELb0ELb1ELb0ELb1ELb0ELb1ELb1ELb0ELb0ELb0EEENS1_21CollectiveEpilogueFwdINS6_IJSA_SA_SB_EEES9_NS_10bfloat16_tESG_Li256ELb1ELb0ELb0ELb1EEENS1_36VarlenDynamicPersistentTileSchedulerILi128ELi160ELi256ELi128ELb0ELb0ELb1ELb0ELb1ELb1EEEEEEEEEvNT_6ParamsE)
        /*011c*/ 	.word	0x00000048


	//----- nvinfo : EIATTR_MIN_STACK_SIZE
	.align		4
.L_68:
        /*0120*/ 	.byte	0x04, 0x12
        /*0122*/ 	.short	(.L_70 - .L_69)
	.align		4
.L_69:
        /*0124*/ 	.word	index@(_ZN7cutlass13device_kernelIN5flash11enable_sm90INS1_16FlashAttnFwdSm90INS1_25CollectiveMainloopFwdSm90ILi2EN4cute5tupleIJNS5_1CILi1EEES8_S8_EEENS6_IJNS7_ILi128EEENS7_ILi160EEENS7_ILi192EEEEEELi128ENS_12float_e4m3_tEfNS_4arch4Sm90ELb0ELb1ELb0ELb0ELb0ELb0ELb0ELb1ELb1ELb0ELb0ELb0EEENS1_21CollectiveEpilogueFwdINS6_IJSA_SA_SB_EEES9_NS_10bfloat16_tESG_Li256ELb0ELb0ELb0ELb1EEENS1_30DynamicPersistentTileSchedulerILi256ELi128ELb0ELb0ELb1EEEEEEEEEvNT_6ParamsE)
        /*0128*/ 	.word	0x00000030


	//----- nvinfo : EIATTR_MIN_STACK_SIZE
	.align		4
.L_70:
        /*012c*/ 	.byte	0x04, 0x12
        /*012e*/ 	.short	(.L_72 - .L_71)
	.align		4
.L_71:
        /*0130*/ 	.word	index@(_ZN7cutlass13device_kernelIN5flash11enable_sm90INS1_16FlashAttnFwdSm90INS1_25CollectiveMainloopFwdSm90ILi2EN4cute5tupleIJNS5_1CILi1EEES8_S8_EEENS6_IJNS7_ILi128EEENS7_ILi160EEENS7_ILi192EEEEEELi128ENS_12float_e4m3_tEfNS_4arch4Sm90ELb0ELb1ELb0ELb1ELb0ELb0ELb0ELb1ELb1ELb0ELb0ELb0EEENS1_21CollectiveEpilogueFwdINS6_IJSA_SA_SB_EEES9_NS_10bfloat16_tESG_Li256ELb1ELb0ELb0ELb1EEENS1_36VarlenDynamicPersistentTileSchedulerILi128ELi160ELi256ELi128ELb0ELb0ELb1ELb1ELb0ELb1EEEEEEEEEvNT_6ParamsE)
        /*0134*/ 	.word	0x00000038


	//----- nvinfo : EIATTR_MIN_STACK_SIZE
	.align		4
.L_72:
        /*0138*/ 	.byte	0x04, 0x12
        /*013a*/ 	.short	(.L_74 - .L_73)
	.align		4
.L_73:
        /*013c*/ 	.word	index@(_ZN7cutlass13device_kernelIN5flash11enable_sm90INS1_16FlashAttnFwdSm90INS1_25CollectiveMainloopFwdSm90ILi2EN4cute5tupleIJNS5_1CILi1EEES8_S8_EEENS6_IJNS7_ILi128EEENS7_ILi160EEENS7_ILi192EEEEEELi128ENS_12float_e4m3_tEfNS_4arch4Sm90ELb0ELb1ELb0ELb1ELb0ELb1ELb0ELb1ELb1ELb0ELb0ELb0EEENS1_21CollectiveEpilogueFwdINS6_IJSA_SA_SB_EEES9_NS_10bfloat16_tESG_Li256ELb1ELb0ELb0ELb1EEENS1_36VarlenDynamicPersistentTileSchedulerILi128ELi160ELi256ELi128ELb0ELb0ELb1ELb1ELb0ELb1EEEEEEEEEvNT_6ParamsE)
        /*0140*/ 	.word	0x00000038


	//----- nvinfo : EIATTR_MIN_STACK_SIZE
	.align		4
.L_74:
        /*0144*/ 	.byte	0x04, 0x12
        /*0146*/ 	.short	(.L_76 - .L_75)
	.align		4
.L_75:
        /*0148*/ 	.word	index@(_ZN7cutlass13device_kernelIN5flash11enable_sm90INS1_16FlashAttnFwdSm90INS1_25CollectiveMainloopFwdSm90ILi2EN4cute5tupleIJNS5_1CILi1EEES8_S8_EEENS6_IJNS7_ILi128EEENS7_ILi160EEENS7_ILi192EEEEEELi128ENS_12float_e4m3_tEfNS_4arch4Sm90ELb1ELb0ELb0ELb0ELb0ELb0ELb0ELb1ELb1ELb0ELb0ELb0EEENS1_21CollectiveEpilogueFwdINS6_IJSA_SA_SB_EEES9_NS_10bfloat16_tESG_Li256ELb0ELb0ELb0ELb1EEENS1_30DynamicPersistentTileSchedulerILi256ELi128ELb0ELb0ELb1EEEEEEEEEvNT_6ParamsE)
        /*014c*/ 	.word	0x00000030


	//----- nvinfo : EIATTR_MIN_STACK_SIZE
	.align		4
.L_76:
        /*0150*/ 	.byte	0x04, 0x12
        /*0152*/ 	.short	(.L_78 - .L_77)
	.align		4
.L_77:
        /*0154*/ 	.word	index@(_ZN7cutlass13device_kernelIN5flash11enable_sm90INS1_16FlashAttnFwdSm90INS1_25CollectiveMainloopFwdSm90ILi2EN4cute5tupleIJNS5_1CILi1EEES8_S8_EEENS6_IJNS7_ILi128EEENS7_ILi160EEENS7_ILi192EEEEEELi128ENS_12float_e4m3_tEfNS_4arch4Sm90ELb1ELb0ELb0ELb1ELb0ELb0ELb0ELb1ELb1ELb0ELb0ELb0EEENS1_21CollectiveEpilogueFwdINS6_IJSA_SA_SB_EEES9_NS_10bfloat16_tESG_Li256ELb1ELb0ELb0ELb1EEENS1_36VarlenDynamicPersistentTileSchedulerILi128ELi160ELi256ELi128ELb0ELb0ELb1ELb1ELb1ELb1EEEEEEEEEvNT_6ParamsE)
        /*0158*/ 	.word	0x00000038


	//----- nvinfo : EIATTR_MIN_STACK_SIZE
	.align		4
.L_78:
        /*015c*/ 	.byte	0x04, 0x12
        /*015e*/ 	.short	(.L_80 - .L_79)
	.align		4
.L_79:
        /*0160*/ 	.word	index@(_ZN7cutlass13device_kernelIN5flash11enable_sm90INS1_16FlashAttnFwdSm90INS1_25CollectiveMainloopFwdSm90ILi2EN4cute5tupleIJNS5_1CILi1EEES8_S8_EEENS6_IJNS7_ILi128EEENS7_ILi160EEENS7_ILi192EEEEEELi128ENS_12float_e4m3_tEfNS_4arch4Sm90ELb1ELb0ELb0ELb1ELb0ELb1ELb0ELb1ELb1ELb0ELb0ELb0EEENS1_21CollectiveEpilogueFwdINS6_IJSA_SA_SB_EEES9_NS_10bfloat16_tESG_Li256ELb1ELb0ELb0ELb1EEENS1_36VarlenDynamicPersistentTileSchedulerILi128ELi160ELi256ELi128ELb0ELb0ELb1ELb1ELb1ELb1EEEEEEEEEvNT_6ParamsE)
        /*0164*/ 	.word	0x00000040
.L_80:


//--------------------- .nv.compat                --------------------------
	.section	.nv.compat,"",@"SHT_CUDA_COMPAT_INFO"
	.align	4
        /*0000*/ 	.byte	0x02, 0x09, 0x01, 0x00, 0x02, 0x02, 0x04, 0x00, 0x02, 0x05, 0x05, 0x00, 0x03, 0x07, 0x01, 0x01
        /*0010*/ 	.byte	0x02, 0x03, 0x01, 0x00, 0x02, 0x06, 0x01, 0x00, 0x04, 0x0b, 0x08, 0x00, 0x00, 0x00, 0x00, 0x00
        /*0020*/ 	.byte	0x00, 0x00, 0x00, 0x00


//--------------------- .nv.info._ZN7cutlass13device_kernelIN5flash11enable_sm90INS1_16FlashAttnFwdSm90INS1_25CollectiveMainloopFwdSm90ILi2EN4cute5tupleIJNS5_1CILi1EEES8_S8_EEENS6_IJNS7_ILi128EEENS7_ILi160EEENS7_ILi192EEEEEELi128ENS_12float_e4m3_tEfNS_4arch4Sm90ELb0ELb0ELb0ELb0ELb0ELb0ELb0ELb1ELb1ELb0ELb0ELb0EEENS1_21CollectiveEpilogueFwdINS6_IJSA_SA_SB_EEES9_NS_10bfloat16_tESG_Li256ELb0ELb0ELb0ELb1EEENS1_29StaticPersistentTileSchedulerILb0EEEEEEEEEvNT_6ParamsE --------------------------
	.section	.nv.info._ZN7cutlass13device_kernelIN5flash11enable_sm90INS1_16FlashAttnFwdSm90INS1_25CollectiveMainloopFwdSm90ILi2EN4cute5tupleIJNS5_1CILi1EEES8_S8_EEENS6_IJNS7_ILi128EEENS7_ILi160EEENS7_ILi192EEEEEELi128ENS_12float_e4m3_tEfNS_4arch4Sm90ELb0ELb0ELb0ELb0ELb0ELb0ELb0ELb1ELb1ELb0ELb0ELb0EEENS1_21CollectiveEpilogueFwdINS6_IJSA_SA_SB_EEES9_NS_10bfloat16_tESG_Li256ELb0ELb0ELb0ELb1EEENS1_29StaticPersistentTileSchedulerILb0EEEEEEEEEvNT_6ParamsE,"",@"SHT_CUDA_INFO"
	.sectionflags	@""
	.align	4


	//----- nvinfo : EIATTR_CUDA_API_VERSION
	.align		4
        /*0000*/ 	.byte	0x04, 0x37
        /*0002*/ 	.short	(.L_82 - .L_81)
.L_81:
        /*0004*/ 	.word	0x00000082


	//----- nvinfo : EIATTR_KPARAM_INFO
	.align		4
.L_82:
        /*0008*/ 	.byte	0x04, 0x17
        /*000a*/ 	.short	(.L_84 - .L_83)
.L_83:
        /*000c*/ 	.word	0x00000000
        /*0010*/ 	.short	0x0000
        /*0012*/ 	.short	0x0070
        /*0014*/ 	.byte	0x00, 0xf0, 0x01, 0x2e


	//----- nvinfo : EIATTR_SPARSE_MMA_MASK
	.align		4
.L_84:
        /*0018*/ 	.byte	0x03, 0x50
        /*001a*/ 	.short	0x0000


	//----- nvinfo : EIATTR_MAXREG_COUNT
	.align		4
        /*001c*/ 	.byte	0x03, 0x1b
        /*001e*/ 	.short	0x00a8


	//----- nvinfo : EIATTR_NUM_BARRIERS
	.align		4
        /*0020*/ 	.byte	0x02, 0x4c
        /*0022*/ 	.byte	0x10
	.zero		1


	//----- nvinfo : EIATTR_EXTERNS
	.align		4
        /*0024*/ 	.byte	0x04, 0x0f
        /*0026*/ 	.short	(.L_86 - .L_85)


	//   ....[0]....
	.align		4
.L_85:
        /*0028*/ 	.word	index@(__assertfail)


	//----- nvinfo : EIATTR_ANNOTATIONS
	.align		4
.L_86:
        /*002c*/ 	.byte	0x04, 0x55
        /*002e*/ 	.short	(.L_88 - .L_87)


	//   ....[0]....
.L_87:
        /*0030*/ 	.word	0x00000001
        /*0034*/ 	.byte	0x20, 0x90, 0x00, 0x00, 0x01, 0x00, 0x00, 0x00, 0x40, 0x90, 0x00, 0x00, 0x01, 0x00, 0x00, 0x00
        /* <DEDUP_REMOVED lines=24> */
        /*01c4*/ 	.byte	0x80, 0xc4, 0x00, 0x00, 0x01, 0x00, 0x00, 0x00, 0xe0, 0xc4, 0x00, 0x00


	//----- nvinfo : EIATTR_MERCURY_ISA_VERSION
	.align		4
.L_88:
        /*01d0*/ 	.byte	0x03, 0x5f
        /*01d2*/ 	.short	0x0101


	//----- nvinfo : EIATTR_INT_WARP_WIDE_INSTR_OFFSETS
	.align		4
        /*01d4*/ 	.byte	0x04, 0x31
        /*01d6*/ 	.short	(.L_90 - .L_89)


	//   ....[0]....
.L_89:
        /*01d8*/ 	.word	0x00000190


	//   ....[1]....
        /*01dc*/ 	.word	0x000001c0


	//   ....[2]....
        /*01e0*/ 	.word	0x000001d0


	//   ....[3]....
        /*01e4*/ 	.word	0x00009ad0


	//----- nvinfo : EIATTR_COOP_GROUP_MASK_REGIDS
	.align		4
.L_90:
        /*01e8*/ 	.byte	0x04, 0x29
        /*01ea*/ 	.short	(.L_92 - .L_91)


	//   ....[0]....
.L_91:
        /*01ec*/ 	.word	0xffffffff


	//   ....[1]....
        /*01f0*/ 	.word	0xffffffff


	//   ....[2]....
        /*01f4*/ 	.word	0xffffffff


	//   ....[3]....
        /*01f8*/ 	.word	0xffffffff


	//   ....[4]....
        /*01fc*/ 	.word	0xffffffff


	//   ....[5]....
        /*0200*/ 	.word	0xffffffff


	//   ....[6]....
        /*0204*/ 	.word	0xffffffff


	//   ....[7]....
        /*0208*/ 	.word	0xffffffff


	//   ....[8]....
        /*020c*/ 	.word	0xffffffff


	//   ....[9]....
        /*0210*/ 	.word	0xffffffff


	//   ....[10]....
        /*0214*/ 	.word	0xffffffff


	//   ....[11]....
        /*0218*/ 	.word	0xffffffff


	//   ....[12]....
        /*021c*/ 	.word	0xffffffff


	//   ....[13]....
        /*0220*/ 	.word	0xffffffff


	//   ....[14]....
        /*0224*/ 	.word	0xffffffff


	//   ....[15]....
        /*0228*/ 	.word	0xffffffff


	//   ....[16]....
        /*022c*/ 	.word	0xffffffff


	//   ....[17]....
        /*0230*/ 	.word	0xffffffff


	//   ....[18]....
        /*0234*/ 	.word	0xffffffff


	//   ....[19]....
        /*0238*/ 	.word	0xffffffff


	//   ....[20]....
        /*023c*/ 	.word	0xffffffff


	//   ....[21]....
        /*0240*/ 	.word	0xffffffff


	//   ....[22]....
        /*0244*/ 	.word	0xffffffff


	//   ....[23]....
        /*0248*/ 	.word	0xffffffff


	//   ....[24]....
        /*024c*/ 	.word	0xffffffff


	//   ....[25]....
        /*0250*/ 	.word	0xffffffff


	//   ....[26]....
        /*0254*/ 	.word	0xffffffff


	//   ....[27]....
        /*0258*/ 	.word	0xffffffff


	//   ....[28]....
        /*025c*/ 	.word	0xffffffff


	//   ....[29]....
        /*0260*/ 	.word	0xffffffff


	//   ....[30]....
        /*0264*/ 	.word	0xffffffff


	//   ....[31]....
        /*0268*/ 	.word	0xffffffff


	//   ....[32]....
        /*026c*/ 	.word	0xffffffff


	//   ....[33]....
        /*0270*/ 	.word	0xffffffff


	//   ....[34]....
        /*0274*/ 	.word	0xffffffff


	//   ....[35]....
        /*0278*/ 	.word	0xffffffff


	//   ....[36]....
        /*027c*/ 	.word	0xffffffff


	//   ....[37]....
        /*0280*/ 	.word	0xffffffff


	//   ....[38]....
        /*0284*/ 	.word	0xffffffff


	//   ....[39]....
        /*0288*/ 	.word	0xffffffff


	//   ....[40]....
        /*028c*/ 	.word	0xffffffff


	//   ....[41]....
        /*0290*/ 	.word	0xffffffff


	//   ....[42]....
        /*0294*/ 	.word	0xffffffff


	//   ....[43]....
        /*0298*/ 	.word	0xffffffff


	//   ....[44]....
        /*029c*/ 	.word	0xffffffff


	//   ....[45]....
        /*02a0*/ 	.word	0xffffffff


	//   ....[46]....
        /*02a4*/ 	.word	0xffffffff


	//   ....[47]....
        /*02a8*/ 	.word	0xffffffff


	//   ....[48]....
        /*02ac*/ 	.word	0xffffffff


	//   ....[49]....
        /*02b0*/ 	.word	0xffffffff


	//   ....[50]....
        /*02b4*/ 	.word	0xffffffff


	//   ....[51]....
        /*02b8*/ 	.word	0xffffffff


	//   ....[52]....
        /*02bc*/ 	.word	0xffffffff


	//   ....[53]....
        /*02c0*/ 	.word	0xffffffff


	//   ....[54]....
        /*02c4*/ 	.word	0xffffffff


	//   ....[55]....
        /*02c8*/ 	.word	0x0500000f


	//----- nvinfo : EIATTR_COOP_GROUP_INSTR_OFFSETS
	.align		4
.L_92:
        /*02cc*/ 	.byte	0x04, 0x28
        /*02ce*/ 	.short	(.L_94 - .L_93)


	//   ....[0]....
.L_93:
        /*02d0*/ 	.word	0x00000070


	//   ....[1]....
        /*02d4*/ 	.word	0x000001a0


	//   ....[2]....
        /*02d8*/ 	.word	0x000001f0


	//   ....[3]....
        /*02dc*/ 	.word	0x000003e0


	//   ....[4]....
        /*02e0*/ 	.word	0x00000540


	//   ....[5]....
        /*02e4*/ 	.word	0x00000660


	//   ....[6]....
        /*02e8*/ 	.word	0x000007c0


	//   ....[7]....
        /*02ec*/ 	.word	0x00000e10


	//   ....[8]....
        /*02f0*/ 	.word	0x00002d20


	//   ....[9]....
        /*02f4*/ 	.word	0x00002e20


	//   ....[10]....
        /*02f8*/ 	.word	0x00003250


	//   ....[11]....
        /*02fc*/ 	.word	0x00003340


	//   ....[12]....
        /*0300*/ 	.word	0x00005bd0


	//   ....[13]....
        /*0304*/ 	.word	0x00005c30


	//   ....[14]....
        /*0308*/ 	.word	0x00005c70


	//   ....[15]....
        /*030c*/ 	.word	0x00005c90


	//   ....[16]....
        /*0310*/ 	.word	0x00007870


	//   ....[17]....
        /*0314*/ 	.word	0x00007880


	//   ....[18]....
        /*0318*/ 	.word	0x00007900


	//   ....[19]....
        /*031c*/ 	.word	0x00007910


	//   ....[20]....
        /*0320*/ 	.word	0x00008830


	//   ....[21]....
        /*0324*/ 	.word	0x00008840


	//   ....[22]....
        /*0328*/ 	.word	0x00008850


	//   ....[23]....
        /*032c*/ 	.word	0x00008860


	//   ....[24]....
        /*0330*/ 	.word	0x00008870


	//   ....[25]....
        /*0334*/ 	.word	0x00008880


	//   ....[26]....
        /*0338*/ 	.word	0x00008890


	//   ....[27]....
        /*033c*/ 	.word	0x000088a0


	//   ....[28]....
        /*0340*/ 	.word	0x000088b0


	//   ....[29]....
        /*0344*/ 	.word	0x000088c0


	//   ....[30]....
        /*0348*/ 	.word	0x000088f0


	//   ....[31]....
        /*034c*/ 	.word	0x00008900


	//   ....[32]....
        /*0350*/ 	.word	0x00008930


	//   ....[33]....
        /*0354*/ 	.word	0x00008990


	//   ....[34]....
        /*0358*/ 	.word	0x000089a0


	//   ....[35]....
        /*035c*/ 	.word	0x000089b0


	//   ....[36]....
        /*0360*/ 	.word	0x000089c0


	//   ....[37]....
        /*0364*/ 	.word	0x000089f0


	//   ....[38]....
        /*0368*/ 	.word	0x00008a00


	//   ....[39]....
        /*036c*/ 	.word	0x00008a10


	//   ....[40]....
        /*0370*/ 	.word	0x00008a30


	//   ....[41]....
        /*0374*/ 	.word	0x00008a40


	//   ....[42]....
        /*0378*/ 	.word	0x00008a50


	//   ....[43]....
        /*037c*/ 	.word	0x00008a60


	//   ....[44]....
        /*0380*/ 	.word	0x00008a90


	//   ....[45]....
        /*0384*/ 	.word	0x00008aa0


	//   ....[46]....
        /*0388*/ 	.word	0x00008ad0


	//   ....[47]....
        /*038c*/ 	.word	0x00008ae0


	//   ....[48]....
        /*0390*/ 	.word	0x00008af0


	//   ....[49]....
        /*0394*/ 	.word	0x00008b00


	//   ....[50]....
        /*0398*/ 	.word	0x00008b10


	//   ....[51]....
        /*039c*/ 	.word	0x00008b20


	//   ....[52]....
        /*03a0*/ 	.word	0x00008d90


	//   ....[53]....
        /*03a4*/ 	.word	0x00009c60


	//   ....[54]....
        /*03a8*/ 	.word	0x0000bd10


	//   ....[55]....
        /*03ac*/ 	.word	0x0000c230


	//----- nvinfo : EIATTR_REG_RECONFIG
	.align		4
.L_94:
        /*03b0*/ 	.byte	0x01, 0x54
	.zero		2


	//----- nvinfo : EIATTR_SYSCALL_OFFSETS
	.align		4
        /*03b4*/ 	.byte	0x04, 0x46
        /*03b6*/ 	.short	(.L_96 - .L_95)


	//   ....[0]....
.L_95:
        /*03b8*/ 	.word	0x000014a0


	//   ....[1]....
        /*03bc*/ 	.word	0x00009590


	//   ....[2]....
        /*03c0*/ 	.word	0x000096d0


	//   ....[3]....
        /*03c4*/ 	.word	0x00009810


	//   ....[4]....
        /*03c8*/ 	.word	0x00009930


	//----- nvinfo : EIATTR_MBARRIER_INSTR_OFFSETS
	.align		4
.L_96:
        /*03cc*/ 	.byte	0x04, 0x39
        /*03ce*/ 	.short	(.L_98 - .L_97)


	//   ....[0]....
.L_97:
        /*03d0*/ 	.word	0x00000290
        /*03d4*/ 	.word	0x000000ff
        /*03d8*/ 	.word	0x00029800
        /*03dc*/ 	.short	0x0100
        /*03de*/ 	.byte	0x06
	.zero		1


	//   ....[1]....
        /*03e0*/ 	.word	0x000002a0
        /*03e4*/ 	.word	0x000000ff
        /*03e8*/ 	.word	0x00029820
        /*03ec*/ 	.short	0x0100
        /*03ee*/ 	.byte	0x06
	.zero		1


	//   ....[2]....
        /*03f0*/ 	.word	0x00000390
        /*03f4*/ 	.word	0x000000ff
        /*03f8*/ 	.word	0x00029830
        /*03fc*/ 	.short	0x0100
        /*03fe*/ 	.byte	0x08
	.zero		1


	//   ....[3]....
        /*0400*/ 	.word	0x000003a0
        /*0404*/ 	.word	0x000000ff
        /*0408*/ 	.word	0x00029840
        /*040c*/ 	.short	0x0100
        /*040e*/ 	.byte	0x08
	.zero		1


	//   ....[4]....
        /*0410*/ 	.word	0x000003b0
        /*0414*/ 	.word	0x000000ff
        /*0418*/ 	.word	0x00029838
        /*041c*/ 	.short	0x0100
        /*041e*/ 	.byte	0x08
	.zero		1


	//   ....[5]....
        /*0420*/ 	.word	0x000003c0
        /*0424*/ 	.word	0x000000ff
        /*0428*/ 	.word	0x00029848
        /*042c*/ 	.short	0x0100
        /*042e*/ 	.byte	0x08
	.zero		1


	//   ....[6]....
        /*0430*/ 	.word	0x000004f0
        /*0434*/ 	.word	0x000000ff
        /*0438*/ 	.word	0x00029850
        /*043c*/ 	.short	0x0100
        /*043e*/ 	.byte	0x08
	.zero		1


	//   ....[7]....
        /*0440*/ 	.word	0x00000500
        /*0444*/ 	.word	0x000000ff
        /*0448*/ 	.word	0x00029860
        /*044c*/ 	.short	0x0100
        /*044e*/ 	.byte	0x08
	.zero		1


	//   ....[8]....
        /*0450*/ 	.word	0x00000510
        /*0454*/ 	.word	0x000000ff
        /*0458*/ 	.word	0x00029858
        /*045c*/ 	.short	0x0100
        /*045e*/ 	.byte	0x08
	.zero		1


	//   ....[9]....
        /*0460*/ 	.word	0x00000520
        /*0464*/ 	.word	0x000000ff
        /*0468*/ 	.word	0x00029868
        /*046c*/ 	.short	0x0100
        /*046e*/ 	.byte	0x08
	.zero		1


	//   ....[10]....
        /*0470*/ 	.word	0x00000610
        /*0474*/ 	.word	0x000000ff
        /*0478*/ 	.word	0x00029870
        /*047c*/ 	.short	0x0100
        /*047e*/ 	.byte	0x06
	.zero		1


	//   ....[11]....
        /*0480*/ 	.word	0x00000620
        /*0484*/ 	.word	0x000000ff
        /*0488*/ 	.word	0x00029880
        /*048c*/ 	.short	0x0100
        /*048e*/ 	.byte	0x06
	.zero		1


	//   ....[12]....
        /*0490*/ 	.word	0x00000630
        /*0494*/ 	.word	0x000000ff
        /*0498*/ 	.word	0x00029878
        /*049c*/ 	.short	0x0100
        /*049e*/ 	.byte	0x06
	.zero		1


	//   ....[13]....
        /*04a0*/ 	.word	0x00000640
        /*04a4*/ 	.word	0x000000ff
        /*04a8*/ 	.word	0x00029888
        /*04ac*/ 	.short	0x0100
        /*04ae*/ 	.byte	0x06
	.zero		1


	//   ....[14]....
        /*04b0*/ 	.word	0x00000770
        /*04b4*/ 	.word	0x000000ff
        /*04b8*/ 	.word	0x00029890
        /*04bc*/ 	.short	0x0100
        /*04be*/ 	.byte	0x08
	.zero		1


	//   ....[15]....
        /*04c0*/ 	.word	0x00000780
        /*04c4*/ 	.word	0x000000ff
        /*04c8*/ 	.word	0x000298a0
        /*04cc*/ 	.short	0x0100
        /*04ce*/ 	.byte	0x08
	.zero		1


	//   ....[16]....
        /*04d0*/ 	.word	0x00000790
        /*04d4*/ 	.word	0x000000ff
        /*04d8*/ 	.word	0x00029898
        /*04dc*/ 	.short	0x0100
        /*04de*/ 	.byte	0x08
	.zero		1


	//   ....[17]....
        /*04e0*/ 	.word	0x000007a0
        /*04e4*/ 	.word	0x000000ff
        /*04e8*/ 	.word	0x000298a8
        /*04ec*/ 	.short	0x0100
        /*04ee*/ 	.byte	0x08
	.zero		1


	//   ....[18]....
        /*04f0*/ 	.word	0x000008d0
        /*04f4*/ 	.word	0x000000ff
        /*04f8*/ 	.word	0x000298b0
        /*04fc*/ 	.short	0x0100
        /*04fe*/ 	.byte	0x08
	.zero		1


	//   ....[19]....
        /*0500*/ 	.word	0x000008e0
        /*0504*/ 	.word	0x000000ff
        /*0508*/ 	.word	0x000298c0
        /*050c*/ 	.short	0x0100
        /*050e*/ 	.byte	0x08
	.zero		1


	//   ....[20]....
        /*0510*/ 	.word	0x000008f0
        /*0514*/ 	.word	0x000000ff
        /*0518*/ 	.word	0x000298b8
        /*051c*/ 	.short	0x0100
        /*051e*/ 	.byte	0x08
	.zero		1


	//   ....[21]....
        /*0520*/ 	.word	0x00000900
        /*0524*/ 	.word	0x000000ff
        /*0528*/ 	.word	0x000298c8
        /*052c*/ 	.short	0x0100
        /*052e*/ 	.byte	0x08
	.zero		1


	//   ....[22]....
        /*0530*/ 	.word	0x00001500
        /*0534*/ 	.word	0x000000ff
        /*0538*/ 	.word	0x00029800
        /*053c*/ 	.short	0x010a
        /*053e*/ 	.byte	0x26
	.zero		1


	//   ....[23]....
        /*0540*/ 	.word	0x00001580
        /*0544*/ 	.word	0x00000004
        /*0548*/ 	.word	0x00029830
        /*054c*/ 	.short	0x010a
        /*054e*/ 	.byte	0x3f
	.zero		1


	//   ....[24]....
        /*0550*/ 	.word	0x000015f0
        /*0554*/ 	.word	0x00000004
        /*0558*/ 	.word	0x00029830
        /*055c*/ 	.short	0x010a
        /*055e*/ 	.byte	0x3f
	.zero		1


	//   ....[25]....
        /*0560*/ 	.word	0x00003320
        /*0564*/ 	.word	0x00000004
        /*0568*/ 	.word	0x00000000
        /*056c*/ 	.short	0x0101
        /*056e*/ 	.byte	0x3f
	.zero		1


	//   ....[26]....
        /*0570*/ 	.word	0x00004950
        /*0574*/ 	.word	0x000000ff
        /*0578*/ 	.word	0x00029830
        /*057c*/ 	.short	0x010a
        /*057e*/ 	.byte	0x06
	.zero		1


	//   ....[27]....
        /*0580*/ 	.word	0x00004990
        /*0584*/ 	.word	0x000000ff
        /*0588*/ 	.word	0x00029830
        /*058c*/ 	.short	0x010a
        /*058e*/ 	.byte	0x06
	.zero		1


	//   ....[28]....
        /*0590*/ 	.word	0x000055b0
        /*0594*/ 	.word	0x000000ff
        /*0598*/ 	.word	0x00029850
        /*059c*/ 	.short	0x010a
        /*059e*/ 	.byte	0x06
	.zero		1


	//   ....[29]....
        /*05a0*/ 	.word	0x000055f0
        /*05a4*/ 	.word	0x000000ff
        /*05a8*/ 	.word	0x00029850
        /*05ac*/ 	.short	0x010a
        /*05ae*/ 	.byte	0x06
	.zero		1


	//   ....[30]....
        /*05b0*/ 	.word	0x00006c90
        /*05b4*/ 	.word	0x00000004
        /*05b8*/ 	.word	0x00000000
        /*05bc*/ 	.short	0x0101
        /*05be*/ 	.byte	0x3f
	.zero		1


	//   ....[31]....
        /*05c0*/ 	.word	0x00006ee0
        /*05c4*/ 	.word	0x000000ff
        /*05c8*/ 	.word	0x00000000
        /*05cc*/ 	.short	0x0101
        /*05ce*/ 	.byte	0x06
	.zero		1


	//   ....[32]....
        /*05d0*/ 	.word	0x00007560
        /*05d4*/ 	.word	0x000000ff
        /*05d8*/ 	.word	0x00029850
        /*05dc*/ 	.short	0x010a
        /*05de*/ 	.byte	0x08
	.zero		1


	//   ....[33]....
        /*05e0*/ 	.word	0x000075a0
        /*05e4*/ 	.word	0x000000ff
        /*05e8*/ 	.word	0x00029850
        /*05ec*/ 	.short	0x010a
        /*05ee*/ 	.byte	0x08
	.zero		1


	//   ....[34]....
        /*05f0*/ 	.word	0x000083d0
        /*05f4*/ 	.word	0x000000ff
        /*05f8*/ 	.word	0x00000000
        /*05fc*/ 	.short	0x0101
        /*05fe*/ 	.byte	0x08
	.zero		1


	//   ....[35]....
        /*0600*/ 	.word	0x00008f20
        /*0604*/ 	.word	0x000000ff
        /*0608*/ 	.word	0x00000000
        /*060c*/ 	.short	0x0101
        /*060e*/ 	.byte	0x06
	.zero		1


	//   ....[36]....
        /*0610*/ 	.word	0x00009e80
        /*0614*/ 	.word	0x00000005
        /*0618*/ 	.word	0x00029880
        /*061c*/ 	.short	0x010a
        /*061e*/ 	.byte	0x3f
	.zero		1


	//   ....[37]....
        /*0620*/ 	.word	0x0000a030
        /*0624*/ 	.word	0x00000005
        /*0628*/ 	.word	0x00029840
        /*062c*/ 	.short	0x010a
        /*062e*/ 	.byte	0x3f
	.zero		1


	//   ....[38]....
        /*0630*/ 	.word	0x0000a4b0
        /*0634*/ 	.word	0x000000ff
        /*0638*/ 	.word	0x00029820
        /*063c*/ 	.short	0x010a
        /*063e*/ 	.byte	0x28
	.zero		1


	//   ....[39]....
        /*0640*/ 	.word	0x0000a770
        /*0644*/ 	.word	0x00000009
        /*0648*/ 	.word	0x00029880
        /*064c*/ 	.short	0x010a
        /*064e*/ 	.byte	0x3f
	.zero		1


	//   ....[40]....
        /*0650*/ 	.word	0x0000a9e0
        /*0654*/ 	.word	0x00000009
        /*0658*/ 	.word	0x00029840
        /*065c*/ 	.short	0x010a
        /*065e*/ 	.byte	0x3f
	.zero		1


	//   ....[41]....
        /*0660*/ 	.word	0x0000aed0
        /*0664*/ 	.word	0x00000003
        /*0668*/ 	.word	0x00029870
        /*066c*/ 	.short	0x010a
        /*066e*/ 	.byte	0x3f
	.zero		1


	//   ....[42]....
        /*0670*/ 	.word	0x0000af60
        /*0674*/ 	.word	0x00000002
        /*0678*/ 	.word	0x00029860
        /*067c*/ 	.short	0x010a
        /*067e*/ 	.byte	0x3f
	.zero		1


	//   ....[43]....
        /*0680*/ 	.word	0x0000b4a0
        /*0684*/ 	.word	0x00000003
        /*0688*/ 	.word	0x00029850
        /*068c*/ 	.short	0x0101
        /*068e*/ 	.byte	0x3f
	.zero		1


	//   ....[44]....
        /*0690*/ 	.word	0x0000b4e0
        /*0694*/ 	.word	0x00000002
        /*0698*/ 	.word	0x00000000
        /*069c*/ 	.short	0x0101
        /*069e*/ 	.byte	0x3f
	.zero		1


	//   ....[45]....
        /*06a0*/ 	.word	0x0000b5a0
        /*06a4*/ 	.word	0x00000014
        /*06a8*/ 	.word	0x00029870
        /*06ac*/ 	.short	0x010a
        /*06ae*/ 	.byte	0x3f
	.zero		1


	//   ....[46]....
        /*06b0*/ 	.word	0x0000b630
        /*06b4*/ 	.word	0x00000014
        /*06b8*/ 	.word	0x00029860
        /*06bc*/ 	.short	0x010a
        /*06be*/ 	.byte	0x3f
	.zero		1


	//   ....[47]....
        /*06c0*/ 	.word	0x0000bb40
        /*06c4*/ 	.word	0x00000014
        /*06c8*/ 	.word	0x00029850
        /*06cc*/ 	.short	0x0101
        /*06ce*/ 	.byte	0x3f
	.zero		1


	//   ....[48]....
        /*06d0*/ 	.word	0x0000bbd0
        /*06d4*/ 	.word	0x00000000
        /*06d8*/ 	.word	0x00000000
        /*06dc*/ 	.short	0x0101
        /*06de*/ 	.byte	0x3f
	.zero		1


	//   ....[49]....
        /*06e0*/ 	.word	0x0000bcc0
        /*06e4*/ 	.word	0x00000009
        /*06e8*/ 	.word	0x00029820
        /*06ec*/ 	.short	0x010a
        /*06ee*/ 	.byte	0x3f
	.zero		1


	//   ....[50]....
        /*06f0*/ 	.word	0x0000be30
        /*06f4*/ 	.word	0x00000005
        /*06f8*/ 	.word	0x00000000
        /*06fc*/ 	.short	0x010a
        /*06fe*/ 	.byte	0x3f
	.zero		1


	//   ....[51]....
        /*0700*/ 	.word	0x0000bea0
        /*0704*/ 	.word	0x00000007
        /*0708*/ 	.word	0x00000000
        /*070c*/ 	.short	0x010a
        /*070e*/ 	.byte	0x3f
	.zero		1


	//   ....[52]....
        /*0710*/ 	.word	0x0000bf00
        /*0714*/ 	.word	0x00000005
        /*0718*/ 	.word	0x00029860
        /*071c*/ 	.short	0x010a
        /*071e*/ 	.byte	0x3f
	.zero		1


	//   ....[53]....
        /*0720*/ 	.word	0x0000bf50
        /*0724*/ 	.word	0x00000003
        /*0728*/ 	.word	0x00029860
        /*072c*/ 	.short	0x010a
        /*072e*/ 	.byte	0x3f
	.zero		1


	//   ....[54]....
        /*0730*/ 	.word	0x0000bf90
        /*0734*/ 	.word	0x00000005
        /*0738*/ 	.word	0x00029880
        /*073c*/ 	.short	0x010a
        /*073e*/ 	.byte	0x3f
	.zero		1


	//   ....[55]....
        /*0740*/ 	.word	0x0000bfb0
        /*0744*/ 	.word	0x00000003
        /*0748*/ 	.word	0x00029880
        /*074c*/ 	.short	0x010a
        /*074e*/ 	.byte	0x3f
	.zero		1


	//   ....[56]....
        /*0750*/ 	.word	0x0000c020
        /*0754*/ 	.word	0x00000003
        /*0758*/ 	.word	0x00029800
        /*075c*/ 	.short	0x010a
        /*075e*/ 	.byte	0x3f
	.zero		1


	//   ....[57]....
        /*0760*/ 	.word	0x0000c070
        /*0764*/ 	.word	0x00000004
        /*0768*/ 	.word	0x00029830
        /*076c*/ 	.short	0x010a
        /*076e*/ 	.byte	0x3f
	.zero		1


	//   ....[58]....
        /*0770*/ 	.word	0x0000c0d0
        /*0774*/ 	.word	0x00000003
        /*0778*/ 	.word	0x00029830
        /*077c*/ 	.short	0x010a
        /*077e*/ 	.byte	0x3f
	.zero		1


	//   ....[59]....
        /*0780*/ 	.word	0x0000c130
        /*0784*/ 	.word	0x00000003
        /*0788*/ 	.word	0x00029850
        /*078c*/ 	.short	0x010a
        /*078e*/ 	.byte	0x3f
	.zero		1


	//   ....[60]....
        /*0790*/ 	.word	0x0000c190
        /*0794*/ 	.word	0x00000007
        /*0798*/ 	.word	0x00029850
        /*079c*/ 	.short	0x010a
        /*079e*/ 	.byte	0x3f
	.zero		1


	//   ....[61]....
        /*07a0*/ 	.word	0x0000c2e0
        /*07a4*/ 	.word	0x00000005
        /*07a8*/ 	.word	0x00029880
        /*07ac*/ 	.short	0x010a
        /*07ae*/ 	.byte	0x3f
	.zero		1


	//   ....[62]....
        /*07b0*/ 	.word	0x0000c330
        /*07b4*/ 	.word	0x00000005
        /*07b8*/ 	.word	0x00029840
        /*07bc*/ 	.short	0x010a
        /*07be*/ 	.byte	0x3f
	.zero		1


	//   ....[63]....
        /*07c0*/ 	.word	0x0000c390
        /*07c4*/ 	.word	0x00000003
        /*07c8*/ 	.word	0x00029820
        /*07cc*/ 	.short	0x010a
        /*07ce*/ 	.byte	0x3f
	.zero		1


	//   ....[64]....
        /*07d0*/ 	.word	0x0000c3e0
        /*07d4*/ 	.word	0x00000009
        /*07d8*/ 	.word	0x00029880
        /*07dc*/ 	.short	0x010a
        /*07de*/ 	.byte	0x3f
	.zero		1


	//   ....[65]....
        /*07e0*/ 	.word	0x0000c430
        /*07e4*/ 	.word	0x00000009
        /*07e8*/ 	.word	0x00029840
        /*07ec*/ 	.short	0x010a
        /*07ee*/ 	.byte	0x3f
	.zero		1


	//   ....[66]....
        /*07f0*/ 	.word	0x0000c490
        /*07f4*/ 	.word	0x00000003
        /*07f8*/ 	.word	0x00029870
        /*07fc*/ 	.short	0x010a
        /*07fe*/ 	.byte	0x3f
	.zero		1


	//   ....[67]....
        /*0800*/ 	.word	0x0000c4f0
        /*0804*/ 	.word	0x00000004
        /*0808*/ 	.word	0x00029860
        /*080c*/ 	.short	0x010a
        /*080e*/ 	.byte	0x3f
	.zero		1


	//   ....[68]....
        /*0810*/ 	.word	0x0000c540
        /*0814*/ 	.word	0x00000014
        /*0818*/ 	.word	0x00029870
        /*081c*/ 	.short	0x010a
        /*081e*/ 	.byte	0x3f
	.zero		1


	//   ....[69]....
        /*0820*/ 	.word	0x0000c590
        /*0824*/ 	.word	0x00000014
        /*0828*/ 	.word	0x00029860
        /*082c*/ 	.short	0x010a
        /*082e*/ 	.byte	0x3f
	.zero		1


	//   ....[70]....
        /*0830*/ 	.word	0x0000c5e0
        /*0834*/ 	.word	0x00000009
        /*0838*/ 	.word	0x00029820
        /*083c*/ 	.short	0x010a
        /*083e*/ 	.byte	0x3f
	.zero		1


	//   ....[71]....
        /*0840*/ 	.word	0x0000c630
        /*0844*/ 	.word	0x00000005
        /*0848*/ 	.word	0x00000000
        /*084c*/ 	.short	0x010a
        /*084e*/ 	.byte	0x3f
	.zero		1


	//   ....[72]....
        /*0850*/ 	.word	0x0000c680
        /*0854*/ 	.word	0x00000007
        /*0858*/ 	.word	0x00000000
        /*085c*/ 	.short	0x010a
        /*085e*/ 	.byte	0x3f
	.zero		1


	//   ....[73]....
        /*0860*/ 	.word	0x0000c6d0
        /*0864*/ 	.word	0x00000005
        /*0868*/ 	.word	0x00029860
        /*086c*/ 	.short	0x010a
        /*086e*/ 	.byte	0x3f
	.zero		1


	//   ....[74]....
        /*0870*/ 	.word	0x0000c720
        /*0874*/ 	.word	0x00000003
        /*0878*/ 	.word	0x00029860
        /*087c*/ 	.short	0x010a
        /*087e*/ 	.byte	0x3f
	.zero		1


	//   ....[75]....
        /*0880*/ 	.word	0x0000c770
        /*0884*/ 	.word	0x00000005
        /*0888*/ 	.word	0x00029880
        /*088c*/ 	.short	0x010a
        /*088e*/ 	.byte	0x3f
	.zero		1


	//----- nvinfo : EIATTR_NUM_MBARRIERS
	.align		4
.L_98:
        /*0890*/ 	.byte	0x03, 0x38
        /*0892*/ 	.short	0x0016


	//----- nvinfo : EIATTR_EXIT_INSTR_OFFSETS
	.align		4
        /*0894*/ 	.byte	0x04, 0x1c
        /*0896*/ 	.short	(.L_100 - .L_99)


	//   ....[0]....
.L_99:
        /*0898*/ 	.word	0x00000a50


	//   ....[1]....
        /*089c*/ 	.word	0x00008fd0


	//   ....[2]....
        /*08a0*/ 	.word	0x0000bd30


	//   ....[3]....
        /*08a4*/ 	.word	0x0000c000


	//----- nvinfo : EIATTR_MAX_THREADS
	.align		4
.L_100:
        /*08a8*/ 	.byte	0x04, 0x05
        /*08aa*/ 	.short	(.L_102 - .L_101)
.L_101:
        /*08ac*/ 	.word	0x00000180
        /*08b0*/ 	.word	0x00000001
        /*08b4*/ 	.word	0x00000001


	//----- nvinfo : EIATTR_CRS_STACK_SIZE
	.align		4
.L_102:
        /*08b8*/ 	.byte	0x04, 0x1e
        /*08ba*/ 	.short	(.L_104 - .L_103)
.L_103:
        /*08bc*/ 	.word	0x00000000


	//----- nvinfo : EIATTR_CBANK_PARAM_SIZE
	.align		4
.L_104:
        /*08c0*/ 	.byte	0x03, 0x19
        /*08c2*/ 	.short	0x0bf0


	//----- nvinfo : EIATTR_PARAM_CBANK
	.align		4
        /*08c4*/ 	.byte	0x04, 0x0a
        /*08c6*/ 	.short	(.L_106 - .L_105)
	.align		4
.L_105:
        /*08c8*/ 	.word	index@(.nv.constant0._ZN7cutlass13device_kernelIN5flash11enable_sm90INS1_16FlashAttnFwdSm90INS1_25CollectiveMainloopFwdSm90ILi2EN4cute5tupleIJNS5_1CILi1EEES8_S8_EEENS6_IJNS7_ILi128EEENS7_ILi160EEENS7_ILi192EEEEEELi128ENS_12float_e4m3_tEfNS_4arch4Sm90ELb0ELb0ELb0ELb0ELb0ELb0ELb0ELb1ELb1ELb0ELb0ELb0EEENS1_21CollectiveEpilogueFwdINS6_IJSA_SA_SB_EEES9_NS_10bfloat16_tESG_Li256ELb0ELb0ELb0ELb1EEENS1_29StaticPersistentTileSchedulerILb0EEEEEEEEEvNT_6ParamsE)
        /*08cc*/ 	.short	0x0210
        /*08ce*/ 	.short	0x0bf0


	//----- nvinfo : EIATTR_SW_WAR
	.align		4
.L_106:
        /*08d0*/ 	.byte	0x04, 0x36
        /*08d2*/ 	.short	(.L_108 - .L_107)
.L_107:
        /*08d4*/ 	.word	0x00000008
.L_108:


//--------------------- .nv.info._ZN7cutlass13device_kernelIN5flash11enable_sm90INS1_16FlashAttnFwdSm90INS1_25CollectiveMainloopFwdSm90ILi2EN4cute5tupleIJNS5_1CILi2EEENS7_ILi1EEES9_EEENS6_IJNS7_ILi128EEENS7_ILi160EEENS7_ILi192EEEEEELi128ENS_12float_e4m3_tEfNS_4arch4Sm90ELb0ELb0ELb0ELb0ELb0ELb0ELb0ELb1ELb1ELb0ELb0ELb0EEENS1_21CollectiveEpilogueFwdINS6_IJSB_SB_SC_EEESA_NS_10bfloat16_tESH_Li256ELb0ELb0ELb0ELb1EEENS1_29StaticPersistentTileSchedulerILb0EEEEEEEEEvNT_6ParamsE --------------------------
	.section	.nv.info._ZN7cutlass13device_kernelIN5flash11enable_sm90INS1_16FlashAttnFwdSm90INS1_25CollectiveMainloopFwdSm90ILi2EN4cute5tupleIJNS5_1CILi2EEENS7_ILi1EEES9_EEENS6_IJNS7_ILi128EEENS7_ILi160EEENS7_ILi192EEEEEELi128ENS_12float_e4m3_tEfNS_4arch4Sm90ELb0ELb0ELb0ELb0ELb0ELb0ELb0ELb1ELb1ELb0ELb0ELb0EEENS1_21CollectiveEpilogueFwdINS6_IJSB_SB_SC_EEESA_NS_10bfloat16_tESH_Li256ELb0ELb0ELb0ELb1EEENS1_29StaticPersistentTileSchedulerILb0EEEEEEEEEvNT_6ParamsE,"",@"SHT_CUDA_INFO"
	.sectionflags	@""
	.align	4


	//----- nvinfo : EIATTR_CUDA_API_VERSION
	.align		4
        /*0000*/ 	.byte	0x04, 0x37
        /*0002*/ 	.short	(.L_110 - .L_109)
.L_109:
        /*0004*/ 	.word	0x00000082


	//----- nvinfo : EIATTR_KPARAM_INFO
	.align		4
.L_110:
        /*0008*/ 	.byte	0x04, 0x17
        /*000a*/ 	.short	(.L_112 - .L_111)
.L_111:
        /*000c*/ 	.word	0x00000000
        /*0010*/ 	.short	0x0000
        /*0012*/ 	.short	0x0070
        /*0014*/ 	.byte	0x00, 0xf0, 0x01, 0x2e


	//----- nvinfo : EIATTR_SPARSE_MMA_MASK
	.align		4
.L_112:
        /*0018*/ 	.byte	0x03, 0x50
        /*001a*/ 	.short	0x0000


	//----- nvinfo : EIATTR_MAXREG_COUNT
	.align		4
        /*001c*/ 	.byte	0x03, 0x1b
        /*001e*/ 	.short	0x00a8


	//----- nvinfo : EIATTR_NUM_BARRIERS
	.align		4
        /*0020*/ 	.byte	0x02, 0x4c
        /*0022*/ 	.byte	0x10
	.zero		1


	//----- nvinfo : EIATTR_EXTERNS
	.align		4
        /*0024*/ 	.byte	0x04, 0x0f
        /*0026*/ 	.short	(.L_114 - .L_113)


	//   ....[0]....
	.align		4
.L_113:
        /*0028*/ 	.word	index@(__assertfail)


	//----- nvinfo : EIATTR_ANNOTATIONS
	.align		4
.L_114:
        /*002c*/ 	.byte	0x04, 0x55
        /*002e*/ 	.short	(.L_116 - .L_115)


	//   ....[0]....
.L_115:
        /* <DEDUP_REMOVED lines=34> */


	//----- nvinfo : EIATTR_MERCURY_ISA_VERSION
	.align		4
.L_116:
        /*0240*/ 	.byte	0x03, 0x5f
        /*0242*/ 	.short	0x0101


	//----- nvinfo : EIATTR_INT_WARP_WIDE_INSTR_OFFSETS
	.align		4
        /*0244*/ 	.byte	0x04, 0x31
        /*0246*/ 	.short	(.L_118 - .L_117)


	//   ....[0]....
.L_117:
        /*0248*/ 	.word	0x00000190


	//   ....[1]....
        /*024c*/ 	.word	0x000001d0


	//   ....[2]....
        /*0250*/ 	.word	0x00000240


	//   ....[3]....
        /*0254*/ 	.word	0x00009df0


	//----- nvinfo : EIATTR_COOP_GROUP_MASK_REGIDS
	.align		4
.L_118:
        /*0258*/ 	.byte	0x04, 0x29
        /*025a*/ 	.short	(.L_120 - .L_119)


	//   ....[0]....
.L_119:
        /*025c*/ 	.word	0xffffffff


	//   ....[1]....
        /*0260*/ 	.word	0xffffffff


	//   ....[2]....
        /*0264*/ 	.word	0xffffffff


	//   ....[3]....
        /*0268*/ 	.word	0xffffffff


	//   ....[4]....
        /*026c*/ 	.word	0xffffffff


	//   ....[5]....
        /*0270*/ 	.word	0xffffffff


	//   ....[6]....
        /*0274*/ 	.word	0xffffffff


	//   ....[7]....
        /*0278*/ 	.word	0xffffffff


	//   ....[8]....
        /*027c*/ 	.word	0xffffffff


	//   ....[9]....
        /*0280*/ 	.word	0xffffffff


	//   ....[10]....
        /*0284*/ 	.word	0xffffffff


	//   ....[11]....
        /*0288*/ 	.word	0xffffffff


	//   ....[12]....
        /*028c*/ 	.word	0xffffffff


	//   ....[13]....
        /*0290*/ 	.word	0xffffffff


	//   ....[14]....
        /*0294*/ 	.word	0xffffffff


	//   ....[15]....
        /*0298*/ 	.word	0xffffffff


	//   ....[16]....
        /*029c*/ 	.word	0xffffffff


	//   ....[17]....
        /*02a0*/ 	.word	0xffffffff


	//   ....[18]....
        /*02a4*/ 	.word	0xffffffff


	//   ....[19]....
        /*02a8*/ 	.word	0xffffffff


	//   ....[20]....
        /*02ac*/ 	.word	0xffffffff


	//   ....[21]....
        /*02b0*/ 	.word	0xffffffff


	//   ....[22]....
        /*02b4*/ 	.word	0xffffffff


	//   ....[23]....
        /*02b8*/ 	.word	0xffffffff


	//   ....[24]....
        /*02bc*/ 	.word	0xffffffff


	//   ....[25]....
        /*02c0*/ 	.word	0xffffffff


	//   ....[26]....
        /*02c4*/ 	.word	0xffffffff


	//   ....[27]....
        /*02c8*/ 	.word	0xffffffff


	//   ....[28]....
        /*02cc*/ 	.word	0xffffffff


	//   ....[29]....
        /*02d0*/ 	.word	0xffffffff


	//   ....[30]....
        /*02d4*/ 	.word	0xffffffff


	//   ....[31]....
        /*02d8*/ 	.word	0xffffffff


	//   ....[32]....
        /*02dc*/ 	.word	0xffffffff


	//   ....[33]....
        /*02e0*/ 	.word	0xffffffff


	//   ....[34]....
        /*02e4*/ 	.word	0xffffffff


	//   ....[35]....
        /*02e8*/ 	.word	0xffffffff


	//   ....[36]....
        /*02ec*/ 	.word	0xffffffff


	//   ....[37]....
        /*02f0*/ 	.word	0xffffffff


	//   ....[38]....
        /*02f4*/ 	.word	0xffffffff


	//   ....[39]....
        /*02f8*/ 	.word	0xffffffff


	//   ....[40]....
        /*02fc*/ 	.word	0xffffffff


	//   ....[41]....
        /*0300*/ 	.word	0xffffffff


	//   ....[42]....
        /*0304*/ 	.word	0xffffffff


	//   ....[43]....
        /*0308*/ 	.word	0xffffffff


	//   ....[44]....
        /*030c*/ 	.word	0xffffffff


	//   ....[45]....
        /*0310*/ 	.word	0xffffffff


	//   ....[46]....
        /*0314*/ 	.word	0xffffffff


	//   ....[47]....
        /*0318*/ 	.word	0xffffffff


	//   ....[48]....
        /*031c*/ 	.word	0xffffffff


	//   ....[49]....
        /*0320*/ 	.word	0xffffffff


	//   ....[50]....
        /*0324*/ 	.word	0xffffffff


	//   ....[51]....
        /*0328*/ 	.word	0xffffffff


	//   ....[52]....
        /*032c*/ 	.word	0xffffffff


	//   ....[53]....
        /*0330*/ 	.word	0xffffffff


	//   ....[54]....
        /*0334*/ 	.word	0xffffffff


	//   ....[55]....
        /*0338*/ 	.word	0xffffffff


	//   ....[56]....
        /*033c*/ 	.word	0x0500000f


	//----- nvinfo : EIATTR_COOP_GROUP_INSTR_OFFSETS
	.align		4
.L_120:
        /*0340*/ 	.byte	0x04, 0x28
        /*0342*/ 	.short	(.L_122 - .L_121)


	//   ....[0]....
.L_121:
        /*0344*/ 	.word	0x00000070


	//   ....[1]....
        /*0348*/ 	.word	0x000001a0


	//   ....[2]....
        /*034c*/ 	.word	0x000001f0


	//   ....[3]....
        /*0350*/ 	.word	0x00000430


	//   ....[4]....
        /*0354*/ 	.word	0x00000650


	//   ....[5]....
        /*0358*/ 	.word	0x00000880


	//   ....[6]....
        /*035c*/ 	.word	0x00000b00


	//   ....[7]....
        /*0360*/ 	.word	0x00000e40


	//   ....[8]....
        /*0364*/ 	.word	0x00001370


	//   ....[9]....
        /*0368*/ 	.word	0x000032a0


	//   ....[10]....
        /*036c*/ 	.word	0x000033a0


	//   ....[11]....
        /*0370*/ 	.word	0x000038a0


	//   ....[12]....
        /*0374*/ 	.word	0x00003940


	//   ....[13]....
        /*0378*/ 	.word	0x00005f60


	//   ....[14]....
        /*037c*/ 	.word	0x00005f70


	//   ....[15]....
        /*0380*/ 	.word	0x00005fa0


	//   ....[16]....
        /*0384*/ 	.word	0x00005fb0


	//   ....[17]....
        /*0388*/ 	.word	0x00007a90


	//   ....[18]....
        /*038c*/ 	.word	0x00007aa0


	//   ....[19]....
        /*0390*/ 	.word	0x00007b20


	//   ....[20]....
        /*0394*/ 	.word	0x00007b30


	//   ....[21]....
        /*0398*/ 	.word	0x00008a50


	//   ....[22]....
        /*039c*/ 	.word	0x00008a60


	//   ....[23]....
        /*03a0*/ 	.word	0x00008a70


	//   ....[24]....
        /*03a4*/ 	.word	0x00008a80


	//   ....[25]....
        /*03a8*/ 	.word	0x00008a90


	//   ....[26]....
        /*03ac*/ 	.word	0x00008aa0


	//   ....[27]....
        /*03b0*/ 	.word	0x00008ab0


	//   ....[28]....
        /*03b4*/ 	.word	0x00008ac0


	//   ....[29]....
        /*03b8*/ 	.word	0x00008af0


	//   ....[30]....
        /*03bc*/ 	.word	0x00008b00


	//   ....[31]....
        /*03c0*/ 	.word	0x00008b30


	//   ....[32]....
        /*03c4*/ 	.word	0x00008b40


	//   ....[33]....
        /*03c8*/ 	.word	0x00008b70


	//   ....[34]....
        /*03cc*/ 	.word	0x00008b80


	//   ....[35]....
        /*03d0*/ 	.word	0x00008bd0


	//   ....[36]....
        /*03d4*/ 	.word	0x00008be0


	//   ....[37]....
        /*03d8*/ 	.word	0x00008bf0


	//   ....[38]....
        /*03dc*/ 	.word	0x00008c00


	//   ....[39]....
        /*03e0*/ 	.word	0x00008c20


	//   ....[40]....
        /*03e4*/ 	.word	0x00008c30


	//   ....[41]....
        /*03e8*/ 	.word	0x00008c40


	//   ....[42]....
        /*03ec*/ 	.word	0x00008c50


	//   ....[43]....
        /*03f0*/ 	.word	0x00008c60


	//   ....[44]....
        /*03f4*/ 	.word	0x00008c70


	//   ....[45]....
        /*03f8*/ 	.word	0x00008c80


	//   ....[46]....
        /*03fc*/ 	.word	0x00008cb0


	//   ....[47]....
        /*0400*/ 	.word	0x00008cc0


	//   ....[48]....
        /*0404*/ 	.word	0x00008cd0


	//   ....[49]....
        /*0408*/ 	.word	0x00008ce0


	//   ....[50]....
        /*040c*/ 	.word	0x00008cf0


	//   ....[51]....
        /*0410*/ 	.word	0x00008d00


	//   ....[52]....
        /*0414*/ 	.word	0x00008d10


	//   ....[53]....
        /*0418*/ 	.word	0x00008fc0


	//   ....[54]....
        /*041c*/ 	.word	0x00009f70


	//   ....[55]....
        /*0420*/ 	.word	0x0000c340


	//   ....[56]....
        /*0424*/ 	.word	0x0000c860


	//----- nvinfo : EIATTR_REG_RECONFIG
	.align		4
.L_122:
        /*0428*/ 	.byte	0x01, 0x54
	.zero		2


	//----- nvinfo : EIATTR_SYSCALL_OFFSETS
	.align		4
        /*042c*/ 	.byte	0x04, 0x46
        /*042e*/ 	.short	(.L_124 - .L_123)


	//   ....[0]....
.L_123:
        /*0430*/ 	.word	0x00001a00


	//   ....[1]....
        /*0434*/ 	.word	0x00009850


	//   ....[2]....
        /*0438*/ 	.word	0x000099d0


	//   ....[3]....
        /*043c*/ 	.word	0x00009b10


	//   ....[4]....
        /*0440*/ 	.word	0x00009c30


	//----- nvinfo : EIATTR_MBARRIER_INSTR_OFFSETS
	.align		4
.L_124:
        /*0444*/ 	.byte	0x04, 0x39
        /*0446*/ 	.short	(.L_126 - .L_125)


	//   ....[0]....
.L_125:
        /*0448*/ 	.word	0x000002d0
        /*044c*/ 	.word	0x000000ff
        /*0450*/ 	.word	0x00029800
        /*0454*/ 	.short	0x0100
        /*0456*/ 	.byte	0x08
	.zero		1


	//   ....[1]....
        /*0458*/ 	.word	0x000002e0
        /*045c*/ 	.word	0x000000ff
        /*0460*/ 	.word	0x00029820
        /*0464*/ 	.short	0x0100
        /*0466*/ 	.byte	0x08
	.zero		1


	//   ....[2]....
        /*0468*/ 	.word	0x000003d0
        /*046c*/ 	.word	0x000000ff
        /*0470*/ 	.word	0x00029830
        /*0474*/ 	.short	0x0100
        /*0476*/ 	.byte	0x08
	.zero		1


	//   ....[3]....
        /*0478*/ 	.word	0x000003e0
        /*047c*/ 	.word	0x000000ff
        /*0480*/ 	.word	0x00029840
        /*0484*/ 	.short	0x0100
        /*0486*/ 	.byte	0x08
	.zero		1


	//   ....[4]....
        /*0488*/ 	.word	0x000003f0
        /*048c*/ 	.word	0x000000ff
        /*0490*/ 	.word	0x00029838
        /*0494*/ 	.short	0x0100
        /*0496*/ 	.byte	0x08
	.zero		1


	//   ....[5]....
        /*0498*/ 	.word	0x00000400
        /*049c*/ 	.word	0x000000ff
        /*04a0*/ 	.word	0x00029848
        /*04a4*/ 	.short	0x0100
        /*04a6*/ 	.byte	0x08
	.zero		1


	//   ....[6]....
        /*04a8*/ 	.word	0x00000600
        /*04ac*/ 	.word	0x000000ff
        /*04b0*/ 	.word	0x00029850
        /*04b4*/ 	.short	0x0100
        /*04b6*/ 	.byte	0x08
	.zero		1


	//   ....[7]....
        /*04b8*/ 	.word	0x00000610
        /*04bc*/ 	.word	0x000000ff
        /*04c0*/ 	.word	0x00029860
        /*04c4*/ 	.short	0x0100
        /*04c6*/ 	.byte	0x08
	.zero		1


	//   ....[8]....
        /*04c8*/ 	.word	0x00000620
        /*04cc*/ 	.word	0x000000ff
        /*04d0*/ 	.word	0x00029858
        /*04d4*/ 	.short	0x0100
        /*04d6*/ 	.byte	0x08
	.zero		1


	//   ....[9]....
        /*04d8*/ 	.word	0x00000630
        /*04dc*/ 	.word	0x000000ff
        /*04e0*/ 	.word	0x00029868
        /*04e4*/ 	.short	0x0100
        /*04e6*/ 	.byte	0x08
	.zero		1


	//   ....[10]....
        /*04e8*/ 	.word	0x00000830
        /*04ec*/ 	.word	0x000000ff
        /*04f0*/ 	.word	0x00029870
        /*04f4*/ 	.short	0x0100
        /*04f6*/ 	.byte	0x08
	.zero		1


	//   ....[11]....
        /*04f8*/ 	.word	0x00000840
        /*04fc*/ 	.word	0x000000ff
        /*0500*/ 	.word	0x00029880
        /*0504*/ 	.short	0x0100
        /*0506*/ 	.byte	0x08
	.zero		1


	//   ....[12]....
        /*0508*/ 	.word	0x00000850
        /*050c*/ 	.word	0x000000ff
        /*0510*/ 	.word	0x00029878
        /*0514*/ 	.short	0x0100
        /*0516*/ 	.byte	0x08
	.zero		1


	//   ....[13]....
        /*0518*/ 	.word	0x00000860
        /*051c*/ 	.word	0x000000ff
        /*0520*/ 	.word	0x00029888
        /*0524*/ 	.short	0x0100
        /*0526*/ 	.byte	0x08
	.zero		1


	//   ....[14]....
        /*0528*/ 	.word	0x00000ab0
        /*052c*/ 	.word	0x000000ff
        /*0530*/ 	.word	0x00029890
        /*0534*/ 	.short	0x0100
        /*0536*/ 	.byte	0x08
	.zero		1


	//   ....[15]....
        /*0538*/ 	.word	0x00000ac0
        /*053c*/ 	.word	0x000000ff
        /*0540*/ 	.word	0x000298a0
        /*0544*/ 	.short	0x0100
        /*0546*/ 	.byte	0x08
	.zero		1


	//   ....[16]....
        /*0548*/ 	.word	0x00000ad0
        /*054c*/ 	.word	0x000000ff
        /*0550*/ 	.word	0x00029898
        /*0554*/ 	.short	0x0100
        /*0556*/ 	.byte	0x08
	.zero		1


	//   ....[17]....
        /*0558*/ 	.word	0x00000ae0
        /*055c*/ 	.word	0x000000ff
        /*0560*/ 	.word	0x000298a8
        /*0564*/ 	.short	0x0100
        /*0566*/ 	.byte	0x08
	.zero		1


	//   ....[18]....
        /*0568*/ 	.word	0x00000d90
        /*056c*/ 	.word	0x000000ff
        /*0570*/ 	.word	0x000298b0
        /*0574*/ 	.short	0x0100
        /*0576*/ 	.byte	0x08
	.zero		1


	//   ....[19]....
        /*0578*/ 	.word	0x00000da0
        /*057c*/ 	.word	0x000000ff
        /*0580*/ 	.word	0x000298c0
        /*0584*/ 	.short	0x0100
        /*0586*/ 	.byte	0x08
	.zero		1


	//   ....[20]....
        /*0588*/ 	.word	0x00000db0
        /*058c*/ 	.word	0x000000ff
        /*0590*/ 	.word	0x000298b8
        /*0594*/ 	.short	0x0100
        /*0596*/ 	.byte	0x08
	.zero		1


	//   ....[21]....
        /*0598*/ 	.word	0x00000dc0
        /*059c*/ 	.word	0x000000ff
        /*05a0*/ 	.word	0x000298c8
        /*05a4*/ 	.short	0x0100
        /*05a6*/ 	.byte	0x08
	.zero		1


	//   ....[22]....
        /*05a8*/ 	.word	0x00001a60
        /*05ac*/ 	.word	0x000000ff
        /*05b0*/ 	.word	0x00029800
        /*05b4*/ 	.short	0x010a
        /*05b6*/ 	.byte	0x26
	.zero		1


	//   ....[23]....
        /*05b8*/ 	.word	0x00001ae0
        /*05bc*/ 	.word	0x00000004
        /*05c0*/ 	.word	0x00029830
        /*05c4*/ 	.short	0x010a
        /*05c6*/ 	.byte	0x3f
	.zero		1


	//   ....[24]....
        /*05c8*/ 	.word	0x00001b20
        /*05cc*/ 	.word	0x00000004
        /*05d0*/ 	.word	0x00029830
        /*05d4*/ 	.short	0x010a
        /*05d6*/ 	.byte	0x3f
	.zero		1


	//   ....[25]....
        /*05d8*/ 	.word	0x00003df0
        /*05dc*/ 	.word	0x0000003d
        /*05e0*/ 	.word	0x00000000
        /*05e4*/ 	.short	0x0101
        /*05e6*/ 	.byte	0x3f
	.zero		1


	//   ....[26]....
        /*05e8*/ 	.word	0x00004b60
        /*05ec*/ 	.word	0x000000ff
        /*05f0*/ 	.word	0x00029830
        /*05f4*/ 	.short	0x010a
        /*05f6*/ 	.byte	0x06
	.zero		1


	//   ....[27]....
        /*05f8*/ 	.word	0x00004ba0
        /*05fc*/ 	.word	0x000000ff
        /*0600*/ 	.word	0x00029830
        /*0604*/ 	.short	0x010a
        /*0606*/ 	.byte	0x06
	.zero		1


	//   ....[28]....
        /*0608*/ 	.word	0x000057c0
        /*060c*/ 	.word	0x000000ff
        /*0610*/ 	.word	0x00029850
        /*0614*/ 	.short	0x010a
        /*0616*/ 	.byte	0x06
	.zero		1


	//   ....[29]....
        /*0618*/ 	.word	0x00005800
        /*061c*/ 	.word	0x000000ff
        /*0620*/ 	.word	0x00029850
        /*0624*/ 	.short	0x010a
        /*0626*/ 	.byte	0x06
	.zero		1


	//   ....[30]....
        /*0628*/ 	.word	0x00006dd0
        /*062c*/ 	.word	0x00000005
        /*0630*/ 	.word	0x00000000
        /*0634*/ 	.short	0x0101
        /*0636*/ 	.byte	0x3f
	.zero		1


	//   ....[31]....
        /*0638*/ 	.word	0x00007100
        /*063c*/ 	.word	0x000000ff
        /*0640*/ 	.word	0x00000000
        /*0644*/ 	.short	0x0101
        /*0646*/ 	.byte	0x06
	.zero		1


	//   ....[32]....
        /*0648*/ 	.word	0x00007780
        /*064c*/ 	.word	0x000000ff
        /*0650*/ 	.word	0x00029850
        /*0654*/ 	.short	0x010a
        /*0656*/ 	.byte	0x08
	.zero		1


	//   ....[33]....
        /*0658*/ 	.word	0x000077c0
        /*065c*/ 	.word	0x000000ff
        /*0660*/ 	.word	0x00029850
        /*0664*/ 	.short	0x010a
        /*0666*/ 	.byte	0x08
	.zero		1


	//   ....[34]....
        /*0668*/ 	.word	0x00008510
        /*066c*/ 	.word	0x000000ff
        /*0670*/ 	.word	0x00000000
        /*0674*/ 	.short	0x0101
        /*0676*/ 	.byte	0x08
	.zero		1


	//   ....[35]....
        /*0678*/ 	.word	0x00009160
        /*067c*/ 	.word	0x000000ff
        /*0680*/ 	.word	0x00000000
        /*0684*/ 	.short	0x0101
        /*0686*/ 	.byte	0x07
	.zero		1


	//   ....[36]....
        /*0688*/ 	.word	0x00009170
        /*068c*/ 	.word	0x000000ff
        /*0690*/ 	.word	0x00000000
        /*0694*/ 	.short	0x0101
        /*0696*/ 	.byte	0x06
	.zero		1


	//   ....[37]....
        /*0698*/ 	.word	0x0000a170
        /*069c*/ 	.word	0x00000002
        /*06a0*/ 	.word	0x00029880
        /*06a4*/ 	.short	0x010a
        /*06a6*/ 	.byte	0x3f
	.zero		1


	//   ....[38]....
        /*06a8*/ 	.word	0x0000a3f0
        /*06ac*/ 	.word	0x00000002
        /*06b0*/ 	.word	0x00029840
        /*06b4*/ 	.short	0x010a
        /*06b6*/ 	.byte	0x3f
	.zero		1


	//   ....[39]....
        /*06b8*/ 	.word	0x0000a900
        /*06bc*/ 	.word	0x000000ff
        /*06c0*/ 	.word	0x00029820
        /*06c4*/ 	.short	0x010a
        /*06c6*/ 	.byte	0x28
	.zero		1


	//   ....[40]....
        /*06c8*/ 	.word	0x0000abb0
        /*06cc*/ 	.word	0x00000004
        /*06d0*/ 	.word	0x00029880
        /*06d4*/ 	.short	0x010a
        /*06d6*/ 	.byte	0x3f
	.zero		1


	//   ....[41]....
        /*06d8*/ 	.word	0x0000aed0
        /*06dc*/ 	.word	0x00000004
        /*06e0*/ 	.word	0x00029840
        /*06e4*/ 	.short	0x010a
        /*06e6*/ 	.byte	0x3f
	.zero		1


	//   ....[42]....
        /*06e8*/ 	.word	0x0000b460
        /*06ec*/ 	.word	0x00000003
        /*06f0*/ 	.word	0x00029870
        /*06f4*/ 	.short	0x010a
        /*06f6*/ 	.byte	0x3f
	.zero		1


	//   ....[43]....
        /*06f8*/ 	.word	0x0000b4d0
        /*06fc*/ 	.word	0x00000002
        /*0700*/ 	.word	0x00029860
        /*0704*/ 	.short	0x010a
        /*0706*/ 	.byte	0x3f
	.zero		1


	//   ....[44]....
        /*0708*/ 	.word	0x0000b9d0
        /*070c*/ 	.word	0x00000002
        /*0710*/ 	.word	0x00029850
        /*0714*/ 	.short	0x0101
        /*0716*/ 	.byte	0x3f
	.zero		1


	//   ....[45]....
        /*0718*/ 	.word	0x0000ba60
        /*071c*/ 	.word	0x00000002
        /*0720*/ 	.word	0x00000000
        /*0724*/ 	.short	0x0101
        /*0726*/ 	.byte	0x3f
	.zero		1


	//   ....[46]....
        /*0728*/ 	.word	0x0000bb70
        /*072c*/ 	.word	0x00000014
        /*0730*/ 	.word	0x00029870
        /*0734*/ 	.short	0x010a
        /*0736*/ 	.byte	0x3f
	.zero		1


	//   ....[47]....
        /*0738*/ 	.word	0x0000bc00
        /*073c*/ 	.word	0x00000014
        /*0740*/ 	.word	0x00029860
        /*0744*/ 	.short	0x010a
        /*0746*/ 	.byte	0x3f
	.zero		1


	//   ....[48]....
        /*0748*/ 	.word	0x0000c100
        /*074c*/ 	.word	0x00000014
        /*0750*/ 	.word	0x00029850
        /*0754*/ 	.short	0x0101
        /*0756*/ 	.byte	0x3f
	.zero		1


	//   ....[49]....
        /*0758*/ 	.word	0x0000c190
        /*075c*/ 	.word	0x00000014
        /*0760*/ 	.word	0x00000000
        /*0764*/ 	.short	0x0101
        /*0766*/ 	.byte	0x3f
	.zero		1


	//   ....[50]....
        /*0768*/ 	.word	0x0000c2f0
        /*076c*/ 	.word	0x00000009
        /*0770*/ 	.word	0x00029820
        /*0774*/ 	.short	0x010a
        /*0776*/ 	.byte	0x3f
	.zero		1


	//   ....[51]....
        /*0778*/ 	.word	0x0000c460
        /*077c*/ 	.word	0x00000005
        /*0780*/ 	.word	0x00000000
        /*0784*/ 	.short	0x010a
        /*0786*/ 	.byte	0x3f
	.zero		1


	//   ....[52]....
        /*0788*/ 	.word	0x0000c4d0
        /*078c*/ 	.word	0x00000007
        /*0790*/ 	.word	0x00000000
        /*0794*/ 	.short	0x010a
        /*0796*/ 	.byte	0x3f
	.zero		1


	//   ....[53]....
        /*0798*/ 	.word	0x0000c530
        /*079c*/ 	.word	0x00000005
        /*07a0*/ 	.word	0x00029860
        /*07a4*/ 	.short	0x010a
        /*07a6*/ 	.byte	0x3f
	.zero		1


	//   ....[54]....
        /*07a8*/ 	.word	0x0000c580
        /*07ac*/ 	.word	0x00000003
        /*07b0*/ 	.word	0x00029860
        /*07b4*/ 	.short	0x010a
        /*07b6*/ 	.byte	0x3f
	.zero		1


	//   ....[55]....
        /*07b8*/ 	.word	0x0000c5c0
        /*07bc*/ 	.word	0x00000005
        /*07c0*/ 	.word	0x00029880
        /*07c4*/ 	.short	0x010a
        /*07c6*/ 	.byte	0x3f
	.zero		1


	//   ....[56]....
        /*07c8*/ 	.word	0x0000c5e0
        /*07cc*/ 	.word	0x00000003
        /*07d0*/ 	.word	0x00029880
        /*07d4*/ 	.short	0x010a
        /*07d6*/ 	.byte	0x3f
	.zero		1


	//   ....[57]....
        /*07d8*/ 	.word	0x0000c650
        /*07dc*/ 	.word	0x00000003
        /*07e0*/ 	.word	0x00029800
        /*07e4*/ 	.short	0x010a
        /*07e6*/ 	.byte	0x3f
	.zero		1


	//   ....[58]....
        /*07e8*/ 	.word	0x0000c6a0
        /*07ec*/ 	.word	0x00000004
        /*07f0*/ 	.word	0x00029830
        /*07f4*/ 	.short	0x010a
        /*07f6*/ 	.byte	0x3f
	.zero		1


	//   ....[59]....
        /*07f8*/ 	.word	0x0000c700
        /*07fc*/ 	.word	0x00000003
        /*0800*/ 	.word	0x00029830
        /*0804*/ 	.short	0x010a
        /*0806*/ 	.byte	0x3f
	.zero		1


	//   ....[60]....
        /*0808*/ 	.word	0x0000c760
        /*080c*/ 	.word	0x00000003
        /*0810*/ 	.word	0x00029850
        /*0814*/ 	.short	0x010a
        /*0816*/ 	.byte	0x3f
	.zero		1


	//   ....[61]....
        /*0818*/ 	.word	0x0000c7c0
        /*081c*/ 	.word	0x00000007
        /*0820*/ 	.word	0x00029850
        /*0824*/ 	.short	0x010a
        /*0826*/ 	.byte	0x3f
	.zero		1


	//   ....[62]....
        /*0828*/ 	.word	0x0000c910
        /*082c*/ 	.word	0x00000002
        /*0830*/ 	.word	0x00029880
        /*0834*/ 	.short	0x010a
        /*0836*/ 	.byte	0x3f
	.zero		1


	//   ....[63]....
        /*0838*/ 	.word	0x0000c960
        /*083c*/ 	.word	0x00000002
        /*0840*/ 	.word	0x00029840
        /*0844*/ 	.short	0x010a
        /*0846*/ 	.byte	0x3f
	.zero		1


	//   ....[64]....
        /*0848*/ 	.word	0x0000c9c0
        /*084c*/ 	.word	0x00000003
        /*0850*/ 	.word	0x00029820
        /*0854*/ 	.short	0x010a
        /*0856*/ 	.byte	0x3f
	.zero		1


	//   ....[65]....
        /*0858*/ 	.word	0x0000ca10
        /*085c*/ 	.word	0x00000004
        /*0860*/ 	.word	0x00029880
        /*0864*/ 	.short	0x010a
        /*0866*/ 	.byte	0x3f
	.zero		1


	//   ....[66]....
        /*0868*/ 	.word	0x0000ca60
        /*086c*/ 	.word	0x00000004
        /*0870*/ 	.word	0x00029840
        /*0874*/ 	.short	0x010a
        /*0876*/ 	.byte	0x3f
	.zero		1


	//   ....[67]....
        /*0878*/ 	.word	0x0000cac0
        /*087c*/ 	.word	0x00000003
        /*0880*/ 	.word	0x00029870
        /*0884*/ 	.short	0x010a
        /*0886*/ 	.byte	0x3f
	.zero		1


	//   ....[68]....
        /*0888*/ 	.word	0x0000cb20
        /*088c*/ 	.word	0x00000004
        /*0890*/ 	.word	0x00029860
        /*0894*/ 	.short	0x010a
        /*0896*/ 	.byte	0x3f
	.zero		1


	//   ....[69]....
        /*0898*/ 	.word	0x0000cb70
        /*089c*/ 	.word	0x00000014
        /*08a0*/ 	.word	0x00029870
        /*08a4*/ 	.short	0x010a
        /*08a6*/ 	.byte	0x3f
	.zero		1


	//   ....[70]....
        /*08a8*/ 	.word	0x0000cbc0
        /*08ac*/ 	.word	0x00000014
        /*08b0*/ 	.word	0x00029860
        /*08b4*/ 	.short	0x010a
        /*08b6*/ 	.byte	0x3f
	.zero		1


	//   ....[71]....
        /*08b8*/ 	.word	0x0000cc10
        /*08bc*/ 	.word	0x00000009
        /*08c0*/ 	.word	0x00029820
        /*08c4*/ 	.short	0x010a
        /*08c6*/ 	.byte	0x3f
	.zero		1


	//   ....[72]....
        /*08c8*/ 	.word	0x0000cc60
        /*08cc*/ 	.word	0x00000005
        /*08d0*/ 	.word	0x00000000
        /*08d4*/ 	.short	0x010a
        /*08d6*/ 	.byte	0x3f
	.zero		1


	//   ....[73]....
        /*08d8*/ 	.word	0x0000ccb0
        /*08dc*/ 	.word	0x00000007
        /*08e0*/ 	.word	0x00000000
        /*08e4*/ 	.short	0x010a
        /*08e6*/ 	.byte	0x3f
	.zero		1


	//   ....[74]....
        /*08e8*/ 	.word	0x0000cd00
        /*08ec*/ 	.word	0x00000005
        /*08f0*/ 	.word	0x00029860
        /*08f4*/ 	.short	0x010a
        /*08f6*/ 	.byte	0x3f
	.zero		1


	//   ....[75]....
        /*08f8*/ 	.word	0x0000cd50
        /*08fc*/ 	.word	0x00000003
        /*0900*/ 	.word	0x00029860
        /*0904*/ 	.short	0x010a
        /*0906*/ 	.byte	0x3f
	.zero		1


	//   ....[76]....
        /*0908*/ 	.word	0x0000cda0
        /*090c*/ 	.word	0x00000005
        /*0910*/ 	.word	0x00029880
        /*0914*/ 	.short	0x010a
        /*0916*/ 	.byte	0x3f
	.zero		1


	//----- nvinfo : EIATTR_NUM_MBARRIERS
	.align		4
.L_126:
        /*0918*/ 	.byte	0x03, 0x38
        /*091a*/ 	.short	0x0016


	//----- nvinfo : EIATTR_EXIT_INSTR_OFFSETS
	.align		4
        /*091c*/ 	.byte	0x04, 0x1c
        /*091e*/ 	.short	(.L_128 - .L_127)


	//   ....[0]....
.L_127:
        /*0920*/ 	.word	0x00000fb0


	//   ....[1]....
        /*0924*/ 	.word	0x00009220


	//   ....[2]....
        /*0928*/ 	.word	0x0000c360


	//   ....[3]....
        /*092c*/ 	.word	0x0000c630


	//----- nvinfo : EIATTR_MAX_THREADS
	.align		4
.L_128:
        /*0930*/ 	.byte	0x04, 0x05
        /*0932*/ 	.short	(.L_130 - .L_129)
.L_129:
        /*0934*/ 	.word	0x00000180
        /*0938*/ 	.word	0x00000001
        /*093c*/ 	.word	0x00000001


	//----- nvinfo : EIATTR_CRS_STACK_SIZE
	.align		4
.L_130:
        /*0940*/ 	.byte	0x04, 0x1e
        /*0942*/ 	.short	(.L_132 - .L_131)
.L_131:
        /*0944*/ 	.word	0x00000000


	//----- nvinfo : EIATTR_CBANK_PARAM_SIZE
	.align		4
.L_132:
        /*0948*/ 	.byte	0x03, 0x19
        /*094a*/ 	.short	0x0bf0


	//----- nvinfo : EIATTR_PARAM_CBANK
	.align		4
        /*094c*/ 	.byte	0x04, 0x0a
        /*094e*/ 	.short	(.L_134 - .L_133)
	.align		4
.L_133:
        /*0950*/ 	.word	index@(.nv.constant0._ZN7cutlass13device_kernelIN5flash11enable_sm90INS1_16FlashAttnFwdSm90INS1_25CollectiveMainloopFwdSm90ILi2EN4cute5tupleIJNS5_1CILi2EEENS7_ILi1EEES9_EEENS6_IJNS7_ILi128EEENS7_ILi160EEENS7_ILi192EEEEEELi128ENS_12float_e4m3_tEfNS_4arch4Sm90ELb0ELb0ELb0ELb0ELb0ELb0ELb0ELb1ELb1ELb0ELb0ELb0EEENS1_21CollectiveEpilogueFwdINS6_IJSB_SB_SC_EEESA_NS_10bfloat16_tESH_Li256ELb0ELb0ELb0ELb1EEENS1_29StaticPersistentTileSchedulerILb0EEEEEEEEEvNT_6ParamsE)
        /*0954*/ 	.short	0x0210
        /*0956*/ 	.short	0x0bf0


	//----- nvinfo : EIATTR_SW_WAR
	.align		4
.L_134:
        /*0958*/ 	.byte	0x04, 0x36
        /*095a*/ 	.short	(.L_136 - .L_135)
.L_135:
        /*095c*/ 	.word	0x00000008
.L_136:


//--------------------- .nv.info._ZN7cutlass13device_kernelIN5flash11enable_sm90INS1_16FlashAttnFwdSm90INS1_25CollectiveMainloopFwdSm90ILi2EN4cute5tupleIJNS5_1CILi1EEES8_S8_EEENS6_IJNS7_ILi128EEENS7_ILi160EEENS7_ILi192EEEEEELi128ENS_12float_e4m3_tEfNS_4arch4Sm90ELb0ELb0ELb0ELb1ELb0ELb0ELb0ELb1ELb1ELb0ELb0ELb0EEENS1_21CollectiveEpilogueFwdINS6_IJSA_SA_SB_EEES9_NS_10bfloat16_tESG_Li256ELb1ELb0ELb0ELb1EEENS1_36VarlenDynamicPersistentTileSchedulerILi128ELi160ELi256ELi128ELb0ELb0ELb1ELb0ELb1ELb1EEEEEEEEEvNT_6ParamsE --------------------------
	.section	.nv.info._ZN7cutlass13device_kernelIN5flash11enable_sm90INS1_16FlashAttnFwdSm90INS1_25CollectiveMainloopFwdSm90ILi2EN4cute5tupleIJNS5_1CILi1EEES8_S8_EEENS6_IJNS7_ILi128EEENS7_ILi160EEENS7_ILi192EEEEEELi128ENS_12float_e4m3_tEfNS_4arch4Sm90ELb0ELb0ELb0ELb1ELb0ELb0ELb0ELb1ELb1ELb0ELb0ELb0EEENS1_21CollectiveEpilogueFwdINS6_IJSA_SA_SB_EEES9_NS_10bfloat16_tESG_Li256ELb1ELb0ELb0ELb1EEENS1_36VarlenDynamicPersistentTileSchedulerILi128ELi160ELi256ELi128ELb0ELb0ELb1ELb0ELb1ELb1EEEEEEEEEvNT_6ParamsE,"",@"SHT_CUDA_INFO"
	.sectionflags	@""
	.align	4


	//----- nvinfo : EIATTR_CUDA_API_VERSION
	.align		4
        /*0000*/ 	.byte	0x04, 0x37
        /*0002*/ 	.short	(.L_138 - .L_137)
.L_137:
        /*0004*/ 	.word	0x00000082


	//----- nvinfo : EIATTR_KPARAM_INFO
	.align		4
.L_138:
        /*0008*/ 	.byte	0x04, 0x17
        /*000a*/ 	.short	(.L_140 - .L_139)
.L_139:
        /*000c*/ 	.word	0x00000000
        /*0010*/ 	.short	0x0000
        /*0012*/ 	.short	0x0070
        /*0014*/ 	.byte	0x00, 0xf0, 0x01, 0x28


	//----- nvinfo : EIATTR_SPARSE_MMA_MASK
	.align		4
.L_140:
        /*0018*/ 	.byte	0x03, 0x50
        /*001a*/ 	.short	0x0000


	//----- nvinfo : EIATTR_MAXREG_COUNT
	.align		4
        /*001c*/ 	.byte	0x03, 0x1b
        /*001e*/ 	.short	0x00a8


	//----- nvinfo : EIATTR_NUM_BARRIERS
	.align		4
        /*0020*/ 	.byte	0x02, 0x4c
        /*0022*/ 	.byte	0x10
	.zero		1


	//----- nvinfo : EIATTR_EXTERNS
	.align		4
        /*0024*/ 	.byte	0x04, 0x0f
        /*0026*/ 	.short	(.L_142 - .L_141)


	//   ....[0]....
	.align		4
.L_141:
        /*0028*/ 	.word	index@(__assertfail)


	//----- nvinfo : EIATTR_ANNOTATIONS
	.align		4
.L_142:
        /*002c*/ 	.byte	0x04, 0x55
        /*002e*/ 	.short	(.L_144 - .L_143)


	//   ....[0]....
.L_143:
        /* <DEDUP_REMOVED lines=43> */


	//----- nvinfo : EIATTR_MERCURY_ISA_VERSION
	.align		4
.L_144:
        /*02d0*/ 	.byte	0x03, 0x5f
        /*02d2*/ 	.short	0x0101


	//----- nvinfo : EIATTR_UNUSED_LOAD_BYTE_OFFSET
	.align		4
        /*02d4*/ 	.byte	0x04, 0x44
        /*02d6*/ 	.short	(.L_146 - .L_145)


	//   ....[0]....
.L_145:
        /*02d8*/ 	.word	0x00000a70
        /*02dc*/ 	.word	0x0000fff0


	//   ....[1]....
        /*02e0*/ 	.word	0x00008670
        /*02e4*/ 	.word	0x0000fff0


	//----- nvinfo : EIATTR_INT_WARP_WIDE_INSTR_OFFSETS
	.align		4
.L_146:
        /*02e8*/ 	.byte	0x04, 0x31
        /*02ea*/ 	.short	(.L_148 - .L_147)


	//   ....[0]....
.L_147:
        /*02ec*/ 	.word	0x00000160


	//   ....[1]....
        /*02f0*/ 	.word	0x000001a0


	//   ....[2]....
        /*02f4*/ 	.word	0x00000210


	//   ....[3]....
        /*02f8*/ 	.word	0x0000bd40


	//   ....[4]....
        /*02fc*/ 	.word	0x0000bdd0


	//   ....[5]....
        /*0300*/ 	.word	0x0000c590


	//   ....[6]....
        /*0304*/ 	.word	0x0000e080


	//   ....[7]....
        /*0308*/ 	.word	0x0000e110


	//----- nvinfo : EIATTR_COOP_GROUP_MASK_REGIDS
	.align		4
.L_148:
        /*030c*/ 	.byte	0x04, 0x29
        /*030e*/ 	.short	(.L_150 - .L_149)


	//   ....[0]....
.L_149:
        /*0310*/ 	.word	0xffffffff


	//   ....[1]....
        /*0314*/ 	.word	0xffffffff


	//   ....[2]....
        /*0318*/ 	.word	0xffffffff


	//   ....[3]....
        /*031c*/ 	.word	0xffffffff


	//   ....[4]....
        /*0320*/ 	.word	0xffffffff


	//   ....[5]....
        /*0324*/ 	.word	0xffffffff


	//   ....[6]....
        /*0328*/ 	.word	0xffffffff


	//   ....[7]....
        /*032c*/ 	.word	0xffffffff


	//   ....[8]....
        /*0330*/ 	.word	0xffffffff


	//   ....[9]....
        /*0334*/ 	.word	0xffffffff


	//   ....[10]....
        /*0338*/ 	.word	0xffffffff


	//   ....[11]....
        /*033c*/ 	.word	0xffffffff


	//   ....[12]....
        /*0340*/ 	.word	0xffffffff


	//   ....[13]....
        /*0344*/ 	.word	0xffffffff


	//   ....[14]....
        /*0348*/ 	.word	0xffffffff


	//   ....[15]....
        /*034c*/ 	.word	0xffffffff


	//   ....[16]....
        /*0350*/ 	.word	0xffffffff


	//   ....[17]....
        /*0354*/ 	.word	0xffffffff


	//   ....[18]....
        /*0358*/ 	.word	0xffffffff


	//   ....[19]....
        /*035c*/ 	.word	0xffffffff


	//   ....[20]....
        /*0360*/ 	.word	0xffffffff


	//   ....[21]....
        /*0364*/ 	.word	0xffffffff


	//   ....[22]....
        /*0368*/ 	.word	0xffffffff


	//   ....[23]....
        /*036c*/ 	.word	0xffffffff


	//   ....[24]....
        /*0370*/ 	.word	0xffffffff


	//   ....[25]....
        /*0374*/ 	.word	0xffffffff


	//   ....[26]....
        /*0378*/ 	.word	0xffffffff


	//   ....[27]....
        /*037c*/ 	.word	0xffffffff


	//   ....[28]....
        /*0380*/ 	.word	0xffffffff


	//   ....[29]....
        /*0384*/ 	.word	0xffffffff


	//   ....[30]....
        /*0388*/ 	.word	0xffffffff


	//   ....[31]....
        /*038c*/ 	.word	0xffffffff


	//   ....[32]....
        /*0390*/ 	.word	0xffffffff


	//   ....[33]....
        /*0394*/ 	.word	0xffffffff


	//   ....[34]....
        /*0398*/ 	.word	0xffffffff


	//   ....[35]....
        /*039c*/ 	.word	0xffffffff


	//   ....[36]....
        /*03a0*/ 	.word	0xffffffff


	//   ....[37]....
        /*03a4*/ 	.word	0xffffffff


	//   ....[38]....
        /*03a8*/ 	.word	0xffffffff


	//   ....[39]....
        /*03ac*/ 	.word	0xffffffff


	//   ....[40]....
        /*03b0*/ 	.word	0xffffffff


	//   ....[41]....
        /*03b4*/ 	.word	0xffffffff


	//   ....[42]....
        /*03b8*/ 	.word	0xffffffff


	//   ....[43]....
        /*03bc*/ 	.word	0xffffffff


	//   ....[44]....
        /*03c0*/ 	.word	0xffffffff


	//   ....[45]....
        /*03c4*/ 	.word	0xffffffff


	//   ....[46]....
        /*03c8*/ 	.word	0xffffffff


	//   ....[47]....
        /*03cc*/ 	.word	0xffffffff


	//   ....[48]....
        /*03d0*/ 	.word	0xffffffff


	//   ....[49]....
        /*03d4*/ 	.word	0xffffffff


	//   ....[50]....
        /*03d8*/ 	.word	0xffffffff


	//   ....[51]....
        /*03dc*/ 	.word	0xffffffff


	//   ....[52]....
        /*03e0*/ 	.word	0xffffffff


	//   ....[53]....
        /*03e4*/ 	.word	0xffffffff


	//   ....[54]....
        /*03e8*/ 	.word	0xffffffff


	//   ....[55]....
        /*03ec*/ 	.word	0xffffffff


	//   ....[56]....
        /*03f0*/ 	.word	0xffffffff


	//   ....[57]....
        /*03f4*/ 	.word	0xffffffff


	//   ....[58]....
        /*03f8*/ 	.word	0xffffffff


	//   ....[59]....
        /*03fc*/ 	.word	0xffffffff


	//   ....[60]....
        /*0400*/ 	.word	0xffffffff


	//   ....[61]....
        /*0404*/ 	.word	0xffffffff


	//   ....[62]....
        /*0408*/ 	.word	0xffffffff


	//   ....[63]....
        /*040c*/ 	.word	0xffffffff


	//   ....[64]....
        /*0410*/ 	.word	0xffffffff


	//   ....[65]....
        /*0414*/ 	.word	0xffffffff


	//   ....[66]....
        /*0418*/ 	.word	0xffffffff


	//   ....[67]....
        /*041c*/ 	.word	0xffffffff


	//   ....[68]....
        /*0420*/ 	.word	0xffffffff


	//   ....[69]....
        /*0424*/ 	.word	0xffffffff


	//   ....[70]....
        /*0428*/ 	.word	0xffffffff


	//   ....[71]....
        /*042c*/ 	.word	0xffffffff


	//   ....[72]....
        /*0430*/ 	.word	0xffffffff


	//   ....[73]....
        /*0434*/ 	.word	0xffffffff


	//   ....[74]....
        /*0438*/ 	.word	0xffffffff


	//   ....[75]....
        /*043c*/ 	.word	0xffffffff


	//   ....[76]....
        /*0440*/ 	.word	0xffffffff


	//   ....[77]....
        /*0444*/ 	.word	0xffffffff


	//   ....[78]....
        /*0448*/ 	.word	0xffffffff


	//   ....[79]....
        /*044c*/ 	.word	0xffffffff


	//   ....[80]....
        /*0450*/ 	.word	0xffffffff


	//   ....[81]....
        /*0454*/ 	.word	0xffffffff


	//   ....[82]....
        /*0458*/ 	.word	0xffffffff


	//   ....[83]....
        /*045c*/ 	.word	0xffffffff


	//   ....[84]....
        /*0460*/ 	.word	0xffffffff


	//   ....[85]....
        /*0464*/ 	.word	0xffffffff


	//   ....[86]....
        /*0468*/ 	.word	0xffffffff


	//   ....[87]....
        /*046c*/ 	.word	0x0500000f


	//   ....[88]....
        /*0470*/ 	.word	0x0500000f


	//----- nvinfo : EIATTR_COOP_GROUP_INSTR_OFFSETS
	.align		4
.L_150:
        /*0474*/ 	.byte	0x04, 0x28
        /*0476*/ 	.short	(.L_152 - .L_151)


	//   ....[0]....
.L_151:
        /*0478*/ 	.word	0x00000070


	//   ....[1]....
        /*047c*/ 	.word	0x00000170


	//   ....[2]....
        /*0480*/ 	.word	0x000001c0


	//   ....[3]....
        /*0484*/ 	.word	0x000003f0


	//   ....[4]....
        /*0488*/ 	.word	0x00000550


	//   ....[5]....
        /*048c*/ 	.word	0x00000670


	//   ....[6]....
        /*0490*/ 	.word	0x000007d0


	//   ....[7]....
        /*0494*/ 	.word	0x00001730


	//   ....[8]....
        /*0498*/ 	.word	0x00003210


	//   ....[9]....
        /*049c*/ 	.word	0x000032e0


	//   ....[10]....
        /*04a0*/ 	.word	0x000037c0


	//   ....[11]....
        /*04a4*/ 	.word	0x000038b0


	//   ....[12]....
        /*04a8*/ 	.word	0x000060a0


	//   ....[13]....
        /*04ac*/ 	.word	0x000060c0


	//   ....[14]....
        /*04b0*/ 	.word	0x000060f0


	//   ....[15]....
        /*04b4*/ 	.word	0x00006120


	//   ....[16]....
        /*04b8*/ 	.word	0x00007ed0


	//   ....[17]....
        /*04bc*/ 	.word	0x00007ee0


	//   ....[18]....
        /*04c0*/ 	.word	0x00007f60


	//   ....[19]....
        /*04c4*/ 	.word	0x00007f70


	//   ....[20]....
        /*04c8*/ 	.word	0x00008ef0


	//   ....[21]....
        /*04cc*/ 	.word	0x00008f00


	//   ....[22]....
        /*04d0*/ 	.word	0x00008f10


	//   ....[23]....
        /*04d4*/ 	.word	0x00008f20


	//   ....[24]....
        /*04d8*/ 	.word	0x00008f30


	//   ....[25]....
        /*04dc*/ 	.word	0x00008f40


	//   ....[26]....
        /*04e0*/ 	.word	0x00008f50


	//   ....[27]....
        /*04e4*/ 	.word	0x00008f60


	//   ....[28]....
        /*04e8*/ 	.word	0x00008f90


	//   ....[29]....
        /*04ec*/ 	.word	0x00008fa0


	//   ....[30]....
        /*04f0*/ 	.word	0x00008fd0


	//   ....[31]....
        /*04f4*/ 	.word	0x00008fe0


	//   ....[32]....
        /*04f8*/ 	.word	0x00008ff0


	//   ....[33]....
        /*04fc*/ 	.word	0x00009000


	//   ....[34]....
        /*0500*/ 	.word	0x00009030


	//   ....[35]....
        /*0504*/ 	.word	0x00009060


	//   ....[36]....
        /*0508*/ 	.word	0x00009070


	//   ....[37]....
        /*050c*/ 	.word	0x00009080


	//   ....[38]....
        /*0510*/ 	.word	0x000090a0


	//   ....[39]....
        /*0514*/ 	.word	0x000090b0


	//   ....[40]....
        /*0518*/ 	.word	0x000090e0


	//   ....[41]....
        /*051c*/ 	.word	0x00009110


	//   ....[42]....
        /*0520*/ 	.word	0x00009120


	//   ....[43]....
        /*0524*/ 	.word	0x00009130


	//   ....[44]....
        /*0528*/ 	.word	0x00009140


	//   ....[45]....
        /*052c*/ 	.word	0x00009150


	//   ....[46]....
        /*0530*/ 	.word	0x00009160


	//   ....[47]....
        /*0534*/ 	.word	0x00009170


	//   ....[48]....
        /*0538*/ 	.word	0x00009180


	//   ....[49]....
        /*053c*/ 	.word	0x000091d0


	//   ....[50]....
        /*0540*/ 	.word	0x00009200


	//   ....[51]....
        /*0544*/ 	.word	0x00009230


	//   ....[52]....
        /*0548*/ 	.word	0x0000ac20


	//   ....[53]....
        /*054c*/ 	.word	0x0000ae30


	//   ....[54]....
        /*0550*/ 	.word	0x0000ae60


	//   ....[55]....
        /*0554*/ 	.word	0x0000ae90


	//   ....[56]....
        /*0558*/ 	.word	0x0000aed0


	//   ....[57]....
        /*055c*/ 	.word	0x0000af00


	//   ....[58]....
        /*0560*/ 	.word	0x0000af30


	//   ....[59]....
        /*0564*/ 	.word	0x0000b0c0


	//   ....[60]....
        /*0568*/ 	.word	0x0000b0f0


	//   ....[61]....
        /*056c*/ 	.word	0x0000b120


	//   ....[62]....
        /*0570*/ 	.word	0x0000b150


	//   ....[63]....
        /*0574*/ 	.word	0x0000b180


	//   ....[64]....
        /*0578*/ 	.word	0x0000b1c0


	//   ....[65]....
        /*057c*/ 	.word	0x0000b250


	//   ....[66]....
        /*0580*/ 	.word	0x0000b290


	//   ....[67]....
        /*0584*/ 	.word	0x0000b320


	//   ....[68]....
        /*0588*/ 	.word	0x0000c6e0


	//   ....[69]....
        /*058c*/ 	.word	0x0000ea80


	//   ....[70]....
        /*0590*/ 	.word	0x0000eab0


	//   ....[71]....
        /*0594*/ 	.word	0x0000eae0


	//   ....[72]....
        /*0598*/ 	.word	0x0000eb10


	//   ....[73]....
        /*059c*/ 	.word	0x0000eb40


	//   ....[74]....
        /*05a0*/ 	.word	0x0000eb50


	//   ....[75]....
        /*05a4*/ 	.word	0x0000eb90


	//   ....[76]....
        /*05a8*/ 	.word	0x0000eba0


	//   ....[77]....
        /*05ac*/ 	.word	0x0000ece0


	//   ....[78]....
        /*05b0*/ 	.word	0x0000ed10


	//   ....[79]....
        /*05b4*/ 	.word	0x0000ed40


	//   ....[80]....
        /*05b8*/ 	.word	0x0000ed70


	//   ....[81]....
        /*05bc*/ 	.word	0x0000eda0


	//   ....[82]....
        /*05c0*/ 	.word	0x0000ede0


	//   ....[83]....
        /*05c4*/ 	.word	0x0000ee70


	//   ....[84]....
        /*05c8*/ 	.word	0x0000eeb0


	//   ....[85]....
        /*05cc*/ 	.word	0x0000ef40


	//   ....[86]....
        /*05d0*/ 	.word	0x0000f3b0


	//   ....[87]....
        /*05d4*/ 	.word	0x0000f8d0


	//   ....[88]....
        /*05d8*/ 	.word	0x0000fd60


	//----- nvinfo : EIATTR_REG_RECONFIG
	.align		4
.L_152:
        /*05dc*/ 	.byte	0x01, 0x54
	.zero		2


	//----- nvinfo : EIATTR_SYSCALL_OFFSETS
	.align		4
        /*05e0*/ 	.byte	0x04, 0x46
        /*05e2*/ 	.short	(.L_154 - .L_153)


	//   ....[0]....
.L_153:
        /*05e4*/ 	.word	0x00001910


	//   ....[1]....
        /*05e8*/ 	.word	0x0000bf70


	//   ....[2]....
        /*05ec*/ 	.word	0x0000c0f0


	//   ....[3]....
        /*05f0*/ 	.word	0x0000c230


	//   ....[4]....
        /*05f4*/ 	.word	0x0000c350


	//----- nvinfo : EIATTR_MBARRIER_INSTR_OFFSETS
	.align		4
.L_154:
        /*05f8*/ 	.byte	0x04, 0x39
        /*05fa*/ 	.short	(.L_156 - .L_155)


	//   ....[0]....
.L_155:
        /*05fc*/ 	.word	0x000002a0
        /*0600*/ 	.word	0x000000ff
        /*0604*/ 	.word	0x00029800
        /*0608*/ 	.short	0x0100
        /*060a*/ 	.byte	0x08
	.zero		1


	//   ....[1]....
        /*060c*/ 	.word	0x000002b0
        /*0610*/ 	.word	0x000000ff
        /*0614*/ 	.word	0x00029820
        /*0618*/ 	.short	0x0100
        /*061a*/ 	.byte	0x08
	.zero		1


	//   ....[2]....
        /*061c*/ 	.word	0x000003a0
        /*0620*/ 	.word	0x000000ff
        /*0624*/ 	.word	0x00029830
        /*0628*/ 	.short	0x0100
        /*062a*/ 	.byte	0x08
	.zero		1


	//   ....[3]....
        /*062c*/ 	.word	0x000003b0
        /*0630*/ 	.word	0x000000ff
        /*0634*/ 	.word	0x00029840
        /*0638*/ 	.short	0x0100
        /*063a*/ 	.byte	0x08
	.zero		1


	//   ....[4]....
        /*063c*/ 	.word	0x000003c0
        /*0640*/ 	.word	0x000000ff
        /*0644*/ 	.word	0x00029838
        /*0648*/ 	.short	0x0100
        /*064a*/ 	.byte	0x08
	.zero		1


	//   ....[5]....
        /*064c*/ 	.word	0x000003d0
        /*0650*/ 	.word	0x000000ff
        /*0654*/ 	.word	0x00029848
        /*0658*/ 	.short	0x0100
        /*065a*/ 	.byte	0x08
	.zero		1


	//   ....[6]....
        /*065c*/ 	.word	0x00000500
        /*0660*/ 	.word	0x000000ff
        /*0664*/ 	.word	0x00029850
        /*0668*/ 	.short	0x0100
        /*066a*/ 	.byte	0x08
	.zero		1


	//   ....[7]....
        /*066c*/ 	.word	0x00000510
        /*0670*/ 	.word	0x000000ff
        /*0674*/ 	.word	0x00029860
        /*0678*/ 	.short	0x0100
        /*067a*/ 	.byte	0x08
	.zero		1


	//   ....[8]....
        /*067c*/ 	.word	0x00000520
        /*0680*/ 	.word	0x000000ff
        /*0684*/ 	.word	0x00029858
        /*0688*/ 	.short	0x0100
        /*068a*/ 	.byte	0x08
	.zero		1


	//   ....[9]....
        /*068c*/ 	.word	0x00000530
        /*0690*/ 	.word	0x000000ff
        /*0694*/ 	.word	0x00029868
        /*0698*/ 	.short	0x0100
        /*069a*/ 	.byte	0x08
	.zero		1


	//   ....[10]....
        /*069c*/ 	.word	0x00000620
        /*06a0*/ 	.word	0x000000ff
        /*06a4*/ 	.word	0x00029870
        /*06a8*/ 	.short	0x0100
        /*06aa*/ 	.byte	0x06
	.zero		1


	//   ....[11]....
        /*06ac*/ 	.word	0x00000630
        /*06b0*/ 	.word	0x000000ff
        /*06b4*/ 	.word	0x00029880
        /*06b8*/ 	.short	0x0100
        /*06ba*/ 	.byte	0x06
	.zero		1


	//   ....[12]....
        /*06bc*/ 	.word	0x00000640
        /*06c0*/ 	.word	0x000000ff
        /*06c4*/ 	.word	0x00029878
        /*06c8*/ 	.short	0x0100
        /*06ca*/ 	.byte	0x06
	.zero		1


	//   ....[13]....
        /*06cc*/ 	.word	0x00000650
        /*06d0*/ 	.word	0x000000ff
        /*06d4*/ 	.word	0x00029888
        /*06d8*/ 	.short	0x0100
        /*06da*/ 	.byte	0x06
	.zero		1


	//   ....[14]....
        /*06dc*/ 	.word	0x00000780
        /*06e0*/ 	.word	0x000000ff
        /*06e4*/ 	.word	0x00029890
        /*06e8*/ 	.short	0x0100
        /*06ea*/ 	.byte	0x08
	.zero		1


	//   ....[15]....
        /*06ec*/ 	.word	0x00000790
        /*06f0*/ 	.word	0x000000ff
        /*06f4*/ 	.word	0x000298a0
        /*06f8*/ 	.short	0x0100
        /*06fa*/ 	.byte	0x08
	.zero		1


	//   ....[16]....
        /*06fc*/ 	.word	0x000007a0
        /*0700*/ 	.word	0x000000ff
        /*0704*/ 	.word	0x00029898
        /*0708*/ 	.short	0x0100
        /*070a*/ 	.byte	0x08
	.zero		1


	//   ....[17]....
        /*070c*/ 	.word	0x000007b0
        /*0710*/ 	.word	0x000000ff
        /*0714*/ 	.word	0x000298a8
        /*0718*/ 	.short	0x0100
        /*071a*/ 	.byte	0x08
	.zero		1


	//   ....[18]....
        /*071c*/ 	.word	0x000008e0
        /*0720*/ 	.word	0x000000ff
        /*0724*/ 	.word	0x000298b0
        /*0728*/ 	.short	0x0100
        /*072a*/ 	.byte	0x08
	.zero		1


	//   ....[19]....
        /*072c*/ 	.word	0x000008f0
        /*0730*/ 	.word	0x000000ff
        /*0734*/ 	.word	0x000298c0
        /*0738*/ 	.short	0x0100
        /*073a*/ 	.byte	0x08
	.zero		1


	//   ....[20]....
        /*073c*/ 	.word	0x00000900
        /*0740*/ 	.word	0x000000ff
        /*0744*/ 	.word	0x000298b8
        /*0748*/ 	.short	0x0100
        /*074a*/ 	.byte	0x08
	.zero		1


	//   ....[21]....
        /*074c*/ 	.word	0x00000910
        /*0750*/ 	.word	0x000000ff
        /*0754*/ 	.word	0x000298c8
        /*0758*/ 	.short	0x0100
        /*075a*/ 	.byte	0x08
	.zero		1


	//   ....[22]....
        /*075c*/ 	.word	0x000019d0
        /*0760*/ 	.word	0x00000000
        /*0764*/ 	.word	0x00029800
        /*0768*/ 	.short	0x010a
        /*076a*/ 	.byte	0x3f
	.zero		1


	//   ....[23]....
        /*076c*/ 	.word	0x00001a50
        /*0770*/ 	.word	0x00000006
        /*0774*/ 	.word	0x00029830
        /*0778*/ 	.short	0x010a
        /*077a*/ 	.byte	0x3f
	.zero		1


	//   ....[24]....
        /*077c*/ 	.word	0x00001ac0
        /*0780*/ 	.word	0x00000006
        /*0784*/ 	.word	0x00029830
        /*0788*/ 	.short	0x010a
        /*078a*/ 	.byte	0x3f
	.zero		1


	//   ....[25]....
        /*078c*/ 	.word	0x00003850
        /*0790*/ 	.word	0x00000006
        /*0794*/ 	.word	0x00000000
        /*0798*/ 	.short	0x0101
        /*079a*/ 	.byte	0x3f
	.zero		1


	//   ....[26]....
        /*079c*/ 	.word	0x00004e60
        /*07a0*/ 	.word	0x000000ff
        /*07a4*/ 	.word	0x00029830
        /*07a8*/ 	.short	0x010a
        /*07aa*/ 	.byte	0x06
	.zero		1


	//   ....[27]....
        /*07ac*/ 	.word	0x00004ea0
        /*07b0*/ 	.word	0x000000ff
        /*07b4*/ 	.word	0x00029830
        /*07b8*/ 	.short	0x010a
        /*07ba*/ 	.byte	0x06
	.zero		1


	//   ....[28]....
        /*07bc*/ 	.word	0x00005af0
        /*07c0*/ 	.word	0x000000ff
        /*07c4*/ 	.word	0x00029850
        /*07c8*/ 	.short	0x010a
        /*07ca*/ 	.byte	0x06
	.zero		1


	//   ....[29]....
        /*07cc*/ 	.word	0x00005b30
        /*07d0*/ 	.word	0x000000ff
        /*07d4*/ 	.word	0x00029850
        /*07d8*/ 	.short	0x010a
        /*07da*/ 	.byte	0x06
	.zero		1


	//   ....[30]....
        /*07dc*/ 	.word	0x000072d0
        /*07e0*/ 	.word	0x00000006
        /*07e4*/ 	.word	0x00000000
        /*07e8*/ 	.short	0x0101
        /*07ea*/ 	.byte	0x3f
	.zero		1


	//   ....[31]....
        /*07ec*/ 	.word	0x000074c0
        /*07f0*/ 	.word	0x0000000a
        /*07f4*/ 	.word	0x00000000
        /*07f8*/ 	.short	0x0101
        /*07fa*/ 	.byte	0x3f
	.zero		1


	//   ....[32]....
        /*07fc*/ 	.word	0x00007b10
        /*0800*/ 	.word	0x0000000f
        /*0804*/ 	.word	0x00029850
        /*0808*/ 	.short	0x010a
        /*080a*/ 	.byte	0x3f
	.zero		1


	//   ....[33]....
        /*080c*/ 	.word	0x00007ba0
        /*0810*/ 	.word	0x0000000f
        /*0814*/ 	.word	0x00029850
        /*0818*/ 	.short	0x010a
        /*081a*/ 	.byte	0x3f
	.zero		1


	//   ....[34]....
        /*081c*/ 	.word	0x00008210
        /*0820*/ 	.word	0x00000004
        /*0824*/ 	.word	0x00000000
        /*0828*/ 	.short	0x0101
        /*082a*/ 	.byte	0x3f
	.zero		1


	//   ....[35]....
        /*082c*/ 	.word	0x00009bc0
        /*0830*/ 	.word	0x00000003
        /*0834*/ 	.word	0x00000000
        /*0838*/ 	.short	0x0101
        /*083a*/ 	.byte	0x3f
	.zero		1


	//   ....[36]....
        /*083c*/ 	.word	0x0000c920
        /*0840*/ 	.word	0x00000002
        /*0844*/ 	.word	0x00029880
        /*0848*/ 	.short	0x010a
        /*084a*/ 	.byte	0x3f
	.zero		1


	//   ....[37]....
        /*084c*/ 	.word	0x0000cae0
        /*0850*/ 	.word	0x00000002
        /*0854*/ 	.word	0x00029840
        /*0858*/ 	.short	0x010a
        /*085a*/ 	.byte	0x3f
	.zero		1


	//   ....[38]....
        /*085c*/ 	.word	0x0000cfb0
        /*0860*/ 	.word	0x000000ff
        /*0864*/ 	.word	0x00029820
        /*0868*/ 	.short	0x010a
        /*086a*/ 	.byte	0x29
	.zero		1


	//   ....[39]....
        /*086c*/ 	.word	0x0000d2b0
        /*0870*/ 	.word	0x00000004
        /*0874*/ 	.word	0x00029880
        /*0878*/ 	.short	0x010a
        /*087a*/ 	.byte	0x3f
	.zero		1


	//   ....[40]....
        /*087c*/ 	.word	0x0000d530
        /*0880*/ 	.word	0x00000004
        /*0884*/ 	.word	0x00029840
        /*0888*/ 	.short	0x010a
        /*088a*/ 	.byte	0x3f
	.zero		1


	//   ....[41]....
        /*088c*/ 	.word	0x0000da40
        /*0890*/ 	.word	0x00000003
        /*0894*/ 	.word	0x00029870
        /*0898*/ 	.short	0x010a
        /*089a*/ 	.byte	0x3f
	.zero		1


	//   ....[42]....
        /*089c*/ 	.word	0x0000dab0
        /*08a0*/ 	.word	0x00000002
        /*08a4*/ 	.word	0x00029860
        /*08a8*/ 	.short	0x010a
        /*08aa*/ 	.byte	0x3f
	.zero		1


	//   ....[43]....
        /*08ac*/ 	.word	0x0000dff0
        /*08b0*/ 	.word	0x00000003
        /*08b4*/ 	.word	0x00029850
        /*08b8*/ 	.short	0x0101
        /*08ba*/ 	.byte	0x3f
	.zero		1


	//   ....[44]....
        /*08bc*/ 	.word	0x0000e030
        /*08c0*/ 	.word	0x00000002
        /*08c4*/ 	.word	0x00000000
        /*08c8*/ 	.short	0x0101
        /*08ca*/ 	.byte	0x3f
	.zero		1


	//   ....[45]....
        /*08cc*/ 	.word	0x0000e1f0
        /*08d0*/ 	.word	0x00000014
        /*08d4*/ 	.word	0x00029870
        /*08d8*/ 	.short	0x010a
        /*08da*/ 	.byte	0x3f
	.zero		1


	//   ....[46]....
        /*08dc*/ 	.word	0x0000e280
        /*08e0*/ 	.word	0x00000014
        /*08e4*/ 	.word	0x00029860
        /*08e8*/ 	.short	0x010a
        /*08ea*/ 	.byte	0x3f
	.zero		1


	//   ....[47]....
        /*08ec*/ 	.word	0x0000e790
        /*08f0*/ 	.word	0x00000014
        /*08f4*/ 	.word	0x00029850
        /*08f8*/ 	.short	0x0101
        /*08fa*/ 	.byte	0x3f
	.zero		1


	//   ....[48]....
        /*08fc*/ 	.word	0x0000e7e0
        /*0900*/ 	.word	0x00000000
        /*0904*/ 	.word	0x00000000
        /*0908*/ 	.short	0x0101
        /*090a*/ 	.byte	0x3f
	.zero		1


	//   ....[49]....
        /*090c*/ 	.word	0x0000f330
        /*0910*/ 	.word	0x00000000
        /*0914*/ 	.word	0x00029820
        /*0918*/ 	.short	0x010a
        /*091a*/ 	.byte	0x3f
	.zero		1


	//   ....[50]....
        /*091c*/ 	.word	0x0000f4f0
        /*0920*/ 	.word	0x00000006
        /*0924*/ 	.word	0x00000000
        /*0928*/ 	.short	0x010a
        /*092a*/ 	.byte	0x3f
	.zero		1


	//   ....[51]....
        /*092c*/ 	.word	0x0000f560
        /*0930*/ 	.word	0x00000007
        /*0934*/ 	.word	0x00000000
        /*0938*/ 	.short	0x010a
        /*093a*/ 	.byte	0x3f
	.zero		1


	//   ....[52]....
        /*093c*/ 	.word	0x0000f5c0
        /*0940*/ 	.word	0x00000004
        /*0944*/ 	.word	0x00029860
        /*0948*/ 	.short	0x010a
        /*094a*/ 	.byte	0x3f
	.zero		1


	//   ....[53]....
        /*094c*/ 	.word	0x0000f610
        /*0950*/ 	.word	0x00000003
        /*0954*/ 	.word	0x00029860
        /*0958*/ 	.short	0x010a
        /*095a*/ 	.byte	0x3f
	.zero		1


	//   ....[54]....
        /*095c*/ 	.word	0x0000f650
        /*0960*/ 	.word	0x00000004
        /*0964*/ 	.word	0x00029880
        /*0968*/ 	.short	0x010a
        /*096a*/ 	.byte	0x3f
	.zero		1


	//   ....[55]....
        /*096c*/ 	.word	0x0000f670
        /*0970*/ 	.word	0x00000003
        /*0974*/ 	.word	0x00029880
        /*0978*/ 	.short	0x010a
        /*097a*/ 	.byte	0x3f
	.zero		1


	//   ....[56]....
        /*097c*/ 	.word	0x0000f6d0
        /*0980*/ 	.word	0x00000000
        /*0984*/ 	.word	0x00029800
        /*0988*/ 	.short	0x010a
        /*098a*/ 	.byte	0x3f
	.zero		1


	//   ....[57]....
        /*098c*/ 	.word	0x0000f720
        /*0990*/ 	.word	0x00000006
        /*0994*/ 	.word	0x00029830
        /*0998*/ 	.short	0x010a
        /*099a*/ 	.byte	0x3f
	.zero		1


	//   ....[58]....
        /*099c*/ 	.word	0x0000f780
        /*09a0*/ 	.word	0x00000003
        /*09a4*/ 	.word	0x00029830
        /*09a8*/ 	.short	0x010a
        /*09aa*/ 	.byte	0x3f
	.zero		1


	//   ....[59]....
        /*09ac*/ 	.word	0x0000f7e0
        /*09b0*/ 	.word	0x00000003
        /*09b4*/ 	.word	0x00029850
        /*09b8*/ 	.short	0x010a
        /*09ba*/ 	.byte	0x3f
	.zero		1


	//   ....[60]....
        /*09bc*/ 	.word	0x0000f830
        /*09c0*/ 	.word	0x0000000f
        /*09c4*/ 	.word	0x00029850
        /*09c8*/ 	.short	0x010a
        /*09ca*/ 	.byte	0x3f
	.zero		1


	//   ....[61]....
        /*09cc*/ 	.word	0x0000f980
        /*09d0*/ 	.word	0x00000002
        /*09d4*/ 	.word	0x00029880
        /*09d8*/ 	.short	0x010a
        /*09da*/ 	.byte	0x3f
	.zero		1


	//   ....[62]....
        /*09dc*/ 	.word	0x0000f9d0
        /*09e0*/ 	.word	0x00000002
        /*09e4*/ 	.word	0x00029840
        /*09e8*/ 	.short	0x010a
        /*09ea*/ 	.byte	0x3f
	.zero		1


	//   ....[63]....
        /*09ec*/ 	.word	0x0000fa30
        /*09f0*/ 	.word	0x00000003
        /*09f4*/ 	.word	0x00029820
        /*09f8*/ 	.short	0x010a
        /*09fa*/ 	.byte	0x3f
	.zero		1


	//   ....[64]....
        /*09fc*/ 	.word	0x0000fa80
        /*0a00*/ 	.word	0x00000004
        /*0a04*/ 	.word	0x00029880
        /*0a08*/ 	.short	0x010a
        /*0a0a*/ 	.byte	0x3f
	.zero		1


	//   ....[65]....
        /*0a0c*/ 	.word	0x0000fad0
        /*0a10*/ 	.word	0x00000004
        /*0a14*/ 	.word	0x00029840
        /*0a18*/ 	.short	0x010a
        /*0a1a*/ 	.byte	0x3f
	.zero		1


	//   ....[66]....
        /*0a1c*/ 	.word	0x0000fb30
        /*0a20*/ 	.word	0x00000003
        /*0a24*/ 	.word	0x00029870
        /*0a28*/ 	.short	0x010a
        /*0a2a*/ 	.byte	0x3f
	.zero		1


	//   ....[67]....
        /*0a2c*/ 	.word	0x0000fb90
        /*0a30*/ 	.word	0x00000004
        /*0a34*/ 	.word	0x00029860
        /*0a38*/ 	.short	0x010a
        /*0a3a*/ 	.byte	0x3f
	.zero		1


	//   ....[68]....
        /*0a3c*/ 	.word	0x0000fbe0
        /*0a40*/ 	.word	0x00000014
        /*0a44*/ 	.word	0x00029870
        /*0a48*/ 	.short	0x010a
        /*0a4a*/ 	.byte	0x3f
	.zero		1


	//   ....[69]....
        /*0a4c*/ 	.word	0x0000fc30
        /*0a50*/ 	.word	0x00000014
        /*0a54*/ 	.word	0x00029860
        /*0a58*/ 	.short	0x010a
        /*0a5a*/ 	.byte	0x3f
	.zero		1


	//   ....[70]....
        /*0a5c*/ 	.word	0x0000fc80
        /*0a60*/ 	.word	0x00000000
        /*0a64*/ 	.word	0x00029820
        /*0a68*/ 	.short	0x010a
        /*0a6a*/ 	.byte	0x3f
	.zero		1


	//   ....[71]....
        /*0a6c*/ 	.word	0x0000fe20
        /*0a70*/ 	.word	0x00000006
        /*0a74*/ 	.word	0x00000000
        /*0a78*/ 	.short	0x010a
        /*0a7a*/ 	.byte	0x3f
	.zero		1


	//   ....[72]....
        /*0a7c*/ 	.word	0x0000fe70
        /*0a80*/ 	.word	0x00000007
        /*0a84*/ 	.word	0x00000000
        /*0a88*/ 	.short	0x010a
        /*0a8a*/ 	.byte	0x3f
	.zero		1


	//   ....[73]....
        /*0a8c*/ 	.word	0x0000fec0
        /*0a90*/ 	.word	0x00000004
        /*0a94*/ 	.word	0x00029860
        /*0a98*/ 	.short	0x010a
        /*0a9a*/ 	.byte	0x3f
	.zero		1


	//   ....[74]....
        /*0a9c*/ 	.word	0x0000ff10
        /*0aa0*/ 	.word	0x00000003
        /*0aa4*/ 	.word	0x00029860
        /*0aa8*/ 	.short	0x010a
        /*0aaa*/ 	.byte	0x3f
	.zero		1


	//   ....[75]....
        /*0aac*/ 	.word	0x0000ff60
        /*0ab0*/ 	.word	0x00000004
        /*0ab4*/ 	.word	0x00029880
        /*0ab8*/ 	.short	0x010a
        /*0aba*/ 	.byte	0x3f
	.zero		1


	//----- nvinfo : EIATTR_NUM_MBARRIERS
	.align		4
.L_156:
        /*0abc*/ 	.byte	0x03, 0x38
        /*0abe*/ 	.short	0x0016


	//----- nvinfo : EIATTR_EXIT_INSTR_OFFSETS
	.align		4
        /*0ac0*/ 	.byte	0x04, 0x1c
        /*0ac2*/ 	.short	(.L_158 - .L_157)


	//   ....[0]....
.L_157:
        /*0ac4*/ 	.word	0x00000ab0


	//   ....[1]....
        /*0ac8*/ 	.word	0x0000abd0


	//   ....[2]....
        /*0acc*/ 	.word	0x0000f6c0


	//----- nvinfo : EIATTR_MAX_THREADS
	.align		4
.L_158:
        /*0ad0*/ 	.byte	0x04, 0x05
        /*0ad2*/ 	.short	(.L_160 - .L_159)
.L_159:
        /*0ad4*/ 	.word	0x00000180
        /*0ad8*/ 	.word	0x00000001
        /*0adc*/ 	.word	0x00000001


	//----- nvinfo : EIATTR_CRS_STACK_SIZE
	.align		4
.L_160:
        /*0ae0*/ 	.byte	0x04, 0x1e
        /*0ae2*/ 	.short	(.L_162 - .L_161)
.L_161:
        /*0ae4*/ 	.word	0x00000000


	//----- nvinfo : EIATTR_CBANK_PARAM_SIZE
	.align		4
.L_162:
        /*0ae8*/ 	.byte	0x03, 0x19
        /*0aea*/ 	.short	0x0a70


	//----- nvinfo : EIATTR_PARAM_CBANK
	.align		4
        /*0aec*/ 	.byte	0x04, 0x0a
        /*0aee*/ 	.short	(.L_164 - .L_163)
	.align		4
.L_163:
        /*0af0*/ 	.word	index@(.nv.constant0._ZN7cutlass13device_kernelIN5flash11enable_sm90INS1_16FlashAttnFwdSm90INS1_25CollectiveMainloopFwdSm90ILi2EN4cute5tupleIJNS5_1CILi1EEES8_S8_EEENS6_IJNS7_ILi128EEENS7_ILi160EEENS7_ILi192EEEEEELi128ENS_12float_e4m3_tEfNS_4arch4Sm90ELb0ELb0ELb0ELb1ELb0ELb0ELb0ELb1ELb1ELb0ELb0ELb0EEENS1_21CollectiveEpilogueFwdINS6_IJSA_SA_SB_EEES9_NS_10bfloat16_tESG_Li256ELb1ELb0ELb0ELb1EEENS1_36VarlenDynamicPersistentTileSchedulerILi128ELi160ELi256ELi128ELb0ELb0ELb1ELb0ELb1ELb1EEEEEEEEEvNT_6ParamsE)
        /*0af4*/ 	.short	0x0210
        /*0af6*/ 	.short	0x0a70


	//----- nvinfo : EIATTR_SW_WAR
	.align		4
.L_164:
        /*0af8*/ 	.byte	0x04, 0x36
        /*0afa*/ 	.short	(.L_166 - .L_165)
.L_165:
        /*0afc*/ 	.word	0x00000008
.L_166:


//--------------------- .nv.info._ZN7cutlass13device_kernelIN5flash11enable_sm90INS1_16FlashAttnFwdSm90INS1_25CollectiveMainloopFwdSm90ILi2EN4cute5tupleIJNS5_1CILi1EEES8_S8_EEENS6_IJNS7_ILi128EEENS7_ILi160EEENS7_ILi192EEEEEELi128ENS_12float_e4m3_tEfNS_4arch4Sm90ELb0ELb0ELb0ELb1ELb0ELb1ELb0ELb1ELb1ELb0ELb0ELb0EEENS1_21CollectiveEpilogueFwdINS6_IJSA_SA_SB_EEES9_NS_10bfloat16_tESG_Li256ELb1ELb0ELb0ELb1EEENS1_36VarlenDynamicPersistentTileSchedulerILi128ELi160ELi256ELi128ELb0ELb0ELb1ELb0ELb1ELb1EEEEEEEEEvNT_6ParamsE --------------------------
	.section	.nv.info._ZN7cutlass13device_kernelIN5flash11enable_sm90INS1_16FlashAttnFwdSm90INS1_25CollectiveMainloopFwdSm90ILi2EN4cute5tupleIJNS5_1CILi1EEES8_S8_EEENS6_IJNS7_ILi128EEENS7_ILi160EEENS7_ILi192EEEEEELi128ENS_12float_e4m3_tEfNS_4arch4Sm90ELb0ELb0ELb0ELb1ELb0ELb1ELb0ELb1ELb1ELb0ELb0ELb0EEENS1_21CollectiveEpilogueFwdINS6_IJSA_SA_SB_EEES9_NS_10bfloat16_tESG_Li256ELb1ELb0ELb0ELb1EEENS1_36VarlenDynamicPersistentTileSchedulerILi128ELi160ELi256ELi128ELb0ELb0ELb1ELb0ELb1ELb1EEEEEEEEEvNT_6ParamsE,"",@"SHT_CUDA_INFO"
	.sectionflags	@""
	.align	4


	//----- nvinfo : EIATTR_CUDA_API_VERSION
	.align		4
        /*0000*/ 	.byte	0x04, 0x37
        /*0002*/ 	.short	(.L_168 - .L_167)
.L_167:
        /*0004*/ 	.word	0x00000082


	//----- nvinfo : EIATTR_KPARAM_INFO
	.align		4
.L_168:
        /*0008*/ 	.byte	0x04, 0x17
        /*000a*/ 	.short	(.L_170 - .L_169)
.L_169:
        /*000c*/ 	.word	0x00000000
        /*0010*/ 	.short	0x0000
        /*0012*/ 	.short	0x0070
        /*0014*/ 	.byte	0x00, 0xf0, 0x01, 0x28


	//----- nvinfo : EIATTR_SPARSE_MMA_MASK
	.align		4
.L_170:
        /*0018*/ 	.byte	0x03, 0x50
        /*001a*/ 	.short	0x0000


	//----- nvinfo : EIATTR_MAXREG_COUNT
	.align		4
        /*001c*/ 	.byte	0x03, 0x1b
        /*001e*/ 	.short	0x00a8


	//----- nvinfo : EIATTR_NUM_BARRIERS
	.align		4
        /*0020*/ 	.byte	0x02, 0x4c
        /*0022*/ 	.byte	0x10
	.zero		1


	//----- nvinfo : EIATTR_EXTERNS
	.align		4
        /*0024*/ 	.byte	0x04, 0x0f
        /*0026*/ 	.short	(.L_172 - .L_171)


	//   ....[0]....
	.align		4
.L_171:
        /*0028*/ 	.word	index@(__assertfail)


	//----- nvinfo : EIATTR_ANNOTATIONS
	.align		4
.L_172:
        /*002c*/ 	.byte	0x04, 0x55
        /*002e*/ 	.short	(.L_174 - .L_173)


	//   ....[0]....
.L_173:
        /* <DEDUP_REMOVED lines=72> */
        /*04a4*/ 	.byte	0xd0, 0x8a, 0x02, 0x00


	//----- nvinfo : EIATTR_MERCURY_ISA_VERSION
	.align		4
.L_174:
        /*04a8*/ 	.byte	0x03, 0x5f
        /*04aa*/ 	.short	0x0101


	//----- nvinfo : EIATTR_UNUSED_LOAD_BYTE_OFFSET
	.align		4
        /*04ac*/ 	.byte	0x04, 0x44
        /*04ae*/ 	.short	(.L_176 - .L_175)


	//   ....[0]....
.L_175:
        /*04b0*/ 	.word	0x00000b10
        /*04b4*/ 	.word	0x0000fff0


	//   ....[1]....
        /*04b8*/ 	.word	0x0001e260
        /*04bc*/ 	.word	0x0000fff0


	//----- nvinfo : EIATTR_INT_WARP_WIDE_INSTR_OFFSETS
	.align		4
.L_176:
        /*04c0*/ 	.byte	0x04, 0x31
        /*04c2*/ 	.short	(.L_178 - .L_177)


	//   ....[0]....
.L_177:
        /*04c4*/ 	.word	0x000001c0


	//   ....[1]....
        /*04c8*/ 	.word	0x00000200


	//   ....[2]....
        /*04cc*/ 	.word	0x00000270


	//   ....[3]....
        /*04d0*/ 	.word	0x00022b40


	//   ....[4]....
        /*04d4*/ 	.word	0x00022bd0


	//   ....[5]....
        /*04d8*/ 	.word	0x00023350


	//   ....[6]....
        /*04dc*/ 	.word	0x00023380


	//   ....[7]....
        /*04e0*/ 	.word	0x00023450


	//   ....[8]....
        /*04e4*/ 	.word	0x00023520


	//   ....[9]....
        /*04e8*/ 	.word	0x00025260


	//   ....[10]....
        /*04ec*/ 	.word	0x000252f0


	//----- nvinfo : EIATTR_COOP_GROUP_MASK_REGIDS
	.align		4
.L_178:
        /*04f0*/ 	.byte	0x04, 0x29
        /*04f2*/ 	.short	(.L_180 - .L_179)


	//   ....[0]....
.L_179:
        /*04f4*/ 	.word	0xffffffff


	//   ....[1]....
        /*04f8*/ 	.word	0xffffffff


	//   ....[2]....
        /*04fc*/ 	.word	0xffffffff


	//   ....[3]....
        /*0500*/ 	.word	0xffffffff


	//   ....[4]....
        /*0504*/ 	.word	0xffffffff


	//   ....[5]....
        /*0508*/ 	.word	0xffffffff


	//   ....[6]....
        /*050c*/ 	.word	0xffffffff


	//   ....[7]....
        /*0510*/ 	.word	0xffffffff


	//   ....[8]....
        /*0514*/ 	.word	0xffffffff


	//   ....[9]....
        /*0518*/ 	.word	0xffffffff


	//   ....[10]....
        /*051c*/ 	.word	0xffffffff


	//   ....[11]....
        /*0520*/ 	.word	0xffffffff


	//   ....[12]....
        /*0524*/ 	.word	0xffffffff


	//   ....[13]....
        /*0528*/ 	.word	0xffffffff


	//   ....[14]....
        /*052c*/ 	.word	0xffffffff


	//   ....[15]....
        /*0530*/ 	.word	0xffffffff


	//   ....[16]....
        /*0534*/ 	.word	0xffffffff


	//   ....[17]....
        /*0538*/ 	.word	0xffffffff


	//   ....[18]....
        /*053c*/ 	.word	0xffffffff


	//   ....[19]....
        /*0540*/ 	.word	0xffffffff


	//   ....[20]....
        /*0544*/ 	.word	0xffffffff


	//   ....[21]....
        /*0548*/ 	.word	0xffffffff


	//   ....[22]....
        /*054c*/ 	.word	0xffffffff


	//   ....[23]....
        /*0550*/ 	.word	0xffffffff


	//   ....[24]....
        /*0554*/ 	.word	0xffffffff


	//   ....[25]....
        /*0558*/ 	.word	0xffffffff


	//   ....[26]....
        /*055c*/ 	.word	0xffffffff


	//   ....[27]....
        /*0560*/ 	.word	0xffffffff


	//   ....[28]....
        /*0564*/ 	.word	0xffffffff


	//   ....[29]....
        /*0568*/ 	.word	0xffffffff


	//   ....[30]....
        /*056c*/ 	.word	0xffffffff


	//   ....[31]....
        /*0570*/ 	.word	0xffffffff


	//   ....[32]....
        /*0574*/ 	.word	0xffffffff


	//   ....[33]....
        /*0578*/ 	.word	0xffffffff


	//   ....[34]....
        /*057c*/ 	.word	0xffffffff


	//   ....[35]....
        /*0580*/ 	.word	0xffffffff


	//   ....[36]....
        /*0584*/ 	.word	0xffffffff


	//   ....[37]....
        /*0588*/ 	.word	0xffffffff


	//   ....[38]....
        /*058c*/ 	.word	0xffffffff


	//   ....[39]....
        /*0590*/ 	.word	0xffffffff


	//   ....[40]....
        /*0594*/ 	.word	0xffffffff


	//   ....[41]....
        /*0598*/ 	.word	0xffffffff


	//   ....[42]....
        /*059c*/ 	.word	0xffffffff


	//   ....[43]....
        /*05a0*/ 	.word	0xffffffff


	//   ....[44]....
        /*05a4*/ 	.word	0xffffffff


	//   ....[45]....
        /*05a8*/ 	.word	0xffffffff


	//   ....[46]....
        /*05ac*/ 	.word	0xffffffff


	//   ....[47]....
        /*05b0*/ 	.word	0xffffffff


	//   ....[48]....
        /*05b4*/ 	.word	0xffffffff


	//   ....[49]....
        /*05b8*/ 	.word	0xffffffff


	//   ....[50]....
        /*05bc*/ 	.word	0xffffffff


	//   ....[51]....
        /*05c0*/ 	.word	0xffffffff


	//   ....[52]....
        /*05c4*/ 	.word	0xffffffff


	//   ....[53]....
        /*05c8*/ 	.word	0xffffffff


	//   ....[54]....
        /*05cc*/ 	.word	0xffffffff


	//   ....[55]....
        /*05d0*/ 	.word	0xffffffff


	//   ....[56]....
        /*05d4*/ 	.word	0xffffffff


	//   ....[57]....
        /*05d8*/ 	.word	0xffffffff


	//   ....[58]....
        /*05dc*/ 	.word	0xffffffff


	//   ....[59]....
        /*05e0*/ 	.word	0xffffffff


	//   ....[60]....
        /*05e4*/ 	.word	0xffffffff


	//   ....[61]....
        /*05e8*/ 	.word	0xffffffff


	//   ....[62]....
        /*05ec*/ 	.word	0xffffffff


	//   ....[63]....
        /*05f0*/ 	.word	0xffffffff


	//   ....[64]....
        /*05f4*/ 	.word	0xffffffff


	//   ....[65]....
        /*05f8*/ 	.word	0xffffffff


	//   ....[66]....
        /*05fc*/ 	.word	0xffffffff


	//   ....[67]....
        /*0600*/ 	.word	0xffffffff


	//   ....[68]....
        /*0604*/ 	.word	0xffffffff


	//   ....[69]....
        /*0608*/ 	.word	0xffffffff


	//   ....[70]....
        /*060c*/ 	.word	0xffffffff


	//   ....[71]....
        /*0610*/ 	.word	0xffffffff


	//   ....[72]....
        /*0614*/ 	.word	0xffffffff


	//   ....[73]....
        /*0618*/ 	.word	0xffffffff


	//   ....[74]....
        /*061c*/ 	.word	0xffffffff


	//   ....[75]....
        /*0620*/ 	.word	0xffffffff


	//   ....[76]....
        /*0624*/ 	.word	0xffffffff


	//   ....[77]....
        /*0628*/ 	.word	0xffffffff


	//   ....[78]....
        /*062c*/ 	.word	0xffffffff


	//   ....[79]....
        /*0630*/ 	.word	0xffffffff


	//   ....[80]....
        /*0634*/ 	.word	0xffffffff


	//   ....[81]....
        /*0638*/ 	.word	0xffffffff


	//   ....[82]....
        /*063c*/ 	.word	0xffffffff


	//   ....[83]....
        /*0640*/ 	.word	0xffffffff


	//   ....[84]....
        /*0644*/ 	.word	0xffffffff


	//   ....[85]....
        /*0648*/ 	.word	0xffffffff


	//   ....[86]....
        /*064c*/ 	.word	0xffffffff


	//   ....[87]....
        /*0650*/ 	.word	0xffffffff


	//   ....[88]....
        /*0654*/ 	.word	0x0500000f


	//   ....[89]....
        /*0658*/ 	.word	0x0500000f


	//   ....[90]....
        /*065c*/ 	.word	0x0500000f


	//   ....[91]....
        /*0660*/ 	.word	0x0500000f


	//   ....[92]....
        /*0664*/ 	.word	0x0500000f


	//   ....[93]....
        /*0668*/ 	.word	0x0500000f


	//   ....[94]....
        /*066c*/ 	.word	0x0500000f


	//   ....[95]....
        /*0670*/ 	.word	0x0500000f


	//   ....[96]....
        /*0674*/ 	.word	0x0500000f


	//   ....[97]....
        /*0678*/ 	.word	0x0500000f


	//   ....[98]....
        /*067c*/ 	.word	0x0500000f


	//   ....[99]....
        /*0680*/ 	.word	0x0500000f


	//   ....[100]....
        /*0684*/ 	.word	0x0500000f


	//   ....[101]....
        /*0688*/ 	.word	0x0500000f


	//   ....[102]....
        /*068c*/ 	.word	0x0500000f


	//   ....[103]....
        /*0690*/ 	.word	0x0500000f


	//   ....[104]....
        /*0694*/ 	.word	0x0500000f


	//   ....[105]....
        /*0698*/ 	.word	0x0500000f


	//   ....[106]....
        /*069c*/ 	.word	0x0500000f


	//   ....[107]....
        /*06a0*/ 	.word	0x0500000f


	//   ....[108]....
        /*06a4*/ 	.word	0x0500000f


	//   ....[109]....
        /*06a8*/ 	.word	0x0500000f


	//   ....[110]....
        /*06ac*/ 	.word	0x0500000f


	//   ....[111]....
        /*06b0*/ 	.word	0x0500000f


	//   ....[112]....
        /*06b4*/ 	.word	0x0500000f


	//   ....[113]....
        /*06b8*/ 	.word	0x0500000f


	//   ....[114]....
        /*06bc*/ 	.word	0x0500000f


	//   ....[115]....
        /*06c0*/ 	.word	0x0500000f


	//   ....[116]....
        /*06c4*/ 	.word	0x0500000f


	//   ....[117]....
        /*06c8*/ 	.word	0x0500000f


	//   ....[118]....
        /*06cc*/ 	.word	0x0500000f


	//   ....[119]....
        /*06d0*/ 	.word	0x0500000f


	//   ....[120]....
        /*06d4*/ 	.word	0x0500000f


	//   ....[121]....
        /*06d8*/ 	.word	0x0500000f


	//   ....[122]....
        /*06dc*/ 	.word	0x0500000f


	//   ....[123]....
        /*06e0*/ 	.word	0x0500000f


	//   ....[124]....
        /*06e4*/ 	.word	0x0500000f


	//   ....[125]....
        /*06e8*/ 	.word	0x0500000f


	//   ....[126]....
        /*06ec*/ 	.word	0x0500000f


	//   ....[127]....
        /*06f0*/ 	.word	0x0500000f


	//   ....[128]....
        /*06f4*/ 	.word	0x0500000f


	//   ....[129]....
        /*06f8*/ 	.word	0x0500000f


	//   ....[130]....
        /*06fc*/ 	.word	0x0500000f


	//   ....[131]....
        /*0700*/ 	.word	0x0500000f


	//   ....[132]....
        /*0704*/ 	.word	0x0500000f


	//   ....[133]....
        /*0708*/ 	.word	0x0500000f


	//   ....[134]....
        /*070c*/ 	.word	0x0500000f


	//   ....[135]....
        /*0710*/ 	.word	0x0500000f


	//   ....[136]....
        /*0714*/ 	.word	0x0500000f


	//   ....[137]....
        /*0718*/ 	.word	0x0500000f


	//   ....[138]....
        /*071c*/ 	.word	0x0500000f


	//   ....[139]....
        /*0720*/ 	.word	0x0500000f


	//   ....[140]....
        /*0724*/ 	.word	0x0500000f


	//   ....[141]....
        /*0728*/ 	.word	0x0500000f


	//   ....[142]....
        /*072c*/ 	.word	0x0500000f


	//   ....[143]....
        /*0730*/ 	.word	0x0500000f


	//   ....[144]....
        /*0734*/ 	.word	0x0500000f


	//   ....[145]....
        /*0738*/ 	.word	0x0500000f


	//   ....[146]....
        /*073c*/ 	.word	0x0500000f


	//   ....[147]....
        /*0740*/ 	.word	0x0500000f


	//   ....[148]....
        /*0744*/ 	.word	0x0500000f


	//----- nvinfo : EIATTR_COOP_GROUP_INSTR_OFFSETS
	.align		4
.L_180:
        /*0748*/ 	.byte	0x04, 0x28
        /*074a*/ 	.short	(.L_182 - .L_181)


	//   ....[0]....
.L_181:
        /*074c*/ 	.word	0x00000070


	//   ....[1]....
        /*0750*/ 	.word	0x000001d0


	//   ....[2]....
        /*0754*/ 	.word	0x00000220


	//   ....[3]....
        /*0758*/ 	.word	0x00000450


	//   ....[4]....
        /*075c*/ 	.word	0x000005b0


	//   ....[5]....
        /*0760*/ 	.word	0x000006d0


	//   ....[6]....
        /*0764*/ 	.word	0x00000830


	//   ....[7]....
        /*0768*/ 	.word	0x00010070


	//   ....[8]....
        /*076c*/ 	.word	0x000188c0


	//   ....[9]....
        /*0770*/ 	.word	0x00018930


	//   ....[10]....
        /*0774*/ 	.word	0x00018fd0


	//   ....[11]....
        /*0778*/ 	.word	0x00019070


	//   ....[12]....
        /*077c*/ 	.word	0x0001bc90


	//   ....[13]....
        /*0780*/ 	.word	0x0001bcc0


	//   ....[14]....
        /*0784*/ 	.word	0x0001bd30


	//   ....[15]....
        /*0788*/ 	.word	0x0001bd60


	//   ....[16]....
        /*078c*/ 	.word	0x0001dab0


	//   ....[17]....
        /*0790*/ 	.word	0x0001db10


	//   ....[18]....
        /*0794*/ 	.word	0x0001db30


	//   ....[19]....
        /*0798*/ 	.word	0x0001db50


	//   ....[20]....
        /*079c*/ 	.word	0x0001e8a0


	//   ....[21]....
        /*07a0*/ 	.word	0x0001e8d0


	//   ....[22]....
        /*07a4*/ 	.word	0x0001e900


	//   ....[23]....
        /*07a8*/ 	.word	0x0001e930


	//   ....[24]....
        /*07ac*/ 	.word	0x0001e960


	//   ....[25]....
        /*07b0*/ 	.word	0x0001e990


	//   ....[26]....
        /*07b4*/ 	.word	0x0001e9c0


	//   ....[27]....
        /*07b8*/ 	.word	0x0001e9f0


	//   ....[28]....
        /*07bc*/ 	.word	0x0001ea20


	//   ....[29]....
        /*07c0*/ 	.word	0x0001ea50


	//   ....[30]....
        /*07c4*/ 	.word	0x0001ea80


	//   ....[31]....
        /*07c8*/ 	.word	0x0001eab0


	//   ....[32]....
        /*07cc*/ 	.word	0x0001eae0


	//   ....[33]....
        /*07d0*/ 	.word	0x0001eb10


	//   ....[34]....
        /*07d4*/ 	.word	0x0001eb40


	//   ....[35]....
        /*07d8*/ 	.word	0x0001eb70


	//   ....[36]....
        /*07dc*/ 	.word	0x0001eba0


	//   ....[37]....
        /*07e0*/ 	.word	0x0001ebd0


	//   ....[38]....
        /*07e4*/ 	.word	0x0001ec00


	//   ....[39]....
        /*07e8*/ 	.word	0x0001ec40


	//   ....[40]....
        /*07ec*/ 	.word	0x0001ec70


	//   ....[41]....
        /*07f0*/ 	.word	0x0001eca0


	//   ....[42]....
        /*07f4*/ 	.word	0x0001ecd0


	//   ....[43]....
        /*07f8*/ 	.word	0x0001ecf0


	//   ....[44]....
        /*07fc*/ 	.word	0x0001ed00


	//   ....[45]....
        /*0800*/ 	.word	0x0001ed10


	//   ....[46]....
        /*0804*/ 	.word	0x0001ed20


	//   ....[47]....
        /*0808*/ 	.word	0x0001ed30


	//   ....[48]....
        /*080c*/ 	.word	0x0001ed40


	//   ....[49]....
        /*0810*/ 	.word	0x0001ed50


	//   ....[50]....
        /*0814*/ 	.word	0x0001ed80


	//   ....[51]....
        /*0818*/ 	.word	0x0001edb0


	//   ....[52]....
        /*081c*/ 	.word	0x000206e0


	//   ....[53]....
        /*0820*/ 	.word	0x000208e0


	//   ....[54]....
        /*0824*/ 	.word	0x00020910


	//   ....[55]....
        /*0828*/ 	.word	0x00020940


	//   ....[56]....
        /*082c*/ 	.word	0x00020980


	//   ....[57]....
        /*0830*/ 	.word	0x000209b0


	//   ....[58]....
        /*0834*/ 	.word	0x000209e0


	//   ....[59]....
        /*0838*/ 	.word	0x00020b60


	//   ....[60]....
        /*083c*/ 	.word	0x00020b90


	//   ....[61]....
        /*0840*/ 	.word	0x00020bc0


	//   ....[62]....
        /*0844*/ 	.word	0x00020bf0


	//   ....[63]....
        /*0848*/ 	.word	0x00020c20


	//   ....[64]....
        /*084c*/ 	.word	0x00020c50


	//   ....[65]....
        /*0850*/ 	.word	0x00020cf0


	//   ....[66]....
        /*0854*/ 	.word	0x00020d20


	//   ....[67]....
        /*0858*/ 	.word	0x00020db0


	//   ....[68]....
        /*085c*/ 	.word	0x00021970


	//   ....[69]....
        /*0860*/ 	.word	0x000236b0


	//   ....[70]....
        /*0864*/ 	.word	0x00025c80


	//   ....[71]....
        /*0868*/ 	.word	0x00025cb0


	//   ....[72]....
        /*086c*/ 	.word	0x00025cf0


	//   ....[73]....
        /*0870*/ 	.word	0x00025d20


	//   ....[74]....
        /*0874*/ 	.word	0x00025d50


	//   ....[75]....
        /*0878*/ 	.word	0x00025d80


	//   ....[76]....
        /*087c*/ 	.word	0x00025db0


	//   ....[77]....
        /*0880*/ 	.word	0x00025de0


	//   ....[78]....
        /*0884*/ 	.word	0x00025f80


	//   ....[79]....
        /*0888*/ 	.word	0x00025fb0


	//   ....[80]....
        /*088c*/ 	.word	0x00025fe0


	//   ....[81]....
        /*0890*/ 	.word	0x00026010


	//   ....[82]....
        /*0894*/ 	.word	0x00026040


	//   ....[83]....
        /*0898*/ 	.word	0x00026070


	//   ....[84]....
        /*089c*/ 	.word	0x00026130


	//   ....[85]....
        /*08a0*/ 	.word	0x00026150


	//   ....[86]....
        /*08a4*/ 	.word	0x000261c0


	//   ....[87]....
        /*08a8*/ 	.word	0x00026710


	//   ....[88]....
        /*08ac*/ 	.word	0x00026bc0


	//   ....[89]....
        /*08b0*/ 	.word	0x00026c70


	//   ....[90]....
        /*08b4*/ 	.word	0x00026d10


	//   ....[91]....
        /*08b8*/ 	.word	0x00026db0


	//   ....[92]....
        /*08bc*/ 	.word	0x00026e50


	//   ....[93]....
        /*08c0*/ 	.word	0x00026f40


	//   ....[94]....
        /*08c4*/ 	.word	0x00026fe0


	//   ....[95]....
        /*08c8*/ 	.word	0x00027080


	//   ....[96]....
        /*08cc*/ 	.word	0x00027120


	//   ....[97]....
        /*08d0*/ 	.word	0x00027360


	//   ....[98]....
        /*08d4*/ 	.word	0x00027480


	//   ....[99]....
        /*08d8*/ 	.word	0x000275a0


	//   ....[100]....
        /*08dc*/ 	.word	0x00027650


	//   ....[101]....
        /*08e0*/ 	.word	0x000276b0


	//   ....[102]....
        /*08e4*/ 	.word	0x00027730


	//   ....[103]....
        /*08e8*/ 	.word	0x00027790


	//   ....[104]....
        /*08ec*/ 	.word	0x00027810


	//   ....[105]....
        /*08f0*/ 	.word	0x00027870


	//   ....[106]....
        /*08f4*/ 	.word	0x000278f0


	//   ....[107]....
        /*08f8*/ 	.word	0x00027950


	//   ....[108]....
        /*08fc*/ 	.word	0x000279d0


	//   ....[109]....
        /*0900*/ 	.word	0x00027a30


	//   ....[110]....
        /*0904*/ 	.word	0x00027ab0


	//   ....[111]....
        /*0908*/ 	.word	0x00027b10


	//   ....[112]....
        /*090c*/ 	.word	0x00027b70


	//   ....[113]....
        /*0910*/ 	.word	0x00027bd0


	//   ....[114]....
        /*0914*/ 	.word	0x00027c50


	//   ....[115]....
        /*0918*/ 	.word	0x00027cb0


	//   ....[116]....
        /*091c*/ 	.word	0x00027d30


	//   ....[117]....
        /*0920*/ 	.word	0x00027d90


	//   ....[118]....
        /*0924*/ 	.word	0x00027e00


	//   ....[119]....
        /*0928*/ 	.word	0x00027e60


	//   ....[120]....
        /*092c*/ 	.word	0x00027ee0


	//   ....[121]....
        /*0930*/ 	.word	0x00027f40


	//   ....[122]....
        /*0934*/ 	.word	0x00027fc0


	//   ....[123]....
        /*0938*/ 	.word	0x00028020


	//   ....[124]....
        /*093c*/ 	.word	0x000280a0


	//   ....[125]....
        /*0940*/ 	.word	0x00028100


	//   ....[126]....
        /*0944*/ 	.word	0x00028170


	//   ....[127]....
        /*0948*/ 	.word	0x000281d0


	//   ....[128]....
        /*094c*/ 	.word	0x00028230


	//   ....[129]....
        /*0950*/ 	.word	0x00028370


	//   ....[130]....
        /*0954*/ 	.word	0x00028650


	//   ....[131]....
        /*0958*/ 	.word	0x00028aa0


	//   ....[132]....
        /*095c*/ 	.word	0x00028b40


	//   ....[133]....
        /*0960*/ 	.word	0x00028c70


	//   ....[134]....
        /*0964*/ 	.word	0x00028ce0


	//   ....[135]....
        /*0968*/ 	.word	0x00028d50


	//   ....[136]....
        /*096c*/ 	.word	0x00028dc0


	//   ....[137]....
        /*0970*/ 	.word	0x00028e30


	//   ....[138]....
        /*0974*/ 	.word	0x00028eb0


	//   ....[139]....
        /*0978*/ 	.word	0x00028f40


	//   ....[140]....
        /*097c*/ 	.word	0x00028fd0


	//   ....[141]....
        /*0980*/ 	.word	0x00029040


	//   ....[142]....
        /*0984*/ 	.word	0x000290b0


	//   ....[143]....
        /*0988*/ 	.word	0x00029120


	//   ....[144]....
        /*098c*/ 	.word	0x000291a0


	//   ....[145]....
        /*0990*/ 	.word	0x00029210


	//   ....[146]....
        /*0994*/ 	.word	0x000292b0


	//   ....[147]....
        /*0998*/ 	.word	0x00029340


	//   ....[148]....
        /*099c*/ 	.word	0x00029460


	//----- nvinfo : EIATTR_REG_RECONFIG
	.align		4
.L_182:
        /*09a0*/ 	.byte	0x01, 0x54
	.zero		2


	//----- nvinfo : EIATTR_SYSCALL_OFFSETS
	.align		4
        /*09a4*/ 	.byte	0x04, 0x46
        /*09a6*/ 	.short	(.L_184 - .L_183)


	//   ....[0]....
.L_183:
        /*09a8*/ 	.word	0x00001ac0


	//   ....[1]....
        /*09ac*/ 	.word	0x00001c10


	//   ....[2]....
        /*09b0*/ 	.word	0x00010200


	//   ....[3]....
        /*09b4*/ 	.word	0x00010650


	//   ....[4]....
        /*09b8*/ 	.word	0x00022d70


	//   ....[5]....
        /*09bc*/ 	.word	0x00022f20


	//   ....[6]....
        /*09c0*/ 	.word	0x00023060


	//   ....[7]....
        /*09c4*/ 	.word	0x00023190


	//----- nvinfo : EIATTR_MBARRIER_INSTR_OFFSETS
	.align		4
.L_184:
        /*09c8*/ 	.byte	0x04, 0x39
        /*09ca*/ 	.short	(.L_186 - .L_185)


	//   ....[0]....
.L_185:
        /*09cc*/ 	.word	0x00000300
        /*09d0*/ 	.word	0x000000ff
        /*09d4*/ 	.word	0x00029800
        /*09d8*/ 	.short	0x0100
        /*09da*/ 	.byte	0x08
	.zero		1


	//   ....[1]....
        /*09dc*/ 	.word	0x00000310
        /*09e0*/ 	.word	0x000000ff
        /*09e4*/ 	.word	0x00029820
        /*09e8*/ 	.short	0x0100
        /*09ea*/ 	.byte	0x08
	.zero		1


	//   ....[2]....
        /*09ec*/ 	.word	0x00000400
        /*09f0*/ 	.word	0x000000ff
        /*09f4*/ 	.word	0x00029830
        /*09f8*/ 	.short	0x0100
        /*09fa*/ 	.byte	0x08
	.zero		1


	//   ....[3]....
        /*09fc*/ 	.word	0x00000410
        /*0a00*/ 	.word	0x000000ff
        /*0a04*/ 	.word	0x00029840
        /*0a08*/ 	.short	0x0100
        /*0a0a*/ 	.byte	0x08
	.zero		1


	//   ....[4]....
        /*0a0c*/ 	.word	0x00000420
        /*0a10*/ 	.word	0x000000ff
        /*0a14*/ 	.word	0x00029838
        /*0a18*/ 	.short	0x0100
        /*0a1a*/ 	.byte	0x08
	.zero		1


	//   ....[5]....
        /*0a1c*/ 	.word	0x00000430
        /*0a20*/ 	.word	0x000000ff
        /*0a24*/ 	.word	0x00029848
        /*0a28*/ 	.short	0x0100
        /*0a2a*/ 	.byte	0x08
	.zero		1


	//   ....[6]....
        /*0a2c*/ 	.word	0x00000560
        /*0a30*/ 	.word	0x000000ff
        /*0a34*/ 	.word	0x00029850
        /*0a38*/ 	.short	0x0100
        /*0a3a*/ 	.byte	0x08
	.zero		1


	//   ....[7]....
        /*0a3c*/ 	.word	0x00000570
        /*0a40*/ 	.word	0x000000ff
        /*0a44*/ 	.word	0x00029860
        /*0a48*/ 	.short	0x0100
        /*0a4a*/ 	.byte	0x08
	.zero		1


	//   ....[8]....
        /*0a4c*/ 	.word	0x00000580
        /*0a50*/ 	.word	0x000000ff
        /*0a54*/ 	.word	0x00029858
        /*0a58*/ 	.short	0x0100
        /*0a5a*/ 	.byte	0x08
	.zero		1


	//   ....[9]....
        /*0a5c*/ 	.word	0x00000590
        /*0a60*/ 	.word	0x000000ff
        /*0a64*/ 	.word	0x00029868
        /*0a68*/ 	.short	0x0100
        /*0a6a*/ 	.byte	0x08
	.zero		1


	//   ....[10]....
        /*0a6c*/ 	.word	0x00000680
        /*0a70*/ 	.word	0x000000ff
        /*0a74*/ 	.word	0x00029870
        /*0a78*/ 	.short	0x0100
        /*0a7a*/ 	.byte	0x06
	.zero		1


	//   ....[11]....
        /*0a7c*/ 	.word	0x00000690
        /*0a80*/ 	.word	0x000000ff
        /*0a84*/ 	.word	0x00029880
        /*0a88*/ 	.short	0x0100
        /*0a8a*/ 	.byte	0x06
	.zero		1


	//   ....[12]....
        /*0a8c*/ 	.word	0x000006a0
        /*0a90*/ 	.word	0x000000ff
        /*0a94*/ 	.word	0x00029878
        /*0a98*/ 	.short	0x0100
        /*0a9a*/ 	.byte	0x06
	.zero		1


	//   ....[13]....
        /*0a9c*/ 	.word	0x000006b0
        /*0aa0*/ 	.word	0x000000ff
        /*0aa4*/ 	.word	0x00029888
        /*0aa8*/ 	.short	0x0100
        /*0aaa*/ 	.byte	0x06
	.zero		1


	//   ....[14]....
        /*0aac*/ 	.word	0x000007e0
        /*0ab0*/ 	.word	0x000000ff
        /*0ab4*/ 	.word	0x00029890
        /*0ab8*/ 	.short	0x0100
        /*0aba*/ 	.byte	0x08
	.zero		1


	//   ....[15]....
        /*0abc*/ 	.word	0x000007f0
        /*0ac0*/ 	.word	0x000000ff
        /*0ac4*/ 	.word	0x000298a0
        /*0ac8*/ 	.short	0x0100
        /*0aca*/ 	.byte	0x08
	.zero		1


	//   ....[16]....
        /*0acc*/ 	.word	0x00000800
        /*0ad0*/ 	.word	0x000000ff
        /*0ad4*/ 	.word	0x00029898
        /*0ad8*/ 	.short	0x0100
        /*0ada*/ 	.byte	0x08
	.zero		1


	//   ....[17]....
        /*0adc*/ 	.word	0x00000810
        /*0ae0*/ 	.word	0x000000ff
        /*0ae4*/ 	.word	0x000298a8
        /*0ae8*/ 	.short	0x0100
        /*0aea*/ 	.byte	0x08
	.zero		1


	//   ....[18]....
        /*0aec*/ 	.word	0x00000940
        /*0af0*/ 	.word	0x000000ff
        /*0af4*/ 	.word	0x000298b0
        /*0af8*/ 	.short	0x0100
        /*0afa*/ 	.byte	0x08
	.zero		1


	//   ....[19]....
        /*0afc*/ 	.word	0x00000950
        /*0b00*/ 	.word	0x000000ff
        /*0b04*/ 	.word	0x000298c0
        /*0b08*/ 	.short	0x0100
        /*0b0a*/ 	.byte	0x08
	.zero		1


	//   ....[20]....
        /*0b0c*/ 	.word	0x00000960
        /*0b10*/ 	.word	0x000000ff
        /*0b14*/ 	.word	0x000298b8
        /*0b18*/ 	.short	0x0100
        /*0b1a*/ 	.byte	0x08
	.zero		1


	//   ....[21]....
        /*0b1c*/ 	.word	0x00000970
        /*0b20*/ 	.word	0x000000ff
        /*0b24*/ 	.word	0x000298c8
        /*0b28*/ 	.short	0x0100
        /*0b2a*/ 	.byte	0x08
	.zero		1


	//   ....[22]....
        /*0b2c*/ 	.word	0x00003490
        /*0b30*/ 	.word	0x00000027
        /*0b34*/ 	.word	0x00029890
        /*0b38*/ 	.short	0x010a
        /*0b3a*/ 	.byte	0x3f
	.zero		1


	//   ....[23]....
        /*0b3c*/ 	.word	0x00009250
        /*0b40*/ 	.word	0x00000027
        /*0b44*/ 	.word	0x00029890
        /*0b48*/ 	.short	0x010a
        /*0b4a*/ 	.byte	0x3f
	.zero		1


	//   ....[24]....
        /*0b4c*/ 	.word	0x0000f130
        /*0b50*/ 	.word	0x00000027
        /*0b54*/ 	.word	0x00029890
        /*0b58*/ 	.short	0x010a
        /*0b5a*/ 	.byte	0x3f
	.zero		1


	//   ....[25]....
        /*0b5c*/ 	.word	0x0000f500
        /*0b60*/ 	.word	0x00000028
        /*0b64*/ 	.word	0x00000000
        /*0b68*/ 	.short	0x0101
        /*0b6a*/ 	.byte	0x3f
	.zero		1


	//   ....[26]....
        /*0b6c*/ 	.word	0x0000f540
        /*0b70*/ 	.word	0x00000027
        /*0b74*/ 	.word	0x000298b0
        /*0b78*/ 	.short	0x010a
        /*0b7a*/ 	.byte	0x3f
	.zero		1


	//   ....[27]....
        /*0b7c*/ 	.word	0x0000f9e0
        /*0b80*/ 	.word	0x00000027
        /*0b84*/ 	.word	0x00000000
        /*0b88*/ 	.short	0x0101
        /*0b8a*/ 	.byte	0x3f
	.zero		1


	//   ....[28]....
        /*0b8c*/ 	.word	0x00010290
        /*0b90*/ 	.word	0x00000012
        /*0b94*/ 	.word	0x00029800
        /*0b98*/ 	.short	0x010a
        /*0b9a*/ 	.byte	0x3f
	.zero		1


	//   ....[29]....
        /*0b9c*/ 	.word	0x000102e0
        /*0ba0*/ 	.word	0x00000012
        /*0ba4*/ 	.word	0x00029800
        /*0ba8*/ 	.short	0x010a
        /*0baa*/ 	.byte	0x3f
	.zero		1


	//   ....[30]....
        /*0bac*/ 	.word	0x00010ae0
        /*0bb0*/ 	.word	0x00000012
        /*0bb4*/ 	.word	0x00029800
        /*0bb8*/ 	.short	0x010a
        /*0bba*/ 	.byte	0x3f
	.zero		1


	//   ....[31]....
        /*0bbc*/ 	.word	0x00013d40
        /*0bc0*/ 	.word	0x00000012
        /*0bc4*/ 	.word	0x00029800
        /*0bc8*/ 	.short	0x010a
        /*0bca*/ 	.byte	0x3f
	.zero		1


	//   ....[32]....
        /*0bcc*/ 	.word	0x00016dc0
        /*0bd0*/ 	.word	0x00000003
        /*0bd4*/ 	.word	0x00029830
        /*0bd8*/ 	.short	0x010a
        /*0bda*/ 	.byte	0x3f
	.zero		1


	//   ....[33]....
        /*0bdc*/ 	.word	0x00016e40
        /*0be0*/ 	.word	0x00000003
        /*0be4*/ 	.word	0x00029830
        /*0be8*/ 	.short	0x010a
        /*0bea*/ 	.byte	0x3f
	.zero		1


	//   ....[34]....
        /*0bec*/ 	.word	0x00019330
        /*0bf0*/ 	.word	0x00000029
        /*0bf4*/ 	.word	0x00000000
        /*0bf8*/ 	.short	0x0101
        /*0bfa*/ 	.byte	0x3f
	.zero		1


	//   ....[35]....
        /*0bfc*/ 	.word	0x0001a570
        /*0c00*/ 	.word	0x0000000b
        /*0c04*/ 	.word	0x00029830
        /*0c08*/ 	.short	0x010a
        /*0c0a*/ 	.byte	0x3f
	.zero		1


	//   ....[36]....
        /*0c0c*/ 	.word	0x0001a5c0
        /*0c10*/ 	.word	0x0000000b
        /*0c14*/ 	.word	0x00029830
        /*0c18*/ 	.short	0x010a
        /*0c1a*/ 	.byte	0x3f
	.zero		1


	//   ....[37]....
        /*0c1c*/ 	.word	0x0001b6c0
        /*0c20*/ 	.word	0x0000000b
        /*0c24*/ 	.word	0x00029850
        /*0c28*/ 	.short	0x010a
        /*0c2a*/ 	.byte	0x3f
	.zero		1


	//   ....[38]....
        /*0c2c*/ 	.word	0x0001b710
        /*0c30*/ 	.word	0x0000000b
        /*0c34*/ 	.word	0x00029850
        /*0c38*/ 	.short	0x010a
        /*0c3a*/ 	.byte	0x3f
	.zero		1


	//   ....[39]....
        /*0c3c*/ 	.word	0x0001ce30
        /*0c40*/ 	.word	0x00000004
        /*0c44*/ 	.word	0x00000000
        /*0c48*/ 	.short	0x0101
        /*0c4a*/ 	.byte	0x3f
	.zero		1


	//   ....[40]....
        /*0c4c*/ 	.word	0x0001d080
        /*0c50*/ 	.word	0x00000009
        /*0c54*/ 	.word	0x00000000
        /*0c58*/ 	.short	0x0101
        /*0c5a*/ 	.byte	0x3f
	.zero		1


	//   ....[41]....
        /*0c5c*/ 	.word	0x0001d740
        /*0c60*/ 	.word	0x00000015
        /*0c64*/ 	.word	0x00029850
        /*0c68*/ 	.short	0x010a
        /*0c6a*/ 	.byte	0x3f
	.zero		1


	//   ....[42]....
        /*0c6c*/ 	.word	0x0001d7c0
        /*0c70*/ 	.word	0x00000015
        /*0c74*/ 	.word	0x00029850
        /*0c78*/ 	.short	0x010a
        /*0c7a*/ 	.byte	0x3f
	.zero		1


	//   ....[43]....
        /*0c7c*/ 	.word	0x0001ddf0
        /*0c80*/ 	.word	0x00000000
        /*0c84*/ 	.word	0x00000000
        /*0c88*/ 	.short	0x0101
        /*0c8a*/ 	.byte	0x3f
	.zero		1


	//   ....[44]....
        /*0c8c*/ 	.word	0x0001f700
        /*0c90*/ 	.word	0x00000000
        /*0c94*/ 	.word	0x00000000
        /*0c98*/ 	.short	0x0101
        /*0c9a*/ 	.byte	0x3f
	.zero		1


	//   ....[45]....
        /*0c9c*/ 	.word	0x00021a80
        /*0ca0*/ 	.word	0x0000000b
        /*0ca4*/ 	.word	0x00029820
        /*0ca8*/ 	.short	0x010a
        /*0caa*/ 	.byte	0x3f
	.zero		1


	//   ....[46]....
        /*0cac*/ 	.word	0x00021b50
        /*0cb0*/ 	.word	0x00000008
        /*0cb4*/ 	.word	0x000298a0
        /*0cb8*/ 	.short	0x010a
        /*0cba*/ 	.byte	0x3f
	.zero		1


	//   ....[47]....
        /*0cbc*/ 	.word	0x00021f70
        /*0cc0*/ 	.word	0x00000008
        /*0cc4*/ 	.word	0x000298c0
        /*0cc8*/ 	.short	0x010a
        /*0cca*/ 	.byte	0x3f
	.zero		1


	//   ....[48]....
        /*0ccc*/ 	.word	0x00022370
        /*0cd0*/ 	.word	0x00000007
        /*0cd4*/ 	.word	0x000298a0
        /*0cd8*/ 	.short	0x010a
        /*0cda*/ 	.byte	0x3f
	.zero		1


	//   ....[49]....
        /*0cdc*/ 	.word	0x00022770
        /*0ce0*/ 	.word	0x00000007
        /*0ce4*/ 	.word	0x000298c0
        /*0ce8*/ 	.short	0x010a
        /*0cea*/ 	.byte	0x3f
	.zero		1


	//   ....[50]....
        /*0cec*/ 	.word	0x00023940
        /*0cf0*/ 	.word	0x00000006
        /*0cf4*/ 	.word	0x00029880
        /*0cf8*/ 	.short	0x010a
        /*0cfa*/ 	.byte	0x3f
	.zero		1


	//   ....[51]....
        /*0cfc*/ 	.word	0x00023b20
        /*0d00*/ 	.word	0x00000006
        /*0d04*/ 	.word	0x00029840
        /*0d08*/ 	.short	0x010a
        /*0d0a*/ 	.byte	0x3f
	.zero		1


	//   ....[52]....
        /*0d0c*/ 	.word	0x000240c0
        /*0d10*/ 	.word	0x00000004
        /*0d14*/ 	.word	0x00029820
        /*0d18*/ 	.short	0x010a
        /*0d1a*/ 	.byte	0x3f
	.zero		1


	//   ....[53]....
        /*0d1c*/ 	.word	0x00024400
        /*0d20*/ 	.word	0x00000004
        /*0d24*/ 	.word	0x00029880
        /*0d28*/ 	.short	0x010a
        /*0d2a*/ 	.byte	0x3f
	.zero		1


	//   ....[54]....
        /*0d2c*/ 	.word	0x00024670
        /*0d30*/ 	.word	0x00000004
        /*0d34*/ 	.word	0x00029840
        /*0d38*/ 	.short	0x010a
        /*0d3a*/ 	.byte	0x3f
	.zero		1


	//   ....[55]....
        /*0d3c*/ 	.word	0x00024ba0
        /*0d40*/ 	.word	0x00000004
        /*0d44*/ 	.word	0x00029870
        /*0d48*/ 	.short	0x010a
        /*0d4a*/ 	.byte	0x3f
	.zero		1


	//   ....[56]....
        /*0d4c*/ 	.word	0x00024c30
        /*0d50*/ 	.word	0x00000004
        /*0d54*/ 	.word	0x00029860
        /*0d58*/ 	.short	0x010a
        /*0d5a*/ 	.byte	0x3f
	.zero		1


	//   ....[57]....
        /*0d5c*/ 	.word	0x000251d0
        /*0d60*/ 	.word	0x00000003
        /*0d64*/ 	.word	0x00029850
        /*0d68*/ 	.short	0x0101
        /*0d6a*/ 	.byte	0x3f
	.zero		1


	//   ....[58]....
        /*0d6c*/ 	.word	0x00025210
        /*0d70*/ 	.word	0x00000003
        /*0d74*/ 	.word	0x00000000
        /*0d78*/ 	.short	0x0101
        /*0d7a*/ 	.byte	0x3f
	.zero		1


	//   ....[59]....
        /*0d7c*/ 	.word	0x00025400
        /*0d80*/ 	.word	0x00000014
        /*0d84*/ 	.word	0x00029870
        /*0d88*/ 	.short	0x010a
        /*0d8a*/ 	.byte	0x3f
	.zero		1


	//   ....[60]....
        /*0d8c*/ 	.word	0x00025490
        /*0d90*/ 	.word	0x00000014
        /*0d94*/ 	.word	0x00029860
        /*0d98*/ 	.short	0x010a
        /*0d9a*/ 	.byte	0x3f
	.zero		1


	//   ....[61]....
        /*0d9c*/ 	.word	0x000259e0
        /*0da0*/ 	.word	0x00000014
        /*0da4*/ 	.word	0x00029850
        /*0da8*/ 	.short	0x0101
        /*0daa*/ 	.byte	0x3f
	.zero		1


	//   ....[62]....
        /*0dac*/ 	.word	0x00025a30
        /*0db0*/ 	.word	0x00000000
        /*0db4*/ 	.word	0x00000000
        /*0db8*/ 	.short	0x0101
        /*0dba*/ 	.byte	0x3f
	.zero		1


	//   ....[63]....
        /*0dbc*/ 	.word	0x00026690
        /*0dc0*/ 	.word	0x00000000
        /*0dc4*/ 	.word	0x00029820
        /*0dc8*/ 	.short	0x010a
        /*0dca*/ 	.byte	0x3f
	.zero		1


	//   ....[64]....
        /*0dcc*/ 	.word	0x00026840
        /*0dd0*/ 	.word	0x00000006
        /*0dd4*/ 	.word	0x00000000
        /*0dd8*/ 	.short	0x010a
        /*0dda*/ 	.byte	0x3f
	.zero		1


	//   ....[65]....
        /*0ddc*/ 	.word	0x000268b0
        /*0de0*/ 	.word	0x00000007
        /*0de4*/ 	.word	0x00000000
        /*0de8*/ 	.short	0x010a
        /*0dea*/ 	.byte	0x3f
	.zero		1


	//   ....[66]....
        /*0dec*/ 	.word	0x00026910
        /*0df0*/ 	.word	0x00000004
        /*0df4*/ 	.word	0x00029860
        /*0df8*/ 	.short	0x010a
        /*0dfa*/ 	.byte	0x3f
	.zero		1


	//   ....[67]....
        /*0dfc*/ 	.word	0x00026960
        /*0e00*/ 	.word	0x00000003
        /*0e04*/ 	.word	0x00029860
        /*0e08*/ 	.short	0x010a
        /*0e0a*/ 	.byte	0x3f
	.zero		1


	//   ....[68]....
        /*0e0c*/ 	.word	0x000269a0
        /*0e10*/ 	.word	0x00000004
        /*0e14*/ 	.word	0x00029880
        /*0e18*/ 	.short	0x010a
        /*0e1a*/ 	.byte	0x3f
	.zero		1


	//   ....[69]....
        /*0e1c*/ 	.word	0x000269c0
        /*0e20*/ 	.word	0x00000003
        /*0e24*/ 	.word	0x00029880
        /*0e28*/ 	.short	0x010a
        /*0e2a*/ 	.byte	0x3f
	.zero		1


	//   ....[70]....
        /*0e2c*/ 	.word	0x00026a20
        /*0e30*/ 	.word	0x00000027
        /*0e34*/ 	.word	0x00029890
        /*0e38*/ 	.short	0x010a
        /*0e3a*/ 	.byte	0x3f
	.zero		1


	//   ....[71]....
        /*0e3c*/ 	.word	0x00026a70
        /*0e40*/ 	.word	0x00000027
        /*0e44*/ 	.word	0x00029890
        /*0e48*/ 	.short	0x010a
        /*0e4a*/ 	.byte	0x3f
	.zero		1


	//   ....[72]....
        /*0e4c*/ 	.word	0x00026ac0
        /*0e50*/ 	.word	0x00000027
        /*0e54*/ 	.word	0x00029890
        /*0e58*/ 	.short	0x010a
        /*0e5a*/ 	.byte	0x3f
	.zero		1


	//   ....[73]....
        /*0e5c*/ 	.word	0x00026b10
        /*0e60*/ 	.word	0x00000027
        /*0e64*/ 	.word	0x000298b0
        /*0e68*/ 	.short	0x010a
        /*0e6a*/ 	.byte	0x3f
	.zero		1


	//   ....[74]....
        /*0e6c*/ 	.word	0x00026e90
        /*0e70*/ 	.word	0x00000012
        /*0e74*/ 	.word	0x00029800
        /*0e78*/ 	.short	0x010a
        /*0e7a*/ 	.byte	0x3f
	.zero		1


	//   ....[75]....
        /*0e7c*/ 	.word	0x00027160
        /*0e80*/ 	.word	0x00000012
        /*0e84*/ 	.word	0x00029800
        /*0e88*/ 	.short	0x010a
        /*0e8a*/ 	.byte	0x3f
	.zero		1


	//   ....[76]....
        /*0e8c*/ 	.word	0x000271b0
        /*0e90*/ 	.word	0x00000003
        /*0e94*/ 	.word	0x00029830
        /*0e98*/ 	.short	0x010a
        /*0e9a*/ 	.byte	0x3f
	.zero		1


	//   ....[77]....
        /*0e9c*/ 	.word	0x00027200
        /*0ea0*/ 	.word	0x0000000b
        /*0ea4*/ 	.word	0x00029830
        /*0ea8*/ 	.short	0x010a
        /*0eaa*/ 	.byte	0x3f
	.zero		1


	//   ....[78]....
        /*0eac*/ 	.word	0x00027250
        /*0eb0*/ 	.word	0x0000000b
        /*0eb4*/ 	.word	0x00029850
        /*0eb8*/ 	.short	0x010a
        /*0eba*/ 	.byte	0x3f
	.zero		1


	//   ....[79]....
        /*0ebc*/ 	.word	0x000272a0
        /*0ec0*/ 	.word	0x00000015
        /*0ec4*/ 	.word	0x00029850
        /*0ec8*/ 	.short	0x010a
        /*0eca*/ 	.byte	0x3f
	.zero		1


	//   ....[80]....
        /*0ecc*/ 	.word	0x00028430
        /*0ed0*/ 	.word	0x0000000b
        /*0ed4*/ 	.word	0x00029820
        /*0ed8*/ 	.short	0x010a
        /*0eda*/ 	.byte	0x3f
	.zero		1


	//   ....[81]....
        /*0edc*/ 	.word	0x00028480
        /*0ee0*/ 	.word	0x00000008
        /*0ee4*/ 	.word	0x000298a0
        /*0ee8*/ 	.short	0x010a
        /*0eea*/ 	.byte	0x3f
	.zero		1


	//   ....[82]....
        /*0eec*/ 	.word	0x000284d0
        /*0ef0*/ 	.word	0x00000008
        /*0ef4*/ 	.word	0x000298c0
        /*0ef8*/ 	.short	0x010a
        /*0efa*/ 	.byte	0x3f
	.zero		1


	//   ....[83]....
        /*0efc*/ 	.word	0x00028520
        /*0f00*/ 	.word	0x00000007
        /*0f04*/ 	.word	0x000298a0
        /*0f08*/ 	.short	0x010a
        /*0f0a*/ 	.byte	0x3f
	.zero		1


	//   ....[84]....
        /*0f0c*/ 	.word	0x00028570
        /*0f10*/ 	.word	0x00000007
        /*0f14*/ 	.word	0x000298c0
        /*0f18*/ 	.short	0x010a
        /*0f1a*/ 	.byte	0x3f
	.zero		1


	//   ....[85]....
        /*0f1c*/ 	.word	0x00028710
        /*0f20*/ 	.word	0x00000006
        /*0f24*/ 	.word	0x00029880
        /*0f28*/ 	.short	0x010a
        /*0f2a*/ 	.byte	0x3f
	.zero		1


	//   ....[86]....
        /*0f2c*/ 	.word	0x00028760
        /*0f30*/ 	.word	0x00000006
        /*0f34*/ 	.word	0x00029840
        /*0f38*/ 	.short	0x010a
        /*0f3a*/ 	.byte	0x3f
	.zero		1


	//   ....[87]....
        /*0f3c*/ 	.word	0x000287e0
        /*0f40*/ 	.word	0x00000004
        /*0f44*/ 	.word	0x00029820
        /*0f48*/ 	.short	0x010a
        /*0f4a*/ 	.byte	0x3f
	.zero		1


	//   ....[88]....
        /*0f4c*/ 	.word	0x00028830
        /*0f50*/ 	.word	0x00000004
        /*0f54*/ 	.word	0x00029880
        /*0f58*/ 	.short	0x010a
        /*0f5a*/ 	.byte	0x3f
	.zero		1


	//   ....[89]....
        /*0f5c*/ 	.word	0x00028880
        /*0f60*/ 	.word	0x00000004
        /*0f64*/ 	.word	0x00029840
        /*0f68*/ 	.short	0x010a
        /*0f6a*/ 	.byte	0x3f
	.zero		1


	//   ....[90]....
        /*0f6c*/ 	.word	0x000288e0
        /*0f70*/ 	.word	0x00000004
        /*0f74*/ 	.word	0x00029870
        /*0f78*/ 	.short	0x010a
        /*0f7a*/ 	.byte	0x3f
	.zero		1


	//   ....[91]....
        /*0f7c*/ 	.word	0x00028940
        /*0f80*/ 	.word	0x00000004
        /*0f84*/ 	.word	0x00029860
        /*0f88*/ 	.short	0x010a
        /*0f8a*/ 	.byte	0x3f
	.zero		1


	//   ....[92]....
        /*0f8c*/ 	.word	0x00028990
        /*0f90*/ 	.word	0x00000014
        /*0f94*/ 	.word	0x00029870
        /*0f98*/ 	.short	0x010a
        /*0f9a*/ 	.byte	0x3f
	.zero		1


	//   ....[93]....
        /*0f9c*/ 	.word	0x000289e0
        /*0fa0*/ 	.word	0x00000014
        /*0fa4*/ 	.word	0x00029860
        /*0fa8*/ 	.short	0x010a
        /*0faa*/ 	.byte	0x3f
	.zero		1


	//   ....[94]....
        /*0fac*/ 	.word	0x00029380
        /*0fb0*/ 	.word	0x00000000
        /*0fb4*/ 	.word	0x00029820
        /*0fb8*/ 	.short	0x010a
        /*0fba*/ 	.byte	0x3f
	.zero		1


	//   ....[95]....
        /*0fbc*/ 	.word	0x00029520
        /*0fc0*/ 	.word	0x00000006
        /*0fc4*/ 	.word	0x00000000
        /*0fc8*/ 	.short	0x010a
        /*0fca*/ 	.byte	0x3f
	.zero		1


	//   ....[96]....
        /*0fcc*/ 	.word	0x00029570
        /*0fd0*/ 	.word	0x00000007
        /*0fd4*/ 	.word	0x00000000
        /*0fd8*/ 	.short	0x010a
        /*0fda*/ 	.byte	0x3f
	.zero		1


	//   ....[97]....
        /*0fdc*/ 	.word	0x000295c0
        /*0fe0*/ 	.word	0x00000004
        /*0fe4*/ 	.word	0x00029860
        /*0fe8*/ 	.short	0x010a
        /*0fea*/ 	.byte	0x3f
	.zero		1


	//   ....[98]....
        /*0fec*/ 	.word	0x00029610
        /*0ff0*/ 	.word	0x00000003
        /*0ff4*/ 	.word	0x00029860
        /*0ff8*/ 	.short	0x010a
        /*0ffa*/ 	.byte	0x3f
	.zero		1


	//   ....[99]....
        /*0ffc*/ 	.word	0x00029660
        /*1000*/ 	.word	0x00000004
        /*1004*/ 	.word	0x00029880
        /*1008*/ 	.short	0x010a
        /*100a*/ 	.byte	0x3f
	.zero		1


	//----- nvinfo : EIATTR_NUM_MBARRIERS
	.align		4
.L_186:
        /*100c*/ 	.byte	0x03, 0x38
        /*100e*/ 	.short	0x0016


	//----- nvinfo : EIATTR_EXIT_INSTR_OFFSETS
	.align		4
        /*1010*/ 	.byte	0x04, 0x1c
        /*1012*/ 	.short	(.L_188 - .L_187)


	//   ....[0]....
.L_187:
        /*1014*/ 	.word	0x00026a10


	//----- nvinfo : EIATTR_MAX_THREADS
	.align		4
.L_188:
        /*1018*/ 	.byte	0x04, 0x05
        /*101a*/ 	.short	(.L_190 - .L_189)
.L_189:
        /*101c*/ 	.word	0x00000180
        /*1020*/ 	.word	0x00000001
        /*1024*/ 	.word	0x00000001


	//----- nvinfo : EIATTR_CRS_STACK_SIZE
	.align		4
.L_190:
        /*1028*/ 	.byte	0x04, 0x1e
        /*102a*/ 	.short	(.L_192 - .L_191)
.L_191:
        /*102c*/ 	.word	0x00000000


	//----- nvinfo : EIATTR_CBANK_PARAM_SIZE
	.align		4
.L_192:
        /*1030*/ 	.byte	0x03, 0x19
        /*1032*/ 	.short	0x0a70


	//----- nvinfo : EIATTR_PARAM_CBANK
	.align		4
        /*1034*/ 	.byte	0x04, 0x0a
        /*1036*/ 	.short	(.L_194 - .L_193)
	.align		4
.L_193:
        /*1038*/ 	.word	index@(.nv.constant0._ZN7cutlass13device_kernelIN5flash11enable_sm90INS1_16FlashAttnFwdSm90INS1_25CollectiveMainloopFwdSm90ILi2EN4cute5tupleIJNS5_1CILi1EEES8_S8_EEENS6_IJNS7_ILi128EEENS7_ILi160EEENS7_ILi192EEEEEELi128ENS_12float_e4m3_tEfNS_4arch4Sm90ELb0ELb0ELb0ELb1ELb0ELb1ELb0ELb1ELb1ELb0ELb0ELb0EEENS1_21CollectiveEpilogueFwdINS6_IJSA_SA_SB_EEES9_NS_10bfloat16_tESG_Li256ELb1ELb0ELb0ELb1EEENS1_36VarlenDynamicPersistentTileSchedulerILi128ELi160ELi256ELi128ELb0ELb0ELb1ELb0ELb1ELb1EEEEEEEEEvNT_6ParamsE)
        /*103c*/ 	.short	0x0210
        /*103e*/ 	.short	0x0a70


	//----- nvinfo : EIATTR_SW_WAR
	.align		4
.L_194:
        /*1040*/ 	.byte	0x04, 0x36
        /*1042*/ 	.short	(.L_196 - .L_195)
.L_195:
        /*1044*/ 	.word	0x00000008
.L_196:


//--------------------- .nv.info._ZN7cutlass13device_kernelIN5flash11enable_sm90INS1_16FlashAttnFwdSm90INS1_25CollectiveMainloopFwdSm90ILi2EN4cute5tupleIJNS5_1CILi1EEES8_S8_EEENS6_IJNS7_ILi128EEENS7_ILi160EEENS7_ILi192EEEEEELi128ENS_12float_e4m3_tEfNS_4arch4Sm90ELb0ELb1ELb0ELb0ELb0ELb0ELb0ELb1ELb1ELb0ELb0ELb0EEENS1_21CollectiveEpilogueFwdINS6_IJSA_SA_SB_EEES9_NS_10bfloat16_tESG_Li256ELb0ELb0ELb0ELb1EEENS1_30DynamicPersistentTileSchedulerILi256ELi128ELb0ELb0ELb1EEEEEEEEEvNT_6ParamsE --------------------------
	.section	.nv.info._ZN7cutlass13device_kernelIN5flash11enable_sm90INS1_16FlashAttnFwdSm90INS1_25CollectiveMainloopFwdSm90ILi2EN4cute5tupleIJNS5_1CILi1EEES8_S8_EEENS6_IJNS7_ILi128EEENS7_ILi160EEENS7_ILi192EEEEEELi128ENS_12float_e4m3_tEfNS_4arch4Sm90ELb0ELb1ELb0ELb0ELb0ELb0ELb0ELb1ELb1ELb0ELb0ELb0EEENS1_21CollectiveEpilogueFwdINS6_IJSA_SA_SB_EEES9_NS_10bfloat16_tESG_Li256ELb0ELb0ELb0ELb1EEENS1_30DynamicPersistentTileSchedulerILi256ELi128ELb0ELb0ELb1EEEEEEEEEvNT_6ParamsE,"",@"SHT_CUDA_INFO"
	.sectionflags	@""
	.align	4


	//----- nvinfo : EIATTR_CUDA_API_VERSION
	.align		4
        /*0000*/ 	.byte	0x04, 0x37
        /*0002*/ 	.short	(.L_198 - .L_197)
.L_197:
        /*0004*/ 	.word	0x00000082


	//----- nvinfo : EIATTR_KPARAM_INFO
	.align		4
.L_198:
        /*0008*/ 	.byte	0x04, 0x17
        /*000a*/ 	.short	(.L_200 - .L_199)
.L_199:
        /*000c*/ 	.word	0x00000000
        /*0010*/ 	.short	0x0000
        /*0012*/ 	.short	0x0070
        /*0014*/ 	.byte	0x00, 0xf0, 0x01, 0x2e


	//----- nvinfo : EIATTR_SPARSE_MMA_MASK
	.align		4
.L_200:
        /*0018*/ 	.byte	0x03, 0x50
        /*001a*/ 	.short	0x0000


	//----- nvinfo : EIATTR_MAXREG_COUNT
	.align		4
        /*001c*/ 	.byte	0x03, 0x1b
        /*001e*/ 	.short	0x00a8


	//----- nvinfo : EIATTR_NUM_BARRIERS
	.align		4
        /*0020*/ 	.byte	0x02, 0x4c
        /*0022*/ 	.byte	0x10
	.zero		1


	//----- nvinfo : EIATTR_EXTERNS
	.align		4
        /*0024*/ 	.byte	0x04, 0x0f
        /*0026*/ 	.short	(.L_202 - .L_201)


	//   ....[0]....
	.align		4
.L_201:
        /*0028*/ 	.word	index@(__assertfail)


	//----- nvinfo : EIATTR_ANNOTATIONS
	.align		4
.L_202:
        /*002c*/ 	.byte	0x04, 0x55
        /*002e*/ 	.short	(.L_204 - .L_203)


	//   ....[0]....
.L_203:
        /* <DEDUP_REMOVED lines=35> */


	//----- nvinfo : EIATTR_MERCURY_ISA_VERSION
	.align		4
.L_204:
        /*0248*/ 	.byte	0x03, 0x5f
        /*024a*/ 	.short	0x0101


	//----- nvinfo : EIATTR_INT_WARP_WIDE_INSTR_OFFSETS
	.align		4
        /*024c*/ 	.byte	0x04, 0x31
        /*024e*/ 	.short	(.L_206 - .L_205)


	//   ....[0]....
.L_205:
        /*0250*/ 	.word	0x00000190


	//   ....[1]....
        /*0254*/ 	.word	0x000001c0


	//   ....[2]....
        /*0258*/ 	.word	0x000001d0


	//   ....[3]....
        /*025c*/ 	.word	0x00014cc0


	//   ....[4]....
        /*0260*/ 	.word	0x00014d50


	//   ....[5]....
        /*0264*/ 	.word	0x00015470


	//   ....[6]....
        /*0268*/ 	.word	0x00016ef0


	//   ....[7]....
        /*026c*/ 	.word	0x00016f80


	//----- nvinfo : EIATTR_COOP_GROUP_MASK_REGIDS
	.align		4
.L_206:
        /*0270*/ 	.byte	0x04, 0x29
        /*0272*/ 	.short	(.L_208 - .L_207)


	//   ....[0]....
.L_207:
        /*0274*/ 	.word	0xffffffff


	//   ....[1]....
        /*0278*/ 	.word	0xffffffff


	//   ....[2]....
        /*027c*/ 	.word	0xffffffff


	//   ....[3]....
        /*0280*/ 	.word	0xffffffff


	//   ....[4]....
        /*0284*/ 	.word	0xffffffff


	//   ....[5]....
        /*0288*/ 	.word	0xffffffff


	//   ....[6]....
        /*028c*/ 	.word	0xffffffff


	//   ....[7]....
        /*0290*/ 	.word	0xffffffff


	//   ....[8]....
        /*0294*/ 	.word	0xffffffff


	//   ....[9]....
        /*0298*/ 	.word	0xffffffff


	//   ....[10]....
        /*029c*/ 	.word	0xffffffff


	//   ....[11]....
        /*02a0*/ 	.word	0xffffffff


	//   ....[12]....
        /*02a4*/ 	.word	0xffffffff


	//   ....[13]....
        /*02a8*/ 	.word	0xffffffff


	//   ....[14]....
        /*02ac*/ 	.word	0xffffffff


	//   ....[15]....
        /*02b0*/ 	.word	0xffffffff


	//   ....[16]....
        /*02b4*/ 	.word	0xffffffff


	//   ....[17]....
        /*02b8*/ 	.word	0xffffffff


	//   ....[18]....
        /*02bc*/ 	.word	0xffffffff


	//   ....[19]....
        /*02c0*/ 	.word	0xffffffff


	//   ....[20]....
        /*02c4*/ 	.word	0xffffffff


	//   ....[21]....
        /*02c8*/ 	.word	0xffffffff


	//   ....[22]....
        /*02cc*/ 	.word	0xffffffff


	//   ....[23]....
        /*02d0*/ 	.word	0xffffffff


	//   ....[24]....
        /*02d4*/ 	.word	0xffffffff


	//   ....[25]....
        /*02d8*/ 	.word	0xffffffff


	//   ....[26]....
        /*02dc*/ 	.word	0xffffffff


	//   ....[27]....
        /*02e0*/ 	.word	0xffffffff


	//   ....[28]....
        /*02e4*/ 	.word	0xffffffff


	//   ....[29]....
        /*02e8*/ 	.word	0xffffffff


	//   ....[30]....
        /*02ec*/ 	.word	0xffffffff


	//   ....[31]....
        /*02f0*/ 	.word	0xffffffff


	//   ....[32]....
        /*02f4*/ 	.word	0xffffffff


	//   ....[33]....
        /*02f8*/ 	.word	0xffffffff


	//   ....[34]....
        /*02fc*/ 	.word	0xffffffff


	//   ....[35]....
        /*0300*/ 	.word	0xffffffff


	//   ....[36]....
        /*0304*/ 	.word	0xffffffff


	//   ....[37]....
        /*0308*/ 	.word	0xffffffff


	//   ....[38]....
        /*030c*/ 	.word	0xffffffff


	//   ....[39]....
        /*0310*/ 	.word	0xffffffff


	//   ....[40]....
        /*0314*/ 	.word	0xffffffff


	//   ....[41]....
        /*0318*/ 	.word	0xffffffff


	//   ....[42]....
        /*031c*/ 	.word	0xffffffff


	//   ....[43]....
        /*0320*/ 	.word	0xffffffff


	//   ....[44]....
        /*0324*/ 	.word	0xffffffff


	//   ....[45]....
        /*0328*/ 	.word	0xffffffff


	//   ....[46]....
        /*032c*/ 	.word	0xffffffff


	//   ....[47]....
        /*0330*/ 	.word	0xffffffff


	//   ....[48]....
        /*0334*/ 	.word	0xffffffff


	//   ....[49]....
        /*0338*/ 	.word	0xffffffff


	//   ....[50]....
        /*033c*/ 	.word	0xffffffff


	//   ....[51]....
        /*0340*/ 	.word	0xffffffff


	//   ....[52]....
        /*0344*/ 	.word	0xffffffff


	//   ....[53]....
        /*0348*/ 	.word	0xffffffff


	//   ....[54]....
        /*034c*/ 	.word	0xffffffff


	//   ....[55]....
        /*0350*/ 	.word	0xffffffff


	//   ....[56]....
        /*0354*/ 	.word	0xffffffff


	//   ....[57]....
        /*0358*/ 	.word	0xffffffff


	//   ....[58]....
        /*035c*/ 	.word	0xffffffff


	//   ....[59]....
        /*0360*/ 	.word	0xffffffff


	//   ....[60]....
        /*0364*/ 	.word	0xffffffff


	//   ....[61]....
        /*0368*/ 	.word	0xffffffff


	//   ....[62]....
        /*036c*/ 	.word	0xffffffff


	//   ....[63]....
        /*0370*/ 	.word	0xffffffff


	//   ....[64]....
        /*0374*/ 	.word	0xffffffff


	//   ....[65]....
        /*0378*/ 	.word	0x0500000f


	//   ....[66]....
        /*037c*/ 	.word	0x0500000f


	//----- nvinfo : EIATTR_COOP_GROUP_INSTR_OFFSETS
	.align		4
.L_208:
        /*0380*/ 	.byte	0x04, 0x28
        /*0382*/ 	.short	(.L_210 - .L_209)


	//   ....[0]....
.L_209:
        /*0384*/ 	.word	0x00000070


	//   ....[1]....
        /*0388*/ 	.word	0x000001a0


	//   ....[2]....
        /*038c*/ 	.word	0x000001f0


	//   ....[3]....
        /*0390*/ 	.word	0x000003e0


	//   ....[4]....
        /*0394*/ 	.word	0x00000540


	//   ....[5]....
        /*0398*/ 	.word	0x00000660


	//   ....[6]....
        /*039c*/ 	.word	0x000007c0


	//   ....[7]....
        /*03a0*/ 	.word	0x00001ae0


	//   ....[8]....
        /*03a4*/ 	.word	0x000042e0


	//   ....[9]....
        /*03a8*/ 	.word	0x000043f0


	//   ....[10]....
        /*03ac*/ 	.word	0x00004eb0


	//   ....[11]....
        /*03b0*/ 	.word	0x00004f10


	//   ....[12]....
        /*03b4*/ 	.word	0x00008740


	//   ....[13]....
        /*03b8*/ 	.word	0x00008aa0


	//   ....[14]....
        /*03bc*/ 	.word	0x000093a0


	//   ....[15]....
        /*03c0*/ 	.word	0x00009420


	//   ....[16]....
        /*03c4*/ 	.word	0x0000bd70


	//   ....[17]....
        /*03c8*/ 	.word	0x0000bdd0


	//   ....[18]....
        /*03cc*/ 	.word	0x0000be00


	//   ....[19]....
        /*03d0*/ 	.word	0x0000be20


	//   ....[20]....
        /*03d4*/ 	.word	0x0000fdd0


	//   ....[21]....
        /*03d8*/ 	.word	0x0000fee0


	//   ....[22]....
        /*03dc*/ 	.word	0x00010a20


	//   ....[23]....
        /*03e0*/ 	.word	0x00010aa0


	//   ....[24]....
        /*03e4*/ 	.word	0x000121d0


	//   ....[25]....
        /*03e8*/ 	.word	0x000121e0


	//   ....[26]....
        /*03ec*/ 	.word	0x00012260


	//   ....[27]....
        /*03f0*/ 	.word	0x00012270


	//   ....[28]....
        /*03f4*/ 	.word	0x00013270


	//   ....[29]....
        /*03f8*/ 	.word	0x00013280


	//   ....[30]....
        /*03fc*/ 	.word	0x00013290


	//   ....[31]....
        /*0400*/ 	.word	0x000132a0


	//   ....[32]....
        /*0404*/ 	.word	0x000132b0


	//   ....[33]....
        /*0408*/ 	.word	0x000132c0


	//   ....[34]....
        /*040c*/ 	.word	0x000132d0


	//   ....[35]....
        /*0410*/ 	.word	0x000132e0


	//   ....[36]....
        /*0414*/ 	.word	0x00013310


	//   ....[37]....
        /*0418*/ 	.word	0x00013320


	//   ....[38]....
        /*041c*/ 	.word	0x00013350


	//   ....[39]....
        /*0420*/ 	.word	0x00013360


	//   ....[40]....
        /*0424*/ 	.word	0x00013390


	//   ....[41]....
        /*0428*/ 	.word	0x000133a0


	//   ....[42]....
        /*042c*/ 	.word	0x000133d0


	//   ....[43]....
        /*0430*/ 	.word	0x000133e0


	//   ....[44]....
        /*0434*/ 	.word	0x00013400


	//   ....[45]....
        /*0438*/ 	.word	0x00013410


	//   ....[46]....
        /*043c*/ 	.word	0x00013420


	//   ....[47]....
        /*0440*/ 	.word	0x00013430


	//   ....[48]....
        /*0444*/ 	.word	0x00013440


	//   ....[49]....
        /*0448*/ 	.word	0x00013460


	//   ....[50]....
        /*044c*/ 	.word	0x00013490


	//   ....[51]....
        /*0450*/ 	.word	0x000134b0


	//   ....[52]....
        /*0454*/ 	.word	0x000134c0


	//   ....[53]....
        /*0458*/ 	.word	0x000134d0


	//   ....[54]....
        /*045c*/ 	.word	0x000134e0


	//   ....[55]....
        /*0460*/ 	.word	0x00013500


	//   ....[56]....
        /*0464*/ 	.word	0x00013510


	//   ....[57]....
        /*0468*/ 	.word	0x00013520


	//   ....[58]....
        /*046c*/ 	.word	0x00013530


	//   ....[59]....
        /*0470*/ 	.word	0x00013560


	//   ....[60]....
        /*0474*/ 	.word	0x00013780


	//   ....[61]....
        /*0478*/ 	.word	0x00014250


	//   ....[62]....
        /*047c*/ 	.word	0x000155b0


	//   ....[63]....
        /*0480*/ 	.word	0x00017840


	//   ....[64]....
        /*0484*/ 	.word	0x000179e0


	//   ....[65]....
        /*0488*/ 	.word	0x000180a0


	//   ....[66]....
        /*048c*/ 	.word	0x00018530


	//----- nvinfo : EIATTR_REG_RECONFIG
	.align		4
.L_210:
        /*0490*/ 	.byte	0x01, 0x54
	.zero		2


	//----- nvinfo : EIATTR_SYSCALL_OFFSETS
	.align		4
        /*0494*/ 	.byte	0x04, 0x46
        /*0496*/ 	.short	(.L_212 - .L_211)


	//   ....[0]....
.L_211:
        /*0498*/ 	.word	0x00001c90


	//   ....[1]....
        /*049c*/ 	.word	0x00014ef0


	//   ....[2]....
        /*04a0*/ 	.word	0x00015070


	//   ....[3]....
        /*04a4*/ 	.word	0x000151b0


	//   ....[4]....
        /*04a8*/ 	.word	0x000152d0


	//----- nvinfo : EIATTR_MBARRIER_INSTR_OFFSETS
	.align		4
.L_212:
        /*04ac*/ 	.byte	0x04, 0x39
        /*04ae*/ 	.short	(.L_214 - .L_213)


	//   ....[0]....
.L_213:
        /*04b0*/ 	.word	0x00000290
        /*04b4*/ 	.word	0x000000ff
        /*04b8*/ 	.word	0x00029800
        /*04bc*/ 	.short	0x0100
        /*04be*/ 	.byte	0x06
	.zero		1


	//   ....[1]....
        /*04c0*/ 	.word	0x000002a0
        /*04c4*/ 	.word	0x000000ff
        /*04c8*/ 	.word	0x00029820
        /*04cc*/ 	.short	0x0100
        /*04ce*/ 	.byte	0x06
	.zero		1


	//   ....[2]....
        /*04d0*/ 	.word	0x00000390
        /*04d4*/ 	.word	0x000000ff
        /*04d8*/ 	.word	0x00029830
        /*04dc*/ 	.short	0x0100
        /*04de*/ 	.byte	0x08
	.zero		1


	//   ....[3]....
        /*04e0*/ 	.word	0x000003a0
        /*04e4*/ 	.word	0x000000ff
        /*04e8*/ 	.word	0x00029840
        /*04ec*/ 	.short	0x0100
        /*04ee*/ 	.byte	0x08
	.zero		1


	//   ....[4]....
        /*04f0*/ 	.word	0x000003b0
        /*04f4*/ 	.word	0x000000ff
        /*04f8*/ 	.word	0x00029838
        /*04fc*/ 	.short	0x0100
        /*04fe*/ 	.byte	0x08
	.zero		1


	//   ....[5]....
        /*0500*/ 	.word	0x000003c0
        /*0504*/ 	.word	0x000000ff
        /*0508*/ 	.word	0x00029848
        /*050c*/ 	.short	0x0100
        /*050e*/ 	.byte	0x08
	.zero		1


	//   ....[6]....
        /*0510*/ 	.word	0x000004f0
        /*0514*/ 	.word	0x000000ff
        /*0518*/ 	.word	0x00029850
        /*051c*/ 	.short	0x0100
        /*051e*/ 	.byte	0x08
	.zero		1


	//   ....[7]....
        /*0520*/ 	.word	0x00000500
        /*0524*/ 	.word	0x000000ff
        /*0528*/ 	.word	0x00029860
        /*052c*/ 	.short	0x0100
        /*052e*/ 	.byte	0x08
	.zero		1


	//   ....[8]....
        /*0530*/ 	.word	0x00000510
        /*0534*/ 	.word	0x000000ff
        /*0538*/ 	.word	0x00029858
        /*053c*/ 	.short	0x0100
        /*053e*/ 	.byte	0x08
	.zero		1


	//   ....[9]....
        /*0540*/ 	.word	0x00000520
        /*0544*/ 	.word	0x000000ff
        /*0548*/ 	.word	0x00029868
        /*054c*/ 	.short	0x0100
        /*054e*/ 	.byte	0x08
	.zero		1


	//   ....[10]....
        /*0550*/ 	.word	0x00000610
        /*0554*/ 	.word	0x000000ff
        /*0558*/ 	.word	0x00029870
        /*055c*/ 	.short	0x0100
        /*055e*/ 	.byte	0x06
	.zero		1


	//   ....[11]....
        /*0560*/ 	.word	0x00000620
        /*0564*/ 	.word	0x000000ff
        /*0568*/ 	.word	0x00029880
        /*056c*/ 	.short	0x0100
        /*056e*/ 	.byte	0x06
	.zero		1


	//   ....[12]....
        /*0570*/ 	.word	0x00000630
        /*0574*/ 	.word	0x000000ff
        /*0578*/ 	.word	0x00029878
        /*057c*/ 	.short	0x0100
        /*057e*/ 	.byte	0x06
	.zero		1


	//   ....[13]....
        /*0580*/ 	.word	0x00000640
        /*0584*/ 	.word	0x000000ff
        /*0588*/ 	.word	0x00029888
        /*058c*/ 	.short	0x0100
        /*058e*/ 	.byte	0x06
	.zero		1


	//   ....[14]....
        /*0590*/ 	.word	0x00000770
        /*0594*/ 	.word	0x000000ff
        /*0598*/ 	.word	0x00029890
        /*059c*/ 	.short	0x0100
        /*059e*/ 	.byte	0x08
	.zero		1


	//   ....[15]....
        /*05a0*/ 	.word	0x00000780
        /*05a4*/ 	.word	0x000000ff
        /*05a8*/ 	.word	0x000298a0
        /*05ac*/ 	.short	0x0100
        /*05ae*/ 	.byte	0x08
	.zero		1


	//   ....[16]....
        /*05b0*/ 	.word	0x00000790
        /*05b4*/ 	.word	0x000000ff
        /*05b8*/ 	.word	0x00029898
        /*05bc*/ 	.short	0x0100
        /*05be*/ 	.byte	0x08
	.zero		1


	//   ....[17]....
        /*05c0*/ 	.word	0x000007a0
        /*05c4*/ 	.word	0x000000ff
        /*05c8*/ 	.word	0x000298a8
        /*05cc*/ 	.short	0x0100
        /*05ce*/ 	.byte	0x08
	.zero		1


	//   ....[18]....
        /*05d0*/ 	.word	0x000008d0
        /*05d4*/ 	.word	0x000000ff
        /*05d8*/ 	.word	0x000298b0
        /*05dc*/ 	.short	0x0100
        /*05de*/ 	.byte	0x08
	.zero		1


	//   ....[19]....
        /*05e0*/ 	.word	0x000008e0
        /*05e4*/ 	.word	0x000000ff
        /*05e8*/ 	.word	0x000298c0
        /*05ec*/ 	.short	0x0100
        /*05ee*/ 	.byte	0x08
	.zero		1


	//   ....[20]....
        /*05f0*/ 	.word	0x000008f0
        /*05f4*/ 	.word	0x000000ff
        /*05f8*/ 	.word	0x000298b8
        /*05fc*/ 	.short	0x0100
        /*05fe*/ 	.byte	0x08
	.zero		1


	//   ....[21]....
        /*0600*/ 	.word	0x00000900
        /*0604*/ 	.word	0x000000ff
        /*0608*/ 	.word	0x000298c8
        /*060c*/ 	.short	0x0100
        /*060e*/ 	.byte	0x08
	.zero		1


	//   ....[22]....
        /*0610*/ 	.word	0x00001d10
        /*0614*/ 	.word	0x000000ff
        /*0618*/ 	.word	0x00029800
        /*061c*/ 	.short	0x010a
        /*061e*/ 	.byte	0x25
	.zero		1


	//   ....[23]....
        /*0620*/ 	.word	0x00001d90
        /*0624*/ 	.word	0x00000003
        /*0628*/ 	.word	0x00029830
        /*062c*/ 	.short	0x010a
        /*062e*/ 	.byte	0x3f
	.zero		1


	//   ....[24]....
        /*0630*/ 	.word	0x00001e10
        /*0634*/ 	.word	0x00000003
        /*0638*/ 	.word	0x00029830
        /*063c*/ 	.short	0x010a
        /*063e*/ 	.byte	0x3f
	.zero		1


	//   ....[25]....
        /*0640*/ 	.word	0x00002c50
        /*0644*/ 	.word	0x00000000
        /*0648*/ 	.word	0x00000000
        /*064c*/ 	.short	0x0101
        /*064e*/ 	.byte	0x3f
	.zero		1


	//   ....[26]....
        /*0650*/ 	.word	0x000061e0
        /*0654*/ 	.word	0x000000ff
        /*0658*/ 	.word	0x00029830
        /*065c*/ 	.short	0x010a
        /*065e*/ 	.byte	0x06
	.zero		1


	//   ....[27]....
        /*0660*/ 	.word	0x00006220
        /*0664*/ 	.word	0x000000ff
        /*0668*/ 	.word	0x00029830
        /*066c*/ 	.short	0x010a
        /*066e*/ 	.byte	0x06
	.zero		1


	//   ....[28]....
        /*0670*/ 	.word	0x00006e30
        /*0674*/ 	.word	0x000000ff
        /*0678*/ 	.word	0x00029850
        /*067c*/ 	.short	0x010a
        /*067e*/ 	.byte	0x06
	.zero		1


	//   ....[29]....
        /*0680*/ 	.word	0x00006e70
        /*0684*/ 	.word	0x000000ff
        /*0688*/ 	.word	0x00029850
        /*068c*/ 	.short	0x010a
        /*068e*/ 	.byte	0x06
	.zero		1


	//   ....[30]....
        /*0690*/ 	.word	0x00007140
        /*0694*/ 	.word	0x00000009
        /*0698*/ 	.word	0x00000000
        /*069c*/ 	.short	0x0101
        /*069e*/ 	.byte	0x3f
	.zero		1


	//   ....[31]....
        /*06a0*/ 	.word	0x0000a170
        /*06a4*/ 	.word	0x000000ff
        /*06a8*/ 	.word	0x00000000
        /*06ac*/ 	.short	0x0101
        /*06ae*/ 	.byte	0x06
	.zero		1


	//   ....[32]....
        /*06b0*/ 	.word	0x0000aad0
        /*06b4*/ 	.word	0x000000ff
        /*06b8*/ 	.word	0x00029830
        /*06bc*/ 	.short	0x010a
        /*06be*/ 	.byte	0x05
	.zero		1


	//   ....[33]....
        /*06c0*/ 	.word	0x0000ab10
        /*06c4*/ 	.word	0x000000ff
        /*06c8*/ 	.word	0x00029830
        /*06cc*/ 	.short	0x010a
        /*06ce*/ 	.byte	0x05
	.zero		1


	//   ....[34]....
        /*06d0*/ 	.word	0x0000b750
        /*06d4*/ 	.word	0x000000ff
        /*06d8*/ 	.word	0x00029850
        /*06dc*/ 	.short	0x010a
        /*06de*/ 	.byte	0x06
	.zero		1


	//   ....[35]....
        /*06e0*/ 	.word	0x0000b790
        /*06e4*/ 	.word	0x000000ff
        /*06e8*/ 	.word	0x00029850
        /*06ec*/ 	.short	0x010a
        /*06ee*/ 	.byte	0x06
	.zero		1


	//   ....[36]....
        /*06f0*/ 	.word	0x0000cd70
        /*06f4*/ 	.word	0x00000004
        /*06f8*/ 	.word	0x00000000
        /*06fc*/ 	.short	0x0101
        /*06fe*/ 	.byte	0x3f
	.zero		1


	//   ....[37]....
        /*0700*/ 	.word	0x0000d0a0
        /*0704*/ 	.word	0x000000ff
        /*0708*/ 	.word	0x00000000
        /*070c*/ 	.short	0x0101
        /*070e*/ 	.byte	0x06
	.zero		1


	//   ....[38]....
        /*0710*/ 	.word	0x0000d840
        /*0714*/ 	.word	0x000000ff
        /*0718*/ 	.word	0x00029830
        /*071c*/ 	.short	0x010a
        /*071e*/ 	.byte	0x05
	.zero		1


	//   ....[39]....
        /*0720*/ 	.word	0x0000d880
        /*0724*/ 	.word	0x000000ff
        /*0728*/ 	.word	0x00029830
        /*072c*/ 	.short	0x010a
        /*072e*/ 	.byte	0x05
	.zero		1


	//   ....[40]....
        /*0730*/ 	.word	0x0000e4c0
        /*0734*/ 	.word	0x000000ff
        /*0738*/ 	.word	0x00029850
        /*073c*/ 	.short	0x010a
        /*073e*/ 	.byte	0x06
	.zero		1


	//   ....[41]....
        /*0740*/ 	.word	0x0000e500
        /*0744*/ 	.word	0x000000ff
        /*0748*/ 	.word	0x00029850
        /*074c*/ 	.short	0x010a
        /*074e*/ 	.byte	0x06
	.zero		1


	//   ....[42]....
        /*0750*/ 	.word	0x0000e830
        /*0754*/ 	.word	0x00000000
        /*0758*/ 	.word	0x00000000
        /*075c*/ 	.short	0x0101
        /*075e*/ 	.byte	0x3f
	.zero		1


	//   ....[43]....
        /*0760*/ 	.word	0x00011800
        /*0764*/ 	.word	0x000000ff
        /*0768*/ 	.word	0x00000000
        /*076c*/ 	.short	0x0101
        /*076e*/ 	.byte	0x06
	.zero		1


	//   ....[44]....
        /*0770*/ 	.word	0x00011e80
        /*0774*/ 	.word	0x000000ff
        /*0778*/ 	.word	0x00029850
        /*077c*/ 	.short	0x010a
        /*077e*/ 	.byte	0x09
	.zero		1


	//   ....[45]....
        /*0780*/ 	.word	0x00011ec0
        /*0784*/ 	.word	0x000000ff
        /*0788*/ 	.word	0x00029850
        /*078c*/ 	.short	0x010a
        /*078e*/ 	.byte	0x09
	.zero		1


	//   ....[46]....
        /*0790*/ 	.word	0x00012580
        /*0794*/ 	.word	0x000000ff
        /*0798*/ 	.word	0x00000000
        /*079c*/ 	.short	0x0101
        /*079e*/ 	.byte	0x04
	.zero		1


	//   ....[47]....
        /*07a0*/ 	.word	0x00013920
        /*07a4*/ 	.word	0x000000ff
        /*07a8*/ 	.word	0x00000000
        /*07ac*/ 	.short	0x0101
        /*07ae*/ 	.byte	0x05
	.zero		1


	//   ....[48]....
        /*07b0*/ 	.word	0x000157c0
        /*07b4*/ 	.word	0x00000002
        /*07b8*/ 	.word	0x00029880
        /*07bc*/ 	.short	0x010a
        /*07be*/ 	.byte	0x3f
	.zero		1


	//   ....[49]....
        /*07c0*/ 	.word	0x00015970
        /*07c4*/ 	.word	0x00000002
        /*07c8*/ 	.word	0x00029840
        /*07cc*/ 	.short	0x010a
        /*07ce*/ 	.byte	0x3f
	.zero		1


	//   ....[50]....
        /*07d0*/ 	.word	0x00015e60
        /*07d4*/ 	.word	0x000000ff
        /*07d8*/ 	.word	0x00029820
        /*07dc*/ 	.short	0x010a
        /*07de*/ 	.byte	0x28
	.zero		1


	//   ....[51]....
        /*07e0*/ 	.word	0x00016120
        /*07e4*/ 	.word	0x00000004
        /*07e8*/ 	.word	0x00029880
        /*07ec*/ 	.short	0x010a
        /*07ee*/ 	.byte	0x3f
	.zero		1


	//   ....[52]....
        /*07f0*/ 	.word	0x00016370
        /*07f4*/ 	.word	0x00000004
        /*07f8*/ 	.word	0x00029840
        /*07fc*/ 	.short	0x010a
        /*07fe*/ 	.byte	0x3f
	.zero		1


	//   ....[53]....
        /*0800*/ 	.word	0x00016880
        /*0804*/ 	.word	0x00000003
        /*0808*/ 	.word	0x00029870
        /*080c*/ 	.short	0x010a
        /*080e*/ 	.byte	0x3f
	.zero		1


	//   ....[54]....
        /*0810*/ 	.word	0x000168f0
        /*0814*/ 	.word	0x00000002
        /*0818*/ 	.word	0x00029860
        /*081c*/ 	.short	0x010a
        /*081e*/ 	.byte	0x3f
	.zero		1


	//   ....[55]....
        /*0820*/ 	.word	0x00016e60
        /*0824*/ 	.word	0x00000003
        /*0828*/ 	.word	0x00029850
        /*082c*/ 	.short	0x0101
        /*082e*/ 	.byte	0x3f
	.zero		1


	//   ....[56]....
        /*0830*/ 	.word	0x00016ea0
        /*0834*/ 	.word	0x00000002
        /*0838*/ 	.word	0x00000000
        /*083c*/ 	.short	0x0101
        /*083e*/ 	.byte	0x3f
	.zero		1


	//   ....[57]....
        /*0840*/ 	.word	0x00017060
        /*0844*/ 	.word	0x00000014
        /*0848*/ 	.word	0x00029870
        /*084c*/ 	.short	0x010a
        /*084e*/ 	.byte	0x3f
	.zero		1


	//   ....[58]....
        /*0850*/ 	.word	0x000170f0
        /*0854*/ 	.word	0x00000014
        /*0858*/ 	.word	0x00029860
        /*085c*/ 	.short	0x010a
        /*085e*/ 	.byte	0x3f
	.zero		1


	//   ....[59]....
        /*0860*/ 	.word	0x00017630
        /*0864*/ 	.word	0x00000014
        /*0868*/ 	.word	0x00029850
        /*086c*/ 	.short	0x0101
        /*086e*/ 	.byte	0x3f
	.zero		1


	//   ....[60]....
        /*0870*/ 	.word	0x00017680
        /*0874*/ 	.word	0x00000000
        /*0878*/ 	.word	0x00000000
        /*087c*/ 	.short	0x0101
        /*087e*/ 	.byte	0x3f
	.zero		1


	//   ....[61]....
        /*0880*/ 	.word	0x00017960
        /*0884*/ 	.word	0x00000000
        /*0888*/ 	.word	0x00029820
        /*088c*/ 	.short	0x010a
        /*088e*/ 	.byte	0x3f
	.zero		1


	//   ....[62]....
        /*0890*/ 	.word	0x00017b20
        /*0894*/ 	.word	0x00000006
        /*0898*/ 	.word	0x00000000
        /*089c*/ 	.short	0x010a
        /*089e*/ 	.byte	0x3f
	.zero		1


	//   ....[63]....
        /*08a0*/ 	.word	0x00017b90
        /*08a4*/ 	.word	0x00000007
        /*08a8*/ 	.word	0x00000000
        /*08ac*/ 	.short	0x010a
        /*08ae*/ 	.byte	0x3f
	.zero		1


	//   ....[64]....
        /*08b0*/ 	.word	0x00017bf0
        /*08b4*/ 	.word	0x00000004
        /*08b8*/ 	.word	0x00029860
        /*08bc*/ 	.short	0x010a
        /*08be*/ 	.byte	0x3f
	.zero		1


	//   ....[65]....
        /*08c0*/ 	.word	0x00017c40
        /*08c4*/ 	.word	0x00000003
        /*08c8*/ 	.word	0x00029860
        /*08cc*/ 	.short	0x010a
        /*08ce*/ 	.byte	0x3f
	.zero		1


	//   ....[66]....
        /*08d0*/ 	.word	0x00017c80
        /*08d4*/ 	.word	0x00000004
        /*08d8*/ 	.word	0x00029880
        /*08dc*/ 	.short	0x010a
        /*08de*/ 	.byte	0x3f
	.zero		1


	//   ....[67]....
        /*08e0*/ 	.word	0x00017ca0
        /*08e4*/ 	.word	0x00000003
        /*08e8*/ 	.word	0x00029880
        /*08ec*/ 	.short	0x010a
        /*08ee*/ 	.byte	0x3f
	.zero		1


	//   ....[68]....
        /*08f0*/ 	.word	0x00017d10
        /*08f4*/ 	.word	0x00000003
        /*08f8*/ 	.word	0x00029800
        /*08fc*/ 	.short	0x010a
        /*08fe*/ 	.byte	0x3f
	.zero		1


	//   ....[69]....
        /*0900*/ 	.word	0x00017d60
        /*0904*/ 	.word	0x00000003
        /*0908*/ 	.word	0x00029830
        /*090c*/ 	.short	0x010a
        /*090e*/ 	.byte	0x3f
	.zero		1


	//   ....[70]....
        /*0910*/ 	.word	0x00017dc0
        /*0914*/ 	.word	0x0000000a
        /*0918*/ 	.word	0x00029830
        /*091c*/ 	.short	0x010a
        /*091e*/ 	.byte	0x3f
	.zero		1


	//   ....[71]....
        /*0920*/ 	.word	0x00017e20
        /*0924*/ 	.word	0x0000000a
        /*0928*/ 	.word	0x00029850
        /*092c*/ 	.short	0x010a
        /*092e*/ 	.byte	0x3f
	.zero		1


	//   ....[72]....
        /*0930*/ 	.word	0x00017e80
        /*0934*/ 	.word	0x0000000d
        /*0938*/ 	.word	0x00029830
        /*093c*/ 	.short	0x010a
        /*093e*/ 	.byte	0x3f
	.zero		1


	//   ....[73]....
        /*0940*/ 	.word	0x00017ee0
        /*0944*/ 	.word	0x0000000d
        /*0948*/ 	.word	0x00029850
        /*094c*/ 	.short	0x010a
        /*094e*/ 	.byte	0x3f
	.zero		1


	//   ....[74]....
        /*0950*/ 	.word	0x00017f40
        /*0954*/ 	.word	0x0000000d
        /*0958*/ 	.word	0x00029830
        /*095c*/ 	.short	0x010a
        /*095e*/ 	.byte	0x3f
	.zero		1


	//   ....[75]....
        /*0960*/ 	.word	0x00017fa0
        /*0964*/ 	.word	0x0000000d
        /*0968*/ 	.word	0x00029850
        /*096c*/ 	.short	0x010a
        /*096e*/ 	.byte	0x3f
	.zero		1


	//   ....[76]....
        /*0970*/ 	.word	0x00018000
        /*0974*/ 	.word	0x00000006
        /*0978*/ 	.word	0x00029850
        /*097c*/ 	.short	0x010a
        /*097e*/ 	.byte	0x3f
	.zero		1


	//   ....[77]....
        /*0980*/ 	.word	0x00018150
        /*0984*/ 	.word	0x00000002
        /*0988*/ 	.word	0x00029880
        /*098c*/ 	.short	0x010a
        /*098e*/ 	.byte	0x3f
	.zero		1


	//   ....[78]....
        /*0990*/ 	.word	0x000181a0
        /*0994*/ 	.word	0x00000002
        /*0998*/ 	.word	0x00029840
        /*099c*/ 	.short	0x010a
        /*099e*/ 	.byte	0x3f
	.zero		1


	//   ....[79]....
        /*09a0*/ 	.word	0x00018200
        /*09a4*/ 	.word	0x00000003
        /*09a8*/ 	.word	0x00029820
        /*09ac*/ 	.short	0x010a
        /*09ae*/ 	.byte	0x3f
	.zero		1


	//   ....[80]....
        /*09b0*/ 	.word	0x00018250
        /*09b4*/ 	.word	0x00000004
        /*09b8*/ 	.word	0x00029880
        /*09bc*/ 	.short	0x010a
        /*09be*/ 	.byte	0x3f
	.zero		1


	//   ....[81]....
        /*09c0*/ 	.word	0x000182a0
        /*09c4*/ 	.word	0x00000004
        /*09c8*/ 	.word	0x00029840
        /*09cc*/ 	.short	0x010a
        /*09ce*/ 	.byte	0x3f
	.zero		1


	//   ....[82]....
        /*09d0*/ 	.word	0x00018300
        /*09d4*/ 	.word	0x00000003
        /*09d8*/ 	.word	0x00029870
        /*09dc*/ 	.short	0x010a
        /*09de*/ 	.byte	0x3f
	.zero		1


	//   ....[83]....
        /*09e0*/ 	.word	0x00018360
        /*09e4*/ 	.word	0x00000004
        /*09e8*/ 	.word	0x00029860
        /*09ec*/ 	.short	0x010a
        /*09ee*/ 	.byte	0x3f
	.zero		1


	//   ....[84]....
        /*09f0*/ 	.word	0x000183b0
        /*09f4*/ 	.word	0x00000014
        /*09f8*/ 	.word	0x00029870
        /*09fc*/ 	.short	0x010a
        /*09fe*/ 	.byte	0x3f
	.zero		1


	//   ....[85]....
        /*0a00*/ 	.word	0x00018400
        /*0a04*/ 	.word	0x00000014
        /*0a08*/ 	.word	0x00029860
        /*0a0c*/ 	.short	0x010a
        /*0a0e*/ 	.byte	0x3f
	.zero		1


	//   ....[86]....
        /*0a10*/ 	.word	0x00018450
        /*0a14*/ 	.word	0x00000000
        /*0a18*/ 	.word	0x00029820
        /*0a1c*/ 	.short	0x010a
        /*0a1e*/ 	.byte	0x3f
	.zero		1


	//   ....[87]....
        /*0a20*/ 	.word	0x000185f0
        /*0a24*/ 	.word	0x00000006
        /*0a28*/ 	.word	0x00000000
        /*0a2c*/ 	.short	0x010a
        /*0a2e*/ 	.byte	0x3f
	.zero		1


	//   ....[88]....
        /*0a30*/ 	.word	0x00018640
        /*0a34*/ 	.word	0x00000007
        /*0a38*/ 	.word	0x00000000
        /*0a3c*/ 	.short	0x010a
        /*0a3e*/ 	.byte	0x3f
	.zero		1


	//   ....[89]....
        /*0a40*/ 	.word	0x00018690
        /*0a44*/ 	.word	0x00000004
        /*0a48*/ 	.word	0x00029860
        /*0a4c*/ 	.short	0x010a
        /*0a4e*/ 	.byte	0x3f
	.zero		1


	//   ....[90]....
        /*0a50*/ 	.word	0x000186e0
        /*0a54*/ 	.word	0x00000003
        /*0a58*/ 	.word	0x00029860
        /*0a5c*/ 	.short	0x010a
        /*0a5e*/ 	.byte	0x3f
	.zero		1


	//   ....[91]....
        /*0a60*/ 	.word	0x00018730
        /*0a64*/ 	.word	0x00000004
        /*0a68*/ 	.word	0x00029880
        /*0a6c*/ 	.short	0x010a
        /*0a6e*/ 	.byte	0x3f
	.zero		1


	//----- nvinfo : EIATTR_NUM_MBARRIERS
	.align		4
.L_214:
        /*0a70*/ 	.byte	0x03, 0x38
        /*0a72*/ 	.short	0x0016


	//----- nvinfo : EIATTR_EXIT_INSTR_OFFSETS
	.align		4
        /*0a74*/ 	.byte	0x04, 0x1c
        /*0a76*/ 	.short	(.L_216 - .L_215)


	//   ....[0]....
.L_215:
        /*0a78*/ 	.word	0x00000a60


	//   ....[1]....
        /*0a7c*/ 	.word	0x000141f0


	//   ....[2]....
        /*0a80*/ 	.word	0x00017cf0


	//----- nvinfo : EIATTR_MAX_THREADS
	.align		4
.L_216:
        /*0a84*/ 	.byte	0x04, 0x05
        /*0a86*/ 	.short	(.L_218 - .L_217)
.L_217:
        /*0a88*/ 	.word	0x00000180
        /*0a8c*/ 	.word	0x00000001
        /*0a90*/ 	.word	0x00000001


	//----- nvinfo : EIATTR_CRS_STACK_SIZE
	.align		4
.L_218:
        /*0a94*/ 	.byte	0x04, 0x1e
        /*0a96*/ 	.short	(.L_220 - .L_219)
.L_219:
        /*0a98*/ 	.word	0x00000000


	//----- nvinfo : EIATTR_CBANK_PARAM_SIZE
	.align		4
.L_220:
        /*0a9c*/ 	.byte	0x03, 0x19
        /*0a9e*/ 	.short	0x0bf0


	//----- nvinfo : EIATTR_PARAM_CBANK
	.align		4
        /*0aa0*/ 	.byte	0x04, 0x0a
        /*0aa2*/ 	.short	(.L_222 - .L_221)
	.align		4
.L_221:
        /*0aa4*/ 	.word	index@(.nv.constant0._ZN7cutlass13device_kernelIN5flash11enable_sm90INS1_16FlashAttnFwdSm90INS1_25CollectiveMainloopFwdSm90ILi2EN4cute5tupleIJNS5_1CILi1EEES8_S8_EEENS6_IJNS7_ILi128EEENS7_ILi160EEENS7_ILi192EEEEEELi128ENS_12float_e4m3_tEfNS_4arch4Sm90ELb0ELb1ELb0ELb0ELb0ELb0ELb0ELb1ELb1ELb0ELb0ELb0EEENS1_21CollectiveEpilogueFwdINS6_IJSA_SA_SB_EEES9_NS_10bfloat16_tESG_Li256ELb0ELb0ELb0ELb1EEENS1_30DynamicPersistentTileSchedulerILi256ELi128ELb0ELb0ELb1EEEEEEEEEvNT_6ParamsE)
        /*0aa8*/ 	.short	0x0210
        /*0aaa*/ 	.short	0x0bf0


	//----- nvinfo : EIATTR_SW_WAR
	.align		4
.L_222:
        /*0aac*/ 	.byte	0x04, 0x36
        /*0aae*/ 	.short	(.L_224 - .L_223)
.L_223:
        /*0ab0*/ 	.word	0x00000008
.L_224:


//--------------------- .nv.info._ZN7cutlass13device_kernelIN5flash11enable_sm90INS1_16FlashAttnFwdSm90INS1_25CollectiveMainloopFwdSm90ILi2EN4cute5tupleIJNS5_1CILi1EEES8_S8_EEENS6_IJNS7_ILi128EEENS7_ILi160EEENS7_ILi192EEEEEELi128ENS_12float_e4m3_tEfNS_4arch4Sm90ELb0ELb1ELb0ELb1ELb0ELb0ELb0ELb1ELb1ELb0ELb0ELb0EEENS1_21CollectiveEpilogueFwdINS6_IJSA_SA_SB_EEES9_NS_10bfloat16_tESG_Li256ELb1ELb0ELb0ELb1EEENS1_36VarlenDynamicPersistentTileSchedulerILi128ELi160ELi256ELi128ELb0ELb0ELb1ELb1ELb0ELb1EEEEEEEEEvNT_6ParamsE --------------------------
	.section	.nv.info._ZN7cutlass13device_kernelIN5flash11enable_sm90INS1_16FlashAttnFwdSm90INS1_25CollectiveMainloopFwdSm90ILi2EN4cute5tupleIJNS5_1CILi1EEES8_S8_EEENS6_IJNS7_ILi128EEENS7_ILi160EEENS7_ILi192EEEEEELi128ENS_12float_e4m3_tEfNS_4arch4Sm90ELb0ELb1ELb0ELb1ELb0ELb0ELb0ELb1ELb1ELb0ELb0ELb0EEENS1_21CollectiveEpilogueFwdINS6_IJSA_SA_SB_EEES9_NS_10bfloat16_tESG_Li256ELb1ELb0ELb0ELb1EEENS1_36VarlenDynamicPersistentTileSchedulerILi128ELi160ELi256ELi128ELb0ELb0ELb1ELb1ELb0ELb1EEEEEEEEEvNT_6ParamsE,"",@"SHT_CUDA_INFO"
	.sectionflags	@""
	.align	4


	//----- nvinfo : EIATTR_CUDA_API_VERSION
	.align		4
        /*0000*/ 	.byte	0x04, 0x37
        /*0002*/ 	.short	(.L_226 - .L_225)
.L_225:
        /*0004*/ 	.word	0x00000082


	//----- nvinfo : EIATTR_KPARAM_INFO
	.align		4
.L_226:
        /*0008*/ 	.byte	0x04, 0x17
        /*000a*/ 	.short	(.L_228 - .L_227)
.L_227:
        /*000c*/ 	.word	0x00000000
        /*0010*/ 	.short	0x0000
        /*0012*/ 	.short	0x0070
        /*0014*/ 	.byte	0x00, 0xf0, 0x01, 0x28


	//----- nvinfo : EIATTR_SPARSE_MMA_MASK
	.align		4
.L_228:
        /*0018*/ 	.byte	0x03, 0x50
        /*001a*/ 	.short	0x0000


	//----- nvinfo : EIATTR_MAXREG_COUNT
	.align		4
        /*001c*/ 	.byte	0x03, 0x1b
        /*001e*/ 	.short	0x00a8


	//----- nvinfo : EIATTR_NUM_BARRIERS
	.align		4
        /*0020*/ 	.byte	0x02, 0x4c
        /*0022*/ 	.byte	0x10
	.zero		1


	//----- nvinfo : EIATTR_EXTERNS
	.align		4
        /*0024*/ 	.byte	0x04, 0x0f
        /*0026*/ 	.short	(.L_230 - .L_229)


	//   ....[0]....
	.align		4
.L_229:
        /*0028*/ 	.word	index@(__assertfail)


	//----- nvinfo : EIATTR_ANNOTATIONS
	.align		4
.L_230:
        /*002c*/ 	.byte	0x04, 0x55
        /*002e*/ 	.short	(.L_232 - .L_231)


	//   ....[0]....
.L_231:
        /* <DEDUP_REMOVED lines=43> */


	//----- nvinfo : EIATTR_MERCURY_ISA_VERSION
	.align		4
.L_232:
        /*02d0*/ 	.byte	0x03, 0x5f
        /*02d2*/ 	.short	0x0101


	//----- nvinfo : EIATTR_UNUSED_LOAD_BYTE_OFFSET
	.align		4
        /*02d4*/ 	.byte	0x04, 0x44
        /*02d6*/ 	.short	(.L_234 - .L_233)


	//   ....[0]....
.L_233:
        /*02d8*/ 	.word	0x00000a70
        /*02dc*/ 	.word	0x0000fff0


	//   ....[1]....
        /*02e0*/ 	.word	0x000129c0
        /*02e4*/ 	.word	0x0000fff0


	//----- nvinfo : EIATTR_INT_WARP_WIDE_INSTR_OFFSETS
	.align		4
.L_234:
        /*02e8*/ 	.byte	0x04, 0x31
        /*02ea*/ 	.short	(.L_236 - .L_235)


	//   ....[0]....
.L_235:
        /*02ec*/ 	.word	0x00000160


	//   ....[1]....
        /*02f0*/ 	.word	0x000001a0


	//   ....[2]....
        /*02f4*/ 	.word	0x00000210


	//   ....[3]....
        /*02f8*/ 	.word	0x00016690


	//   ....[4]....
        /*02fc*/ 	.word	0x00016720


	//   ....[5]....
        /*0300*/ 	.word	0x00016eb0


	//   ....[6]....
        /*0304*/ 	.word	0x000189e0


	//   ....[7]....
        /*0308*/ 	.word	0x00018a70


	//----- nvinfo : EIATTR_COOP_GROUP_MASK_REGIDS
	.align		4
.L_236:
        /*030c*/ 	.byte	0x04, 0x29
        /*030e*/ 	.short	(.L_238 - .L_237)


	//   ....[0]....
.L_237:
        /*0310*/ 	.word	0xffffffff


	//   ....[1]....
        /*0314*/ 	.word	0xffffffff


	//   ....[2]....
        /*0318*/ 	.word	0xffffffff


	//   ....[3]....
        /*031c*/ 	.word	0xffffffff


	//   ....[4]....
        /*0320*/ 	.word	0xffffffff


	//   ....[5]....
        /*0324*/ 	.word	0xffffffff


	//   ....[6]....
        /*0328*/ 	.word	0xffffffff


	//   ....[7]....
        /*032c*/ 	.word	0xffffffff


	//   ....[8]....
        /*0330*/ 	.word	0xffffffff


	//   ....[9]....
        /*0334*/ 	.word	0xffffffff


	//   ....[10]....
        /*0338*/ 	.word	0xffffffff


	//   ....[11]....
        /*033c*/ 	.word	0xffffffff


	//   ....[12]....
        /*0340*/ 	.word	0xffffffff


	//   ....[13]....
        /*0344*/ 	.word	0xffffffff


	//   ....[14]....
        /*0348*/ 	.word	0xffffffff


	//   ....[15]....
        /*034c*/ 	.word	0xffffffff


	//   ....[16]....
        /*0350*/ 	.word	0xffffffff


	//   ....[17]....
        /*0354*/ 	.word	0xffffffff


	//   ....[18]....
        /*0358*/ 	.word	0xffffffff


	//   ....[19]....
        /*035c*/ 	.word	0xffffffff


	//   ....[20]....
        /*0360*/ 	.word	0xffffffff


	//   ....[21]....
        /*0364*/ 	.word	0xffffffff


	//   ....[22]....
        /*0368*/ 	.word	0xffffffff


	//   ....[23]....
        /*036c*/ 	.word	0xffffffff


	//   ....[24]....
        /*0370*/ 	.word	0xffffffff


	//   ....[25]....
        /*0374*/ 	.word	0xffffffff


	//   ....[26]....
        /*0378*/ 	.word	0xffffffff


	//   ....[27]....
        /*037c*/ 	.word	0xffffffff


	//   ....[28]....
        /*0380*/ 	.word	0xffffffff


	//   ....[29]....
        /*0384*/ 	.word	0xffffffff


	//   ....[30]....
        /*0388*/ 	.word	0xffffffff


	//   ....[31]....
        /*038c*/ 	.word	0xffffffff


	//   ....[32]....
        /*0390*/ 	.word	0xffffffff


	//   ....[33]....
        /*0394*/ 	.word	0xffffffff


	//   ....[34]....
        /*0398*/ 	.word	0xffffffff


	//   ....[35]....
        /*039c*/ 	.word	0xffffffff


	//   ....[36]....
        /*03a0*/ 	.word	0xffffffff


	//   ....[37]....
        /*03a4*/ 	.word	0xffffffff


	//   ....[38]....
        /*03a8*/ 	.word	0xffffffff


	//   ....[39]....
        /*03ac*/ 	.word	0xffffffff


	//   ....[40]....
        /*03b0*/ 	.word	0xffffffff


	//   ....[41]....
        /*03b4*/ 	.word	0xffffffff


	//   ....[42]....
        /*03b8*/ 	.word	0xffffffff


	//   ....[43]....
        /*03bc*/ 	.word	0xffffffff


	//   ....[44]....
        /*03c0*/ 	.word	0xffffffff


	//   ....[45]....
        /*03c4*/ 	.word	0xffffffff


	//   ....[46]....
        /*03c8*/ 	.word	0xffffffff


	//   ....[47]....
        /*03cc*/ 	.word	0xffffffff


	//   ....[48]....
        /*03d0*/ 	.word	0xffffffff


	//   ....[49]....
        /*03d4*/ 	.word	0xffffffff


	//   ....[50]....
        /*03d8*/ 	.word	0xffffffff


	//   ....[51]....
        /*03dc*/ 	.word	0xffffffff


	//   ....[52]....
        /*03e0*/ 	.word	0xffffffff


	//   ....[53]....
        /*03e4*/ 	.word	0xffffffff


	//   ....[54]....
        /*03e8*/ 	.word	0xffffffff


	//   ....[55]....
        /*03ec*/ 	.word	0xffffffff


	//   ....[56]....
        /*03f0*/ 	.word	0xffffffff


	//   ....[57]....
        /*03f4*/ 	.word	0xffffffff


	//   ....[58]....
        /*03f8*/ 	.word	0xffffffff


	//   ....[59]....
        /*03fc*/ 	.word	0xffffffff


	//   ....[60]....
        /*0400*/ 	.word	0xffffffff


	//   ....[61]....
        /*0404*/ 	.word	0xffffffff


	//   ....[62]....
        /*0408*/ 	.word	0xffffffff


	//   ....[63]....
        /*040c*/ 	.word	0xffffffff


	//   ....[64]....
        /*0410*/ 	.word	0xffffffff


	//   ....[65]....
        /*0414*/ 	.word	0xffffffff


	//   ....[66]....
        /*0418*/ 	.word	0xffffffff


	//   ....[67]....
        /*041c*/ 	.word	0xffffffff


	//   ....[68]....
        /*0420*/ 	.word	0xffffffff


	//   ....[69]....
        /*0424*/ 	.word	0xffffffff


	//   ....[70]....
        /*0428*/ 	.word	0xffffffff


	//   ....[71]....
        /*042c*/ 	.word	0xffffffff


	//   ....[72]....
        /*0430*/ 	.word	0xffffffff


	//   ....[73]....
        /*0434*/ 	.word	0xffffffff


	//   ....[74]....
        /*0438*/ 	.word	0xffffffff


	//   ....[75]....
        /*043c*/ 	.word	0xffffffff


	//   ....[76]....
        /*0440*/ 	.word	0xffffffff


	//   ....[77]....
        /*0444*/ 	.word	0xffffffff


	//   ....[78]....
        /*0448*/ 	.word	0xffffffff


	//   ....[79]....
        /*044c*/ 	.word	0xffffffff


	//   ....[80]....
        /*0450*/ 	.word	0xffffffff


	//   ....[81]....
        /*0454*/ 	.word	0xffffffff


	//   ....[82]....
        /*0458*/ 	.word	0xffffffff


	//   ....[83]....
        /*045c*/ 	.word	0xffffffff


	//   ....[84]....
        /*0460*/ 	.word	0xffffffff


	//   ....[85]....
        /*0464*/ 	.word	0xffffffff


	//   ....[86]....
        /*0468*/ 	.word	0xffffffff


	//   ....[87]....
        /*046c*/ 	.word	0xffffffff


	//   ....[88]....
        /*0470*/ 	.word	0xffffffff


	//   ....[89]....
        /*0474*/ 	.word	0xffffffff


	//   ....[90]....
        /*0478*/ 	.word	0xffffffff


	//   ....[91]....
        /*047c*/ 	.word	0xffffffff


	//   ....[92]....
        /*0480*/ 	.word	0xffffffff


	//   ....[93]....
        /*0484*/ 	.word	0xffffffff


	//   ....[94]....
        /*0488*/ 	.word	0xffffffff


	//   ....[95]....
        /*048c*/ 	.word	0x0500000f


	//   ....[96]....
        /*0490*/ 	.word	0x0500000f


	//----- nvinfo : EIATTR_COOP_GROUP_INSTR_OFFSETS
	.align		4
.L_238:
        /*0494*/ 	.byte	0x04, 0x28
        /*0496*/ 	.short	(.L_240 - .L_239)


	//   ....[0]....
.L_239:
        /*0498*/ 	.word	0x00000070


	//   ....[1]....
        /*049c*/ 	.word	0x00000170


	//   ....[2]....
        /*04a0*/ 	.word	0x000001c0


	//   ....[3]....
        /*04a4*/ 	.word	0x000003f0


	//   ....[4]....
        /*04a8*/ 	.word	0x00000550


	//   ....[5]....
        /*04ac*/ 	.word	0x00000670


	//   ....[6]....
        /*04b0*/ 	.word	0x000007d0


	//   ....[7]....
        /*04b4*/ 	.word	0x00001b50


	//   ....[8]....
        /*04b8*/ 	.word	0x00004310


	//   ....[9]....
        /*04bc*/ 	.word	0x00004420


	//   ....[10]....
        /*04c0*/ 	.word	0x00004f00


	//   ....[11]....
        /*04c4*/ 	.word	0x00004f50


	//   ....[12]....
        /*04c8*/ 	.word	0x00008790


	//   ....[13]....
        /*04cc*/ 	.word	0x000088a0


	//   ....[14]....
        /*04d0*/ 	.word	0x00009410


	//   ....[15]....
        /*04d4*/ 	.word	0x00009480


	//   ....[16]....
        /*04d8*/ 	.word	0x0000bdc0


	//   ....[17]....
        /*04dc*/ 	.word	0x0000be20


	//   ....[18]....
        /*04e0*/ 	.word	0x0000be50


	//   ....[19]....
        /*04e4*/ 	.word	0x0000be70


	//   ....[20]....
        /*04e8*/ 	.word	0x0000fe20


	//   ....[21]....
        /*04ec*/ 	.word	0x000101a0


	//   ....[22]....
        /*04f0*/ 	.word	0x00010a80


	//   ....[23]....
        /*04f4*/ 	.word	0x00010b00


	//   ....[24]....
        /*04f8*/ 	.word	0x00012220


	//   ....[25]....
        /*04fc*/ 	.word	0x00012230


	//   ....[26]....
        /*0500*/ 	.word	0x000122b0


	//   ....[27]....
        /*0504*/ 	.word	0x000122c0


	//   ....[28]....
        /*0508*/ 	.word	0x00013230


	//   ....[29]....
        /*050c*/ 	.word	0x00013240


	//   ....[30]....
        /*0510*/ 	.word	0x00013250


	//   ....[31]....
        /*0514*/ 	.word	0x00013260


	//   ....[32]....
        /*0518*/ 	.word	0x00013270


	//   ....[33]....
        /*051c*/ 	.word	0x00013280


	//   ....[34]....
        /*0520*/ 	.word	0x00013290


	//   ....[35]....
        /*0524*/ 	.word	0x000132a0


	//   ....[36]....
        /*0528*/ 	.word	0x000132d0


	//   ....[37]....
        /*052c*/ 	.word	0x000132e0


	//   ....[38]....
        /*0530*/ 	.word	0x00013310


	//   ....[39]....
        /*0534*/ 	.word	0x00013320


	//   ....[40]....
        /*0538*/ 	.word	0x00013350


	//   ....[41]....
        /*053c*/ 	.word	0x00013360


	//   ....[42]....
        /*0540*/ 	.word	0x00013390


	//   ....[43]....
        /*0544*/ 	.word	0x000133a0


	//   ....[44]....
        /*0548*/ 	.word	0x000133b0


	//   ....[45]....
        /*054c*/ 	.word	0x000133e0


	//   ....[46]....
        /*0550*/ 	.word	0x000133f0


	//   ....[47]....
        /*0554*/ 	.word	0x00013420


	//   ....[48]....
        /*0558*/ 	.word	0x00013450


	//   ....[49]....
        /*055c*/ 	.word	0x00013460


	//   ....[50]....
        /*0560*/ 	.word	0x00013470


	//   ....[51]....
        /*0564*/ 	.word	0x00013480


	//   ....[52]....
        /*0568*/ 	.word	0x000134b0


	//   ....[53]....
        /*056c*/ 	.word	0x000134e0


	//   ....[54]....
        /*0570*/ 	.word	0x00013510


	//   ....[55]....
        /*0574*/ 	.word	0x00013520


	//   ....[56]....
        /*0578*/ 	.word	0x00013580


	//   ....[57]....
        /*057c*/ 	.word	0x00013590


	//   ....[58]....
        /*0580*/ 	.word	0x000135a0


	//   ....[59]....
        /*0584*/ 	.word	0x000135d0


	//   ....[60]....
        /*0588*/ 	.word	0x00014fa0


	//   ....[61]....
        /*058c*/ 	.word	0x00015190


	//   ....[62]....
        /*0590*/ 	.word	0x000151c0


	//   ....[63]....
        /*0594*/ 	.word	0x000151f0


	//   ....[64]....
        /*0598*/ 	.word	0x00015230


	//   ....[65]....
        /*059c*/ 	.word	0x00015260


	//   ....[66]....
        /*05a0*/ 	.word	0x000152a0


	//   ....[67]....
        /*05a4*/ 	.word	0x00015430


	//   ....[68]....
        /*05a8*/ 	.word	0x00015460


	//   ....[69]....
        /*05ac*/ 	.word	0x00015490


	//   ....[70]....
        /*05b0*/ 	.word	0x000154c0


	//   ....[71]....
        /*05b4*/ 	.word	0x000154f0


	//   ....[72]....
        /*05b8*/ 	.word	0x00015530


	//   ....[73]....
        /*05bc*/ 	.word	0x000155d0


	//   ....[74]....
        /*05c0*/ 	.word	0x00015660


	//   ....[75]....
        /*05c4*/ 	.word	0x00015710


	//   ....[76]....
        /*05c8*/ 	.word	0x00017020


	//   ....[77]....
        /*05cc*/ 	.word	0x00019420


	//   ....[78]....
        /*05d0*/ 	.word	0x00019450


	//   ....[79]....
        /*05d4*/ 	.word	0x00019480


	//   ....[80]....
        /*05d8*/ 	.word	0x000194b0


	//   ....[81]....
        /*05dc*/ 	.word	0x000194e0


	//   ....[82]....
        /*05e0*/ 	.word	0x000194f0


	//   ....[83]....
        /*05e4*/ 	.word	0x00019520


	//   ....[84]....
        /*05e8*/ 	.word	0x00019530


	//   ....[85]....
        /*05ec*/ 	.word	0x00019670


	//   ....[86]....
        /*05f0*/ 	.word	0x000196a0


	//   ....[87]....
        /*05f4*/ 	.word	0x000196d0


	//   ....[88]....
        /*05f8*/ 	.word	0x00019700


	//   ....[89]....
        /*05fc*/ 	.word	0x00019730


	//   ....[90]....
        /*0600*/ 	.word	0x00019770


	//   ....[91]....
        /*0604*/ 	.word	0x00019800


	//   ....[92]....
        /*0608*/ 	.word	0x000198a0


	//   ....[93]....
        /*060c*/ 	.word	0x00019900


	//   ....[94]....
        /*0610*/ 	.word	0x00019fa0


	//   ....[95]....
        /*0614*/ 	.word	0x0001a660


	//   ....[96]....
        /*0618*/ 	.word	0x0001aaf0


	//----- nvinfo : EIATTR_REG_RECONFIG
	.align		4
.L_240:
        /*061c*/ 	.byte	0x01, 0x54
	.zero		2


	//----- nvinfo : EIATTR_SYSCALL_OFFSETS
	.align		4
        /*0620*/ 	.byte	0x04, 0x46
        /*0622*/ 	.short	(.L_242 - .L_241)


	//   ....[0]....
.L_241:
        /*0624*/ 	.word	0x00001d30


	//   ....[1]....
        /*0628*/ 	.word	0x000168c0


	//   ....[2]....
        /*062c*/ 	.word	0x00016a40


	//   ....[3]....
        /*0630*/ 	.word	0x00016b80


	//   ....[4]....
        /*0634*/ 	.word	0x00016ca0


	//----- nvinfo : EIATTR_MBARRIER_INSTR_OFFSETS
	.align		4
.L_242:
        /*0638*/ 	.byte	0x04, 0x39
        /*063a*/ 	.short	(.L_244 - .L_243)


	//   ....[0]....
.L_243:
        /*063c*/ 	.word	0x000002a0
        /*0640*/ 	.word	0x000000ff
        /*0644*/ 	.word	0x00029800
        /*0648*/ 	.short	0x0100
        /*064a*/ 	.byte	0x08
	.zero		1


	//   ....[1]....
        /*064c*/ 	.word	0x000002b0
        /*0650*/ 	.word	0x000000ff
        /*0654*/ 	.word	0x00029820
        /*0658*/ 	.short	0x0100
        /*065a*/ 	.byte	0x08
	.zero		1


	//   ....[2]....
        /*065c*/ 	.word	0x000003a0
        /*0660*/ 	.word	0x000000ff
        /*0664*/ 	.word	0x00029830
        /*0668*/ 	.short	0x0100
        /*066a*/ 	.byte	0x08
	.zero		1


	//   ....[3]....
        /*066c*/ 	.word	0x000003b0
        /*0670*/ 	.word	0x000000ff
        /*0674*/ 	.word	0x00029840
        /*0678*/ 	.short	0x0100
        /*067a*/ 	.byte	0x08
	.zero		1


	//   ....[4]....
        /*067c*/ 	.word	0x000003c0
        /*0680*/ 	.word	0x000000ff
        /*0684*/ 	.word	0x00029838
        /*0688*/ 	.short	0x0100
        /*068a*/ 	.byte	0x08
	.zero		1


	//   ....[5]....
        /*068c*/ 	.word	0x000003d0
        /*0690*/ 	.word	0x000000ff
        /*0694*/ 	.word	0x00029848
        /*0698*/ 	.short	0x0100
        /*069a*/ 	.byte	0x08
	.zero		1


	//   ....[6]....
        /*069c*/ 	.word	0x00000500
        /*06a0*/ 	.word	0x000000ff
        /*06a4*/ 	.word	0x00029850
        /*06a8*/ 	.short	0x0100
        /*06aa*/ 	.byte	0x08
	.zero		1


	//   ....[7]....
        /*06ac*/ 	.word	0x00000510
        /*06b0*/ 	.word	0x000000ff
        /*06b4*/ 	.word	0x00029860
        /*06b8*/ 	.short	0x0100
        /*06ba*/ 	.byte	0x08
	.zero		1


	//   ....[8]....
        /*06bc*/ 	.word	0x00000520
        /*06c0*/ 	.word	0x000000ff
        /*06c4*/ 	.word	0x00029858
        /*06c8*/ 	.short	0x0100
        /*06ca*/ 	.byte	0x08
	.zero		1


	//   ....[9]....
        /*06cc*/ 	.word	0x00000530
        /*06d0*/ 	.word	0x000000ff
        /*06d4*/ 	.word	0x00029868
        /*06d8*/ 	.short	0x0100
        /*06da*/ 	.byte	0x08
	.zero		1


	//   ....[10]....
        /*06dc*/ 	.word	0x00000620
        /*06e0*/ 	.word	0x000000ff
        /*06e4*/ 	.word	0x00029870
        /*06e8*/ 	.short	0x0100
        /*06ea*/ 	.byte	0x06
	.zero		1


	//   ....[11]....
        /*06ec*/ 	.word	0x00000630
        /*06f0*/ 	.word	0x000000ff
        /*06f4*/ 	.word	0x00029880
        /*06f8*/ 	.short	0x0100
        /*06fa*/ 	.byte	0x06
	.zero		1


	//   ....[12]....
        /*06fc*/ 	.word	0x00000640
        /*0700*/ 	.word	0x000000ff
        /*0704*/ 	.word	0x00029878
        /*0708*/ 	.short	0x0100
        /*070a*/ 	.byte	0x06
	.zero		1


	//   ....[13]....
        /*070c*/ 	.word	0x00000650
        /*0710*/ 	.word	0x000000ff
        /*0714*/ 	.word	0x00029888
        /*0718*/ 	.short	0x0100
        /*071a*/ 	.byte	0x06
	.zero		1


	//   ....[14]....
        /*071c*/ 	.word	0x00000780
        /*0720*/ 	.word	0x000000ff
        /*0724*/ 	.word	0x00029890
        /*0728*/ 	.short	0x0100
        /*072a*/ 	.byte	0x08
	.zero		1


	//   ....[15]....
        /*072c*/ 	.word	0x00000790
        /*0730*/ 	.word	0x000000ff
        /*0734*/ 	.word	0x000298a0
        /*0738*/ 	.short	0x0100
        /*073a*/ 	.byte	0x08
	.zero		1


	//   ....[16]....
        /*073c*/ 	.word	0x000007a0
        /*0740*/ 	.word	0x000000ff
        /*0744*/ 	.word	0x00029898
        /*0748*/ 	.short	0x0100
        /*074a*/ 	.byte	0x08
	.zero		1


	//   ....[17]....
        /*074c*/ 	.word	0x000007b0
        /*0750*/ 	.word	0x000000ff
        /*0754*/ 	.word	0x000298a8
        /*0758*/ 	.short	0x0100
        /*075a*/ 	.byte	0x08
	.zero		1


	//   ....[18]....
        /*075c*/ 	.word	0x000008e0
        /*0760*/ 	.word	0x000000ff
        /*0764*/ 	.word	0x000298b0
        /*0768*/ 	.short	0x0100
        /*076a*/ 	.byte	0x08
	.zero		1


	//   ....[19]....
        /*076c*/ 	.word	0x000008f0
        /*0770*/ 	.word	0x000000ff
        /*0774*/ 	.word	0x000298c0
        /*0778*/ 	.short	0x0100
        /*077a*/ 	.byte	0x08
	.zero		1


	//   ....[20]....
        /*077c*/ 	.word	0x00000900
        /*0780*/ 	.word	0x000000ff
        /*0784*/ 	.word	0x000298b8
        /*0788*/ 	.short	0x0100
        /*078a*/ 	.byte	0x08
	.zero		1


	//   ....[21]....
        /*078c*/ 	.word	0x00000910
        /*0790*/ 	.word	0x000000ff
        /*0794*/ 	.word	0x000298c8
        /*0798*/ 	.short	0x0100
        /*079a*/ 	.byte	0x08
	.zero		1


	//   ....[22]....
        /*079c*/ 	.word	0x00001db0
        /*07a0*/ 	.word	0x000000ff
        /*07a4*/ 	.word	0x00029800
        /*07a8*/ 	.short	0x010a
        /*07aa*/ 	.byte	0x29
	.zero		1


	//   ....[23]....
        /*07ac*/ 	.word	0x00001e30
        /*07b0*/ 	.word	0x00000003
        /*07b4*/ 	.word	0x00029830
        /*07b8*/ 	.short	0x010a
        /*07ba*/ 	.byte	0x3f
	.zero		1


	//   ....[24]....
        /*07bc*/ 	.word	0x00001eb0
        /*07c0*/ 	.word	0x00000003
        /*07c4*/ 	.word	0x00029830
        /*07c8*/ 	.short	0x010a
        /*07ca*/ 	.byte	0x3f
	.zero		1


	//   ....[25]....
        /*07cc*/ 	.word	0x00002ca0
        /*07d0*/ 	.word	0x00000000
        /*07d4*/ 	.word	0x00000000
        /*07d8*/ 	.short	0x0101
        /*07da*/ 	.byte	0x3f
	.zero		1


	//   ....[26]....
        /*07dc*/ 	.word	0x00006240
        /*07e0*/ 	.word	0x000000ff
        /*07e4*/ 	.word	0x00029830
        /*07e8*/ 	.short	0x010a
        /*07ea*/ 	.byte	0x06
	.zero		1


	//   ....[27]....
        /*07ec*/ 	.word	0x00006280
        /*07f0*/ 	.word	0x000000ff
        /*07f4*/ 	.word	0x00029830
        /*07f8*/ 	.short	0x010a
        /*07fa*/ 	.byte	0x06
	.zero		1


	//   ....[28]....
        /*07fc*/ 	.word	0x00006e90
        /*0800*/ 	.word	0x000000ff
        /*0804*/ 	.word	0x00029850
        /*0808*/ 	.short	0x010a
        /*080a*/ 	.byte	0x06
	.zero		1


	//   ....[29]....
        /*080c*/ 	.word	0x00006ed0
        /*0810*/ 	.word	0x000000ff
        /*0814*/ 	.word	0x00029850
        /*0818*/ 	.short	0x010a
        /*081a*/ 	.byte	0x06
	.zero		1


	//   ....[30]....
        /*081c*/ 	.word	0x000071e0
        /*0820*/ 	.word	0x00000008
        /*0824*/ 	.word	0x00000000
        /*0828*/ 	.short	0x0101
        /*082a*/ 	.byte	0x3f
	.zero		1


	//   ....[31]....
        /*082c*/ 	.word	0x0000a1c0
        /*0830*/ 	.word	0x000000ff
        /*0834*/ 	.word	0x00000000
        /*0838*/ 	.short	0x0101
        /*083a*/ 	.byte	0x06
	.zero		1


	//   ....[32]....
        /*083c*/ 	.word	0x0000ab20
        /*0840*/ 	.word	0x000000ff
        /*0844*/ 	.word	0x00029830
        /*0848*/ 	.short	0x010a
        /*084a*/ 	.byte	0x06
	.zero		1


	//   ....[33]....
        /*084c*/ 	.word	0x0000ab60
        /*0850*/ 	.word	0x000000ff
        /*0854*/ 	.word	0x00029830
        /*0858*/ 	.short	0x010a
        /*085a*/ 	.byte	0x06
	.zero		1


	//   ....[34]....
        /*085c*/ 	.word	0x0000b7a0
        /*0860*/ 	.word	0x000000ff
        /*0864*/ 	.word	0x00029850
        /*0868*/ 	.short	0x010a
        /*086a*/ 	.byte	0x06
	.zero		1


	//   ....[35]....
        /*086c*/ 	.word	0x0000b7e0
        /*0870*/ 	.word	0x000000ff
        /*0874*/ 	.word	0x00029850
        /*0878*/ 	.short	0x010a
        /*087a*/ 	.byte	0x06
	.zero		1


	//   ....[36]....
        /*087c*/ 	.word	0x0000ce80
        /*0880*/ 	.word	0x00000005
        /*0884*/ 	.word	0x00000000
        /*0888*/ 	.short	0x0101
        /*088a*/ 	.byte	0x3f
	.zero		1


	//   ....[37]....
        /*088c*/ 	.word	0x0000d0f0
        /*0890*/ 	.word	0x000000ff
        /*0894*/ 	.word	0x00000000
        /*0898*/ 	.short	0x0101
        /*089a*/ 	.byte	0x06
	.zero		1


	//   ....[38]....
        /*089c*/ 	.word	0x0000d8a0
        /*08a0*/ 	.word	0x000000ff
        /*08a4*/ 	.word	0x00029830
        /*08a8*/ 	.short	0x010a
        /*08aa*/ 	.byte	0x06
	.zero		1


	//   ....[39]....
        /*08ac*/ 	.word	0x0000d8e0
        /*08b0*/ 	.word	0x000000ff
        /*08b4*/ 	.word	0x00029830
        /*08b8*/ 	.short	0x010a
        /*08ba*/ 	.byte	0x06
	.zero		1


	//   ....[40]....
        /*08bc*/ 	.word	0x0000e520
        /*08c0*/ 	.word	0x000000ff
        /*08c4*/ 	.word	0x00029850
        /*08c8*/ 	.short	0x010a
        /*08ca*/ 	.byte	0x06
	.zero		1


	//   ....[41]....
        /*08cc*/ 	.word	0x0000e560
        /*08d0*/ 	.word	0x000000ff
        /*08d4*/ 	.word	0x00029850
        /*08d8*/ 	.short	0x010a
        /*08da*/ 	.byte	0x06
	.zero		1


	//   ....[42]....
        /*08dc*/ 	.word	0x0000e880
        /*08e0*/ 	.word	0x00000000
        /*08e4*/ 	.word	0x00000000
        /*08e8*/ 	.short	0x0101
        /*08ea*/ 	.byte	0x3f
	.zero		1


	//   ....[43]....
        /*08ec*/ 	.word	0x00011850
        /*08f0*/ 	.word	0x000000ff
        /*08f4*/ 	.word	0x00000000
        /*08f8*/ 	.short	0x0101
        /*08fa*/ 	.byte	0x06
	.zero		1


	//   ....[44]....
        /*08fc*/ 	.word	0x00011ed0
        /*0900*/ 	.word	0x000000ff
        /*0904*/ 	.word	0x00029850
        /*0908*/ 	.short	0x010a
        /*090a*/ 	.byte	0x09
	.zero		1


	//   ....[45]....
        /*090c*/ 	.word	0x00011f10
        /*0910*/ 	.word	0x000000ff
        /*0914*/ 	.word	0x00029850
        /*0918*/ 	.short	0x010a
        /*091a*/ 	.byte	0x09
	.zero		1


	//   ....[46]....
        /*091c*/ 	.word	0x000125b0
        /*0920*/ 	.word	0x000000ff
        /*0924*/ 	.word	0x00000000
        /*0928*/ 	.short	0x0101
        /*092a*/ 	.byte	0x04
	.zero		1


	//   ....[47]....
        /*092c*/ 	.word	0x00013ef0
        /*0930*/ 	.word	0x00000000
        /*0934*/ 	.word	0x00000000
        /*0938*/ 	.short	0x0101
        /*093a*/ 	.byte	0x3f
	.zero		1


	//   ....[48]....
        /*093c*/ 	.word	0x00017250
        /*0940*/ 	.word	0x00000003
        /*0944*/ 	.word	0x00029880
        /*0948*/ 	.short	0x010a
        /*094a*/ 	.byte	0x3f
	.zero		1


	//   ....[49]....
        /*094c*/ 	.word	0x00017410
        /*0950*/ 	.word	0x00000003
        /*0954*/ 	.word	0x00029840
        /*0958*/ 	.short	0x010a
        /*095a*/ 	.byte	0x3f
	.zero		1


	//   ....[50]....
        /*095c*/ 	.word	0x00017910
        /*0960*/ 	.word	0x000000ff
        /*0964*/ 	.word	0x00029820
        /*0968*/ 	.short	0x010a
        /*096a*/ 	.byte	0x29
	.zero		1


	//   ....[51]....
        /*096c*/ 	.word	0x00017bd0
        /*0970*/ 	.word	0x00000004
        /*0974*/ 	.word	0x00029880
        /*0978*/ 	.short	0x010a
        /*097a*/ 	.byte	0x3f
	.zero		1


	//   ....[52]....
        /*097c*/ 	.word	0x00017e50
        /*0980*/ 	.word	0x00000004
        /*0984*/ 	.word	0x00029840
        /*0988*/ 	.short	0x010a
        /*098a*/ 	.byte	0x3f
	.zero		1


	//   ....[53]....
        /*098c*/ 	.word	0x00018360
        /*0990*/ 	.word	0x00000003
        /*0994*/ 	.word	0x00029870
        /*0998*/ 	.short	0x010a
        /*099a*/ 	.byte	0x3f
	.zero		1


	//   ....[54]....
        /*099c*/ 	.word	0x000183d0
        /*09a0*/ 	.word	0x00000002
        /*09a4*/ 	.word	0x00029860
        /*09a8*/ 	.short	0x010a
        /*09aa*/ 	.byte	0x3f
	.zero		1


	//   ....[55]....
        /*09ac*/ 	.word	0x00018930
        /*09b0*/ 	.word	0x00000002
        /*09b4*/ 	.word	0x00029850
        /*09b8*/ 	.short	0x0101
        /*09ba*/ 	.byte	0x3f
	.zero		1


	//   ....[56]....
        /*09bc*/ 	.word	0x00018990
        /*09c0*/ 	.word	0x00000002
        /*09c4*/ 	.word	0x00000000
        /*09c8*/ 	.short	0x0101
        /*09ca*/ 	.byte	0x3f
	.zero		1


	//   ....[57]....
        /*09cc*/ 	.word	0x00018b50
        /*09d0*/ 	.word	0x00000014
        /*09d4*/ 	.word	0x00029870
        /*09d8*/ 	.short	0x010a
        /*09da*/ 	.byte	0x3f
	.zero		1


	//   ....[58]....
        /*09dc*/ 	.word	0x00018be0
        /*09e0*/ 	.word	0x00000014
        /*09e4*/ 	.word	0x00029860
        /*09e8*/ 	.short	0x010a
        /*09ea*/ 	.byte	0x3f
	.zero		1


	//   ....[59]....
        /*09ec*/ 	.word	0x00019120
        /*09f0*/ 	.word	0x00000014
        /*09f4*/ 	.word	0x00029850
        /*09f8*/ 	.short	0x0101
        /*09fa*/ 	.byte	0x3f
	.zero		1


	//   ....[60]....
        /*09fc*/ 	.word	0x00019170
        /*0a00*/ 	.word	0x00000000
        /*0a04*/ 	.word	0x00000000
        /*0a08*/ 	.short	0x0101
        /*0a0a*/ 	.byte	0x3f
	.zero		1


	//   ....[61]....
        /*0a0c*/ 	.word	0x00019f20
        /*0a10*/ 	.word	0x00000000
        /*0a14*/ 	.word	0x00029820
        /*0a18*/ 	.short	0x010a
        /*0a1a*/ 	.byte	0x3f
	.zero		1


	//   ....[62]....
        /*0a1c*/ 	.word	0x0001a0e0
        /*0a20*/ 	.word	0x00000006
        /*0a24*/ 	.word	0x00000000
        /*0a28*/ 	.short	0x010a
        /*0a2a*/ 	.byte	0x3f
	.zero		1


	//   ....[63]....
        /*0a2c*/ 	.word	0x0001a150
        /*0a30*/ 	.word	0x00000007
        /*0a34*/ 	.word	0x00000000
        /*0a38*/ 	.short	0x010a
        /*0a3a*/ 	.byte	0x3f
	.zero		1


	//   ....[64]....
        /*0a3c*/ 	.word	0x0001a1b0
        /*0a40*/ 	.word	0x00000004
        /*0a44*/ 	.word	0x00029860
        /*0a48*/ 	.short	0x010a
        /*0a4a*/ 	.byte	0x3f
	.zero		1


	//   ....[65]....
        /*0a4c*/ 	.word	0x0001a200
        /*0a50*/ 	.word	0x00000003
        /*0a54*/ 	.word	0x00029860
        /*0a58*/ 	.short	0x010a
        /*0a5a*/ 	.byte	0x3f
	.zero		1


	//   ....[66]....
        /*0a5c*/ 	.word	0x0001a240
        /*0a60*/ 	.word	0x00000004
        /*0a64*/ 	.word	0x00029880
        /*0a68*/ 	.short	0x010a
        /*0a6a*/ 	.byte	0x3f
	.zero		1


	//   ....[67]....
        /*0a6c*/ 	.word	0x0001a260
        /*0a70*/ 	.word	0x00000003
        /*0a74*/ 	.word	0x00029880
        /*0a78*/ 	.short	0x010a
        /*0a7a*/ 	.byte	0x3f
	.zero		1


	//   ....[68]....
        /*0a7c*/ 	.word	0x0001a2d0
        /*0a80*/ 	.word	0x00000003
        /*0a84*/ 	.word	0x00029800
        /*0a88*/ 	.short	0x010a
        /*0a8a*/ 	.byte	0x3f
	.zero		1


	//   ....[69]....
        /*0a8c*/ 	.word	0x0001a320
        /*0a90*/ 	.word	0x00000003
        /*0a94*/ 	.word	0x00029830
        /*0a98*/ 	.short	0x010a
        /*0a9a*/ 	.byte	0x3f
	.zero		1


	//   ....[70]....
        /*0a9c*/ 	.word	0x0001a380
        /*0aa0*/ 	.word	0x0000000f
        /*0aa4*/ 	.word	0x00029830
        /*0aa8*/ 	.short	0x010a
        /*0aaa*/ 	.byte	0x3f
	.zero		1


	//   ....[71]....
        /*0aac*/ 	.word	0x0001a3e0
        /*0ab0*/ 	.word	0x0000000f
        /*0ab4*/ 	.word	0x00029850
        /*0ab8*/ 	.short	0x010a
        /*0aba*/ 	.byte	0x3f
	.zero		1


	//   ....[72]....
        /*0abc*/ 	.word	0x0001a440
        /*0ac0*/ 	.word	0x0000000d
        /*0ac4*/ 	.word	0x00029830
        /*0ac8*/ 	.short	0x010a
        /*0aca*/ 	.byte	0x3f
	.zero		1


	//   ....[73]....
        /*0acc*/ 	.word	0x0001a4a0
        /*0ad0*/ 	.word	0x0000000d
        /*0ad4*/ 	.word	0x00029850
        /*0ad8*/ 	.short	0x010a
        /*0ada*/ 	.byte	0x3f
	.zero		1


	//   ....[74]....
        /*0adc*/ 	.word	0x0001a500
        /*0ae0*/ 	.word	0x0000000f
        /*0ae4*/ 	.word	0x00029830
        /*0ae8*/ 	.short	0x010a
        /*0aea*/ 	.byte	0x3f
	.zero		1


	//   ....[75]....
        /*0aec*/ 	.word	0x0001a560
        /*0af0*/ 	.word	0x0000000f
        /*0af4*/ 	.word	0x00029850
        /*0af8*/ 	.short	0x010a
        /*0afa*/ 	.byte	0x3f
	.zero		1


	//   ....[76]....
        /*0afc*/ 	.word	0x0001a5c0
        /*0b00*/ 	.word	0x00000004
        /*0b04*/ 	.word	0x00029850
        /*0b08*/ 	.short	0x010a
        /*0b0a*/ 	.byte	0x3f
	.zero		1


	//   ....[77]....
        /*0b0c*/ 	.word	0x0001a710
        /*0b10*/ 	.word	0x00000003
        /*0b14*/ 	.word	0x00029880
        /*0b18*/ 	.short	0x010a
        /*0b1a*/ 	.byte	0x3f
	.zero		1


	//   ....[78]....
        /*0b1c*/ 	.word	0x0001a760
        /*0b20*/ 	.word	0x00000003
        /*0b24*/ 	.word	0x00029840
        /*0b28*/ 	.short	0x010a
        /*0b2a*/ 	.byte	0x3f
	.zero		1


	//   ....[79]....
        /*0b2c*/ 	.word	0x0001a7c0
        /*0b30*/ 	.word	0x00000003
        /*0b34*/ 	.word	0x00029820
        /*0b38*/ 	.short	0x010a
        /*0b3a*/ 	.byte	0x3f
	.zero		1


	//   ....[80]....
        /*0b3c*/ 	.word	0x0001a810
        /*0b40*/ 	.word	0x00000004
        /*0b44*/ 	.word	0x00029880
        /*0b48*/ 	.short	0x010a
        /*0b4a*/ 	.byte	0x3f
	.zero		1


	//   ....[81]....
        /*0b4c*/ 	.word	0x0001a860
        /*0b50*/ 	.word	0x00000004
        /*0b54*/ 	.word	0x00029840
        /*0b58*/ 	.short	0x010a
        /*0b5a*/ 	.byte	0x3f
	.zero		1


	//   ....[82]....
        /*0b5c*/ 	.word	0x0001a8c0
        /*0b60*/ 	.word	0x00000003
        /*0b64*/ 	.word	0x00029870
        /*0b68*/ 	.short	0x010a
        /*0b6a*/ 	.byte	0x3f
	.zero		1


	//   ....[83]....
        /*0b6c*/ 	.word	0x0001a920
        /*0b70*/ 	.word	0x00000004
        /*0b74*/ 	.word	0x00029860
        /*0b78*/ 	.short	0x010a
        /*0b7a*/ 	.byte	0x3f
	.zero		1


	//   ....[84]....
        /*0b7c*/ 	.word	0x0001a970
        /*0b80*/ 	.word	0x00000014
        /*0b84*/ 	.word	0x00029870
        /*0b88*/ 	.short	0x010a
        /*0b8a*/ 	.byte	0x3f
	.zero		1


	//   ....[85]....
        /*0b8c*/ 	.word	0x0001a9c0
        /*0b90*/ 	.word	0x00000014
        /*0b94*/ 	.word	0x00029860
        /*0b98*/ 	.short	0x010a
        /*0b9a*/ 	.byte	0x3f
	.zero		1


	//   ....[86]....
        /*0b9c*/ 	.word	0x0001aa10
        /*0ba0*/ 	.word	0x00000000
        /*0ba4*/ 	.word	0x00029820
        /*0ba8*/ 	.short	0x010a
        /*0baa*/ 	.byte	0x3f
	.zero		1


	//   ....[87]....
        /*0bac*/ 	.word	0x0001abb0
        /*0bb0*/ 	.word	0x00000006
        /*0bb4*/ 	.word	0x00000000
        /*0bb8*/ 	.short	0x010a
        /*0bba*/ 	.byte	0x3f
	.zero		1


	//   ....[88]....
        /*0bbc*/ 	.word	0x0001ac00
        /*0bc0*/ 	.word	0x00000007
        /*0bc4*/ 	.word	0x00000000
        /*0bc8*/ 	.short	0x010a
        /*0bca*/ 	.byte	0x3f
	.zero		1


	//   ....[89]....
        /*0bcc*/ 	.word	0x0001ac50
        /*0bd0*/ 	.word	0x00000004
        /*0bd4*/ 	.word	0x00029860
        /*0bd8*/ 	.short	0x010a
        /*0bda*/ 	.byte	0x3f
	.zero		1


	//   ....[90]....
        /*0bdc*/ 	.word	0x0001aca0
        /*0be0*/ 	.word	0x00000003
        /*0be4*/ 	.word	0x00029860
        /*0be8*/ 	.short	0x010a
        /*0bea*/ 	.byte	0x3f
	.zero		1


	//   ....[91]....
        /*0bec*/ 	.word	0x0001acf0
        /*0bf0*/ 	.word	0x00000004
        /*0bf4*/ 	.word	0x00029880
        /*0bf8*/ 	.short	0x010a
        /*0bfa*/ 	.byte	0x3f
	.zero		1


	//----- nvinfo : EIATTR_NUM_MBARRIERS
	.align		4
.L_244:
        /*0bfc*/ 	.byte	0x03, 0x38
        /*0bfe*/ 	.short	0x0016


	//----- nvinfo : EIATTR_EXIT_INSTR_OFFSETS
	.align		4
        /*0c00*/ 	.byte	0x04, 0x1c
        /*0c02*/ 	.short	(.L_246 - .L_245)


	//   ....[0]....
.L_245:
        /*0c04*/ 	.word	0x00000ab0


	//   ....[1]....
        /*0c08*/ 	.word	0x00014f40


	//   ....[2]....
        /*0c0c*/ 	.word	0x0001a2b0


	//----- nvinfo : EIATTR_MAX_THREADS
	.align		4
.L_246:
        /*0c10*/ 	.byte	0x04, 0x05
        /*0c12*/ 	.short	(.L_248 - .L_247)
.L_247:
        /*0c14*/ 	.word	0x00000180
        /*0c18*/ 	.word	0x00000001
        /*0c1c*/ 	.word	0x00000001


	//----- nvinfo : EIATTR_CRS_STACK_SIZE
	.align		4
.L_248:
        /*0c20*/ 	.byte	0x04, 0x1e
        /*0c22*/ 	.short	(.L_250 - .L_249)
.L_249:
        /*0c24*/ 	.word	0x00000000


	//----- nvinfo : EIATTR_CBANK_PARAM_SIZE
	.align		4
.L_250:
        /*0c28*/ 	.byte	0x03, 0x19
        /*0c2a*/ 	.short	0x0a70


	//----- nvinfo : EIATTR_PARAM_CBANK
	.align		4
        /*0c2c*/ 	.byte	0x04, 0x0a
        /*0c2e*/ 	.short	(.L_252 - .L_251)
	.align		4
.L_251:
        /*0c30*/ 	.word	index@(.nv.constant0._ZN7cutlass13device_kernelIN5flash11enable_sm90INS1_16FlashAttnFwdSm90INS1_25CollectiveMainloopFwdSm90ILi2EN4cute5tupleIJNS5_1CILi1EEES8_S8_EEENS6_IJNS7_ILi128EEENS7_ILi160EEENS7_ILi192EEEEEELi128ENS_12float_e4m3_tEfNS_4arch4Sm90ELb0ELb1ELb0ELb1ELb0ELb0ELb0ELb1ELb1ELb0ELb0ELb0EEENS1_21CollectiveEpilogueFwdINS6_IJSA_SA_SB_EEES9_NS_10bfloat16_tESG_Li256ELb1ELb0ELb0ELb1EEENS1_36VarlenDynamicPersistentTileSchedulerILi128ELi160ELi256ELi128ELb0ELb0ELb1ELb1ELb0ELb1EEEEEEEEEvNT_6ParamsE)
        /*0c34*/ 	.short	0x0210
        /*0c36*/ 	.short	0x0a70


	//----- nvinfo : EIATTR_SW_WAR
	.align		4
.L_252:
        /*0c38*/ 	.byte	0x04, 0x36
        /*0c3a*/ 	.short	(.L_254 - .L_253)
.L_253:
        /*0c3c*/ 	.word	0x00000008
.L_254:


//--------------------- .nv.info._ZN7cutlass13device_kernelIN5flash11enable_sm90INS1_16FlashAttnFwdSm90INS1_25CollectiveMainloopFwdSm90ILi2EN4cute5tupleIJNS5_1CILi1EEES8_S8_EEENS6_IJNS7_ILi128EEENS7_ILi160EEENS7_ILi192EEEEEELi128ENS_12float_e4m3_tEfNS_4arch4Sm90ELb0ELb1ELb0ELb1ELb0ELb1ELb0ELb1ELb1ELb0ELb0ELb0EEENS1_21CollectiveEpilogueFwdINS6_IJSA_SA_SB_EEES9_NS_10bfloat16_tESG_Li256ELb1ELb0ELb0ELb1EEENS1_36VarlenDynamicPersistentTileSchedulerILi128ELi160ELi256ELi128ELb0ELb0ELb1ELb1ELb0ELb1EEEEEEEEEvNT_6ParamsE --------------------------
	.section	.nv.info._ZN7cutlass13device_kernelIN5flash11enable_sm90INS1_16FlashAttnFwdSm90INS1_25CollectiveMainloopFwdSm90ILi2EN4cute5tupleIJNS5_1CILi1EEES8_S8_EEENS6_IJNS7_ILi128EEENS7_ILi160EEENS7_ILi192EEEEEELi128ENS_12float_e4m3_tEfNS_4arch4Sm90ELb0ELb1ELb0ELb1ELb0ELb1ELb0ELb1ELb1ELb0ELb0ELb0EEENS1_21CollectiveEpilogueFwdINS6_IJSA_SA_SB_EEES9_NS_10bfloat16_tESG_Li256ELb1ELb0ELb0ELb1EEENS1_36VarlenDynamicPersistentTileSchedulerILi128ELi160ELi256ELi128ELb0ELb0ELb1ELb1ELb0ELb1EEEEEEEEEvNT_6ParamsE,"",@"SHT_CUDA_INFO"
	.sectionflags	@""
	.align	4


	//----- nvinfo : EIATTR_CUDA_API_VERSION
	.align		4
        /*0000*/ 	.byte	0x04, 0x37
        /*0002*/ 	.short	(.L_256 - .L_255)
.L_255:
        /*0004*/ 	.word	0x00000082


	//----- nvinfo : EIATTR_KPARAM_INFO
	.align		4
.L_256:
        /*0008*/ 	.byte	0x04, 0x17
        /*000a*/ 	.short	(.L_258 - .L_257)
.L_257:
        /*000c*/ 	.word	0x00000000
        /*0010*/ 	.short	0x0000
        /*0012*/ 	.short	0x0070
        /*0014*/ 	.byte	0x00, 0xf0, 0x01, 0x28


	//----- nvinfo : EIATTR_SPARSE_MMA_MASK
	.align		4
.L_258:
        /*0018*/ 	.byte	0x03, 0x50
        /*001a*/ 	.short	0x0000


	//----- nvinfo : EIATTR_MAXREG_COUNT
	.align		4
        /*001c*/ 	.byte	0x03, 0x1b
        /*001e*/ 	.short	0x00a8


	//----- nvinfo : EIATTR_NUM_BARRIERS
	.align		4
        /*0020*/ 	.byte	0x02, 0x4c
        /*0022*/ 	.byte	0x10
	.zero		1


	//----- nvinfo : EIATTR_EXTERNS
	.align		4
        /*0024*/ 	.byte	0x04, 0x0f
        /*0026*/ 	.short	(.L_260 - .L_259)


	//   ....[0]....
	.align		4
.L_259:
        /*0028*/ 	.word	index@(__assertfail)


	//----- nvinfo : EIATTR_ANNOTATIONS
	.align		4
.L_260:
        /*002c*/ 	.byte	0x04, 0x55
        /*002e*/ 	.short	(.L_262 - .L_261)


	//   ....[0]....
.L_261:
        /* <DEDUP_REMOVED lines=54> */


	//----- nvinfo : EIATTR_MERCURY_ISA_VERSION
	.align		4
.L_262:
        /*0378*/ 	.byte	0x03, 0x5f
        /*037a*/ 	.short	0x0101


	//----- nvinfo : EIATTR_UNUSED_LOAD_BYTE_OFFSET
	.align		4
        /*037c*/ 	.byte	0x04, 0x44
        /*037e*/ 	.short	(.L_264 - .L_263)


	//   ....[0]....
.L_263:
        /*0380*/ 	.word	0x00000b20
        /*0384*/ 	.word	0x0000fff0


	//   ....[1]....
        /*0388*/ 	.word	0x00029e00
        /*038c*/ 	.word	0x0000fff0


	//----- nvinfo : EIATTR_INT_WARP_WIDE_INSTR_OFFSETS
	.align		4
.L_264:
        /*0390*/ 	.byte	0x04, 0x31
        /*0392*/ 	.short	(.L_266 - .L_265)


	//   ....[0]....
.L_265:
        /*0394*/ 	.word	0x000001c0


	//   ....[1]....
        /*0398*/ 	.word	0x00000200


	//   ....[2]....
        /*039c*/ 	.word	0x00000270


	//   ....[3]....
        /*03a0*/ 	.word	0x0002f060


	//   ....[4]....
        /*03a4*/ 	.word	0x0002f0f0


	//   ....[5]....
        /*03a8*/ 	.word	0x0002f800


	//   ....[6]....
        /*03ac*/ 	.word	0x0002f830


	//   ....[7]....
        /*03b0*/ 	.word	0x0002f910


	//   ....[8]....
        /*03b4*/ 	.word	0x0002f9e0


	//   ....[9]....
        /*03b8*/ 	.word	0x000316a0


	//   ....[10]....
        /*03bc*/ 	.word	0x00031730


	//----- nvinfo : EIATTR_COOP_GROUP_MASK_REGIDS
	.align		4
.L_266:
        /*03c0*/ 	.byte	0x04, 0x29
        /*03c2*/ 	.short	(.L_268 - .L_267)


	//   ....[0]....
.L_267:
        /*03c4*/ 	.word	0xffffffff


	//   ....[1]....
        /*03c8*/ 	.word	0xffffffff


	//   ....[2]....
        /*03cc*/ 	.word	0xffffffff


	//   ....[3]....
        /*03d0*/ 	.word	0xffffffff


	//   ....[4]....
        /*03d4*/ 	.word	0xffffffff


	//   ....[5]....
        /*03d8*/ 	.word	0xffffffff


	//   ....[6]....
        /*03dc*/ 	.word	0xffffffff


	//   ....[7]....
        /*03e0*/ 	.word	0xffffffff


	//   ....[8]....
        /*03e4*/ 	.word	0xffffffff


	//   ....[9]....
        /*03e8*/ 	.word	0xffffffff


	//   ....[10]....
        /*03ec*/ 	.word	0xffffffff


	//   ....[11]....
        /*03f0*/ 	.word	0xffffffff


	//   ....[12]....
        /*03f4*/ 	.word	0xffffffff


	//   ....[13]....
        /*03f8*/ 	.word	0xffffffff


	//   ....[14]....
        /*03fc*/ 	.word	0xffffffff


	//   ....[15]....
        /*0400*/ 	.word	0xffffffff


	//   ....[16]....
        /*0404*/ 	.word	0xffffffff


	//   ....[17]....
        /*0408*/ 	.word	0xffffffff


	//   ....[18]....
        /*040c*/ 	.word	0xffffffff


	//   ....[19]....
        /*0410*/ 	.word	0xffffffff


	//   ....[20]....
        /*0414*/ 	.word	0xffffffff


	//   ....[21]....
        /*0418*/ 	.word	0xffffffff


	//   ....[22]....
        /*041c*/ 	.word	0xffffffff


	//   ....[23]....
        /*0420*/ 	.word	0xffffffff


	//   ....[24]....
        /*0424*/ 	.word	0xffffffff


	//   ....[25]....
        /*0428*/ 	.word	0xffffffff


	//   ....[26]....
        /*042c*/ 	.word	0xffffffff


	//   ....[27]....
        /*0430*/ 	.word	0xffffffff


	//   ....[28]....
        /*0434*/ 	.word	0xffffffff


	//   ....[29]....
        /*0438*/ 	.word	0xffffffff


	//   ....[30]....
        /*043c*/ 	.word	0xffffffff


	//   ....[31]....
        /*0440*/ 	.word	0xffffffff


	//   ....[32]....
        /*0444*/ 	.word	0xffffffff


	//   ....[33]....
        /*0448*/ 	.word	0xffffffff


	//   ....[34]....
        /*044c*/ 	.word	0xffffffff


	//   ....[35]....
        /*0450*/ 	.word	0xffffffff


	//   ....[36]....
        /*0454*/ 	.word	0xffffffff


	//   ....[37]....
        /*0458*/ 	.word	0xffffffff


	//   ....[38]....
        /*045c*/ 	.word	0xffffffff


	//   ....[39]....
        /*0460*/ 	.word	0xffffffff


	//   ....[40]....
        /*0464*/ 	.word	0xffffffff


	//   ....[41]....
        /*0468*/ 	.word	0xffffffff


	//   ....[42]....
        /*046c*/ 	.word	0xffffffff


	//   ....[43]....
        /*0470*/ 	.word	0xffffffff


	//   ....[44]....
        /*0474*/ 	.word	0xffffffff


	//   ....[45]....
        /*0478*/ 	.word	0xffffffff


	//   ....[46]....
        /*047c*/ 	.word	0xffffffff


	//   ....[47]....
        /*0480*/ 	.word	0xffffffff


	//   ....[48]....
        /*0484*/ 	.word	0xffffffff


	//   ....[49]....
        /*0488*/ 	.word	0xffffffff


	//   ....[50]....
        /*048c*/ 	.word	0xffffffff


	//   ....[51]....
        /*0490*/ 	.word	0xffffffff


	//   ....[52]....
        /*0494*/ 	.word	0xffffffff


	//   ....[53]....
        /*0498*/ 	.word	0xffffffff


	//   ....[54]....
        /*049c*/ 	.word	0xffffffff


	//   ....[55]....
        /*04a0*/ 	.word	0xffffffff


	//   ....[56]....
        /*04a4*/ 	.word	0xffffffff


	//   ....[57]....
        /*04a8*/ 	.word	0xffffffff


	//   ....[58]....
        /*04ac*/ 	.word	0xffffffff


	//   ....[59]....
        /*04b0*/ 	.word	0xffffffff


	//   ....[60]....
        /*04b4*/ 	.word	0xffffffff


	//   ....[61]....
        /*04b8*/ 	.word	0xffffffff


	//   ....[62]....
        /*04bc*/ 	.word	0xffffffff


	//   ....[63]....
        /*04c0*/ 	.word	0xffffffff


	//   ....[64]....
        /*04c4*/ 	.word	0xffffffff


	//   ....[65]....
        /*04c8*/ 	.word	0xffffffff


	//   ....[66]....
        /*04cc*/ 	.word	0xffffffff


	//   ....[67]....
        /*04d0*/ 	.word	0xffffffff


	//   ....[68]....
        /*04d4*/ 	.word	0xffffffff


	//   ....[69]....
        /*04d8*/ 	.word	0xffffffff


	//   ....[70]....
        /*04dc*/ 	.word	0xffffffff


	//   ....[71]....
        /*04e0*/ 	.word	0xffffffff


	//   ....[72]....
        /*04e4*/ 	.word	0xffffffff


	//   ....[73]....
        /*04e8*/ 	.word	0xffffffff


	//   ....[74]....
        /*04ec*/ 	.word	0xffffffff


	//   ....[75]....
        /*04f0*/ 	.word	0xffffffff


	//   ....[76]....
        /*04f4*/ 	.word	0xffffffff


	//   ....[77]....
        /*04f8*/ 	.word	0xffffffff


	//   ....[78]....
        /*04fc*/ 	.word	0xffffffff


	//   ....[79]....
        /*0500*/ 	.word	0xffffffff


	//   ....[80]....
        /*0504*/ 	.word	0xffffffff


	//   ....[81]....
        /*0508*/ 	.word	0xffffffff


	//   ....[82]....
        /*050c*/ 	.word	0xffffffff


	//   ....[83]....
        /*0510*/ 	.word	0xffffffff


	//   ....[84]....
        /*0514*/ 	.word	0xffffffff


	//   ....[85]....
        /*0518*/ 	.word	0xffffffff


	//   ....[86]....
        /*051c*/ 	.word	0xffffffff


	//   ....[87]....
        /*0520*/ 	.word	0xffffffff


	//   ....[88]....
        /*0524*/ 	.word	0xffffffff


	//   ....[89]....
        /*0528*/ 	.word	0xffffffff


	//   ....[90]....
        /*052c*/ 	.word	0xffffffff


	//   ....[91]....
        /*0530*/ 	.word	0xffffffff


	//   ....[92]....
        /*0534*/ 	.word	0xffffffff


	//   ....[93]....
        /*0538*/ 	.word	0xffffffff


	//   ....[94]....
        /*053c*/ 	.word	0xffffffff


	//   ....[95]....
        /*0540*/ 	.word	0xffffffff


	//   ....[96]....
        /*0544*/ 	.word	0x0500000f


	//   ....[97]....
        /*0548*/ 	.word	0x0500000f


	//   ....[98]....
        /*054c*/ 	.word	0x0500000f


	//   ....[99]....
        /*0550*/ 	.word	0x0500000f


	//   ....[100]....
        /*0554*/ 	.word	0x0500000f


	//   ....[101]....
        /*0558*/ 	.word	0x0500000f


	//   ....[102]....
        /*055c*/ 	.word	0x0500000f


	//   ....[103]....
        /*0560*/ 	.word	0x0500000f


	//   ....[104]....
        /*0564*/ 	.word	0x0500000f


	//   ....[105]....
        /*0568*/ 	.word	0x0500000f


	//   ....[106]....
        /*056c*/ 	.word	0x0500000f


	//   ....[107]....
        /*0570*/ 	.word	0x0500000f


	//   ....[108]....
        /*0574*/ 	.word	0x0500000f


	//   ....[109]....
        /*0578*/ 	.word	0x0500000f


	//   ....[110]....
        /*057c*/ 	.word	0x0500000f


	//   ....[111]....
        /*0580*/ 	.word	0x0500000f


	//   ....[112]....
        /*0584*/ 	.word	0x0500000f


	//   ....[113]....
        /*0588*/ 	.word	0x0500000f


	//   ....[114]....
        /*058c*/ 	.word	0x0500000f


	//   ....[115]....
        /*0590*/ 	.word	0x0500000f


	//   ....[116]....
        /*0594*/ 	.word	0x0500000f


	//   ....[117]....
        /*0598*/ 	.word	0x0500000f


	//   ....[118]....
        /*059c*/ 	.word	0x0500000f


	//   ....[119]....
        /*05a0*/ 	.word	0x0500000f


	//   ....[120]....
        /*05a4*/ 	.word	0x0500000f


	//   ....[121]....
        /*05a8*/ 	.word	0x0500000f


	//   ....[122]....
        /*05ac*/ 	.word	0x0500000f


	//   ....[123]....
        /*05b0*/ 	.word	0x0500000f


	//   ....[124]....
        /*05b4*/ 	.word	0x0500000f


	//   ....[125]....
        /*05b8*/ 	.word	0x0500000f


	//   ....[126]....
        /*05bc*/ 	.word	0x0500000f


	//   ....[127]....
        /*05c0*/ 	.word	0x0500000f


	//   ....[128]....
        /*05c4*/ 	.word	0x0500000f


	//   ....[129]....
        /*05c8*/ 	.word	0x0500000f


	//   ....[130]....
        /*05cc*/ 	.word	0x0500000f


	//   ....[131]....
        /*05d0*/ 	.word	0x0500000f


	//   ....[132]....
        /*05d4*/ 	.word	0x0500000f


	//   ....[133]....
        /*05d8*/ 	.word	0x0500000f


	//   ....[134]....
        /*05dc*/ 	.word	0x0500000f


	//   ....[135]....
        /*05e0*/ 	.word	0x0500000f


	//   ....[136]....
        /*05e4*/ 	.word	0x0500000f


	//   ....[137]....
        /*05e8*/ 	.word	0x0500000f


	//   ....[138]....
        /*05ec*/ 	.word	0x0500000f


	//   ....[139]....
        /*05f0*/ 	.word	0x0500000f


	//   ....[140]....
        /*05f4*/ 	.word	0x0500000f


	//   ....[141]....
        /*05f8*/ 	.word	0x0500000f


	//   ....[142]....
        /*05fc*/ 	.word	0x0500000f


	//   ....[143]....
        /*0600*/ 	.word	0x0500000f


	//   ....[144]....
        /*0604*/ 	.word	0x0500000f


	//   ....[145]....
        /*0608*/ 	.word	0x0500000f


	//   ....[146]....
        /*060c*/ 	.word	0x0500000f


	//   ....[147]....
        /*0610*/ 	.word	0x0500000f


	//   ....[148]....
        /*0614*/ 	.word	0x0500000f


	//   ....[149]....
        /*0618*/ 	.word	0x0500000f


	//   ....[150]....
        /*061c*/ 	.word	0x0500000f


	//   ....[151]....
        /*0620*/ 	.word	0x0500000f


	//   ....[152]....
        /*0624*/ 	.word	0x0500000f


	//   ....[153]....
        /*0628*/ 	.word	0x0500000f


	//   ....[154]....
        /*062c*/ 	.word	0x0500000f


	//   ....[155]....
        /*0630*/ 	.word	0x0500000f


	//   ....[156]....
        /*0634*/ 	.word	0x0500000f


	//----- nvinfo : EIATTR_COOP_GROUP_INSTR_OFFSETS
	.align		4
.L_268:
        /*0638*/ 	.byte	0x04, 0x28
        /*063a*/ 	.short	(.L_270 - .L_269)


	//   ....[0]....
.L_269:
        /*063c*/ 	.word	0x00000070


	//   ....[1]....
        /*0640*/ 	.word	0x000001d0


	//   ....[2]....
        /*0644*/ 	.word	0x00000220


	//   ....[3]....
        /*0648*/ 	.word	0x00000450


	//   ....[4]....
        /*064c*/ 	.word	0x000005b0


	//   ....[5]....
        /*0650*/ 	.word	0x000006d0


	//   ....[6]....
        /*0654*/ 	.word	0x00000830


	//   ....[7]....
        /*0658*/ 	.word	0x00010690


	//   ....[8]....
        /*065c*/ 	.word	0x0001a2c0


	//   ....[9]....
        /*0660*/ 	.word	0x0001a3e0


	//   ....[10]....
        /*0664*/ 	.word	0x0001ae80


	//   ....[11]....
        /*0668*/ 	.word	0x0001aee0


	//   ....[12]....
        /*066c*/ 	.word	0x0001f470


	//   ....[13]....
        /*0670*/ 	.word	0x0001f490


	//   ....[14]....
        /*0674*/ 	.word	0x0001fae0


	//   ....[15]....
        /*0678*/ 	.word	0x0001fb50


	//   ....[16]....
        /*067c*/ 	.word	0x00022950


	//   ....[17]....
        /*0680*/ 	.word	0x00022980


	//   ....[18]....
        /*0684*/ 	.word	0x000229e0


	//   ....[19]....
        /*0688*/ 	.word	0x00022a00


	//   ....[20]....
        /*068c*/ 	.word	0x00027200


	//   ....[21]....
        /*0690*/ 	.word	0x00027310


	//   ....[22]....
        /*0694*/ 	.word	0x00027e80


	//   ....[23]....
        /*0698*/ 	.word	0x00027ee0


	//   ....[24]....
        /*069c*/ 	.word	0x00029640


	//   ....[25]....
        /*06a0*/ 	.word	0x00029650


	//   ....[26]....
        /*06a4*/ 	.word	0x000296d0


	//   ....[27]....
        /*06a8*/ 	.word	0x000296e0


	//   ....[28]....
        /*06ac*/ 	.word	0x0002a440


	//   ....[29]....
        /*06b0*/ 	.word	0x0002a470


	//   ....[30]....
        /*06b4*/ 	.word	0x0002a4a0


	//   ....[31]....
        /*06b8*/ 	.word	0x0002a4d0


	//   ....[32]....
        /*06bc*/ 	.word	0x0002a500


	//   ....[33]....
        /*06c0*/ 	.word	0x0002a530


	//   ....[34]....
        /*06c4*/ 	.word	0x0002a560


	//   ....[35]....
        /*06c8*/ 	.word	0x0002a590


	//   ....[36]....
        /*06cc*/ 	.word	0x0002a5c0


	//   ....[37]....
        /*06d0*/ 	.word	0x0002a5f0


	//   ....[38]....
        /*06d4*/ 	.word	0x0002a620


	//   ....[39]....
        /*06d8*/ 	.word	0x0002a650


	//   ....[40]....
        /*06dc*/ 	.word	0x0002a680


	//   ....[41]....
        /*06e0*/ 	.word	0x0002a6b0


	//   ....[42]....
        /*06e4*/ 	.word	0x0002a6e0


	//   ....[43]....
        /*06e8*/ 	.word	0x0002a710


	//   ....[44]....
        /*06ec*/ 	.word	0x0002a740


	//   ....[45]....
        /*06f0*/ 	.word	0x0002a770


	//   ....[46]....
        /*06f4*/ 	.word	0x0002a7a0


	//   ....[47]....
        /*06f8*/ 	.word	0x0002a7d0


	//   ....[48]....
        /*06fc*/ 	.word	0x0002a800


	//   ....[49]....
        /*0700*/ 	.word	0x0002a830


	//   ....[50]....
        /*0704*/ 	.word	0x0002a860


	//   ....[51]....
        /*0708*/ 	.word	0x0002a880


	//   ....[52]....
        /*070c*/ 	.word	0x0002a890


	//   ....[53]....
        /*0710*/ 	.word	0x0002a8a0


	//   ....[54]....
        /*0714*/ 	.word	0x0002a8c0


	//   ....[55]....
        /*0718*/ 	.word	0x0002a8d0


	//   ....[56]....
        /*071c*/ 	.word	0x0002a8e0


	//   ....[57]....
        /*0720*/ 	.word	0x0002a8f0


	//   ....[58]....
        /*0724*/ 	.word	0x0002a920


	//   ....[59]....
        /*0728*/ 	.word	0x0002a950


	//   ....[60]....
        /*072c*/ 	.word	0x0002c2d0


	//   ....[61]....
        /*0730*/ 	.word	0x0002c4a0


	//   ....[62]....
        /*0734*/ 	.word	0x0002c4d0


	//   ....[63]....
        /*0738*/ 	.word	0x0002c500


	//   ....[64]....
        /*073c*/ 	.word	0x0002c530


	//   ....[65]....
        /*0740*/ 	.word	0x0002c560


	//   ....[66]....
        /*0744*/ 	.word	0x0002c5a0


	//   ....[67]....
        /*0748*/ 	.word	0x0002c720


	//   ....[68]....
        /*074c*/ 	.word	0x0002c750


	//   ....[69]....
        /*0750*/ 	.word	0x0002c780


	//   ....[70]....
        /*0754*/ 	.word	0x0002c7b0


	//   ....[71]....
        /*0758*/ 	.word	0x0002c7e0


	//   ....[72]....
        /*075c*/ 	.word	0x0002c810


	//   ....[73]....
        /*0760*/ 	.word	0x0002c8b0


	//   ....[74]....
        /*0764*/ 	.word	0x0002c8f0


	//   ....[75]....
        /*0768*/ 	.word	0x0002c9b0


	//   ....[76]....
        /*076c*/ 	.word	0x0002db50


	//   ....[77]....
        /*0770*/ 	.word	0x0002fb70


	//   ....[78]....
        /*0774*/ 	.word	0x000320a0


	//   ....[79]....
        /*0778*/ 	.word	0x000320d0


	//   ....[80]....
        /*077c*/ 	.word	0x00032110


	//   ....[81]....
        /*0780*/ 	.word	0x00032140


	//   ....[82]....
        /*0784*/ 	.word	0x00032170


	//   ....[83]....
        /*0788*/ 	.word	0x000321a0


	//   ....[84]....
        /*078c*/ 	.word	0x000321d0


	//   ....[85]....
        /*0790*/ 	.word	0x00032200


	//   ....[86]....
        /*0794*/ 	.word	0x000323a0


	//   ....[87]....
        /*0798*/ 	.word	0x000323d0


	//   ....[88]....
        /*079c*/ 	.word	0x00032400


	//   ....[89]....
        /*07a0*/ 	.word	0x00032430


	//   ....[90]....
        /*07a4*/ 	.word	0x00032460


	//   ....[91]....
        /*07a8*/ 	.word	0x00032490


	//   ....[92]....
        /*07ac*/ 	.word	0x00032550


	//   ....[93]....
        /*07b0*/ 	.word	0x00032570


	//   ....[94]....
        /*07b4*/ 	.word	0x000325e0


	//   ....[95]....
        /*07b8*/ 	.word	0x00032d70


	//   ....[96]....
        /*07bc*/ 	.word	0x00033200


	//   ....[97]....
        /*07c0*/ 	.word	0x000332a0


	//   ....[98]....
        /*07c4*/ 	.word	0x00033340


	//   ....[99]....
        /*07c8*/ 	.word	0x000333e0


	//   ....[100]....
        /*07cc*/ 	.word	0x00033480


	//   ....[101]....
        /*07d0*/ 	.word	0x00033560


	//   ....[102]....
        /*07d4*/ 	.word	0x00033600


	//   ....[103]....
        /*07d8*/ 	.word	0x000336a0


	//   ....[104]....
        /*07dc*/ 	.word	0x00033740


	//   ....[105]....
        /*07e0*/ 	.word	0x00033ad0


	//   ....[106]....
        /*07e4*/ 	.word	0x00033c00


	//   ....[107]....
        /*07e8*/ 	.word	0x00033d30


	//   ....[108]....
        /*07ec*/ 	.word	0x00033db0


	//   ....[109]....
        /*07f0*/ 	.word	0x00033e10


	//   ....[110]....
        /*07f4*/ 	.word	0x00033e90


	//   ....[111]....
        /*07f8*/ 	.word	0x00033ef0


	//   ....[112]....
        /*07fc*/ 	.word	0x00033f70


	//   ....[113]....
        /*0800*/ 	.word	0x00033fd0


	//   ....[114]....
        /*0804*/ 	.word	0x00034050


	//   ....[115]....
        /*0808*/ 	.word	0x000340b0


	//   ....[116]....
        /*080c*/ 	.word	0x00034130


	//   ....[117]....
        /*0810*/ 	.word	0x00034190


	//   ....[118]....
        /*0814*/ 	.word	0x00034210


	//   ....[119]....
        /*0818*/ 	.word	0x00034270


	//   ....[120]....
        /*081c*/ 	.word	0x000342d0


	//   ....[121]....
        /*0820*/ 	.word	0x00034330


	//   ....[122]....
        /*0824*/ 	.word	0x000343c0


	//   ....[123]....
        /*0828*/ 	.word	0x00034420


	//   ....[124]....
        /*082c*/ 	.word	0x000344a0


	//   ....[125]....
        /*0830*/ 	.word	0x00034500


	//   ....[126]....
        /*0834*/ 	.word	0x00034570


	//   ....[127]....
        /*0838*/ 	.word	0x000345d0


	//   ....[128]....
        /*083c*/ 	.word	0x00034650


	//   ....[129]....
        /*0840*/ 	.word	0x000346b0


	//   ....[130]....
        /*0844*/ 	.word	0x00034730


	//   ....[131]....
        /*0848*/ 	.word	0x00034790


	//   ....[132]....
        /*084c*/ 	.word	0x00034810


	//   ....[133]....
        /*0850*/ 	.word	0x00034870


	//   ....[134]....
        /*0854*/ 	.word	0x000348e0


	//   ....[135]....
        /*0858*/ 	.word	0x00034940


	//   ....[136]....
        /*085c*/ 	.word	0x000349a0


	//   ....[137]....
        /*0860*/ 	.word	0x00034ad0


	//   ....[138]....
        /*0864*/ 	.word	0x00034db0


	//   ....[139]....
        /*0868*/ 	.word	0x000351e0


	//   ....[140]....
        /*086c*/ 	.word	0x00035280


	//   ....[141]....
        /*0870*/ 	.word	0x000353b0


	//   ....[142]....
        /*0874*/ 	.word	0x00035420


	//   ....[143]....
        /*0878*/ 	.word	0x00035490


	//   ....[144]....
        /*087c*/ 	.word	0x00035500


	//   ....[145]....
        /*0880*/ 	.word	0x00035570


	//   ....[146]....
        /*0884*/ 	.word	0x000355f0


	//   ....[147]....
        /*0888*/ 	.word	0x00035680


	//   ....[148]....
        /*088c*/ 	.word	0x00035710


	//   ....[149]....
        /*0890*/ 	.word	0x00035780


	//   ....[150]....
        /*0894*/ 	.word	0x000357f0


	//   ....[151]....
        /*0898*/ 	.word	0x00035860


	//   ....[152]....
        /*089c*/ 	.word	0x000358e0


	//   ....[153]....
        /*08a0*/ 	.word	0x00035950


	//   ....[154]....
        /*08a4*/ 	.word	0x000359f0


	//   ....[155]....
        /*08a8*/ 	.word	0x00035a80


	//   ....[156]....
        /*08ac*/ 	.word	0x00035bb0


	//----- nvinfo : EIATTR_REG_RECONFIG
	.align		4
.L_270:
        /*08b0*/ 	.byte	0x01, 0x54
	.zero		2


	//----- nvinfo : EIATTR_SYSCALL_OFFSETS
	.align		4
        /*08b4*/ 	.byte	0x04, 0x46
        /*08b6*/ 	.short	(.L_272 - .L_271)


	//   ....[0]....
.L_271:
        /*08b8*/ 	.word	0x00001d80


	//   ....[1]....
        /*08bc*/ 	.word	0x00001ed0


	//   ....[2]....
        /*08c0*/ 	.word	0x00010820


	//   ....[3]....
        /*08c4*/ 	.word	0x00010b50


	//   ....[4]....
        /*08c8*/ 	.word	0x0002f290


	//   ....[5]....
        /*08cc*/ 	.word	0x0002f3e0


	//   ....[6]....
        /*08d0*/ 	.word	0x0002f520


	//   ....[7]....
        /*08d4*/ 	.word	0x0002f640


	//----- nvinfo : EIATTR_MBARRIER_INSTR_OFFSETS
	.align		4
.L_272:
        /*08d8*/ 	.byte	0x04, 0x39
        /*08da*/ 	.short	(.L_274 - .L_273)


	//   ....[0]....
.L_273:
        /*08dc*/ 	.word	0x00000300
        /*08e0*/ 	.word	0x000000ff
        /*08e4*/ 	.word	0x00029800
        /*08e8*/ 	.short	0x0100
        /*08ea*/ 	.byte	0x08
	.zero		1


	//   ....[1]....
        /*08ec*/ 	.word	0x00000310
        /*08f0*/ 	.word	0x000000ff
        /*08f4*/ 	.word	0x00029820
        /*08f8*/ 	.short	0x0100
        /*08fa*/ 	.byte	0x08
	.zero		1


	//   ....[2]....
        /*08fc*/ 	.word	0x00000400
        /*0900*/ 	.word	0x000000ff
        /*0904*/ 	.word	0x00029830
        /*0908*/ 	.short	0x0100
        /*090a*/ 	.byte	0x08
	.zero		1


	//   ....[3]....
        /*090c*/ 	.word	0x00000410
        /*0910*/ 	.word	0x000000ff
        /*0914*/ 	.word	0x00029840
        /*0918*/ 	.short	0x0100
        /*091a*/ 	.byte	0x08
	.zero		1


	//   ....[4]....
        /*091c*/ 	.word	0x00000420
        /*0920*/ 	.word	0x000000ff
        /*0924*/ 	.word	0x00029838
        /*0928*/ 	.short	0x0100
        /*092a*/ 	.byte	0x08
	.zero		1


	//   ....[5]....
        /*092c*/ 	.word	0x00000430
        /*0930*/ 	.word	0x000000ff
        /*0934*/ 	.word	0x00029848
        /*0938*/ 	.short	0x0100
        /*093a*/ 	.byte	0x08
	.zero		1


	//   ....[6]....
        /*093c*/ 	.word	0x00000560
        /*0940*/ 	.word	0x000000ff
        /*0944*/ 	.word	0x00029850
        /*0948*/ 	.short	0x0100
        /*094a*/ 	.byte	0x08
	.zero		1


	//   ....[7]....
        /*094c*/ 	.word	0x00000570
        /*0950*/ 	.word	0x000000ff
        /*0954*/ 	.word	0x00029860
        /*0958*/ 	.short	0x0100
        /*095a*/ 	.byte	0x08
	.zero		1


	//   ....[8]....
        /*095c*/ 	.word	0x00000580
        /*0960*/ 	.word	0x000000ff
        /*0964*/ 	.word	0x00029858
        /*0968*/ 	.short	0x0100
        /*096a*/ 	.byte	0x08
	.zero		1


	//   ....[9]....
        /*096c*/ 	.word	0x00000590
        /*0970*/ 	.word	0x000000ff
        /*0974*/ 	.word	0x00029868
        /*0978*/ 	.short	0x0100
        /*097a*/ 	.byte	0x08
	.zero		1


	//   ....[10]....
        /*097c*/ 	.word	0x00000680
        /*0980*/ 	.word	0x000000ff
        /*0984*/ 	.word	0x00029870
        /*0988*/ 	.short	0x0100
        /*098a*/ 	.byte	0x06
	.zero		1


	//   ....[11]....
        /*098c*/ 	.word	0x00000690
        /*0990*/ 	.word	0x000000ff
        /*0994*/ 	.word	0x00029880
        /*0998*/ 	.short	0x0100
        /*099a*/ 	.byte	0x06
	.zero		1


	//   ....[12]....
        /*099c*/ 	.word	0x000006a0
        /*09a0*/ 	.word	0x000000ff
        /*09a4*/ 	.word	0x00029878
        /*09a8*/ 	.short	0x0100
        /*09aa*/ 	.byte	0x06
	.zero		1


	//   ....[13]....
        /*09ac*/ 	.word	0x000006b0
        /*09b0*/ 	.word	0x000000ff
        /*09b4*/ 	.word	0x00029888
        /*09b8*/ 	.short	0x0100
        /*09ba*/ 	.byte	0x06
	.zero		1


	//   ....[14]....
        /*09bc*/ 	.word	0x000007e0
        /*09c0*/ 	.word	0x000000ff
        /*09c4*/ 	.word	0x00029890
        /*09c8*/ 	.short	0x0100
        /*09ca*/ 	.byte	0x08
	.zero		1


	//   ....[15]....
        /*09cc*/ 	.word	0x000007f0
        /*09d0*/ 	.word	0x000000ff
        /*09d4*/ 	.word	0x000298a0
        /*09d8*/ 	.short	0x0100
        /*09da*/ 	.byte	0x08
	.zero		1


	//   ....[16]....
        /*09dc*/ 	.word	0x00000800
        /*09e0*/ 	.word	0x000000ff
        /*09e4*/ 	.word	0x00029898
        /*09e8*/ 	.short	0x0100
        /*09ea*/ 	.byte	0x08
	.zero		1


	//   ....[17]....
        /*09ec*/ 	.word	0x00000810
        /*09f0*/ 	.word	0x000000ff
        /*09f4*/ 	.word	0x000298a8
        /*09f8*/ 	.short	0x0100
        /*09fa*/ 	.byte	0x08
	.zero		1


	//   ....[18]....
        /*09fc*/ 	.word	0x00000940
        /*0a00*/ 	.word	0x000000ff
        /*0a04*/ 	.word	0x000298b0
        /*0a08*/ 	.short	0x0100
        /*0a0a*/ 	.byte	0x08
	.zero		1


	//   ....[19]....
        /*0a0c*/ 	.word	0x00000950
        /*0a10*/ 	.word	0x000000ff
        /*0a14*/ 	.word	0x000298c0
        /*0a18*/ 	.short	0x0100
        /*0a1a*/ 	.byte	0x08
	.zero		1


	//   ....[20]....
        /*0a1c*/ 	.word	0x00000960
        /*0a20*/ 	.word	0x000000ff
        /*0a24*/ 	.word	0x000298b8
        /*0a28*/ 	.short	0x0100
        /*0a2a*/ 	.byte	0x08
	.zero		1


	//   ....[21]....
        /*0a2c*/ 	.word	0x00000970
        /*0a30*/ 	.word	0x000000ff
        /*0a34*/ 	.word	0x000298c8
        /*0a38*/ 	.short	0x0100
        /*0a3a*/ 	.byte	0x08
	.zero		1


	//   ....[22]....
        /*0a3c*/ 	.word	0x00003740
        /*0a40*/ 	.word	0x00000026
        /*0a44*/ 	.word	0x00029890
        /*0a48*/ 	.short	0x010a
        /*0a4a*/ 	.byte	0x3f
	.zero		1


	//   ....[23]....
        /*0a4c*/ 	.word	0x00009510
        /*0a50*/ 	.word	0x00000026
        /*0a54*/ 	.word	0x00029890
        /*0a58*/ 	.short	0x010a
        /*0a5a*/ 	.byte	0x3f
	.zero		1


	//   ....[24]....
        /*0a5c*/ 	.word	0x0000f3d0
        /*0a60*/ 	.word	0x00000026
        /*0a64*/ 	.word	0x00029890
        /*0a68*/ 	.short	0x010a
        /*0a6a*/ 	.byte	0x3f
	.zero		1


	//   ....[25]....
        /*0a6c*/ 	.word	0x0000f7a0
        /*0a70*/ 	.word	0x00000028
        /*0a74*/ 	.word	0x00000000
        /*0a78*/ 	.short	0x0101
        /*0a7a*/ 	.byte	0x3f
	.zero		1


	//   ....[26]....
        /*0a7c*/ 	.word	0x0000f7e0
        /*0a80*/ 	.word	0x00000026
        /*0a84*/ 	.word	0x000298b0
        /*0a88*/ 	.short	0x010a
        /*0a8a*/ 	.byte	0x3f
	.zero		1


	//   ....[27]....
        /*0a8c*/ 	.word	0x0000fca0
        /*0a90*/ 	.word	0x00000026
        /*0a94*/ 	.word	0x00000000
        /*0a98*/ 	.short	0x0101
        /*0a9a*/ 	.byte	0x3f
	.zero		1


	//   ....[28]....
        /*0a9c*/ 	.word	0x000108b0
        /*0aa0*/ 	.word	0x00000011
        /*0aa4*/ 	.word	0x00029800
        /*0aa8*/ 	.short	0x010a
        /*0aaa*/ 	.byte	0x3f
	.zero		1


	//   ....[29]....
        /*0aac*/ 	.word	0x00010900
        /*0ab0*/ 	.word	0x00000011
        /*0ab4*/ 	.word	0x00029800
        /*0ab8*/ 	.short	0x010a
        /*0aba*/ 	.byte	0x3f
	.zero		1


	//   ....[30]....
        /*0abc*/ 	.word	0x00011390
        /*0ac0*/ 	.word	0x00000011
        /*0ac4*/ 	.word	0x00029800
        /*0ac8*/ 	.short	0x010a
        /*0aca*/ 	.byte	0x3f
	.zero		1


	//   ....[31]....
        /*0acc*/ 	.word	0x000148a0
        /*0ad0*/ 	.word	0x00000011
        /*0ad4*/ 	.word	0x00029800
        /*0ad8*/ 	.short	0x010a
        /*0ada*/ 	.byte	0x3f
	.zero		1


	//   ....[32]....
        /*0adc*/ 	.word	0x000179a0
        /*0ae0*/ 	.word	0x00000003
        /*0ae4*/ 	.word	0x00029830
        /*0ae8*/ 	.short	0x010a
        /*0aea*/ 	.byte	0x3f
	.zero		1


	//   ....[33]....
        /*0aec*/ 	.word	0x00017a10
        /*0af0*/ 	.word	0x00000003
        /*0af4*/ 	.word	0x00029830
        /*0af8*/ 	.short	0x010a
        /*0afa*/ 	.byte	0x3f
	.zero		1


	//   ....[34]....
        /*0afc*/ 	.word	0x00018c60
        /*0b00*/ 	.word	0x00000000
        /*0b04*/ 	.word	0x00000000
        /*0b08*/ 	.short	0x0101
        /*0b0a*/ 	.byte	0x3f
	.zero		1


	//   ....[35]....
        /*0b0c*/ 	.word	0x0001c1b0
        /*0b10*/ 	.word	0x00000015
        /*0b14*/ 	.word	0x00029830
        /*0b18*/ 	.short	0x010a
        /*0b1a*/ 	.byte	0x3f
	.zero		1


	//   ....[36]....
        /*0b1c*/ 	.word	0x0001c200
        /*0b20*/ 	.word	0x00000015
        /*0b24*/ 	.word	0x00029830
        /*0b28*/ 	.short	0x010a
        /*0b2a*/ 	.byte	0x3f
	.zero		1


	//   ....[37]....
        /*0b2c*/ 	.word	0x0001d2c0
        /*0b30*/ 	.word	0x00000015
        /*0b34*/ 	.word	0x00029850
        /*0b38*/ 	.short	0x010a
        /*0b3a*/ 	.byte	0x3f
	.zero		1


	//   ....[38]....
        /*0b3c*/ 	.word	0x0001d300
        /*0b40*/ 	.word	0x00000015
        /*0b44*/ 	.word	0x00029850
        /*0b48*/ 	.short	0x010a
        /*0b4a*/ 	.byte	0x3f
	.zero		1


	//   ....[39]....
        /*0b4c*/ 	.word	0x0001d640
        /*0b50*/ 	.word	0x00000008
        /*0b54*/ 	.word	0x00000000
        /*0b58*/ 	.short	0x0101
        /*0b5a*/ 	.byte	0x3f
	.zero		1


	//   ....[40]....
        /*0b5c*/ 	.word	0x000208d0
        /*0b60*/ 	.word	0x00000000
        /*0b64*/ 	.word	0x00000000
        /*0b68*/ 	.short	0x0101
        /*0b6a*/ 	.byte	0x3f
	.zero		1


	//   ....[41]....
        /*0b6c*/ 	.word	0x00021200
        /*0b70*/ 	.word	0x00000000
        /*0b74*/ 	.word	0x00029830
        /*0b78*/ 	.short	0x010a
        /*0b7a*/ 	.byte	0x3f
	.zero		1


	//   ....[42]....
        /*0b7c*/ 	.word	0x00021250
        /*0b80*/ 	.word	0x00000000
        /*0b84*/ 	.word	0x00029830
        /*0b88*/ 	.short	0x010a
        /*0b8a*/ 	.byte	0x3f
	.zero		1


	//   ....[43]....
        /*0b8c*/ 	.word	0x00022360
        /*0b90*/ 	.word	0x00000003
        /*0b94*/ 	.word	0x00029850
        /*0b98*/ 	.short	0x010a
        /*0b9a*/ 	.byte	0x3f
	.zero		1


	//   ....[44]....
        /*0b9c*/ 	.word	0x000223b0
        /*0ba0*/ 	.word	0x00000003
        /*0ba4*/ 	.word	0x00029850
        /*0ba8*/ 	.short	0x010a
        /*0baa*/ 	.byte	0x3f
	.zero		1


	//   ....[45]....
        /*0bac*/ 	.word	0x00023b90
        /*0bb0*/ 	.word	0x00000006
        /*0bb4*/ 	.word	0x00000000
        /*0bb8*/ 	.short	0x0101
        /*0bba*/ 	.byte	0x3f
	.zero		1


	//   ....[46]....
        /*0bbc*/ 	.word	0x00023d40
        /*0bc0*/ 	.word	0x0000000a
        /*0bc4*/ 	.word	0x00000000
        /*0bc8*/ 	.short	0x0101
        /*0bca*/ 	.byte	0x3f
	.zero		1


	//   ....[47]....
        /*0bcc*/ 	.word	0x000244c0
        /*0bd0*/ 	.word	0x00000000
        /*0bd4*/ 	.word	0x00029830
        /*0bd8*/ 	.short	0x010a
        /*0bda*/ 	.byte	0x3f
	.zero		1


	//   ....[48]....
        /*0bdc*/ 	.word	0x00024510
        /*0be0*/ 	.word	0x00000000
        /*0be4*/ 	.word	0x00029830
        /*0be8*/ 	.short	0x010a
        /*0bea*/ 	.byte	0x3f
	.zero		1


	//   ....[49]....
        /*0bec*/ 	.word	0x00025620
        /*0bf0*/ 	.word	0x00000003
        /*0bf4*/ 	.word	0x00029850
        /*0bf8*/ 	.short	0x010a
        /*0bfa*/ 	.byte	0x3f
	.zero		1


	//   ....[50]....
        /*0bfc*/ 	.word	0x00025660
        /*0c00*/ 	.word	0x00000003
        /*0c04*/ 	.word	0x00029850
        /*0c08*/ 	.short	0x010a
        /*0c0a*/ 	.byte	0x3f
	.zero		1


	//   ....[51]....
        /*0c0c*/ 	.word	0x000259e0
        /*0c10*/ 	.word	0x00000000
        /*0c14*/ 	.word	0x00000000
        /*0c18*/ 	.short	0x0101
        /*0c1a*/ 	.byte	0x3f
	.zero		1


	//   ....[52]....
        /*0c1c*/ 	.word	0x00028c50
        /*0c20*/ 	.word	0x00000005
        /*0c24*/ 	.word	0x00000000
        /*0c28*/ 	.short	0x0101
        /*0c2a*/ 	.byte	0x3f
	.zero		1


	//   ....[53]....
        /*0c2c*/ 	.word	0x000292c0
        /*0c30*/ 	.word	0x0000000f
        /*0c34*/ 	.word	0x00029850
        /*0c38*/ 	.short	0x010a
        /*0c3a*/ 	.byte	0x3f
	.zero		1


	//   ....[54]....
        /*0c3c*/ 	.word	0x00029340
        /*0c40*/ 	.word	0x0000000f
        /*0c44*/ 	.word	0x00029850
        /*0c48*/ 	.short	0x010a
        /*0c4a*/ 	.byte	0x3f
	.zero		1


	//   ....[55]....
        /*0c4c*/ 	.word	0x00029990
        /*0c50*/ 	.word	0x00000000
        /*0c54*/ 	.word	0x00000000
        /*0c58*/ 	.short	0x0101
        /*0c5a*/ 	.byte	0x3f
	.zero		1


	//   ....[56]....
        /*0c5c*/ 	.word	0x0002b2c0
        /*0c60*/ 	.word	0x00000000
        /*0c64*/ 	.word	0x00000000
        /*0c68*/ 	.short	0x0101
        /*0c6a*/ 	.byte	0x3f
	.zero		1


	//   ....[57]....
        /*0c6c*/ 	.word	0x0002dc60
        /*0c70*/ 	.word	0x0000000c
        /*0c74*/ 	.word	0x00029820
        /*0c78*/ 	.short	0x010a
        /*0c7a*/ 	.byte	0x3f
	.zero		1


	//   ....[58]....
        /*0c7c*/ 	.word	0x0002dd30
        /*0c80*/ 	.word	0x00000008
        /*0c84*/ 	.word	0x000298a0
        /*0c88*/ 	.short	0x010a
        /*0c8a*/ 	.byte	0x3f
	.zero		1


	//   ....[59]....
        /*0c8c*/ 	.word	0x0002e150
        /*0c90*/ 	.word	0x00000008
        /*0c94*/ 	.word	0x000298c0
        /*0c98*/ 	.short	0x010a
        /*0c9a*/ 	.byte	0x3f
	.zero		1


	//   ....[60]....
        /*0c9c*/ 	.word	0x0002e550
        /*0ca0*/ 	.word	0x00000008
        /*0ca4*/ 	.word	0x000298a0
        /*0ca8*/ 	.short	0x010a
        /*0caa*/ 	.byte	0x3f
	.zero		1


	//   ....[61]....
        /*0cac*/ 	.word	0x0002e950
        /*0cb0*/ 	.word	0x00000008
        /*0cb4*/ 	.word	0x000298c0
        /*0cb8*/ 	.short	0x010a
        /*0cba*/ 	.byte	0x3f
	.zero		1


	//   ....[62]....
        /*0cbc*/ 	.word	0x0002fdf0
        /*0cc0*/ 	.word	0x00000005
        /*0cc4*/ 	.word	0x00029880
        /*0cc8*/ 	.short	0x010a
        /*0cca*/ 	.byte	0x3f
	.zero		1


	//   ....[63]....
        /*0ccc*/ 	.word	0x0002ffc0
        /*0cd0*/ 	.word	0x00000005
        /*0cd4*/ 	.word	0x00029840
        /*0cd8*/ 	.short	0x010a
        /*0cda*/ 	.byte	0x3f
	.zero		1


	//   ....[64]....
        /*0cdc*/ 	.word	0x00030550
        /*0ce0*/ 	.word	0x00000004
        /*0ce4*/ 	.word	0x00029820
        /*0ce8*/ 	.short	0x010a
        /*0cea*/ 	.byte	0x3f
	.zero		1


	//   ....[65]....
        /*0cec*/ 	.word	0x00030880
        /*0cf0*/ 	.word	0x00000004
        /*0cf4*/ 	.word	0x00029880
        /*0cf8*/ 	.short	0x010a
        /*0cfa*/ 	.byte	0x3f
	.zero		1


	//   ....[66]....
        /*0cfc*/ 	.word	0x00030ae0
        /*0d00*/ 	.word	0x00000004
        /*0d04*/ 	.word	0x00029840
        /*0d08*/ 	.short	0x010a
        /*0d0a*/ 	.byte	0x3f
	.zero		1


	//   ....[67]....
        /*0d0c*/ 	.word	0x00031000
        /*0d10*/ 	.word	0x00000014
        /*0d14*/ 	.word	0x00029870
        /*0d18*/ 	.short	0x010a
        /*0d1a*/ 	.byte	0x3f
	.zero		1


	//   ....[68]....
        /*0d1c*/ 	.word	0x00031070
        /*0d20*/ 	.word	0x00000014
        /*0d24*/ 	.word	0x00029860
        /*0d28*/ 	.short	0x010a
        /*0d2a*/ 	.byte	0x3f
	.zero		1


	//   ....[69]....
        /*0d2c*/ 	.word	0x000315d0
        /*0d30*/ 	.word	0x00000014
        /*0d34*/ 	.word	0x00029850
        /*0d38*/ 	.short	0x0101
        /*0d3a*/ 	.byte	0x3f
	.zero		1


	//   ....[70]....
        /*0d3c*/ 	.word	0x00031630
        /*0d40*/ 	.word	0x00000014
        /*0d44*/ 	.word	0x00000000
        /*0d48*/ 	.short	0x0101
        /*0d4a*/ 	.byte	0x3f
	.zero		1


	//   ....[71]....
        /*0d4c*/ 	.word	0x00031850
        /*0d50*/ 	.word	0x00000011
        /*0d54*/ 	.word	0x00029870
        /*0d58*/ 	.short	0x010a
        /*0d5a*/ 	.byte	0x3f
	.zero		1


	//   ....[72]....
        /*0d5c*/ 	.word	0x000318c0
        /*0d60*/ 	.word	0x00000011
        /*0d64*/ 	.word	0x00029860
        /*0d68*/ 	.short	0x010a
        /*0d6a*/ 	.byte	0x3f
	.zero		1


	//   ....[73]....
        /*0d6c*/ 	.word	0x00031e30
        /*0d70*/ 	.word	0x00000011
        /*0d74*/ 	.word	0x00029850
        /*0d78*/ 	.short	0x0101
        /*0d7a*/ 	.byte	0x3f
	.zero		1


	//   ....[74]....
        /*0d7c*/ 	.word	0x00031ea0
        /*0d80*/ 	.word	0x00000000
        /*0d84*/ 	.word	0x00000000
        /*0d88*/ 	.short	0x0101
        /*0d8a*/ 	.byte	0x3f
	.zero		1


	//   ....[75]....
        /*0d8c*/ 	.word	0x00032cf0
        /*0d90*/ 	.word	0x00000000
        /*0d94*/ 	.word	0x00029820
        /*0d98*/ 	.short	0x010a
        /*0d9a*/ 	.byte	0x3f
	.zero		1


	//   ....[76]....
        /*0d9c*/ 	.word	0x00032ed0
        /*0da0*/ 	.word	0x00000006
        /*0da4*/ 	.word	0x00000000
        /*0da8*/ 	.short	0x010a
        /*0daa*/ 	.byte	0x3f
	.zero		1


	//   ....[77]....
        /*0dac*/ 	.word	0x00032f00
        /*0db0*/ 	.word	0x00000007
        /*0db4*/ 	.word	0x00000000
        /*0db8*/ 	.short	0x010a
        /*0dba*/ 	.byte	0x3f
	.zero		1


	//   ....[78]....
        /*0dbc*/ 	.word	0x00032f50
        /*0dc0*/ 	.word	0x00000004
        /*0dc4*/ 	.word	0x00029860
        /*0dc8*/ 	.short	0x010a
        /*0dca*/ 	.byte	0x3f
	.zero		1


	//   ....[79]....
        /*0dcc*/ 	.word	0x00032fa0
        /*0dd0*/ 	.word	0x00000003
        /*0dd4*/ 	.word	0x00029860
        /*0dd8*/ 	.short	0x010a
        /*0dda*/ 	.byte	0x3f
	.zero		1


	//   ....[80]....
        /*0ddc*/ 	.word	0x00032fe0
        /*0de0*/ 	.word	0x00000004
        /*0de4*/ 	.word	0x00029880
        /*0de8*/ 	.short	0x010a
        /*0dea*/ 	.byte	0x3f
	.zero		1


	//   ....[81]....
        /*0dec*/ 	.word	0x00033000
        /*0df0*/ 	.word	0x00000003
        /*0df4*/ 	.word	0x00029880
        /*0df8*/ 	.short	0x010a
        /*0dfa*/ 	.byte	0x3f
	.zero		1


	//   ....[82]....
        /*0dfc*/ 	.word	0x00033060
        /*0e00*/ 	.word	0x00000026
        /*0e04*/ 	.word	0x00029890
        /*0e08*/ 	.short	0x010a
        /*0e0a*/ 	.byte	0x3f
	.zero		1


	//   ....[83]....
        /*0e0c*/ 	.word	0x000330b0
        /*0e10*/ 	.word	0x00000026
        /*0e14*/ 	.word	0x00029890
        /*0e18*/ 	.short	0x010a
        /*0e1a*/ 	.byte	0x3f
	.zero		1


	//   ....[84]....
        /*0e1c*/ 	.word	0x00033100
        /*0e20*/ 	.word	0x00000026
        /*0e24*/ 	.word	0x00029890
        /*0e28*/ 	.short	0x010a
        /*0e2a*/ 	.byte	0x3f
	.zero		1


	//   ....[85]....
        /*0e2c*/ 	.word	0x00033150
        /*0e30*/ 	.word	0x00000026
        /*0e34*/ 	.word	0x000298b0
        /*0e38*/ 	.short	0x010a
        /*0e3a*/ 	.byte	0x3f
	.zero		1


	//   ....[86]....
        /*0e3c*/ 	.word	0x000334c0
        /*0e40*/ 	.word	0x00000011
        /*0e44*/ 	.word	0x00029800
        /*0e48*/ 	.short	0x010a
        /*0e4a*/ 	.byte	0x3f
	.zero		1


	//   ....[87]....
        /*0e4c*/ 	.word	0x00033780
        /*0e50*/ 	.word	0x00000011
        /*0e54*/ 	.word	0x00029800
        /*0e58*/ 	.short	0x010a
        /*0e5a*/ 	.byte	0x3f
	.zero		1


	//   ....[88]....
        /*0e5c*/ 	.word	0x000337d0
        /*0e60*/ 	.word	0x00000003
        /*0e64*/ 	.word	0x00029830
        /*0e68*/ 	.short	0x010a
        /*0e6a*/ 	.byte	0x3f
	.zero		1


	//   ....[89]....
        /*0e6c*/ 	.word	0x00033820
        /*0e70*/ 	.word	0x00000015
        /*0e74*/ 	.word	0x00029830
        /*0e78*/ 	.short	0x010a
        /*0e7a*/ 	.byte	0x3f
	.zero		1


	//   ....[90]....
        /*0e7c*/ 	.word	0x00033870
        /*0e80*/ 	.word	0x00000015
        /*0e84*/ 	.word	0x00029850
        /*0e88*/ 	.short	0x010a
        /*0e8a*/ 	.byte	0x3f
	.zero		1


	//   ....[91]....
        /*0e8c*/ 	.word	0x000338c0
        /*0e90*/ 	.word	0x00000000
        /*0e94*/ 	.word	0x00029830
        /*0e98*/ 	.short	0x010a
        /*0e9a*/ 	.byte	0x3f
	.zero		1


	//   ....[92]....
        /*0e9c*/ 	.word	0x00033910
        /*0ea0*/ 	.word	0x00000003
        /*0ea4*/ 	.word	0x00029850
        /*0ea8*/ 	.short	0x010a
        /*0eaa*/ 	.byte	0x3f
	.zero		1


	//   ....[93]....
        /*0eac*/ 	.word	0x00033960
        /*0eb0*/ 	.word	0x00000000
        /*0eb4*/ 	.word	0x00029830
        /*0eb8*/ 	.short	0x010a
        /*0eba*/ 	.byte	0x3f
	.zero		1


	//   ....[94]....
        /*0ebc*/ 	.word	0x000339b0
        /*0ec0*/ 	.word	0x00000003
        /*0ec4*/ 	.word	0x00029850
        /*0ec8*/ 	.short	0x010a
        /*0eca*/ 	.byte	0x3f
	.zero		1


	//   ....[95]....
        /*0ecc*/ 	.word	0x00033a00
        /*0ed0*/ 	.word	0x0000000f
        /*0ed4*/ 	.word	0x00029850
        /*0ed8*/ 	.short	0x010a
        /*0eda*/ 	.byte	0x3f
	.zero		1


	//   ....[96]....
        /*0edc*/ 	.word	0x00034b90
        /*0ee0*/ 	.word	0x0000000c
        /*0ee4*/ 	.word	0x00029820
        /*0ee8*/ 	.short	0x010a
        /*0eea*/ 	.byte	0x3f
	.zero		1


	//   ....[97]....
        /*0eec*/ 	.word	0x00034be0
        /*0ef0*/ 	.word	0x00000008
        /*0ef4*/ 	.word	0x000298a0
        /*0ef8*/ 	.short	0x010a
        /*0efa*/ 	.byte	0x3f
	.zero		1


	//   ....[98]....
        /*0efc*/ 	.word	0x00034c30
        /*0f00*/ 	.word	0x00000008
        /*0f04*/ 	.word	0x000298c0
        /*0f08*/ 	.short	0x010a
        /*0f0a*/ 	.byte	0x3f
	.zero		1


	//   ....[99]....
        /*0f0c*/ 	.word	0x00034c80
        /*0f10*/ 	.word	0x00000008
        /*0f14*/ 	.word	0x000298a0
        /*0f18*/ 	.short	0x010a
        /*0f1a*/ 	.byte	0x3f
	.zero		1


	//   ....[100]....
        /*0f1c*/ 	.word	0x00034cd0
        /*0f20*/ 	.word	0x00000008
        /*0f24*/ 	.word	0x000298c0
        /*0f28*/ 	.short	0x010a
        /*0f2a*/ 	.byte	0x3f
	.zero		1


	//   ....[101]....
        /*0f2c*/ 	.word	0x00034e70
        /*0f30*/ 	.word	0x00000005
        /*0f34*/ 	.word	0x00029880
        /*0f38*/ 	.short	0x010a
        /*0f3a*/ 	.byte	0x3f
	.zero		1


	//   ....[102]....
        /*0f3c*/ 	.word	0x00034ec0
        /*0f40*/ 	.word	0x00000005
        /*0f44*/ 	.word	0x00029840
        /*0f48*/ 	.short	0x010a
        /*0f4a*/ 	.byte	0x3f
	.zero		1


	//   ....[103]....
        /*0f4c*/ 	.word	0x00034f40
        /*0f50*/ 	.word	0x00000004
        /*0f54*/ 	.word	0x00029820
        /*0f58*/ 	.short	0x010a
        /*0f5a*/ 	.byte	0x3f
	.zero		1


	//   ....[104]....
        /*0f5c*/ 	.word	0x00034f90
        /*0f60*/ 	.word	0x00000004
        /*0f64*/ 	.word	0x00029880
        /*0f68*/ 	.short	0x010a
        /*0f6a*/ 	.byte	0x3f
	.zero		1


	//   ....[105]....
        /*0f6c*/ 	.word	0x00034fe0
        /*0f70*/ 	.word	0x00000004
        /*0f74*/ 	.word	0x00029840
        /*0f78*/ 	.short	0x010a
        /*0f7a*/ 	.byte	0x3f
	.zero		1


	//   ....[106]....
        /*0f7c*/ 	.word	0x00035030
        /*0f80*/ 	.word	0x00000014
        /*0f84*/ 	.word	0x00029870
        /*0f88*/ 	.short	0x010a
        /*0f8a*/ 	.byte	0x3f
	.zero		1


	//   ....[107]....
        /*0f8c*/ 	.word	0x00035080
        /*0f90*/ 	.word	0x00000014
        /*0f94*/ 	.word	0x00029860
        /*0f98*/ 	.short	0x010a
        /*0f9a*/ 	.byte	0x3f
	.zero		1


	//   ....[108]....
        /*0f9c*/ 	.word	0x000350d0
        /*0fa0*/ 	.word	0x00000011
        /*0fa4*/ 	.word	0x00029870
        /*0fa8*/ 	.short	0x010a
        /*0faa*/ 	.byte	0x3f
	.zero		1


	//   ....[109]....
        /*0fac*/ 	.word	0x00035120
        /*0fb0*/ 	.word	0x00000011
        /*0fb4*/ 	.word	0x00029860
        /*0fb8*/ 	.short	0x010a
        /*0fba*/ 	.byte	0x3f
	.zero		1


	//   ....[110]....
        /*0fbc*/ 	.word	0x00035ad0
        /*0fc0*/ 	.word	0x00000000
        /*0fc4*/ 	.word	0x00029820
        /*0fc8*/ 	.short	0x010a
        /*0fca*/ 	.byte	0x3f
	.zero		1


	//   ....[111]....
        /*0fcc*/ 	.word	0x00035c70
        /*0fd0*/ 	.word	0x00000006
        /*0fd4*/ 	.word	0x00000000
        /*0fd8*/ 	.short	0x010a
        /*0fda*/ 	.byte	0x3f
	.zero		1


	//   ....[112]....
        /*0fdc*/ 	.word	0x00035cc0
        /*0fe0*/ 	.word	0x00000007
        /*0fe4*/ 	.word	0x00000000
        /*0fe8*/ 	.short	0x010a
        /*0fea*/ 	.byte	0x3f
	.zero		1


	//   ....[113]....
        /*0fec*/ 	.word	0x00035d10
        /*0ff0*/ 	.word	0x00000004
        /*0ff4*/ 	.word	0x00029860
        /*0ff8*/ 	.short	0x010a
        /*0ffa*/ 	.byte	0x3f
	.zero		1


	//   ....[114]....
        /*0ffc*/ 	.word	0x00035d60
        /*1000*/ 	.word	0x00000003
        /*1004*/ 	.word	0x00029860
        /*1008*/ 	.short	0x010a
        /*100a*/ 	.byte	0x3f
	.zero		1


	//   ....[115]....
        /*100c*/ 	.word	0x00035db0
        /*1010*/ 	.word	0x00000004
        /*1014*/ 	.word	0x00029880
        /*1018*/ 	.short	0x010a
        /*101a*/ 	.byte	0x3f
	.zero		1


	//----- nvinfo : EIATTR_NUM_MBARRIERS
	.align		4
.L_274:
        /*101c*/ 	.byte	0x03, 0x38
        /*101e*/ 	.short	0x0016


	//----- nvinfo : EIATTR_EXIT_INSTR_OFFSETS
	.align		4
        /*1020*/ 	.byte	0x04, 0x1c
        /*1022*/ 	.short	(.L_276 - .L_275)


	//   ....[0]....
.L_275:
        /*1024*/ 	.word	0x00033050


	//----- nvinfo : EIATTR_MAX_THREADS
	.align		4
.L_276:
        /*1028*/ 	.byte	0x04, 0x05
        /*102a*/ 	.short	(.L_278 - .L_277)
.L_277:
        /*102c*/ 	.word	0x00000180
        /*1030*/ 	.word	0x00000001
        /*1034*/ 	.word	0x00000001


	//----- nvinfo : EIATTR_CRS_STACK_SIZE
	.align		4
.L_278:
        /*1038*/ 	.byte	0x04, 0x1e
        /*103a*/ 	.short	(.L_280 - .L_279)
.L_279:
        /*103c*/ 	.word	0x00000000


	//----- nvinfo : EIATTR_CBANK_PARAM_SIZE
	.align		4
.L_280:
        /*1040*/ 	.byte	0x03, 0x19
        /*1042*/ 	.short	0x0a70


	//----- nvinfo : EIATTR_PARAM_CBANK
	.align		4
        /*1044*/ 	.byte	0x04, 0x0a
        /*1046*/ 	.short	(.L_282 - .L_281)
	.align		4
.L_281:
        /*1048*/ 	.word	index@(.nv.constant0._ZN7cutlass13device_kernelIN5flash11enable_sm90INS1_16FlashAttnFwdSm90INS1_25CollectiveMainloopFwdSm90ILi2EN4cute5tupleIJNS5_1CILi1EEES8_S8_EEENS6_IJNS7_ILi128EEENS7_ILi160EEENS7_ILi192EEEEEELi128ENS_12float_e4m3_tEfNS_4arch4Sm90ELb0ELb1ELb0ELb1ELb0ELb1ELb0ELb1ELb1ELb0ELb0ELb0EEENS1_21CollectiveEpilogueFwdINS6_IJSA_SA_SB_EEES9_NS_10bfloat16_tESG_Li256ELb1ELb0ELb0ELb1EEENS1_36VarlenDynamicPersistentTileSchedulerILi128ELi160ELi256ELi128ELb0ELb0ELb1ELb1ELb0ELb1EEEEEEEEEvNT_6ParamsE)
        /*104c*/ 	.short	0x0210
        /*104e*/ 	.short	0x0a70


	//----- nvinfo : EIATTR_SW_WAR
	.align		4
.L_282:
        /*1050*/ 	.byte	0x04, 0x36
        /*1052*/ 	.short	(.L_284 - .L_283)
.L_283:
        /*1054*/ 	.word	0x00000008
.L_284:


//--------------------- .nv.info._ZN7cutlass13device_kernelIN5flash11enable_sm90INS1_16FlashAttnFwdSm90INS1_25CollectiveMainloopFwdSm90ILi2EN4cute5tupleIJNS5_1CILi1EEES8_S8_EEENS6_IJNS7_ILi128EEENS7_ILi160EEENS7_ILi192EEEEEELi128ENS_12float_e4m3_tEfNS_4arch4Sm90ELb1ELb0ELb0ELb0ELb0ELb0ELb0ELb1ELb1ELb0ELb0ELb0EEENS1_21CollectiveEpilogueFwdINS6_IJSA_SA_SB_EEES9_NS_10bfloat16_tESG_Li256ELb0ELb0ELb0ELb1EEENS1_30DynamicPersistentTileSchedulerILi256ELi128ELb0ELb0ELb1EEEEEEEEEvNT_6ParamsE --------------------------
	.section	.nv.info._ZN7cutlass13device_kernelIN5flash11enable_sm90INS1_16FlashAttnFwdSm90INS1_25CollectiveMainloopFwdSm90ILi2EN4cute5tupleIJNS5_1CILi1EEES8_S8_EEENS6_IJNS7_ILi128EEENS7_ILi160EEENS7_ILi192EEEEEELi128ENS_12float_e4m3_tEfNS_4arch4Sm90ELb1ELb0ELb0ELb0ELb0ELb0ELb0ELb1ELb1ELb0ELb0ELb0EEENS1_21CollectiveEpilogueFwdINS6_IJSA_SA_SB_EEES9_NS_10bfloat16_tESG_Li256ELb0ELb0ELb0ELb1EEENS1_30DynamicPersistentTileSchedulerILi256ELi128ELb0ELb0ELb1EEEEEEEEEvNT_6ParamsE,"",@"SHT_CUDA_INFO"
	.sectionflags	@""
	.align	4


	//----- nvinfo : EIATTR_CUDA_API_VERSION
	.align		4
        /*0000*/ 	.byte	0x04, 0x37
        /*0002*/ 	.short	(.L_286 - .L_285)
.L_285:
        /*0004*/ 	.word	0x00000082


	//----- nvinfo : EIATTR_KPARAM_INFO
	.align		4
.L_286:
        /*0008*/ 	.byte	0x04, 0x17
        /*000a*/ 	.short	(.L_288 - .L_287)
.L_287:
        /*000c*/ 	.word	0x00000000
        /*0010*/ 	.short	0x0000
        /*0012*/ 	.short	0x0070
        /*0014*/ 	.byte	0x00, 0xf0, 0x01, 0x2e


	//----- nvinfo : EIATTR_SPARSE_MMA_MASK
	.align		4
.L_288:
        /*0018*/ 	.byte	0x03, 0x50
        /*001a*/ 	.short	0x0000


	//----- nvinfo : EIATTR_MAXREG_COUNT
	.align		4
        /*001c*/ 	.byte	0x03, 0x1b
        /*001e*/ 	.short	0x00a8


	//----- nvinfo : EIATTR_NUM_BARRIERS
	.align		4
        /*0020*/ 	.byte	0x02, 0x4c
        /*0022*/ 	.byte	0x10
	.zero		1


	//----- nvinfo : EIATTR_EXTERNS
	.align		4
        /*0024*/ 	.byte	0x04, 0x0f
        /*0026*/ 	.short	(.L_290 - .L_289)


	//   ....[0]....
	.align		4
.L_289:
        /*0028*/ 	.word	index@(__assertfail)


	//----- nvinfo : EIATTR_ANNOTATIONS
	.align		4
.L_290:
        /*002c*/ 	.byte	0x04, 0x55
        /*002e*/ 	.short	(.L_292 - .L_291)


	//   ....[0]....
.L_291:
        /* <DEDUP_REMOVED lines=33> */


	//----- nvinfo : EIATTR_MERCURY_ISA_VERSION
	.align		4
.L_292:
        /*0230*/ 	.byte	0x03, 0x5f
        /*0232*/ 	.short	0x0101


	//----- nvinfo : EIATTR_INT_WARP_WIDE_INSTR_OFFSETS
	.align		4
        /*0234*/ 	.byte	0x04, 0x31
        /*0236*/ 	.short	(.L_294 - .L_293)


	//   ....[0]....
.L_293:
        /*0238*/ 	.word	0x00000190


	//   ....[1]....
        /*023c*/ 	.word	0x000001c0


	//   ....[2]....
        /*0240*/ 	.word	0x000001d0


	//   ....[3]....
        /*0244*/ 	.word	0x0000e0b0


	//   ....[4]....
        /*0248*/ 	.word	0x0000e140


	//   ....[5]....
        /*024c*/ 	.word	0x0000e820


	//   ....[6]....
        /*0250*/ 	.word	0x000102d0


	//   ....[7]....
        /*0254*/ 	.word	0x00010360


	//----- nvinfo : EIATTR_COOP_GROUP_MASK_REGIDS
	.align		4
.L_294:
        /*0258*/ 	.byte	0x04, 0x29
        /*025a*/ 	.short	(.L_296 - .L_295)


	//   ....[0]....
.L_295:
        /*025c*/ 	.word	0xffffffff


	//   ....[1]....
        /*0260*/ 	.word	0xffffffff


	//   ....[2]....
        /*0264*/ 	.word	0xffffffff


	//   ....[3]....
        /*0268*/ 	.word	0xffffffff


	//   ....[4]....
        /*026c*/ 	.word	0xffffffff


	//   ....[5]....
        /*0270*/ 	.word	0xffffffff


	//   ....[6]....
        /*0274*/ 	.word	0xffffffff


	//   ....[7]....
        /*0278*/ 	.word	0xffffffff


	//   ....[8]....
        /*027c*/ 	.word	0xffffffff


	//   ....[9]....
        /*0280*/ 	.word	0xffffffff


	//   ....[10]....
        /*0284*/ 	.word	0xffffffff


	//   ....[11]....
        /*0288*/ 	.word	0xffffffff


	//   ....[12]....
        /*028c*/ 	.word	0xffffffff


	//   ....[13]....
        /*0290*/ 	.word	0xffffffff


	//   ....[14]....
        /*0294*/ 	.word	0xffffffff


	//   ....[15]....
        /*0298*/ 	.word	0xffffffff


	//   ....[16]....
        /*029c*/ 	.word	0xffffffff


	//   ....[17]....
        /*02a0*/ 	.word	0xffffffff


	//   ....[18]....
        /*02a4*/ 	.word	0xffffffff


	//   ....[19]....
        /*02a8*/ 	.word	0xffffffff


	//   ....[20]....
        /*02ac*/ 	.word	0xffffffff


	//   ....[21]....
        /*02b0*/ 	.word	0xffffffff


	//   ....[22]....
        /*02b4*/ 	.word	0xffffffff


	//   ....[23]....
        /*02b8*/ 	.word	0xffffffff


	//   ....[24]....
        /*02bc*/ 	.word	0xffffffff


	//   ....[25]....
        /*02c0*/ 	.word	0xffffffff


	//   ....[26]....
        /*02c4*/ 	.word	0xffffffff


	//   ....[27]....
        /*02c8*/ 	.word	0xffffffff


	//   ....[28]....
        /*02cc*/ 	.word	0xffffffff


	//   ....[29]....
        /*02d0*/ 	.word	0xffffffff


	//   ....[30]....
        /*02d4*/ 	.word	0xffffffff


	//   ....[31]....
        /*02d8*/ 	.word	0xffffffff


	//   ....[32]....
        /*02dc*/ 	.word	0xffffffff


	//   ....[33]....
        /*02e0*/ 	.word	0xffffffff


	//   ....[34]....
        /*02e4*/ 	.word	0xffffffff


	//   ....[35]....
        /*02e8*/ 	.word	0xffffffff


	//   ....[36]....
        /*02ec*/ 	.word	0xffffffff


	//   ....[37]....
        /*02f0*/ 	.word	0xffffffff


	//   ....[38]....
        /*02f4*/ 	.word	0xffffffff


	//   ....[39]....
        /*02f8*/ 	.word	0xffffffff


	//   ....[40]....
        /*02fc*/ 	.word	0xffffffff


	//   ....[41]....
        /*0300*/ 	.word	0xffffffff


	//   ....[42]....
        /*0304*/ 	.word	0xffffffff


	//   ....[43]....
        /*0308*/ 	.word	0xffffffff


	//   ....[44]....
        /*030c*/ 	.word	0xffffffff


	//   ....[45]....
        /*0310*/ 	.word	0xffffffff


	//   ....[46]....
        /*0314*/ 	.word	0xffffffff


	//   ....[47]....
        /*0318*/ 	.word	0xffffffff


	//   ....[48]....
        /*031c*/ 	.word	0xffffffff


	//   ....[49]....
        /*0320*/ 	.word	0xffffffff


	//   ....[50]....
        /*0324*/ 	.word	0xffffffff


	//   ....[51]....
        /*0328*/ 	.word	0xffffffff


	//   ....[52]....
        /*032c*/ 	.word	0xffffffff


	//   ....[53]....
        /*0330*/ 	.word	0xffffffff


	//   ....[54]....
        /*0334*/ 	.word	0xffffffff


	//   ....[55]....
        /*0338*/ 	.word	0xffffffff


	//   ....[56]....
        /*033c*/ 	.word	0xffffffff


	//   ....[57]....
        /*0340*/ 	.word	0xffffffff


	//   ....[58]....
        /*0344*/ 	.word	0xffffffff


	//   ....[59]....
        /*0348*/ 	.word	0xffffffff


	//   ....[60]....
        /*034c*/ 	.word	0xffffffff


	//   ....[61]....
        /*0350*/ 	.word	0x0500000f


	//   ....[62]....
        /*0354*/ 	.word	0x0500000f


	//----- nvinfo : EIATTR_COOP_GROUP_INSTR_OFFSETS
	.align		4
.L_296:
        /*0358*/ 	.byte	0x04, 0x28
        /*035a*/ 	.short	(.L_298 - .L_297)


	//   ....[0]....
.L_297:
        /*035c*/ 	.word	0x00000070


	//   ....[1]....
        /*0360*/ 	.word	0x000001a0


	//   ....[2]....
        /*0364*/ 	.word	0x000001f0


	//   ....[3]....
        /*0368*/ 	.word	0x000003e0


	//   ....[4]....
        /*036c*/ 	.word	0x00000540


	//   ....[5]....
        /*0370*/ 	.word	0x00000660


	//   ....[6]....
        /*0374*/ 	.word	0x000007c0


	//   ....[7]....
        /*0378*/ 	.word	0x000017d0


	//   ....[8]....
        /*037c*/ 	.word	0x000030a0


	//   ....[9]....
        /*0380*/ 	.word	0x000030c0


	//   ....[10]....
        /*0384*/ 	.word	0x00003d10


	//   ....[11]....
        /*0388*/ 	.word	0x00003d90


	//   ....[12]....
        /*038c*/ 	.word	0x000067f0


	//   ....[13]....
        /*0390*/ 	.word	0x000068b0


	//   ....[14]....
        /*0394*/ 	.word	0x00007440


	//   ....[15]....
        /*0398*/ 	.word	0x000074b0


	//   ....[16]....
        /*039c*/ 	.word	0x00009c00


	//   ....[17]....
        /*03a0*/ 	.word	0x00009c60


	//   ....[18]....
        /*03a4*/ 	.word	0x00009c90


	//   ....[19]....
        /*03a8*/ 	.word	0x00009cb0


	//   ....[20]....
        /*03ac*/ 	.word	0x0000b8e0


	//   ....[21]....
        /*03b0*/ 	.word	0x0000b8f0


	//   ....[22]....
        /*03b4*/ 	.word	0x0000b970


	//   ....[23]....
        /*03b8*/ 	.word	0x0000b980


	//   ....[24]....
        /*03bc*/ 	.word	0x0000c970


	//   ....[25]....
        /*03c0*/ 	.word	0x0000c980


	//   ....[26]....
        /*03c4*/ 	.word	0x0000c990


	//   ....[27]....
        /*03c8*/ 	.word	0x0000c9a0


	//   ....[28]....
        /*03cc*/ 	.word	0x0000c9b0


	//   ....[29]....
        /*03d0*/ 	.word	0x0000c9c0


	//   ....[30]....
        /*03d4*/ 	.word	0x0000c9d0


	//   ....[31]....
        /*03d8*/ 	.word	0x0000c9e0


	//   ....[32]....
        /*03dc*/ 	.word	0x0000ca10


	//   ....[33]....
        /*03e0*/ 	.word	0x0000ca20


	//   ....[34]....
        /*03e4*/ 	.word	0x0000caa0


	//   ....[35]....
        /*03e8*/ 	.word	0x0000cab0


	//   ....[36]....
        /*03ec*/ 	.word	0x0000cae0


	//   ....[37]....
        /*03f0*/ 	.word	0x0000caf0


	//   ....[38]....
        /*03f4*/ 	.word	0x0000cb00


	//   ....[39]....
        /*03f8*/ 	.word	0x0000cb10


	//   ....[40]....
        /*03fc*/ 	.word	0x0000cb20


	//   ....[41]....
        /*0400*/ 	.word	0x0000cb50


	//   ....[42]....
        /*0404*/ 	.word	0x0000cb70


	//   ....[43]....
        /*0408*/ 	.word	0x0000cb80


	//   ....[44]....
        /*040c*/ 	.word	0x0000cb90


	//   ....[45]....
        /*0410*/ 	.word	0x0000cba0


	//   ....[46]....
        /*0414*/ 	.word	0x0000cbd0


	//   ....[47]....
        /*0418*/ 	.word	0x0000cc00


	//   ....[48]....
        /*041c*/ 	.word	0x0000cc20


	//   ....[49]....
        /*0420*/ 	.word	0x0000cc30


	//   ....[50]....
        /*0424*/ 	.word	0x0000cc40


	//   ....[51]....
        /*0428*/ 	.word	0x0000cc50


	//   ....[52]....
        /*042c*/ 	.word	0x0000cc60


	//   ....[53]....
        /*0430*/ 	.word	0x0000cc80


	//   ....[54]....
        /*0434*/ 	.word	0x0000cc90


	//   ....[55]....
        /*0438*/ 	.word	0x0000ccb0


	//   ....[56]....
        /*043c*/ 	.word	0x0000ce90


	//   ....[57]....
        /*0440*/ 	.word	0x0000d950


	//   ....[58]....
        /*0444*/ 	.word	0x0000e960


	//   ....[59]....
        /*0448*/ 	.word	0x00010c20


	//   ....[60]....
        /*044c*/ 	.word	0x00010dc0


	//   ....[61]....
        /*0450*/ 	.word	0x000113c0


	//   ....[62]....
        /*0454*/ 	.word	0x00011850


	//----- nvinfo : EIATTR_REG_RECONFIG
	.align		4
.L_298:
        /*0458*/ 	.byte	0x01, 0x54
	.zero		2


	//----- nvinfo : EIATTR_SYSCALL_OFFSETS
	.align		4
        /*045c*/ 	.byte	0x04, 0x46
        /*045e*/ 	.short	(.L_300 - .L_299)


	//   ....[0]....
.L_299:
        /*0460*/ 	.word	0x00001980


	//   ....[1]....
        /*0464*/ 	.word	0x0000e2e0


	//   ....[2]....
        /*0468*/ 	.word	0x0000e420


	//   ....[3]....
        /*046c*/ 	.word	0x0000e560


	//   ....[4]....
        /*0470*/ 	.word	0x0000e680


	//----- nvinfo : EIATTR_MBARRIER_INSTR_OFFSETS
	.align		4
.L_300:
        /*0474*/ 	.byte	0x04, 0x39
        /*0476*/ 	.short	(.L_302 - .L_301)


	//   ....[0]....
.L_301:
        /*0478*/ 	.word	0x00000290
        /*047c*/ 	.word	0x000000ff
        /*0480*/ 	.word	0x00029800
        /*0484*/ 	.short	0x0100
        /*0486*/ 	.byte	0x06
	.zero		1


	//   ....[1]....
        /*0488*/ 	.word	0x000002a0
        /*048c*/ 	.word	0x000000ff
        /*0490*/ 	.word	0x00029820
        /*0494*/ 	.short	0x0100
        /*0496*/ 	.byte	0x06
	.zero		1


	//   ....[2]....
        /*0498*/ 	.word	0x00000390
        /*049c*/ 	.word	0x000000ff
        /*04a0*/ 	.word	0x00029830
        /*04a4*/ 	.short	0x0100
        /*04a6*/ 	.byte	0x08
	.zero		1


	//   ....[3]....
        /*04a8*/ 	.word	0x000003a0
        /*04ac*/ 	.word	0x000000ff
        /*04b0*/ 	.word	0x00029840
        /*04b4*/ 	.short	0x0100
        /*04b6*/ 	.byte	0x08
	.zero		1


	//   ....[4]....
        /*04b8*/ 	.word	0x000003b0
        /*04bc*/ 	.word	0x000000ff
        /*04c0*/ 	.word	0x00029838
        /*04c4*/ 	.short	0x0100
        /*04c6*/ 	.byte	0x08
	.zero		1


	//   ....[5]....
        /*04c8*/ 	.word	0x000003c0
        /*04cc*/ 	.word	0x000000ff
        /*04d0*/ 	.word	0x00029848
        /*04d4*/ 	.short	0x0100
        /*04d6*/ 	.byte	0x08
	.zero		1


	//   ....[6]....
        /*04d8*/ 	.word	0x000004f0
        /*04dc*/ 	.word	0x000000ff
        /*04e0*/ 	.word	0x00029850
        /*04e4*/ 	.short	0x0100
        /*04e6*/ 	.byte	0x08
	.zero		1


	//   ....[7]....
        /*04e8*/ 	.word	0x00000500
        /*04ec*/ 	.word	0x000000ff
        /*04f0*/ 	.word	0x00029860
        /*04f4*/ 	.short	0x0100
        /*04f6*/ 	.byte	0x08
	.zero		1


	//   ....[8]....
        /*04f8*/ 	.word	0x00000510
        /*04fc*/ 	.word	0x000000ff
        /*0500*/ 	.word	0x00029858
        /*0504*/ 	.short	0x0100
        /*0506*/ 	.byte	0x08
	.zero		1


	//   ....[9]....
        /*0508*/ 	.word	0x00000520
        /*050c*/ 	.word	0x000000ff
        /*0510*/ 	.word	0x00029868
        /*0514*/ 	.short	0x0100
        /*0516*/ 	.byte	0x08
	.zero		1


	//   ....[10]....
        /*0518*/ 	.word	0x00000610
        /*051c*/ 	.word	0x000000ff
        /*0520*/ 	.word	0x00029870
        /*0524*/ 	.short	0x0100
        /*0526*/ 	.byte	0x06
	.zero		1


	//   ....[11]....
        /*0528*/ 	.word	0x00000620
        /*052c*/ 	.word	0x000000ff
        /*0530*/ 	.word	0x00029880
        /*0534*/ 	.short	0x0100
        /*0536*/ 	.byte	0x06
	.zero		1


	//   ....[12]....
        /*0538*/ 	.word	0x00000630
        /*053c*/ 	.word	0x000000ff
        /*0540*/ 	.word	0x00029878
        /*0544*/ 	.short	0x0100
        /*0546*/ 	.byte	0x06
	.zero		1


	//   ....[13]....
        /*0548*/ 	.word	0x00000640
        /*054c*/ 	.word	0x000000ff
        /*0550*/ 	.word	0x00029888
        /*0554*/ 	.short	0x0100
        /*0556*/ 	.byte	0x06
	.zero		1


	//   ....[14]....
        /*0558*/ 	.word	0x00000770
        /*055c*/ 	.word	0x000000ff
        /*0560*/ 	.word	0x00029890
        /*0564*/ 	.short	0x0100
        /*0566*/ 	.byte	0x08
	.zero		1


	//   ....[15]....
        /*0568*/ 	.word	0x00000780
        /*056c*/ 	.word	0x000000ff
        /*0570*/ 	.word	0x000298a0
        /*0574*/ 	.short	0x0100
        /*0576*/ 	.byte	0x08
	.zero		1


	//   ....[16]....
        /*0578*/ 	.word	0x00000790
        /*057c*/ 	.word	0x000000ff
        /*0580*/ 	.word	0x00029898
        /*0584*/ 	.short	0x0100
        /*0586*/ 	.byte	0x08
	.zero		1


	//   ....[17]....
        /*0588*/ 	.word	0x000007a0
        /*058c*/ 	.word	0x000000ff
        /*0590*/ 	.word	0x000298a8
        /*0594*/ 	.short	0x0100
        /*0596*/ 	.byte	0x08
	.zero		1


	//   ....[18]....
        /*0598*/ 	.word	0x000008d0
        /*059c*/ 	.word	0x000000ff
        /*05a0*/ 	.word	0x000298b0
        /*05a4*/ 	.short	0x0100
        /*05a6*/ 	.byte	0x08
	.zero		1


	//   ....[19]....
        /*05a8*/ 	.word	0x000008e0
        /*05ac*/ 	.word	0x000000ff
        /*05b0*/ 	.word	0x000298c0
        /*05b4*/ 	.short	0x0100
        /*05b6*/ 	.byte	0x08
	.zero		1


	//   ....[20]....
        /*05b8*/ 	.word	0x000008f0
        /*05bc*/ 	.word	0x000000ff
        /*05c0*/ 	.word	0x000298b8
        /*05c4*/ 	.short	0x0100
        /*05c6*/ 	.byte	0x08
	.zero		1


	//   ....[21]....
        /*05c8*/ 	.word	0x00000900
        /*05cc*/ 	.word	0x000000ff
        /*05d0*/ 	.word	0x000298c8
        /*05d4*/ 	.short	0x0100
        /*05d6*/ 	.byte	0x08
	.zero		1


	//   ....[22]....
        /*05d8*/ 	.word	0x00001a00
        /*05dc*/ 	.word	0x000000ff
        /*05e0*/ 	.word	0x00029800
        /*05e4*/ 	.short	0x010a
        /*05e6*/ 	.byte	0x26
	.zero		1


	//   ....[23]....
        /*05e8*/ 	.word	0x00001a80
        /*05ec*/ 	.word	0x00000002
        /*05f0*/ 	.word	0x00029830
        /*05f4*/ 	.short	0x010a
        /*05f6*/ 	.byte	0x3f
	.zero		1


	//   ....[24]....
        /*05f8*/ 	.word	0x00001af0
        /*05fc*/ 	.word	0x00000002
        /*0600*/ 	.word	0x00029830
        /*0604*/ 	.short	0x010a
        /*0606*/ 	.byte	0x3f
	.zero		1


	//   ....[25]....
        /*0608*/ 	.word	0x00002f40
        /*060c*/ 	.word	0x00000002
        /*0610*/ 	.word	0x00000000
        /*0614*/ 	.short	0x0101
        /*0616*/ 	.byte	0x3f
	.zero		1


	//   ....[26]....
        /*0618*/ 	.word	0x00005190
        /*061c*/ 	.word	0x000000ff
        /*0620*/ 	.word	0x00029830
        /*0624*/ 	.short	0x010a
        /*0626*/ 	.byte	0x05
	.zero		1


	//   ....[27]....
        /*0628*/ 	.word	0x000051d0
        /*062c*/ 	.word	0x000000ff
        /*0630*/ 	.word	0x00029830
        /*0634*/ 	.short	0x010a
        /*0636*/ 	.byte	0x05
	.zero		1


	//   ....[28]....
        /*0638*/ 	.word	0x00005e10
        /*063c*/ 	.word	0x000000ff
        /*0640*/ 	.word	0x00029850
        /*0644*/ 	.short	0x010a
        /*0646*/ 	.byte	0x05
	.zero		1


	//   ....[29]....
        /*0648*/ 	.word	0x00005e50
        /*064c*/ 	.word	0x000000ff
        /*0650*/ 	.word	0x00029850
        /*0654*/ 	.short	0x010a
        /*0656*/ 	.byte	0x05
	.zero		1


	//   ....[30]....
        /*0658*/ 	.word	0x00007e70
        /*065c*/ 	.word	0x00000002
        /*0660*/ 	.word	0x00000000
        /*0664*/ 	.short	0x0101
        /*0666*/ 	.byte	0x3f
	.zero		1


	//   ....[31]....
        /*0668*/ 	.word	0x00008270
        /*066c*/ 	.word	0x000000ff
        /*0670*/ 	.word	0x00000000
        /*0674*/ 	.short	0x0101
        /*0676*/ 	.byte	0x05
	.zero		1


	//   ....[32]....
        /*0678*/ 	.word	0x00008990
        /*067c*/ 	.word	0x000000ff
        /*0680*/ 	.word	0x00029830
        /*0684*/ 	.short	0x010a
        /*0686*/ 	.byte	0x05
	.zero		1


	//   ....[33]....
        /*0688*/ 	.word	0x000089d0
        /*068c*/ 	.word	0x000000ff
        /*0690*/ 	.word	0x00029830
        /*0694*/ 	.short	0x010a
        /*0696*/ 	.byte	0x05
	.zero		1


	//   ....[34]....
        /*0698*/ 	.word	0x000095e0
        /*069c*/ 	.word	0x000000ff
        /*06a0*/ 	.word	0x00029850
        /*06a4*/ 	.short	0x010a
        /*06a6*/ 	.byte	0x05
	.zero		1


	//   ....[35]....
        /*06a8*/ 	.word	0x00009620
        /*06ac*/ 	.word	0x000000ff
        /*06b0*/ 	.word	0x00029850
        /*06b4*/ 	.short	0x010a
        /*06b6*/ 	.byte	0x05
	.zero		1


	//   ....[36]....
        /*06b8*/ 	.word	0x0000ac30
        /*06bc*/ 	.word	0x00000002
        /*06c0*/ 	.word	0x00000000
        /*06c4*/ 	.short	0x0101
        /*06c6*/ 	.byte	0x3f
	.zero		1


	//   ....[37]....
        /*06c8*/ 	.word	0x0000af10
        /*06cc*/ 	.word	0x000000ff
        /*06d0*/ 	.word	0x00000000
        /*06d4*/ 	.short	0x0101
        /*06d6*/ 	.byte	0x05
	.zero		1


	//   ....[38]....
        /*06d8*/ 	.word	0x0000b590
        /*06dc*/ 	.word	0x000000ff
        /*06e0*/ 	.word	0x00029850
        /*06e4*/ 	.short	0x010a
        /*06e6*/ 	.byte	0x09
	.zero		1


	//   ....[39]....
        /*06e8*/ 	.word	0x0000b5d0
        /*06ec*/ 	.word	0x000000ff
        /*06f0*/ 	.word	0x00029850
        /*06f4*/ 	.short	0x010a
        /*06f6*/ 	.byte	0x09
	.zero		1


	//   ....[40]....
        /*06f8*/ 	.word	0x0000bd50
        /*06fc*/ 	.word	0x000000ff
        /*0700*/ 	.word	0x00000000
        /*0704*/ 	.short	0x0101
        /*0706*/ 	.byte	0x04
	.zero		1


	//   ....[41]....
        /*0708*/ 	.word	0x0000d030
        /*070c*/ 	.word	0x000000ff
        /*0710*/ 	.word	0x00000000
        /*0714*/ 	.short	0x0101
        /*0716*/ 	.byte	0x05
	.zero		1


	//   ....[42]....
        /*0718*/ 	.word	0x0000eb80
        /*071c*/ 	.word	0x00000005
        /*0720*/ 	.word	0x00029880
        /*0724*/ 	.short	0x010a
        /*0726*/ 	.byte	0x3f
	.zero		1


	//   ....[43]....
        /*0728*/ 	.word	0x0000ed30
        /*072c*/ 	.word	0x00000005
        /*0730*/ 	.word	0x00029840
        /*0734*/ 	.short	0x010a
        /*0736*/ 	.byte	0x3f
	.zero		1


	//   ....[44]....
        /*0738*/ 	.word	0x0000f200
        /*073c*/ 	.word	0x000000ff
        /*0740*/ 	.word	0x00029820
        /*0744*/ 	.short	0x010a
        /*0746*/ 	.byte	0x28
	.zero		1


	//   ....[45]....
        /*0748*/ 	.word	0x0000f500
        /*074c*/ 	.word	0x00000004
        /*0750*/ 	.word	0x00029880
        /*0754*/ 	.short	0x010a
        /*0756*/ 	.byte	0x3f
	.zero		1


	//   ....[46]....
        /*0758*/ 	.word	0x0000f750
        /*075c*/ 	.word	0x00000004
        /*0760*/ 	.word	0x00029840
        /*0764*/ 	.short	0x010a
        /*0766*/ 	.byte	0x3f
	.zero		1


	//   ....[47]....
        /*0768*/ 	.word	0x0000fc60
        /*076c*/ 	.word	0x00000003
        /*0770*/ 	.word	0x00029870
        /*0774*/ 	.short	0x010a
        /*0776*/ 	.byte	0x3f
	.zero		1


	//   ....[48]....
        /*0778*/ 	.word	0x0000fcd0
        /*077c*/ 	.word	0x00000002
        /*0780*/ 	.word	0x00029860
        /*0784*/ 	.short	0x010a
        /*0786*/ 	.byte	0x3f
	.zero		1


	//   ....[49]....
        /*0788*/ 	.word	0x00010240
        /*078c*/ 	.word	0x00000003
        /*0790*/ 	.word	0x00029850
        /*0794*/ 	.short	0x0101
        /*0796*/ 	.byte	0x3f
	.zero		1


	//   ....[50]....
        /*0798*/ 	.word	0x00010280
        /*079c*/ 	.word	0x00000002
        /*07a0*/ 	.word	0x00000000
        /*07a4*/ 	.short	0x0101
        /*07a6*/ 	.byte	0x3f
	.zero		1


	//   ....[51]....
        /*07a8*/ 	.word	0x00010440
        /*07ac*/ 	.word	0x00000014
        /*07b0*/ 	.word	0x00029870
        /*07b4*/ 	.short	0x010a
        /*07b6*/ 	.byte	0x3f
	.zero		1


	//   ....[52]....
        /*07b8*/ 	.word	0x000104d0
        /*07bc*/ 	.word	0x00000014
        /*07c0*/ 	.word	0x00029860
        /*07c4*/ 	.short	0x010a
        /*07c6*/ 	.byte	0x3f
	.zero		1


	//   ....[53]....
        /*07c8*/ 	.word	0x00010a10
        /*07cc*/ 	.word	0x00000014
        /*07d0*/ 	.word	0x00029850
        /*07d4*/ 	.short	0x0101
        /*07d6*/ 	.byte	0x3f
	.zero		1


	//   ....[54]....
        /*07d8*/ 	.word	0x00010a60
        /*07dc*/ 	.word	0x00000000
        /*07e0*/ 	.word	0x00000000
        /*07e4*/ 	.short	0x0101
        /*07e6*/ 	.byte	0x3f
	.zero		1


	//   ....[55]....
        /*07e8*/ 	.word	0x00010d40
        /*07ec*/ 	.word	0x00000000
        /*07f0*/ 	.word	0x00029820
        /*07f4*/ 	.short	0x010a
        /*07f6*/ 	.byte	0x3f
	.zero		1


	//   ....[56]....
        /*07f8*/ 	.word	0x00010f00
        /*07fc*/ 	.word	0x00000006
        /*0800*/ 	.word	0x00000000
        /*0804*/ 	.short	0x010a
        /*0806*/ 	.byte	0x3f
	.zero		1


	//   ....[57]....
        /*0808*/ 	.word	0x00010f70
        /*080c*/ 	.word	0x00000007
        /*0810*/ 	.word	0x00000000
        /*0814*/ 	.short	0x010a
        /*0816*/ 	.byte	0x3f
	.zero		1


	//   ....[58]....
        /*0818*/ 	.word	0x00010fd0
        /*081c*/ 	.word	0x00000004
        /*0820*/ 	.word	0x00029860
        /*0824*/ 	.short	0x010a
        /*0826*/ 	.byte	0x3f
	.zero		1


	//   ....[59]....
        /*0828*/ 	.word	0x00011020
        /*082c*/ 	.word	0x00000003
        /*0830*/ 	.word	0x00029860
        /*0834*/ 	.short	0x010a
        /*0836*/ 	.byte	0x3f
	.zero		1


	//   ....[60]....
        /*0838*/ 	.word	0x00011060
        /*083c*/ 	.word	0x00000004
        /*0840*/ 	.word	0x00029880
        /*0844*/ 	.short	0x010a
        /*0846*/ 	.byte	0x3f
	.zero		1


	//   ....[61]....
        /*0848*/ 	.word	0x00011080
        /*084c*/ 	.word	0x00000003
        /*0850*/ 	.word	0x00029880
        /*0854*/ 	.short	0x010a
        /*0856*/ 	.byte	0x3f
	.zero		1


	//   ....[62]....
        /*0858*/ 	.word	0x000110f0
        /*085c*/ 	.word	0x00000003
        /*0860*/ 	.word	0x00029800
        /*0864*/ 	.short	0x010a
        /*0866*/ 	.byte	0x3f
	.zero		1


	//   ....[63]....
        /*0868*/ 	.word	0x00011140
        /*086c*/ 	.word	0x00000002
        /*0870*/ 	.word	0x00029830
        /*0874*/ 	.short	0x010a
        /*0876*/ 	.byte	0x3f
	.zero		1


	//   ....[64]....
        /*0878*/ 	.word	0x000111a0
        /*087c*/ 	.word	0x00000007
        /*0880*/ 	.word	0x00029830
        /*0884*/ 	.short	0x010a
        /*0886*/ 	.byte	0x3f
	.zero		1


	//   ....[65]....
        /*0888*/ 	.word	0x00011200
        /*088c*/ 	.word	0x00000007
        /*0890*/ 	.word	0x00029850
        /*0894*/ 	.short	0x010a
        /*0896*/ 	.byte	0x3f
	.zero		1


	//   ....[66]....
        /*0898*/ 	.word	0x00011260
        /*089c*/ 	.word	0x00000009
        /*08a0*/ 	.word	0x00029830
        /*08a4*/ 	.short	0x010a
        /*08a6*/ 	.byte	0x3f
	.zero		1


	//   ....[67]....
        /*08a8*/ 	.word	0x000112c0
        /*08ac*/ 	.word	0x00000009
        /*08b0*/ 	.word	0x00029850
        /*08b4*/ 	.short	0x010a
        /*08b6*/ 	.byte	0x3f
	.zero		1


	//   ....[68]....
        /*08b8*/ 	.word	0x00011320
        /*08bc*/ 	.word	0x00000005
        /*08c0*/ 	.word	0x00029850
        /*08c4*/ 	.short	0x010a
        /*08c6*/ 	.byte	0x3f
	.zero		1


	//   ....[69]....
        /*08c8*/ 	.word	0x00011470
        /*08cc*/ 	.word	0x00000005
        /*08d0*/ 	.word	0x00029880
        /*08d4*/ 	.short	0x010a
        /*08d6*/ 	.byte	0x3f
	.zero		1


	//   ....[70]....
        /*08d8*/ 	.word	0x000114c0
        /*08dc*/ 	.word	0x00000005
        /*08e0*/ 	.word	0x00029840
        /*08e4*/ 	.short	0x010a
        /*08e6*/ 	.byte	0x3f
	.zero		1


	//   ....[71]....
        /*08e8*/ 	.word	0x00011520
        /*08ec*/ 	.word	0x00000003
        /*08f0*/ 	.word	0x00029820
        /*08f4*/ 	.short	0x010a
        /*08f6*/ 	.byte	0x3f
	.zero		1


	//   ....[72]....
        /*08f8*/ 	.word	0x00011570
        /*08fc*/ 	.word	0x00000004
        /*0900*/ 	.word	0x00029880
        /*0904*/ 	.short	0x010a
        /*0906*/ 	.byte	0x3f
	.zero		1


	//   ....[73]....
        /*0908*/ 	.word	0x000115c0
        /*090c*/ 	.word	0x00000004
        /*0910*/ 	.word	0x00029840
        /*0914*/ 	.short	0x010a
        /*0916*/ 	.byte	0x3f
	.zero		1


	//   ....[74]....
        /*0918*/ 	.word	0x00011620
        /*091c*/ 	.word	0x00000003
        /*0920*/ 	.word	0x00029870
        /*0924*/ 	.short	0x010a
        /*0926*/ 	.byte	0x3f
	.zero		1


	//   ....[75]....
        /*0928*/ 	.word	0x00011680
        /*092c*/ 	.word	0x00000004
        /*0930*/ 	.word	0x00029860
        /*0934*/ 	.short	0x010a
        /*0936*/ 	.byte	0x3f
	.zero		1


	//   ....[76]....
        /*0938*/ 	.word	0x000116d0
        /*093c*/ 	.word	0x00000014
        /*0940*/ 	.word	0x00029870
        /*0944*/ 	.short	0x010a
        /*0946*/ 	.byte	0x3f
	.zero		1


	//   ....[77]....
        /*0948*/ 	.word	0x00011720
        /*094c*/ 	.word	0x00000014
        /*0950*/ 	.word	0x00029860
        /*0954*/ 	.short	0x010a
        /*0956*/ 	.byte	0x3f
	.zero		1


	//   ....[78]....
        /*0958*/ 	.word	0x00011770
        /*095c*/ 	.word	0x00000000
        /*0960*/ 	.word	0x00029820
        /*0964*/ 	.short	0x010a
        /*0966*/ 	.byte	0x3f
	.zero		1


	//   ....[79]....
        /*0968*/ 	.word	0x00011910
        /*096c*/ 	.word	0x00000006
        /*0970*/ 	.word	0x00000000
        /*0974*/ 	.short	0x010a
        /*0976*/ 	.byte	0x3f
	.zero		1


	//   ....[80]....
        /*0978*/ 	.word	0x00011960
        /*097c*/ 	.word	0x00000007
        /*0980*/ 	.word	0x00000000
        /*0984*/ 	.short	0x010a
        /*0986*/ 	.byte	0x3f
	.zero		1


	//   ....[81]....
        /*0988*/ 	.word	0x000119b0
        /*098c*/ 	.word	0x00000004
        /*0990*/ 	.word	0x00029860
        /*0994*/ 	.short	0x010a
        /*0996*/ 	.byte	0x3f
	.zero		1


	//   ....[82]....
        /*0998*/ 	.word	0x00011a00
        /*099c*/ 	.word	0x00000003
        /*09a0*/ 	.word	0x00029860
        /*09a4*/ 	.short	0x010a
        /*09a6*/ 	.byte	0x3f
	.zero		1


	//   ....[83]....
        /*09a8*/ 	.word	0x00011a50
        /*09ac*/ 	.word	0x00000004
        /*09b0*/ 	.word	0x00029880
        /*09b4*/ 	.short	0x010a
        /*09b6*/ 	.byte	0x3f
	.zero		1


	//----- nvinfo : EIATTR_NUM_MBARRIERS
	.align		4
.L_302:
        /*09b8*/ 	.byte	0x03, 0x38
        /*09ba*/ 	.short	0x0016


	//----- nvinfo : EIATTR_EXIT_INSTR_OFFSETS
	.align		4
        /*09bc*/ 	.byte	0x04, 0x1c
        /*09be*/ 	.short	(.L_304 - .L_303)


	//   ....[0]....
.L_303:
        /*09c0*/ 	.word	0x00000a60


	//   ....[1]....
        /*09c4*/ 	.word	0x0000d900


	//   ....[2]....
        /*09c8*/ 	.word	0x000110d0


	//----- nvinfo : EIATTR_MAX_THREADS
	.align		4
.L_304:
        /*09cc*/ 	.byte	0x04, 0x05
        /*09ce*/ 	.short	(.L_306 - .L_305)
.L_305:
        /*09d0*/ 	.word	0x00000180
        /*09d4*/ 	.word	0x00000001
        /*09d8*/ 	.word	0x00000001


	//----- nvinfo : EIATTR_CRS_STACK_SIZE
	.align		4
.L_306:
        /*09dc*/ 	.byte	0x04, 0x1e
        /*09de*/ 	.short	(.L_308 - .L_307)
.L_307:
        /*09e0*/ 	.word	0x00000000


	//----- nvinfo : EIATTR_CBANK_PARAM_SIZE
	.align		4
.L_308:
        /*09e4*/ 	.byte	0x03, 0x19
        /*09e6*/ 	.short	0x0bf0


	//----- nvinfo : EIATTR_PARAM_CBANK
	.align		4
        /*09e8*/ 	.byte	0x04, 0x0a
        /*09ea*/ 	.short	(.L_310 - .L_309)
	.align		4
.L_309:
        /*09ec*/ 	.word	index@(.nv.constant0._ZN7cutlass13device_kernelIN5flash11enable_sm90INS1_16FlashAttnFwdSm90INS1_25CollectiveMainloopFwdSm90ILi2EN4cute5tupleIJNS5_1CILi1EEES8_S8_EEENS6_IJNS7_ILi128EEENS7_ILi160EEENS7_ILi192EEEEEELi128ENS_12float_e4m3_tEfNS_4arch4Sm90ELb1ELb0ELb0ELb0ELb0ELb0ELb0ELb1ELb1ELb0ELb0ELb0EEENS1_21CollectiveEpilogueFwdINS6_IJSA_SA_SB_EEES9_NS_10bfloat16_tESG_Li256ELb0ELb0ELb0ELb1EEENS1_30DynamicPersistentTileSchedulerILi256ELi128ELb0ELb0ELb1EEEEEEEEEvNT_6ParamsE)
        /*09f0*/ 	.short	0x0210
        /*09f2*/ 	.short	0x0bf0


	//----- nvinfo : EIATTR_SW_WAR
	.align		4
.L_310:
        /*09f4*/ 	.byte	0x04, 0x36
        /*09f6*/ 	.short	(.L_312 - .L_311)
.L_311:
        /*09f8*/ 	.word	0x00000008
.L_312:


//--------------------- .nv.info._ZN7cutlass13device_kernelIN5flash11enable_sm90INS1_16FlashAttnFwdSm90INS1_25CollectiveMainloopFwdSm90ILi2EN4cute5tupleIJNS5_1CILi1EEES8_S8_EEENS6_IJNS7_ILi128EEENS7_ILi160EEENS7_ILi192EEEEEELi128ENS_12float_e4m3_tEfNS_4arch4Sm90ELb1ELb0ELb0ELb1ELb0ELb0ELb0ELb1ELb1ELb0ELb0ELb0EEENS1_21CollectiveEpilogueFwdINS6_IJSA_SA_SB_EEES9_NS_10bfloat16_tESG_Li256ELb1ELb0ELb0ELb1EEENS1_36VarlenDynamicPersistentTileSchedulerILi128ELi160ELi256ELi128ELb0ELb0ELb1ELb1ELb1ELb1EEEEEEEEEvNT_6ParamsE --------------------------
	.section	.nv.info._ZN7cutlass13device_kernelIN5flash11enable_sm90INS1_16FlashAttnFwdSm90INS1_25CollectiveMainloopFwdSm90ILi2EN4cute5tupleIJNS5_1CILi1EEES8_S8_EEENS6_IJNS7_ILi128EEENS7_ILi160EEENS7_ILi192EEEEEELi128ENS_12float_e4m3_tEfNS_4arch4Sm90ELb1ELb0ELb0ELb1ELb0ELb0ELb0ELb1ELb1ELb0ELb0ELb0EEENS1_21CollectiveEpilogueFwdINS6_IJSA_SA_SB_EEES9_NS_10bfloat16_tESG_Li256ELb1ELb0ELb0ELb1EEENS1_36VarlenDynamicPersistentTileSchedulerILi128ELi160ELi256ELi128ELb0ELb0ELb1ELb1ELb1ELb1EEEEEEEEEvNT_6ParamsE,"",@"SHT_CUDA_INFO"
	.sectionflags	@""
	.align	4


	//----- nvinfo : EIATTR_CUDA_API_VERSION
	.align		4
        /*0000*/ 	.byte	0x04, 0x37
        /*0002*/ 	.short	(.L_314 - .L_313)
.L_313:
        /*0004*/ 	.word	0x00000082


	//----- nvinfo : EIATTR_KPARAM_INFO
	.align		4
.L_314:
        /*0008*/ 	.byte	0x04, 0x17
        /*000a*/ 	.short	(.L_316 - .L_315)
.L_315:
        /*000c*/ 	.word	0x00000000
        /*0010*/ 	.short	0x0000
        /*0012*/ 	.short	0x0070
        /*0014*/ 	.byte	0x00, 0xf0, 0x01, 0x28


	//----- nvinfo : EIATTR_SPARSE_MMA_MASK
	.align		4
.L_316:
        /*0018*/ 	.byte	0x03, 0x50
        /*001a*/ 	.short	0x0000


	//----- nvinfo : EIATTR_MAXREG_COUNT
	.align		4
        /*001c*/ 	.byte	0x03, 0x1b
        /*001e*/ 	.short	0x00a8


	//----- nvinfo : EIATTR_NUM_BARRIERS
	.align		4
        /*0020*/ 	.byte	0x02, 0x4c
        /*0022*/ 	.byte	0x10
	.zero		1


	//----- nvinfo : EIATTR_EXTERNS
	.align		4
        /*0024*/ 	.byte	0x04, 0x0f
        /*0026*/ 	.short	(.L_318 - .L_317)


	//   ....[0]....
	.align		4
.L_317:
        /*0028*/ 	.word	index@(__assertfail)


	//----- nvinfo : EIATTR_ANNOTATIONS
	.align		4
.L_318:
        /*002c*/ 	.byte	0x04, 0x55
        /*002e*/ 	.short	(.L_320 - .L_319)


	//   ....[0]....
.L_319:
        /* <DEDUP_REMOVED lines=40> */


	//----- nvinfo : EIATTR_MERCURY_ISA_VERSION
	.align		4
.L_320:
        /*02a0*/ 	.byte	0x03, 0x5f
        /*02a2*/ 	.short	0x0101


	//----- nvinfo : EIATTR_UNUSED_LOAD_BYTE_OFFSET
	.align		4
        /*02a4*/ 	.byte	0x04, 0x44
        /*02a6*/ 	.short	(.L_322 - .L_321)


	//   ....[0]....
.L_321:
        /*02a8*/ 	.word	0x00000a70
        /*02ac*/ 	.word	0x0000fff0


	//   ....[1]....
        /*02b0*/ 	.word	0x0000c0b0
        /*02b4*/ 	.word	0x0000fff0


	//----- nvinfo : EIATTR_INT_WARP_WIDE_INSTR_OFFSETS
	.align		4
.L_322:
        /*02b8*/ 	.byte	0x04, 0x31
        /*02ba*/ 	.short	(.L_324 - .L_323)


	//   ....[0]....
.L_323:
        /*02bc*/ 	.word	0x00000160


	//   ....[1]....
        /*02c0*/ 	.word	0x000001a0


	//   ....[2]....
        /*02c4*/ 	.word	0x00000210


	//   ....[3]....
        /*02c8*/ 	.word	0x0000fba0


	//   ....[4]....
        /*02cc*/ 	.word	0x0000fc30


	//   ....[5]....
        /*02d0*/ 	.word	0x000103b0


	//   ....[6]....
        /*02d4*/ 	.word	0x00011e90


	//   ....[7]....
        /*02d8*/ 	.word	0x00011f20


	//----- nvinfo : EIATTR_COOP_GROUP_MASK_REGIDS
	.align		4
.L_324:
        /*02dc*/ 	.byte	0x04, 0x29
        /*02de*/ 	.short	(.L_326 - .L_325)


	//   ....[0]....
.L_325:
        /*02e0*/ 	.word	0xffffffff


	//   ....[1]....
        /*02e4*/ 	.word	0xffffffff


	//   ....[2]....
        /*02e8*/ 	.word	0xffffffff


	//   ....[3]....
        /*02ec*/ 	.word	0xffffffff


	//   ....[4]....
        /*02f0*/ 	.word	0xffffffff


	//   ....[5]....
        /*02f4*/ 	.word	0xffffffff


	//   ....[6]....
        /*02f8*/ 	.word	0xffffffff


	//   ....[7]....
        /*02fc*/ 	.word	0xffffffff


	//   ....[8]....
        /*0300*/ 	.word	0xffffffff


	//   ....[9]....
        /*0304*/ 	.word	0xffffffff


	//   ....[10]....
        /*0308*/ 	.word	0xffffffff


	//   ....[11]....
        /*030c*/ 	.word	0xffffffff


	//   ....[12]....
        /*0310*/ 	.word	0xffffffff


	//   ....[13]....
        /*0314*/ 	.word	0xffffffff


	//   ....[14]....
        /*0318*/ 	.word	0xffffffff


	//   ....[15]....
        /*031c*/ 	.word	0xffffffff


	//   ....[16]....
        /*0320*/ 	.word	0xffffffff


	//   ....[17]....
        /*0324*/ 	.word	0xffffffff


	//   ....[18]....
        /*0328*/ 	.word	0xffffffff


	//   ....[19]....
        /*032c*/ 	.word	0xffffffff


	//   ....[20]....
        /*0330*/ 	.word	0xffffffff


	//   ....[21]....
        /*0334*/ 	.word	0xffffffff


	//   ....[22]....
        /*0338*/ 	.word	0xffffffff


	//   ....[23]....
        /*033c*/ 	.word	0xffffffff


	//   ....[24]....
        /*0340*/ 	.word	0xffffffff


	//   ....[25]....
        /*0344*/ 	.word	0xffffffff


	//   ....[26]....
        /*0348*/ 	.word	0xffffffff


	//   ....[27]....
        /*034c*/ 	.word	0xffffffff


	//   ....[28]....
        /*0350*/ 	.word	0xffffffff


	//   ....[29]....
        /*0354*/ 	.word	0xffffffff


	//   ....[30]....
        /*0358*/ 	.word	0xffffffff


	//   ....[31]....
        /*035c*/ 	.word	0xffffffff


	//   ....[32]....
        /*0360*/ 	.word	0xffffffff


	//   ....[33]....
        /*0364*/ 	.word	0xffffffff


	//   ....[34]....
        /*0368*/ 	.word	0xffffffff


	//   ....[35]....
        /*036c*/ 	.word	0xffffffff


	//   ....[36]....
        /*0370*/ 	.word	0xffffffff


	//   ....[37]....
        /*0374*/ 	.word	0xffffffff


	//   ....[38]....
        /*0378*/ 	.word	0xffffffff


	//   ....[39]....
        /*037c*/ 	.word	0xffffffff


	//   ....[40]....
        /*0380*/ 	.word	0xffffffff


	//   ....[41]....
        /*0384*/ 	.word	0xffffffff


	//   ....[42]....
        /*0388*/ 	.word	0xffffffff


	//   ....[43]....
        /*038c*/ 	.word	0xffffffff


	//   ....[44]....
        /*0390*/ 	.word	0xffffffff


	//   ....[45]....
        /*0394*/ 	.word	0xffffffff


	//   ....[46]....
        /*0398*/ 	.word	0xffffffff


	//   ....[47]....
        /*039c*/ 	.word	0xffffffff


	//   ....[48]....
        /*03a0*/ 	.word	0xffffffff


	//   ....[49]....
        /*03a4*/ 	.word	0xffffffff


	//   ....[50]....
        /*03a8*/ 	.word	0xffffffff


	//   ....[51]....
        /*03ac*/ 	.word	0xffffffff


	//   ....[52]....
        /*03b0*/ 	.word	0xffffffff


	//   ....[53]....
        /*03b4*/ 	.word	0xffffffff


	//   ....[54]....
        /*03b8*/ 	.word	0xffffffff


	//   ....[55]....
        /*03bc*/ 	.word	0xffffffff


	//   ....[56]....
        /*03c0*/ 	.word	0xffffffff


	//   ....[57]....
        /*03c4*/ 	.word	0xffffffff


	//   ....[58]....
        /*03c8*/ 	.word	0xffffffff


	//   ....[59]....
        /*03cc*/ 	.word	0xffffffff


	//   ....[60]....
        /*03d0*/ 	.word	0xffffffff


	//   ....[61]....
        /*03d4*/ 	.word	0xffffffff


	//   ....[62]....
        /*03d8*/ 	.word	0xffffffff


	//   ....[63]....
        /*03dc*/ 	.word	0xffffffff


	//   ....[64]....
        /*03e0*/ 	.word	0xffffffff


	//   ....[65]....
        /*03e4*/ 	.word	0xffffffff


	//   ....[66]....
        /*03e8*/ 	.word	0xffffffff


	//   ....[67]....
        /*03ec*/ 	.word	0xffffffff


	//   ....[68]....
        /*03f0*/ 	.word	0xffffffff


	//   ....[69]....
        /*03f4*/ 	.word	0xffffffff


	//   ....[70]....
        /*03f8*/ 	.word	0xffffffff


	//   ....[71]....
        /*03fc*/ 	.word	0xffffffff


	//   ....[72]....
        /*0400*/ 	.word	0xffffffff


	//   ....[73]....
        /*0404*/ 	.word	0xffffffff


	//   ....[74]....
        /*0408*/ 	.word	0xffffffff


	//   ....[75]....
        /*040c*/ 	.word	0xffffffff


	//   ....[76]....
        /*0410*/ 	.word	0xffffffff


	//   ....[77]....
        /*0414*/ 	.word	0xffffffff


	//   ....[78]....
        /*0418*/ 	.word	0xffffffff


	//   ....[79]....
        /*041c*/ 	.word	0xffffffff


	//   ....[80]....
        /*0420*/ 	.word	0xffffffff


	//   ....[81]....
        /*0424*/ 	.word	0xffffffff


	//   ....[82]....
        /*0428*/ 	.word	0xffffffff


	//   ....[83]....
        /*042c*/ 	.word	0xffffffff


	//   ....[84]....
        /*0430*/ 	.word	0xffffffff


	//   ....[85]....
        /*0434*/ 	.word	0xffffffff


	//   ....[86]....
        /*0438*/ 	.word	0xffffffff


	//   ....[87]....
        /*043c*/ 	.word	0xffffffff


	//   ....[88]....
        /*0440*/ 	.word	0xffffffff


	//   ....[89]....
        /*0444*/ 	.word	0xffffffff


	//   ....[90]....
        /*0448*/ 	.word	0xffffffff


	//   ....[91]....
        /*044c*/ 	.word	0x0500000f


	//   ....[92]....
        /*0450*/ 	.word	0x0500000f


	//----- nvinfo : EIATTR_COOP_GROUP_INSTR_OFFSETS
	.align		4
.L_326:
        /*0454*/ 	.byte	0x04, 0x28
        /*0456*/ 	.short	(.L_328 - .L_327)


	//   ....[0]....
.L_327:
        /*0458*/ 	.word	0x00000070


	//   ....[1]....
        /*045c*/ 	.word	0x00000170


	//   ....[2]....
        /*0460*/ 	.word	0x000001c0


	//   ....[3]....
        /*0464*/ 	.word	0x000003f0


	//   ....[4]....
        /*0468*/ 	.word	0x00000550


	//   ....[5]....
        /*046c*/ 	.word	0x00000670


	//   ....[6]....
        /*0470*/ 	.word	0x000007d0


	//   ....[7]....
        /*0474*/ 	.word	0x000018e0


	//   ....[8]....
        /*0478*/ 	.word	0x000031a0


	//   ....[9]....
        /*047c*/ 	.word	0x000031c0


	//   ....[10]....
        /*0480*/ 	.word	0x00003df0


	//   ....[11]....
        /*0484*/ 	.word	0x00003e50


	//   ....[12]....
        /*0488*/ 	.word	0x00006840


	//   ....[13]....
        /*048c*/ 	.word	0x00006900


	//   ....[14]....
        /*0490*/ 	.word	0x00007490


	//   ....[15]....
        /*0494*/ 	.word	0x00007500


	//   ....[16]....
        /*0498*/ 	.word	0x00009c50


	//   ....[17]....
        /*049c*/ 	.word	0x00009cb0


	//   ....[18]....
        /*04a0*/ 	.word	0x00009ce0


	//   ....[19]....
        /*04a4*/ 	.word	0x00009d00


	//   ....[20]....
        /*04a8*/ 	.word	0x0000b910


	//   ....[21]....
        /*04ac*/ 	.word	0x0000b920


	//   ....[22]....
        /*04b0*/ 	.word	0x0000b9a0


	//   ....[23]....
        /*04b4*/ 	.word	0x0000b9b0


	//   ....[24]....
        /*04b8*/ 	.word	0x0000c990


	//   ....[25]....
        /*04bc*/ 	.word	0x0000c9a0


	//   ....[26]....
        /*04c0*/ 	.word	0x0000c9b0


	//   ....[27]....
        /*04c4*/ 	.word	0x0000c9c0


	//   ....[28]....
        /*04c8*/ 	.word	0x0000c9d0


	//   ....[29]....
        /*04cc*/ 	.word	0x0000c9e0


	//   ....[30]....
        /*04d0*/ 	.word	0x0000c9f0


	//   ....[31]....
        /*04d4*/ 	.word	0x0000ca00


	//   ....[32]....
        /*04d8*/ 	.word	0x0000ca30


	//   ....[33]....
        /*04dc*/ 	.word	0x0000ca40


	//   ....[34]....
        /*04e0*/ 	.word	0x0000ca50


	//   ....[35]....
        /*04e4*/ 	.word	0x0000ca80


	//   ....[36]....
        /*04e8*/ 	.word	0x0000cae0


	//   ....[37]....
        /*04ec*/ 	.word	0x0000caf0


	//   ....[38]....
        /*04f0*/ 	.word	0x0000cb00


	//   ....[39]....
        /*04f4*/ 	.word	0x0000cb30


	//   ....[40]....
        /*04f8*/ 	.word	0x0000cb50


	//   ....[41]....
        /*04fc*/ 	.word	0x0000cb60


	//   ....[42]....
        /*0500*/ 	.word	0x0000cb70


	//   ....[43]....
        /*0504*/ 	.word	0x0000cb80


	//   ....[44]....
        /*0508*/ 	.word	0x0000cb90


	//   ....[45]....
        /*050c*/ 	.word	0x0000cba0


	//   ....[46]....
        /*0510*/ 	.word	0x0000cbb0


	//   ....[47]....
        /*0514*/ 	.word	0x0000cbc0


	//   ....[48]....
        /*0518*/ 	.word	0x0000cbd0


	//   ....[49]....
        /*051c*/ 	.word	0x0000cbe0


	//   ....[50]....
        /*0520*/ 	.word	0x0000cbf0


	//   ....[51]....
        /*0524*/ 	.word	0x0000cc00


	//   ....[52]....
        /*0528*/ 	.word	0x0000cc10


	//   ....[53]....
        /*052c*/ 	.word	0x0000cc40


	//   ....[54]....
        /*0530*/ 	.word	0x0000cc70


	//   ....[55]....
        /*0534*/ 	.word	0x0000cca0


	//   ....[56]....
        /*0538*/ 	.word	0x0000e720


	//   ....[57]....
        /*053c*/ 	.word	0x0000e900


	//   ....[58]....
        /*0540*/ 	.word	0x0000e930


	//   ....[59]....
        /*0544*/ 	.word	0x0000e960


	//   ....[60]....
        /*0548*/ 	.word	0x0000e9a0


	//   ....[61]....
        /*054c*/ 	.word	0x0000e9d0


	//   ....[62]....
        /*0550*/ 	.word	0x0000ea10


	//   ....[63]....
        /*0554*/ 	.word	0x0000eba0


	//   ....[64]....
        /*0558*/ 	.word	0x0000ebd0


	//   ....[65]....
        /*055c*/ 	.word	0x0000ec00


	//   ....[66]....
        /*0560*/ 	.word	0x0000ec30


	//   ....[67]....
        /*0564*/ 	.word	0x0000ec60


	//   ....[68]....
        /*0568*/ 	.word	0x0000eca0


	//   ....[69]....
        /*056c*/ 	.word	0x0000ed40


	//   ....[70]....
        /*0570*/ 	.word	0x0000edd0


	//   ....[71]....
        /*0574*/ 	.word	0x0000ee80


	//   ....[72]....
        /*0578*/ 	.word	0x000104f0


	//   ....[73]....
        /*057c*/ 	.word	0x000128d0


	//   ....[74]....
        /*0580*/ 	.word	0x00012900


	//   ....[75]....
        /*0584*/ 	.word	0x00012930


	//   ....[76]....
        /*0588*/ 	.word	0x00012960


	//   ....[77]....
        /*058c*/ 	.word	0x00012990


	//   ....[78]....
        /*0590*/ 	.word	0x000129a0


	//   ....[79]....
        /*0594*/ 	.word	0x000129d0


	//   ....[80]....
        /*0598*/ 	.word	0x000129e0


	//   ....[81]....
        /*059c*/ 	.word	0x00012b20


	//   ....[82]....
        /*05a0*/ 	.word	0x00012b50


	//   ....[83]....
        /*05a4*/ 	.word	0x00012b80


	//   ....[84]....
        /*05a8*/ 	.word	0x00012bb0


	//   ....[85]....
        /*05ac*/ 	.word	0x00012be0


	//   ....[86]....
        /*05b0*/ 	.word	0x00012c20


	//   ....[87]....
        /*05b4*/ 	.word	0x00012cb0


	//   ....[88]....
        /*05b8*/ 	.word	0x00012d50


	//   ....[89]....
        /*05bc*/ 	.word	0x00012db0


	//   ....[90]....
        /*05c0*/ 	.word	0x00013450


	//   ....[91]....
        /*05c4*/ 	.word	0x00013a50


	//   ....[92]....
        /*05c8*/ 	.word	0x00013ee0


	//----- nvinfo : EIATTR_REG_RECONFIG
	.align		4
.L_328:
        /*05cc*/ 	.byte	0x01, 0x54
	.zero		2


	//----- nvinfo : EIATTR_SYSCALL_OFFSETS
	.align		4
        /*05d0*/ 	.byte	0x04, 0x46
        /*05d2*/ 	.short	(.L_330 - .L_329)


	//   ....[0]....
.L_329:
        /*05d4*/ 	.word	0x00001ac0


	//   ....[1]....
        /*05d8*/ 	.word	0x0000fdd0


	//   ....[2]....
        /*05dc*/ 	.word	0x0000ff10


	//   ....[3]....
        /*05e0*/ 	.word	0x00010050


	//   ....[4]....
        /*05e4*/ 	.word	0x00010170


	//----- nvinfo : EIATTR_MBARRIER_INSTR_OFFSETS
	.align		4
.L_330:
        /*05e8*/ 	.byte	0x04, 0x39
        /*05ea*/ 	.short	(.L_332 - .L_331)


	//   ....[0]....
.L_331:
        /*05ec*/ 	.word	0x000002a0
        /*05f0*/ 	.word	0x000000ff
        /*05f4*/ 	.word	0x00029800
        /*05f8*/ 	.short	0x0100
        /*05fa*/ 	.byte	0x08
	.zero		1


	//   ....[1]....
        /*05fc*/ 	.word	0x000002b0
        /*0600*/ 	.word	0x000000ff
        /*0604*/ 	.word	0x00029820
        /*0608*/ 	.short	0x0100
        /*060a*/ 	.byte	0x08
	.zero		1


	//   ....[2]....
        /*060c*/ 	.word	0x000003a0
        /*0610*/ 	.word	0x000000ff
        /*0614*/ 	.word	0x00029830
        /*0618*/ 	.short	0x0100
        /*061a*/ 	.byte	0x08
	.zero		1


	//   ....[3]....
        /*061c*/ 	.word	0x000003b0
        /*0620*/ 	.word	0x000000ff
        /*0624*/ 	.word	0x00029840
        /*0628*/ 	.short	0x0100
        /*062a*/ 	.byte	0x08
	.zero		1


	//   ....[4]....
        /*062c*/ 	.word	0x000003c0
        /*0630*/ 	.word	0x000000ff
        /*0634*/ 	.word	0x00029838
        /*0638*/ 	.short	0x0100
        /*063a*/ 	.byte	0x08
	.zero		1


	//   ....[5]....
        /*063c*/ 	.word	0x000003d0
        /*0640*/ 	.word	0x000000ff
        /*0644*/ 	.word	0x00029848
        /*0648*/ 	.short	0x0100
        /*064a*/ 	.byte	0x08
	.zero		1


	//   ....[6]....
        /*064c*/ 	.word	0x00000500
        /*0650*/ 	.word	0x000000ff
        /*0654*/ 	.word	0x00029850
        /*0658*/ 	.short	0x0100
        /*065a*/ 	.byte	0x08
	.zero		1


	//   ....[7]....
        /*065c*/ 	.word	0x00000510
        /*0660*/ 	.word	0x000000ff
        /*0664*/ 	.word	0x00029860
        /*0668*/ 	.short	0x0100
        /*066a*/ 	.byte	0x08
	.zero		1


	//   ....[8]....
        /*066c*/ 	.word	0x00000520
        /*0670*/ 	.word	0x000000ff
        /*0674*/ 	.word	0x00029858
        /*0678*/ 	.short	0x0100
        /*067a*/ 	.byte	0x08
	.zero		1


	//   ....[9]....
        /*067c*/ 	.word	0x00000530
        /*0680*/ 	.word	0x000000ff
        /*0684*/ 	.word	0x00029868
        /*0688*/ 	.short	0x0100
        /*068a*/ 	.byte	0x08
	.zero		1


	//   ....[10]....
        /*068c*/ 	.word	0x00000620
        /*0690*/ 	.word	0x000000ff
        /*0694*/ 	.word	0x00029870
        /*0698*/ 	.short	0x0100
        /*069a*/ 	.byte	0x06
	.zero		1


	//   ....[11]....
        /*069c*/ 	.word	0x00000630
        /*06a0*/ 	.word	0x000000ff
        /*06a4*/ 	.word	0x00029880
        /*06a8*/ 	.short	0x0100
        /*06aa*/ 	.byte	0x06
	.zero		1


	//   ....[12]....
        /*06ac*/ 	.word	0x00000640
        /*06b0*/ 	.word	0x000000ff
        /*06b4*/ 	.word	0x00029878
        /*06b8*/ 	.short	0x0100
        /*06ba*/ 	.byte	0x06
	.zero		1


	//   ....[13]....
        /*06bc*/ 	.word	0x00000650
        /*06c0*/ 	.word	0x000000ff
        /*06c4*/ 	.word	0x00029888
        /*06c8*/ 	.short	0x0100
        /*06ca*/ 	.byte	0x06
	.zero		1


	//   ....[14]....
        /*06cc*/ 	.word	0x00000780
        /*06d0*/ 	.word	0x000000ff
        /*06d4*/ 	.word	0x00029890
        /*06d8*/ 	.short	0x0100
        /*06da*/ 	.byte	0x08
	.zero		1


	//   ....[15]....
        /*06dc*/ 	.word	0x00000790
        /*06e0*/ 	.word	0x000000ff
        /*06e4*/ 	.word	0x000298a0
        /*06e8*/ 	.short	0x0100
        /*06ea*/ 	.byte	0x08
	.zero		1


	//   ....[16]....
        /*06ec*/ 	.word	0x000007a0
        /*06f0*/ 	.word	0x000000ff
        /*06f4*/ 	.word	0x00029898
        /*06f8*/ 	.short	0x0100
        /*06fa*/ 	.byte	0x08
	.zero		1


	//   ....[17]....
        /*06fc*/ 	.word	0x000007b0
        /*0700*/ 	.word	0x000000ff
        /*0704*/ 	.word	0x000298a8
        /*0708*/ 	.short	0x0100
        /*070a*/ 	.byte	0x08
	.zero		1


	//   ....[18]....
        /*070c*/ 	.word	0x000008e0
        /*0710*/ 	.word	0x000000ff
        /*0714*/ 	.word	0x000298b0
        /*0718*/ 	.short	0x0100
        /*071a*/ 	.byte	0x08
	.zero		1


	//   ....[19]....
        /*071c*/ 	.word	0x000008f0
        /*0720*/ 	.word	0x000000ff
        /*0724*/ 	.word	0x000298c0
        /*0728*/ 	.short	0x0100
        /*072a*/ 	.byte	0x08
	.zero		1


	//   ....[20]....
        /*072c*/ 	.word	0x00000900
        /*0730*/ 	.word	0x000000ff
        /*0734*/ 	.word	0x000298b8
        /*0738*/ 	.short	0x0100
        /*073a*/ 	.byte	0x08
	.zero		1


	//   ....[21]....
        /*073c*/ 	.word	0x00000910
        /*0740*/ 	.word	0x000000ff
        /*0744*/ 	.word	0x000298c8
        /*0748*/ 	.short	0x0100
        /*074a*/ 	.byte	0x08
	.zero		1


	//   ....[22]....
        /*074c*/ 	.word	0x00001b40
        /*0750*/ 	.word	0x000000ff
        /*0754*/ 	.word	0x00029800
        /*0758*/ 	.short	0x010a
        /*075a*/ 	.byte	0x29
	.zero		1


	//   ....[23]....
        /*075c*/ 	.word	0x00001bc0
        /*0760*/ 	.word	0x00000002
        /*0764*/ 	.word	0x00029830
        /*0768*/ 	.short	0x010a
        /*076a*/ 	.byte	0x3f
	.zero		1


	//   ....[24]....
        /*076c*/ 	.word	0x00001c30
        /*0770*/ 	.word	0x00000002
        /*0774*/ 	.word	0x00029830
        /*0778*/ 	.short	0x010a
        /*077a*/ 	.byte	0x3f
	.zero		1


	//   ....[25]....
        /*077c*/ 	.word	0x00003040
        /*0780*/ 	.word	0x00000002
        /*0784*/ 	.word	0x00000000
        /*0788*/ 	.short	0x0101
        /*078a*/ 	.byte	0x3f
	.zero		1


	//   ....[26]....
        /*078c*/ 	.word	0x00005250
        /*0790*/ 	.word	0x000000ff
        /*0794*/ 	.word	0x00029830
        /*0798*/ 	.short	0x010a
        /*079a*/ 	.byte	0x06
	.zero		1


	//   ....[27]....
        /*079c*/ 	.word	0x00005290
        /*07a0*/ 	.word	0x000000ff
        /*07a4*/ 	.word	0x00029830
        /*07a8*/ 	.short	0x010a
        /*07aa*/ 	.byte	0x06
	.zero		1


	//   ....[28]....
        /*07ac*/ 	.word	0x00005eb0
        /*07b0*/ 	.word	0x000000ff
        /*07b4*/ 	.word	0x00029850
        /*07b8*/ 	.short	0x010a
        /*07ba*/ 	.byte	0x06
	.zero		1


	//   ....[29]....
        /*07bc*/ 	.word	0x00005ef0
        /*07c0*/ 	.word	0x000000ff
        /*07c4*/ 	.word	0x00029850
        /*07c8*/ 	.short	0x010a
        /*07ca*/ 	.byte	0x06
	.zero		1


	//   ....[30]....
        /*07cc*/ 	.word	0x00007ed0
        /*07d0*/ 	.word	0x00000002
        /*07d4*/ 	.word	0x00000000
        /*07d8*/ 	.short	0x0101
        /*07da*/ 	.byte	0x3f
	.zero		1


	//   ....[31]....
        /*07dc*/ 	.word	0x000082c0
        /*07e0*/ 	.word	0x000000ff
        /*07e4*/ 	.word	0x00000000
        /*07e8*/ 	.short	0x0101
        /*07ea*/ 	.byte	0x06
	.zero		1


	//   ....[32]....
        /*07ec*/ 	.word	0x000089f0
        /*07f0*/ 	.word	0x000000ff
        /*07f4*/ 	.word	0x00029830
        /*07f8*/ 	.short	0x010a
        /*07fa*/ 	.byte	0x06
	.zero		1


	//   ....[33]....
        /*07fc*/ 	.word	0x00008a30
        /*0800*/ 	.word	0x000000ff
        /*0804*/ 	.word	0x00029830
        /*0808*/ 	.short	0x010a
        /*080a*/ 	.byte	0x06
	.zero		1


	//   ....[34]....
        /*080c*/ 	.word	0x00009650
        /*0810*/ 	.word	0x000000ff
        /*0814*/ 	.word	0x00029850
        /*0818*/ 	.short	0x010a
        /*081a*/ 	.byte	0x06
	.zero		1


	//   ....[35]....
        /*081c*/ 	.word	0x00009690
        /*0820*/ 	.word	0x000000ff
        /*0824*/ 	.word	0x00029850
        /*0828*/ 	.short	0x010a
        /*082a*/ 	.byte	0x06
	.zero		1


	//   ....[36]....
        /*082c*/ 	.word	0x0000ac80
        /*0830*/ 	.word	0x00000002
        /*0834*/ 	.word	0x00000000
        /*0838*/ 	.short	0x0101
        /*083a*/ 	.byte	0x3f
	.zero		1


	//   ....[37]....
        /*083c*/ 	.word	0x0000af60
        /*0840*/ 	.word	0x000000ff
        /*0844*/ 	.word	0x00000000
        /*0848*/ 	.short	0x0101
        /*084a*/ 	.byte	0x06
	.zero		1


	//   ....[38]....
        /*084c*/ 	.word	0x0000b5e0
        /*0850*/ 	.word	0x000000ff
        /*0854*/ 	.word	0x00029850
        /*0858*/ 	.short	0x010a
        /*085a*/ 	.byte	0x09
	.zero		1


	//   ....[39]....
        /*085c*/ 	.word	0x0000b620
        /*0860*/ 	.word	0x000000ff
        /*0864*/ 	.word	0x00029850
        /*0868*/ 	.short	0x010a
        /*086a*/ 	.byte	0x09
	.zero		1


	//   ....[40]....
        /*086c*/ 	.word	0x0000bd60
        /*0870*/ 	.word	0x000000ff
        /*0874*/ 	.word	0x00000000
        /*0878*/ 	.short	0x0101
        /*087a*/ 	.byte	0x04
	.zero		1


	//   ....[41]....
        /*087c*/ 	.word	0x0000d6a0
        /*0880*/ 	.word	0x00000000
        /*0884*/ 	.word	0x00000000
        /*0888*/ 	.short	0x0101
        /*088a*/ 	.byte	0x3f
	.zero		1


	//   ....[42]....
        /*088c*/ 	.word	0x00010720
        /*0890*/ 	.word	0x00000003
        /*0894*/ 	.word	0x00029880
        /*0898*/ 	.short	0x010a
        /*089a*/ 	.byte	0x3f
	.zero		1


	//   ....[43]....
        /*089c*/ 	.word	0x000108e0
        /*08a0*/ 	.word	0x00000003
        /*08a4*/ 	.word	0x00029840
        /*08a8*/ 	.short	0x010a
        /*08aa*/ 	.byte	0x3f
	.zero		1


	//   ....[44]....
        /*08ac*/ 	.word	0x00010dc0
        /*08b0*/ 	.word	0x000000ff
        /*08b4*/ 	.word	0x00029820
        /*08b8*/ 	.short	0x010a
        /*08ba*/ 	.byte	0x29
	.zero		1


	//   ....[45]....
        /*08bc*/ 	.word	0x00011090
        /*08c0*/ 	.word	0x00000004
        /*08c4*/ 	.word	0x00029880
        /*08c8*/ 	.short	0x010a
        /*08ca*/ 	.byte	0x3f
	.zero		1


	//   ....[46]....
        /*08cc*/ 	.word	0x00011310
        /*08d0*/ 	.word	0x00000004
        /*08d4*/ 	.word	0x00029840
        /*08d8*/ 	.short	0x010a
        /*08da*/ 	.byte	0x3f
	.zero		1


	//   ....[47]....
        /*08dc*/ 	.word	0x00011820
        /*08e0*/ 	.word	0x00000003
        /*08e4*/ 	.word	0x00029870
        /*08e8*/ 	.short	0x010a
        /*08ea*/ 	.byte	0x3f
	.zero		1


	//   ....[48]....
        /*08ec*/ 	.word	0x00011890
        /*08f0*/ 	.word	0x00000002
        /*08f4*/ 	.word	0x00029860
        /*08f8*/ 	.short	0x010a
        /*08fa*/ 	.byte	0x3f
	.zero		1


	//   ....[49]....
        /*08fc*/ 	.word	0x00011e00
        /*0900*/ 	.word	0x00000003
        /*0904*/ 	.word	0x00029850
        /*0908*/ 	.short	0x0101
        /*090a*/ 	.byte	0x3f
	.zero		1


	//   ....[50]....
        /*090c*/ 	.word	0x00011e40
        /*0910*/ 	.word	0x00000002
        /*0914*/ 	.word	0x00000000
        /*0918*/ 	.short	0x0101
        /*091a*/ 	.byte	0x3f
	.zero		1


	//   ....[51]....
        /*091c*/ 	.word	0x00012000
        /*0920*/ 	.word	0x00000014
        /*0924*/ 	.word	0x00029870
        /*0928*/ 	.short	0x010a
        /*092a*/ 	.byte	0x3f
	.zero		1


	//   ....[52]....
        /*092c*/ 	.word	0x00012090
        /*0930*/ 	.word	0x00000014
        /*0934*/ 	.word	0x00029860
        /*0938*/ 	.short	0x010a
        /*093a*/ 	.byte	0x3f
	.zero		1


	//   ....[53]....
        /*093c*/ 	.word	0x000125d0
        /*0940*/ 	.word	0x00000014
        /*0944*/ 	.word	0x00029850
        /*0948*/ 	.short	0x0101
        /*094a*/ 	.byte	0x3f
	.zero		1


	//   ....[54]....
        /*094c*/ 	.word	0x00012620
        /*0950*/ 	.word	0x00000000
        /*0954*/ 	.word	0x00000000
        /*0958*/ 	.short	0x0101
        /*095a*/ 	.byte	0x3f
	.zero		1


	//   ....[55]....
        /*095c*/ 	.word	0x000133d0
        /*0960*/ 	.word	0x00000000
        /*0964*/ 	.word	0x00029820
        /*0968*/ 	.short	0x010a
        /*096a*/ 	.byte	0x3f
	.zero		1


	//   ....[56]....
        /*096c*/ 	.word	0x00013590
        /*0970*/ 	.word	0x00000006
        /*0974*/ 	.word	0x00000000
        /*0978*/ 	.short	0x010a
        /*097a*/ 	.byte	0x3f
	.zero		1


	//   ....[57]....
        /*097c*/ 	.word	0x00013600
        /*0980*/ 	.word	0x00000007
        /*0984*/ 	.word	0x00000000
        /*0988*/ 	.short	0x010a
        /*098a*/ 	.byte	0x3f
	.zero		1


	//   ....[58]....
        /*098c*/ 	.word	0x00013660
        /*0990*/ 	.word	0x00000004
        /*0994*/ 	.word	0x00029860
        /*0998*/ 	.short	0x010a
        /*099a*/ 	.byte	0x3f
	.zero		1


	//   ....[59]....
        /*099c*/ 	.word	0x000136b0
        /*09a0*/ 	.word	0x00000003
        /*09a4*/ 	.word	0x00029860
        /*09a8*/ 	.short	0x010a
        /*09aa*/ 	.byte	0x3f
	.zero		1


	//   ....[60]....
        /*09ac*/ 	.word	0x000136f0
        /*09b0*/ 	.word	0x00000004
        /*09b4*/ 	.word	0x00029880
        /*09b8*/ 	.short	0x010a
        /*09ba*/ 	.byte	0x3f
	.zero		1


	//   ....[61]....
        /*09bc*/ 	.word	0x00013710
        /*09c0*/ 	.word	0x00000003
        /*09c4*/ 	.word	0x00029880
        /*09c8*/ 	.short	0x010a
        /*09ca*/ 	.byte	0x3f
	.zero		1


	//   ....[62]....
        /*09cc*/ 	.word	0x00013780
        /*09d0*/ 	.word	0x00000003
        /*09d4*/ 	.word	0x00029800
        /*09d8*/ 	.short	0x010a
        /*09da*/ 	.byte	0x3f
	.zero		1


	//   ....[63]....
        /*09dc*/ 	.word	0x000137d0
        /*09e0*/ 	.word	0x00000002
        /*09e4*/ 	.word	0x00029830
        /*09e8*/ 	.short	0x010a
        /*09ea*/ 	.byte	0x3f
	.zero		1


	//   ....[64]....
        /*09ec*/ 	.word	0x00013830
        /*09f0*/ 	.word	0x00000007
        /*09f4*/ 	.word	0x00029830
        /*09f8*/ 	.short	0x010a
        /*09fa*/ 	.byte	0x3f
	.zero		1


	//   ....[65]....
        /*09fc*/ 	.word	0x00013890
        /*0a00*/ 	.word	0x00000007
        /*0a04*/ 	.word	0x00029850
        /*0a08*/ 	.short	0x010a
        /*0a0a*/ 	.byte	0x3f
	.zero		1


	//   ....[66]....
        /*0a0c*/ 	.word	0x000138f0
        /*0a10*/ 	.word	0x00000009
        /*0a14*/ 	.word	0x00029830
        /*0a18*/ 	.short	0x010a
        /*0a1a*/ 	.byte	0x3f
	.zero		1


	//   ....[67]....
        /*0a1c*/ 	.word	0x00013950
        /*0a20*/ 	.word	0x00000009
        /*0a24*/ 	.word	0x00029850
        /*0a28*/ 	.short	0x010a
        /*0a2a*/ 	.byte	0x3f
	.zero		1


	//   ....[68]....
        /*0a2c*/ 	.word	0x000139b0
        /*0a30*/ 	.word	0x00000005
        /*0a34*/ 	.word	0x00029850
        /*0a38*/ 	.short	0x010a
        /*0a3a*/ 	.byte	0x3f
	.zero		1


	//   ....[69]....
        /*0a3c*/ 	.word	0x00013b00
        /*0a40*/ 	.word	0x00000003
        /*0a44*/ 	.word	0x00029880
        /*0a48*/ 	.short	0x010a
        /*0a4a*/ 	.byte	0x3f
	.zero		1


	//   ....[70]....
        /*0a4c*/ 	.word	0x00013b50
        /*0a50*/ 	.word	0x00000003
        /*0a54*/ 	.word	0x00029840
        /*0a58*/ 	.short	0x010a
        /*0a5a*/ 	.byte	0x3f
	.zero		1


	//   ....[71]....
        /*0a5c*/ 	.word	0x00013bb0
        /*0a60*/ 	.word	0x00000003
        /*0a64*/ 	.word	0x00029820
        /*0a68*/ 	.short	0x010a
        /*0a6a*/ 	.byte	0x3f
	.zero		1


	//   ....[72]....
        /*0a6c*/ 	.word	0x00013c00
        /*0a70*/ 	.word	0x00000004
        /*0a74*/ 	.word	0x00029880
        /*0a78*/ 	.short	0x010a
        /*0a7a*/ 	.byte	0x3f
	.zero		1


	//   ....[73]....
        /*0a7c*/ 	.word	0x00013c50
        /*0a80*/ 	.word	0x00000004
        /*0a84*/ 	.word	0x00029840
        /*0a88*/ 	.short	0x010a
        /*0a8a*/ 	.byte	0x3f
	.zero		1


	//   ....[74]....
        /*0a8c*/ 	.word	0x00013cb0
        /*0a90*/ 	.word	0x00000003
        /*0a94*/ 	.word	0x00029870
        /*0a98*/ 	.short	0x010a
        /*0a9a*/ 	.byte	0x3f
	.zero		1


	//   ....[75]....
        /*0a9c*/ 	.word	0x00013d10
        /*0aa0*/ 	.word	0x00000004
        /*0aa4*/ 	.word	0x00029860
        /*0aa8*/ 	.short	0x010a
        /*0aaa*/ 	.byte	0x3f
	.zero		1


	//   ....[76]....
        /*0aac*/ 	.word	0x00013d60
        /*0ab0*/ 	.word	0x00000014
        /*0ab4*/ 	.word	0x00029870
        /*0ab8*/ 	.short	0x010a
        /*0aba*/ 	.byte	0x3f
	.zero		1


	//   ....[77]....
        /*0abc*/ 	.word	0x00013db0
        /*0ac0*/ 	.word	0x00000014
        /*0ac4*/ 	.word	0x00029860
        /*0ac8*/ 	.short	0x010a
        /*0aca*/ 	.byte	0x3f
	.zero		1


	//   ....[78]....
        /*0acc*/ 	.word	0x00013e00
        /*0ad0*/ 	.word	0x00000000
        /*0ad4*/ 	.word	0x00029820
        /*0ad8*/ 	.short	0x010a
        /*0ada*/ 	.byte	0x3f
	.zero		1


	//   ....[79]....
        /*0adc*/ 	.word	0x00013fa0
        /*0ae0*/ 	.word	0x00000006
        /*0ae4*/ 	.word	0x00000000
        /*0ae8*/ 	.short	0x010a
        /*0aea*/ 	.byte	0x3f
	.zero		1


	//   ....[80]....
        /*0aec*/ 	.word	0x00013ff0
        /*0af0*/ 	.word	0x00000007
        /*0af4*/ 	.word	0x00000000
        /*0af8*/ 	.short	0x010a
        /*0afa*/ 	.byte	0x3f
	.zero		1


	//   ....[81]....
        /*0afc*/ 	.word	0x00014040
        /*0b00*/ 	.word	0x00000004
        /*0b04*/ 	.word	0x00029860
        /*0b08*/ 	.short	0x010a
        /*0b0a*/ 	.byte	0x3f
	.zero		1


	//   ....[82]....
        /*0b0c*/ 	.word	0x00014090
        /*0b10*/ 	.word	0x00000003
        /*0b14*/ 	.word	0x00029860
        /*0b18*/ 	.short	0x010a
        /*0b1a*/ 	.byte	0x3f
	.zero		1


	//   ....[83]....
        /*0b1c*/ 	.word	0x000140e0
        /*0b20*/ 	.word	0x00000004
        /*0b24*/ 	.word	0x00029880
        /*0b28*/ 	.short	0x010a
        /*0b2a*/ 	.byte	0x3f
	.zero		1


	//----- nvinfo : EIATTR_NUM_MBARRIERS
	.align		4
.L_332:
        /*0b2c*/ 	.byte	0x03, 0x38
        /*0b2e*/ 	.short	0x0016


	//----- nvinfo : EIATTR_EXIT_INSTR_OFFSETS
	.align		4
        /*0b30*/ 	.byte	0x04, 0x1c
        /*0b32*/ 	.short	(.L_334 - .L_333)


	//   ....[0]....
.L_333:
        /*0b34*/ 	.word	0x00000ab0


	//   ....[1]....
        /*0b38*/ 	.word	0x0000e6d0


	//   ....[2]....
        /*0b3c*/ 	.word	0x00013760


	//----- nvinfo : EIATTR_MAX_THREADS
	.align		4
.L_334:
        /*0b40*/ 	.byte	0x04, 0x05
        /*0b42*/ 	.short	(.L_336 - .L_335)
.L_335:
        /*0b44*/ 	.word	0x00000180
        /*0b48*/ 	.word	0x00000001
        /*0b4c*/ 	.word	0x00000001


	//----- nvinfo : EIATTR_CRS_STACK_SIZE
	.align		4
.L_336:
        /*0b50*/ 	.byte	0x04, 0x1e
        /*0b52*/ 	.short	(.L_338 - .L_337)
.L_337:
        /*0b54*/ 	.word	0x00000000


	//----- nvinfo : EIATTR_CBANK_PARAM_SIZE
	.align		4
.L_338:
        /*0b58*/ 	.byte	0x03, 0x19
        /*0b5a*/ 	.short	0x0a70


	//----- nvinfo : EIATTR_PARAM_CBANK
	.align		4
        /*0b5c*/ 	.byte	0x04, 0x0a
        /*0b5e*/ 	.short	(.L_340 - .L_339)
	.align		4
.L_339:
        /*0b60*/ 	.word	index@(.nv.constant0._ZN7cutlass13device_kernelIN5flash11enable_sm90INS1_16FlashAttnFwdSm90INS1_25CollectiveMainloopFwdSm90ILi2EN4cute5tupleIJNS5_1CILi1EEES8_S8_EEENS6_IJNS7_ILi128EEENS7_ILi160EEENS7_ILi192EEEEEELi128ENS_12float_e4m3_tEfNS_4arch4Sm90ELb1ELb0ELb0ELb1ELb0ELb0ELb0ELb1ELb1ELb0ELb0ELb0EEENS1_21CollectiveEpilogueFwdINS6_IJSA_SA_SB_EEES9_NS_10bfloat16_tESG_Li256ELb1ELb0ELb0ELb1EEENS1_36VarlenDynamicPersistentTileSchedulerILi128ELi160ELi256ELi128ELb0ELb0ELb1ELb1ELb1ELb1EEEEEEEEEvNT_6ParamsE)
        /*0b64*/ 	.short	0x0210
        /*0b66*/ 	.short	0x0a70


	//----- nvinfo : EIATTR_SW_WAR
	.align		4
.L_340:
        /*0b68*/ 	.byte	0x04, 0x36
        /*0b6a*/ 	.short	(.L_342 - .L_341)
.L_341:
        /*0b6c*/ 	.word	0x00000008
.L_342:


//--------------------- .nv.info._ZN7cutlass13device_kernelIN5flash11enable_sm90INS1_16FlashAttnFwdSm90INS1_25CollectiveMainloopFwdSm90ILi2EN4cute5tupleIJNS5_1CILi1EEES8_S8_EEENS6_IJNS7_ILi128EEENS7_ILi160EEENS7_ILi192EEEEEELi128ENS_12float_e4m3_tEfNS_4arch4Sm90ELb1ELb0ELb0ELb1ELb0ELb1ELb0ELb1ELb1ELb0ELb0ELb0EEENS1_21CollectiveEpilogueFwdINS6_IJSA_SA_SB_EEES9_NS_10bfloat16_tESG_Li256ELb1ELb0ELb0ELb1EEENS1_36VarlenDynamicPersistentTileSchedulerILi128ELi160ELi256ELi128ELb0ELb0ELb1ELb1ELb1ELb1EEEEEEEEEvNT_6ParamsE --------------------------
	.section	.nv.info._ZN7cutlass13device_kernelIN5flash11enable_sm90INS1_16FlashAttnFwdSm90INS1_25CollectiveMainloopFwdSm90ILi2EN4cute5tupleIJNS5_1CILi1EEES8_S8_EEENS6_IJNS7_ILi128EEENS7_ILi160EEENS7_ILi192EEEEEELi128ENS_12float_e4m3_tEfNS_4arch4Sm90ELb1ELb0ELb0ELb1ELb0ELb1ELb0ELb1ELb1ELb0ELb0ELb0EEENS1_21CollectiveEpilogueFwdINS6_IJSA_SA_SB_EEES9_NS_10bfloat16_tESG_Li256ELb1ELb0ELb0ELb1EEENS1_36VarlenDynamicPersistentTileSchedulerILi128ELi160ELi256ELi128ELb0ELb0ELb1ELb1ELb1ELb1EEEEEEEEEvNT_6ParamsE,"",@"SHT_CUDA_INFO"
	.sectionflags	@""
	.align	4


	//----- nvinfo : EIATTR_CUDA_API_VERSION
	.align		4
        /*0000*/ 	.byte	0x04, 0x37
        /*0002*/ 	.short	(.L_344 - .L_343)
.L_343:
        /*0004*/ 	.word	0x00000082


	//----- nvinfo : EIATTR_KPARAM_INFO
	.align		4
.L_344:
        /*0008*/ 	.byte	0x04, 0x17
        /*000a*/ 	.short	(.L_346 - .L_345)
.L_345:
        /*000c*/ 	.word	0x00000000
        /*0010*/ 	.short	0x0000
        /*0012*/ 	.short	0x0070
        /*0014*/ 	.byte	0x00, 0xf0, 0x01, 0x28


	//----- nvinfo : EIATTR_SPARSE_MMA_MASK
	.align		4
.L_346:
        /*0018*/ 	.byte	0x03, 0x50
        /*001a*/ 	.short	0x0000


	//----- nvinfo : EIATTR_MAXREG_COUNT
	.align		4
        /*001c*/ 	.byte	0x03, 0x1b
        /*001e*/ 	.short	0x00a8


	//----- nvinfo : EIATTR_NUM_BARRIERS
	.align		4
        /*0020*/ 	.byte	0x02, 0x4c
        /*0022*/ 	.byte	0x10
	.zero		1


	//----- nvinfo : EIATTR_EXTERNS
	.align		4
        /*0024*/ 	.byte	0x04, 0x0f
        /*0026*/ 	.short	(.L_348 - .L_347)


	//   ....[0]....
	.align		4
.L_347:
        /*0028*/ 	.word	index@(__assertfail)


	//----- nvinfo : EIATTR_ANNOTATIONS
	.align		4
.L_348:
        /*002c*/ 	.byte	0x04, 0x55
        /*002e*/ 	.short	(.L_350 - .L_349)


	//   ....[0]....
.L_349:
        /* <DEDUP_REMOVED lines=69> */


	//----- nvinfo : EIATTR_MERCURY_ISA_VERSION
	.align		4
.L_350:
        /*0470*/ 	.byte	0x03, 0x5f
        /*0472*/ 	.short	0x0101


	//----- nvinfo : EIATTR_UNUSED_LOAD_BYTE_OFFSET
	.align		4
        /*0474*/ 	.byte	0x04, 0x44
        /*0476*/ 	.short	(.L_352 - .L_351)


	//   ....[0]....
.L_351:
        /*0478*/ 	.word	0x00000b10
        /*047c*/ 	.word	0x0000fff0


	//   ....[1]....
        /*0480*/ 	.word	0x000227b0
        /*0484*/ 	.word	0x0000fff0


	//----- nvinfo : EIATTR_INT_WARP_WIDE_INSTR_OFFSETS
	.align		4
.L_352:
        /*0488*/ 	.byte	0x04, 0x31
        /*048a*/ 	.short	(.L_354 - .L_353)


	//   ....[0]....
.L_353:
        /*048c*/ 	.word	0x000001c0


	//   ....[1]....
        /*0490*/ 	.word	0x00000200


	//   ....[2]....
        /*0494*/ 	.word	0x00000270


	//   ....[3]....
        /*0498*/ 	.word	0x000273f0


	//   ....[4]....
        /*049c*/ 	.word	0x00027480


	//   ....[5]....
        /*04a0*/ 	.word	0x00027c00


	//   ....[6]....
        /*04a4*/ 	.word	0x00027c30


	//   ....[7]....
        /*04a8*/ 	.word	0x00027d00


	//   ....[8]....
        /*04ac*/ 	.word	0x00027dd0


	//   ....[9]....
        /*04b0*/ 	.word	0x00029b20


	//   ....[10]....
        /*04b4*/ 	.word	0x00029bb0


	//----- nvinfo : EIATTR_COOP_GROUP_MASK_REGIDS
	.align		4
.L_354:
        /*04b8*/ 	.byte	0x04, 0x29
        /*04ba*/ 	.short	(.L_356 - .L_355)


	//   ....[0]....
.L_355:
        /*04bc*/ 	.word	0xffffffff


	//   ....[1]....
        /*04c0*/ 	.word	0xffffffff


	//   ....[2]....
        /*04c4*/ 	.word	0xffffffff


	//   ....[3]....
        /*04c8*/ 	.word	0xffffffff


	//   ....[4]....
        /*04cc*/ 	.word	0xffffffff


	//   ....[5]....
        /*04d0*/ 	.word	0xffffffff


	//   ....[6]....
        /*04d4*/ 	.word	0xffffffff


	//   ....[7]....
        /*04d8*/ 	.word	0xffffffff


	//   ....[8]....
        /*04dc*/ 	.word	0xffffffff


	//   ....[9]....
        /*04e0*/ 	.word	0xffffffff


	//   ....[10]....
        /*04e4*/ 	.word	0xffffffff


	//   ....[11]....
        /*04e8*/ 	.word	0xffffffff


	//   ....[12]....
        /*04ec*/ 	.word	0xffffffff


	//   ....[13]....
        /*04f0*/ 	.word	0xffffffff


	//   ....[14]....
        /*04f4*/ 	.word	0xffffffff


	//   ....[15]....
        /*04f8*/ 	.word	0xffffffff


	//   ....[16]....
        /*04fc*/ 	.word	0xffffffff


	//   ....[17]....
        /*0500*/ 	.word	0xffffffff


	//   ....[18]....
        /*0504*/ 	.word	0xffffffff


	//   ....[19]....
        /*0508*/ 	.word	0xffffffff


	//   ....[20]....
        /*050c*/ 	.word	0xffffffff


	//   ....[21]....
        /*0510*/ 	.word	0xffffffff


	//   ....[22]....
        /*0514*/ 	.word	0xffffffff


	//   ....[23]....
        /*0518*/ 	.word	0xffffffff


	//   ....[24]....
        /*051c*/ 	.word	0xffffffff


	//   ....[25]....
        /*0520*/ 	.word	0xffffffff


	//   ....[26]....
        /*0524*/ 	.word	0xffffffff


	//   ....[27]....
        /*0528*/ 	.word	0xffffffff


	//   ....[28]....
        /*052c*/ 	.word	0xffffffff


	//   ....[29]....
        /*0530*/ 	.word	0xffffffff


	//   ....[30]....
        /*0534*/ 	.word	0xffffffff


	//   ....[31]....
        /*0538*/ 	.word	0xffffffff


	//   ....[32]....
        /*053c*/ 	.word	0xffffffff


	//   ....[33]....
        /*0540*/ 	.word	0xffffffff


	//   ....[34]....
        /*0544*/ 	.word	0xffffffff


	//   ....[35]....
        /*0548*/ 	.word	0xffffffff


	//   ....[36]....
        /*054c*/ 	.word	0xffffffff


	//   ....[37]....
        /*0550*/ 	.word	0xffffffff


	//   ....[38]....
        /*0554*/ 	.word	0xffffffff


	//   ....[39]....
        /*0558*/ 	.word	0xffffffff


	//   ....[40]....
        /*055c*/ 	.word	0xffffffff


	//   ....[41]....
        /*0560*/ 	.word	0xffffffff


	//   ....[42]....
        /*0564*/ 	.word	0xffffffff


	//   ....[43]....
        /*0568*/ 	.word	0xffffffff


	//   ....[44]....
        /*056c*/ 	.word	0xffffffff


	//   ....[45]....
        /*0570*/ 	.word	0xffffffff


	//   ....[46]....
        /*0574*/ 	.word	0xffffffff


	//   ....[47]....
        /*0578*/ 	.word	0xffffffff


	//   ....[48]....
        /*057c*/ 	.word	0xffffffff


	//   ....[49]....
        /*0580*/ 	.word	0xffffffff


	//   ....[50]....
        /*0584*/ 	.word	0xffffffff


	//   ....[51]....
        /*0588*/ 	.word	0xffffffff


	//   ....[52]....
        /*058c*/ 	.word	0xffffffff


	//   ....[53]....
        /*0590*/ 	.word	0xffffffff


	//   ....[54]....
        /*0594*/ 	.word	0xffffffff


	//   ....[55]....
        /*0598*/ 	.word	0xffffffff


	//   ....[56]....
        /*059c*/ 	.word	0xffffffff


	//   ....[57]....
        /*05a0*/ 	.word	0xffffffff


	//   ....[58]....
        /*05a4*/ 	.word	0xffffffff


	//   ....[59]....
        /*05a8*/ 	.word	0xffffffff


	//   ....[60]....
        /*05ac*/ 	.word	0xffffffff


	//   ....[61]....
        /*05b0*/ 	.word	0xffffffff


	//   ....[62]....
        /*05b4*/ 	.word	0xffffffff


	//   ....[63]....
        /*05b8*/ 	.word	0xffffffff


	//   ....[64]....
        /*05bc*/ 	.word	0xffffffff


	//   ....[65]....
        /*05c0*/ 	.word	0xffffffff


	//   ....[66]....
        /*05c4*/ 	.word	0xffffffff


	//   ....[67]....
        /*05c8*/ 	.word	0xffffffff


	//   ....[68]....
        /*05cc*/ 	.word	0xffffffff


	//   ....[69]....
        /*05d0*/ 	.word	0xffffffff


	//   ....[70]....
        /*05d4*/ 	.word	0xffffffff


	//   ....[71]....
        /*05d8*/ 	.word	0xffffffff


	//   ....[72]....
        /*05dc*/ 	.word	0xffffffff


	//   ....[73]....
        /*05e0*/ 	.word	0xffffffff


	//   ....[74]....
        /*05e4*/ 	.word	0xffffffff


	//   ....[75]....
        /*05e8*/ 	.word	0xffffffff


	//   ....[76]....
        /*05ec*/ 	.word	0xffffffff


	//   ....[77]....
        /*05f0*/ 	.word	0xffffffff


	//   ....[78]....
        /*05f4*/ 	.word	0xffffffff


	//   ....[79]....
        /*05f8*/ 	.word	0xffffffff


	//   ....[80]....
        /*05fc*/ 	.word	0xffffffff


	//   ....[81]....
        /*0600*/ 	.word	0xffffffff


	//   ....[82]....
        /*0604*/ 	.word	0xffffffff


	//   ....[83]....
        /*0608*/ 	.word	0xffffffff


	//   ....[84]....
        /*060c*/ 	.word	0xffffffff


	//   ....[85]....
        /*0610*/ 	.word	0xffffffff


	//   ....[86]....
        /*0614*/ 	.word	0xffffffff


	//   ....[87]....
        /*0618*/ 	.word	0xffffffff


	//   ....[88]....
        /*061c*/ 	.word	0xffffffff


	//   ....[89]....
        /*0620*/ 	.word	0xffffffff


	//   ....[90]....
        /*0624*/ 	.word	0xffffffff


	//   ....[91]....
        /*0628*/ 	.word	0xffffffff


	//   ....[92]....
        /*062c*/ 	.word	0x0500000f


	//   ....[93]....
        /*0630*/ 	.word	0x0500000f


	//   ....[94]....
        /*0634*/ 	.word	0x0500000f


	//   ....[95]....
        /*0638*/ 	.word	0x0500000f


	//   ....[96]....
        /*063c*/ 	.word	0x0500000f


	//   ....[97]....
        /*0640*/ 	.word	0x0500000f


	//   ....[98]....
        /*0644*/ 	.word	0x0500000f


	//   ....[99]....
        /*0648*/ 	.word	0x0500000f


	//   ....[100]....
        /*064c*/ 	.word	0x0500000f


	//   ....[101]....
        /*0650*/ 	.word	0x0500000f


	//   ....[102]....
        /*0654*/ 	.word	0x0500000f


	//   ....[103]....
        /*0658*/ 	.word	0x0500000f


	//   ....[104]....
        /*065c*/ 	.word	0x0500000f


	//   ....[105]....
        /*0660*/ 	.word	0x0500000f


	//   ....[106]....
        /*0664*/ 	.word	0x0500000f


	//   ....[107]....
        /*0668*/ 	.word	0x0500000f


	//   ....[108]....
        /*066c*/ 	.word	0x0500000f


	//   ....[109]....
        /*0670*/ 	.word	0x0500000f


	//   ....[110]....
        /*0674*/ 	.word	0x0500000f


	//   ....[111]....
        /*0678*/ 	.word	0x0500000f


	//   ....[112]....
        /*067c*/ 	.word	0x0500000f


	//   ....[113]....
        /*0680*/ 	.word	0x0500000f


	//   ....[114]....
        /*0684*/ 	.word	0x0500000f


	//   ....[115]....
        /*0688*/ 	.word	0x0500000f


	//   ....[116]....
        /*068c*/ 	.word	0x0500000f


	//   ....[117]....
        /*0690*/ 	.word	0x0500000f


	//   ....[118]....
        /*0694*/ 	.word	0x0500000f


	//   ....[119]....
        /*0698*/ 	.word	0x0500000f


	//   ....[120]....
        /*069c*/ 	.word	0x0500000f


	//   ....[121]....
        /*06a0*/ 	.word	0x0500000f


	//   ....[122]....
        /*06a4*/ 	.word	0x0500000f


	//   ....[123]....
        /*06a8*/ 	.word	0x0500000f


	//   ....[124]....
        /*06ac*/ 	.word	0x0500000f


	//   ....[125]....
        /*06b0*/ 	.word	0x0500000f


	//   ....[126]....
        /*06b4*/ 	.word	0x0500000f


	//   ....[127]....
        /*06b8*/ 	.word	0x0500000f


	//   ....[128]....
        /*06bc*/ 	.word	0x0500000f


	//   ....[129]....
        /*06c0*/ 	.word	0x0500000f


	//   ....[130]....
        /*06c4*/ 	.word	0x0500000f


	//   ....[131]....
        /*06c8*/ 	.word	0x0500000f


	//   ....[132]....
        /*06cc*/ 	.word	0x0500000f


	//   ....[133]....
        /*06d0*/ 	.word	0x0500000f


	//   ....[134]....
        /*06d4*/ 	.word	0x0500000f


	//   ....[135]....
        /*06d8*/ 	.word	0x0500000f


	//   ....[136]....
        /*06dc*/ 	.word	0x0500000f


	//   ....[137]....
        /*06e0*/ 	.word	0x0500000f


	//   ....[138]....
        /*06e4*/ 	.word	0x0500000f


	//   ....[139]....
        /*06e8*/ 	.word	0x0500000f


	//   ....[140]....
        /*06ec*/ 	.word	0x0500000f


	//   ....[141]....
        /*06f0*/ 	.word	0x0500000f


	//   ....[142]....
        /*06f4*/ 	.word	0x0500000f


	//   ....[143]....
        /*06f8*/ 	.word	0x0500000f


	//   ....[144]....
        /*06fc*/ 	.word	0x0500000f


	//   ....[145]....
        /*0700*/ 	.word	0x0500000f


	//   ....[146]....
        /*0704*/ 	.word	0x0500000f


	//   ....[147]....
        /*0708*/ 	.word	0x0500000f


	//   ....[148]....
        /*070c*/ 	.word	0x0500000f


	//   ....[149]....
        /*0710*/ 	.word	0x0500000f


	//   ....[150]....
        /*0714*/ 	.word	0x0500000f


	//   ....[151]....
        /*0718*/ 	.word	0x0500000f


	//   ....[152]....
        /*071c*/ 	.word	0x0500000f


	//----- nvinfo : EIATTR_COOP_GROUP_INSTR_OFFSETS
	.align		4
.L_356:
        /*0720*/ 	.byte	0x04, 0x28
        /*0722*/ 	.short	(.L_358 - .L_357)


	//   ....[0]....
.L_357:
        /*0724*/ 	.word	0x00000070


	//   ....[1]....
        /*0728*/ 	.word	0x000001d0


	//   ....[2]....
        /*072c*/ 	.word	0x00000220


	//   ....[3]....
        /*0730*/ 	.word	0x00000450


	//   ....[4]....
        /*0734*/ 	.word	0x000005b0


	//   ....[5]....
        /*0738*/ 	.word	0x000006d0


	//   ....[6]....
        /*073c*/ 	.word	0x00000830


	//   ....[7]....
        /*0740*/ 	.word	0x00010110


	//   ....[8]....
        /*0744*/ 	.word	0x00018c50


	//   ....[9]....
        /*0748*/ 	.word	0x00018d00


	//   ....[10]....
        /*074c*/ 	.word	0x00019830


	//   ....[11]....
        /*0750*/ 	.word	0x000198c0


	//   ....[12]....
        /*0754*/ 	.word	0x0001c840


	//   ....[13]....
        /*0758*/ 	.word	0x0001c870


	//   ....[14]....
        /*075c*/ 	.word	0x0001d530


	//   ....[15]....
        /*0760*/ 	.word	0x0001d5d0


	//   ....[16]....
        /*0764*/ 	.word	0x000201e0


	//   ....[17]....
        /*0768*/ 	.word	0x00020230


	//   ....[18]....
        /*076c*/ 	.word	0x000202b0


	//   ....[19]....
        /*0770*/ 	.word	0x000202e0


	//   ....[20]....
        /*0774*/ 	.word	0x00022000


	//   ....[21]....
        /*0778*/ 	.word	0x00022010


	//   ....[22]....
        /*077c*/ 	.word	0x00022090


	//   ....[23]....
        /*0780*/ 	.word	0x000220a0


	//   ....[24]....
        /*0784*/ 	.word	0x00022df0


	//   ....[25]....
        /*0788*/ 	.word	0x00022e20


	//   ....[26]....
        /*078c*/ 	.word	0x00022e50


	//   ....[27]....
        /*0790*/ 	.word	0x00022e80


	//   ....[28]....
        /*0794*/ 	.word	0x00022eb0


	//   ....[29]....
        /*0798*/ 	.word	0x00022ee0


	//   ....[30]....
        /*079c*/ 	.word	0x00022f10


	//   ....[31]....
        /*07a0*/ 	.word	0x00022f40


	//   ....[32]....
        /*07a4*/ 	.word	0x00022f70


	//   ....[33]....
        /*07a8*/ 	.word	0x00022fa0


	//   ....[34]....
        /*07ac*/ 	.word	0x00022fd0


	//   ....[35]....
        /*07b0*/ 	.word	0x00023000


	//   ....[36]....
        /*07b4*/ 	.word	0x00023030


	//   ....[37]....
        /*07b8*/ 	.word	0x00023060


	//   ....[38]....
        /*07bc*/ 	.word	0x00023090


	//   ....[39]....
        /*07c0*/ 	.word	0x000230c0


	//   ....[40]....
        /*07c4*/ 	.word	0x000230f0


	//   ....[41]....
        /*07c8*/ 	.word	0x00023120


	//   ....[42]....
        /*07cc*/ 	.word	0x00023150


	//   ....[43]....
        /*07d0*/ 	.word	0x00023190


	//   ....[44]....
        /*07d4*/ 	.word	0x000231c0


	//   ....[45]....
        /*07d8*/ 	.word	0x000231f0


	//   ....[46]....
        /*07dc*/ 	.word	0x00023220


	//   ....[47]....
        /*07e0*/ 	.word	0x00023240


	//   ....[48]....
        /*07e4*/ 	.word	0x00023250


	//   ....[49]....
        /*07e8*/ 	.word	0x00023260


	//   ....[50]....
        /*07ec*/ 	.word	0x00023270


	//   ....[51]....
        /*07f0*/ 	.word	0x00023280


	//   ....[52]....
        /*07f4*/ 	.word	0x00023290


	//   ....[53]....
        /*07f8*/ 	.word	0x000232a0


	//   ....[54]....
        /*07fc*/ 	.word	0x000232d0


	//   ....[55]....
        /*0800*/ 	.word	0x00023300


	//   ....[56]....
        /*0804*/ 	.word	0x00024c40


	//   ....[57]....
        /*0808*/ 	.word	0x00024e30


	//   ....[58]....
        /*080c*/ 	.word	0x00024e60


	//   ....[59]....
        /*0810*/ 	.word	0x00024e90


	//   ....[60]....
        /*0814*/ 	.word	0x00024ec0


	//   ....[61]....
        /*0818*/ 	.word	0x00024ef0


	//   ....[62]....
        /*081c*/ 	.word	0x00024f30


	//   ....[63]....
        /*0820*/ 	.word	0x000250b0


	//   ....[64]....
        /*0824*/ 	.word	0x000250e0


	//   ....[65]....
        /*0828*/ 	.word	0x00025110


	//   ....[66]....
        /*082c*/ 	.word	0x00025140


	//   ....[67]....
        /*0830*/ 	.word	0x00025170


	//   ....[68]....
        /*0834*/ 	.word	0x000251a0


	//   ....[69]....
        /*0838*/ 	.word	0x00025240


	//   ....[70]....
        /*083c*/ 	.word	0x00025280


	//   ....[71]....
        /*0840*/ 	.word	0x00025340


	//   ....[72]....
        /*0844*/ 	.word	0x00026220


	//   ....[73]....
        /*0848*/ 	.word	0x00027f60


	//   ....[74]....
        /*084c*/ 	.word	0x0002a570


	//   ....[75]....
        /*0850*/ 	.word	0x0002a5a0


	//   ....[76]....
        /*0854*/ 	.word	0x0002a5e0


	//   ....[77]....
        /*0858*/ 	.word	0x0002a610


	//   ....[78]....
        /*085c*/ 	.word	0x0002a640


	//   ....[79]....
        /*0860*/ 	.word	0x0002a670


	//   ....[80]....
        /*0864*/ 	.word	0x0002a6a0


	//   ....[81]....
        /*0868*/ 	.word	0x0002a6d0


	//   ....[82]....
        /*086c*/ 	.word	0x0002a870


	//   ....[83]....
        /*0870*/ 	.word	0x0002a8a0


	//   ....[84]....
        /*0874*/ 	.word	0x0002a8d0


	//   ....[85]....
        /*0878*/ 	.word	0x0002a900


	//   ....[86]....
        /*087c*/ 	.word	0x0002a930


	//   ....[87]....
        /*0880*/ 	.word	0x0002a960


	//   ....[88]....
        /*0884*/ 	.word	0x0002aa20


	//   ....[89]....
        /*0888*/ 	.word	0x0002aa40


	//   ....[90]....
        /*088c*/ 	.word	0x0002aab0


	//   ....[91]....
        /*0890*/ 	.word	0x0002b240


	//   ....[92]....
        /*0894*/ 	.word	0x0002b6f0


	//   ....[93]....
        /*0898*/ 	.word	0x0002b790


	//   ....[94]....
        /*089c*/ 	.word	0x0002b830


	//   ....[95]....
        /*08a0*/ 	.word	0x0002b8d0


	//   ....[96]....
        /*08a4*/ 	.word	0x0002b970


	//   ....[97]....
        /*08a8*/ 	.word	0x0002ba50


	//   ....[98]....
        /*08ac*/ 	.word	0x0002baf0


	//   ....[99]....
        /*08b0*/ 	.word	0x0002bb90


	//   ....[100]....
        /*08b4*/ 	.word	0x0002bc30


	//   ....[101]....
        /*08b8*/ 	.word	0x0002bf00


	//   ....[102]....
        /*08bc*/ 	.word	0x0002c030


	//   ....[103]....
        /*08c0*/ 	.word	0x0002c150


	//   ....[104]....
        /*08c4*/ 	.word	0x0002c200


	//   ....[105]....
        /*08c8*/ 	.word	0x0002c260


	//   ....[106]....
        /*08cc*/ 	.word	0x0002c2e0


	//   ....[107]....
        /*08d0*/ 	.word	0x0002c340


	//   ....[108]....
        /*08d4*/ 	.word	0x0002c3c0


	//   ....[109]....
        /*08d8*/ 	.word	0x0002c420


	//   ....[110]....
        /*08dc*/ 	.word	0x0002c4a0


	//   ....[111]....
        /*08e0*/ 	.word	0x0002c500


	//   ....[112]....
        /*08e4*/ 	.word	0x0002c580


	//   ....[113]....
        /*08e8*/ 	.word	0x0002c5e0


	//   ....[114]....
        /*08ec*/ 	.word	0x0002c660


	//   ....[115]....
        /*08f0*/ 	.word	0x0002c6c0


	//   ....[116]....
        /*08f4*/ 	.word	0x0002c720


	//   ....[117]....
        /*08f8*/ 	.word	0x0002c780


	//   ....[118]....
        /*08fc*/ 	.word	0x0002c800


	//   ....[119]....
        /*0900*/ 	.word	0x0002c860


	//   ....[120]....
        /*0904*/ 	.word	0x0002c8e0


	//   ....[121]....
        /*0908*/ 	.word	0x0002c940


	//   ....[122]....
        /*090c*/ 	.word	0x0002c9b0


	//   ....[123]....
        /*0910*/ 	.word	0x0002ca10


	//   ....[124]....
        /*0914*/ 	.word	0x0002ca90


	//   ....[125]....
        /*0918*/ 	.word	0x0002caf0


	//   ....[126]....
        /*091c*/ 	.word	0x0002cb70


	//   ....[127]....
        /*0920*/ 	.word	0x0002cbd0


	//   ....[128]....
        /*0924*/ 	.word	0x0002cc50


	//   ....[129]....
        /*0928*/ 	.word	0x0002ccb0


	//   ....[130]....
        /*092c*/ 	.word	0x0002cd20


	//   ....[131]....
        /*0930*/ 	.word	0x0002cd80


	//   ....[132]....
        /*0934*/ 	.word	0x0002cde0


	//   ....[133]....
        /*0938*/ 	.word	0x0002cf20


	//   ....[134]....
        /*093c*/ 	.word	0x0002d200


	//   ....[135]....
        /*0940*/ 	.word	0x0002d650


	//   ....[136]....
        /*0944*/ 	.word	0x0002d6f0


	//   ....[137]....
        /*0948*/ 	.word	0x0002d820


	//   ....[138]....
        /*094c*/ 	.word	0x0002d890


	//   ....[139]....
        /*0950*/ 	.word	0x0002d900


	//   ....[140]....
        /*0954*/ 	.word	0x0002d970


	//   ....[141]....
        /*0958*/ 	.word	0x0002d9e0


	//   ....[142]....
        /*095c*/ 	.word	0x0002da60


	//   ....[143]....
        /*0960*/ 	.word	0x0002daf0


	//   ....[144]....
        /*0964*/ 	.word	0x0002db80


	//   ....[145]....
        /*0968*/ 	.word	0x0002dbf0


	//   ....[146]....
        /*096c*/ 	.word	0x0002dc60


	//   ....[147]....
        /*0970*/ 	.word	0x0002dcd0


	//   ....[148]....
        /*0974*/ 	.word	0x0002dd50


	//   ....[149]....
        /*0978*/ 	.word	0x0002ddc0


	//   ....[150]....
        /*097c*/ 	.word	0x0002de60


	//   ....[151]....
        /*0980*/ 	.word	0x0002def0


	//   ....[152]....
        /*0984*/ 	.word	0x0002e020


	//----- nvinfo : EIATTR_REG_RECONFIG
	.align		4
.L_358:
        /*0988*/ 	.byte	0x01, 0x54
	.zero		2


	//----- nvinfo : EIATTR_SYSCALL_OFFSETS
	.align		4
        /*098c*/ 	.byte	0x04, 0x46
        /*098e*/ 	.short	(.L_360 - .L_359)


	//   ....[0]....
.L_359:
        /*0990*/ 	.word	0x00001b10


	//   ....[1]....
        /*0994*/ 	.word	0x00001c60


	//   ....[2]....
        /*0998*/ 	.word	0x000102a0


	//   ....[3]....
        /*099c*/ 	.word	0x000105d0


	//   ....[4]....
        /*09a0*/ 	.word	0x00027620


	//   ....[5]....
        /*09a4*/ 	.word	0x000277d0


	//   ....[6]....
        /*09a8*/ 	.word	0x00027910


	//   ....[7]....
        /*09ac*/ 	.word	0x00027a40


	//----- nvinfo : EIATTR_MBARRIER_INSTR_OFFSETS
	.align		4
.L_360:
        /*09b0*/ 	.byte	0x04, 0x39
        /*09b2*/ 	.short	(.L_362 - .L_361)


	//   ....[0]....
.L_361:
        /*09b4*/ 	.word	0x00000300
        /*09b8*/ 	.word	0x000000ff
        /*09bc*/ 	.word	0x00029800
        /*09c0*/ 	.short	0x0100
        /*09c2*/ 	.byte	0x08
	.zero		1


	//   ....[1]....
        /*09c4*/ 	.word	0x00000310
        /*09c8*/ 	.word	0x000000ff
        /*09cc*/ 	.word	0x00029820
        /*09d0*/ 	.short	0x0100
        /*09d2*/ 	.byte	0x08
	.zero		1


	//   ....[2]....
        /*09d4*/ 	.word	0x00000400
        /*09d8*/ 	.word	0x000000ff
        /*09dc*/ 	.word	0x00029830
        /*09e0*/ 	.short	0x0100
        /*09e2*/ 	.byte	0x08
	.zero		1


	//   ....[3]....
        /*09e4*/ 	.word	0x00000410
        /*09e8*/ 	.word	0x000000ff
        /*09ec*/ 	.word	0x00029840
        /*09f0*/ 	.short	0x0100
        /*09f2*/ 	.byte	0x08
	.zero		1


	//   ....[4]....
        /*09f4*/ 	.word	0x00000420
        /*09f8*/ 	.word	0x000000ff
        /*09fc*/ 	.word	0x00029838
        /*0a00*/ 	.short	0x0100
        /*0a02*/ 	.byte	0x08
	.zero		1


	//   ....[5]....
        /*0a04*/ 	.word	0x00000430
        /*0a08*/ 	.word	0x000000ff
        /*0a0c*/ 	.word	0x00029848
        /*0a10*/ 	.short	0x0100
        /*0a12*/ 	.byte	0x08
	.zero		1


	//   ....[6]....
        /*0a14*/ 	.word	0x00000560
        /*0a18*/ 	.word	0x000000ff
        /*0a1c*/ 	.word	0x00029850
        /*0a20*/ 	.short	0x0100
        /*0a22*/ 	.byte	0x08
	.zero		1


	//   ....[7]....
        /*0a24*/ 	.word	0x00000570
        /*0a28*/ 	.word	0x000000ff
        /*0a2c*/ 	.word	0x00029860
        /*0a30*/ 	.short	0x0100
        /*0a32*/ 	.byte	0x08
	.zero		1


	//   ....[8]....
        /*0a34*/ 	.word	0x00000580
        /*0a38*/ 	.word	0x000000ff
        /*0a3c*/ 	.word	0x00029858
        /*0a40*/ 	.short	0x0100
        /*0a42*/ 	.byte	0x08
	.zero		1


	//   ....[9]....
        /*0a44*/ 	.word	0x00000590
        /*0a48*/ 	.word	0x000000ff
        /*0a4c*/ 	.word	0x00029868
        /*0a50*/ 	.short	0x0100
        /*0a52*/ 	.byte	0x08
	.zero		1


	//   ....[10]....
        /*0a54*/ 	.word	0x00000680
        /*0a58*/ 	.word	0x000000ff
        /*0a5c*/ 	.word	0x00029870
        /*0a60*/ 	.short	0x0100
        /*0a62*/ 	.byte	0x06
	.zero		1


	//   ....[11]....
        /*0a64*/ 	.word	0x00000690
        /*0a68*/ 	.word	0x000000ff
        /*0a6c*/ 	.word	0x00029880
        /*0a70*/ 	.short	0x0100
        /*0a72*/ 	.byte	0x06
	.zero		1


	//   ....[12]....
        /*0a74*/ 	.word	0x000006a0
        /*0a78*/ 	.word	0x000000ff
        /*0a7c*/ 	.word	0x00029878
        /*0a80*/ 	.short	0x0100
        /*0a82*/ 	.byte	0x06
	.zero		1


	//   ....[13]....
        /*0a84*/ 	.word	0x000006b0
        /*0a88*/ 	.word	0x000000ff
        /*0a8c*/ 	.word	0x00029888
        /*0a90*/ 	.short	0x0100
        /*0a92*/ 	.byte	0x06
	.zero		1


	//   ....[14]....
        /*0a94*/ 	.word	0x000007e0
        /*0a98*/ 	.word	0x000000ff
        /*0a9c*/ 	.word	0x00029890
        /*0aa0*/ 	.short	0x0100
        /*0aa2*/ 	.byte	0x08
	.zero		1


	//   ....[15]....
        /*0aa4*/ 	.word	0x000007f0
        /*0aa8*/ 	.word	0x000000ff
        /*0aac*/ 	.word	0x000298a0
        /*0ab0*/ 	.short	0x0100
        /*0ab2*/ 	.byte	0x08
	.zero		1


	//   ....[16]....
        /*0ab4*/ 	.word	0x00000800
        /*0ab8*/ 	.word	0x000000ff
        /*0abc*/ 	.word	0x00029898
        /*0ac0*/ 	.short	0x0100
        /*0ac2*/ 	.byte	0x08
	.zero		1


	//   ....[17]....
        /*0ac4*/ 	.word	0x00000810
        /*0ac8*/ 	.word	0x000000ff
        /*0acc*/ 	.word	0x000298a8
        /*0ad0*/ 	.short	0x0100
        /*0ad2*/ 	.byte	0x08
	.zero		1


	//   ....[18]....
        /*0ad4*/ 	.word	0x00000940
        /*0ad8*/ 	.word	0x000000ff
        /*0adc*/ 	.word	0x000298b0
        /*0ae0*/ 	.short	0x0100
        /*0ae2*/ 	.byte	0x08
	.zero		1


	//   ....[19]....
        /*0ae4*/ 	.word	0x00000950
        /*0ae8*/ 	.word	0x000000ff
        /*0aec*/ 	.word	0x000298c0
        /*0af0*/ 	.short	0x0100
        /*0af2*/ 	.byte	0x08
	.zero		1


	//   ....[20]....
        /*0af4*/ 	.word	0x00000960
        /*0af8*/ 	.word	0x000000ff
        /*0afc*/ 	.word	0x000298b8
        /*0b00*/ 	.short	0x0100
        /*0b02*/ 	.byte	0x08
	.zero		1


	//   ....[21]....
        /*0b04*/ 	.word	0x00000970
        /*0b08*/ 	.word	0x000000ff
        /*0b0c*/ 	.word	0x000298c8
        /*0b10*/ 	.short	0x0100
        /*0b12*/ 	.byte	0x08
	.zero		1


	//   ....[22]....
        /*0b14*/ 	.word	0x00003500
        /*0b18*/ 	.word	0x00000027
        /*0b1c*/ 	.word	0x00029890
        /*0b20*/ 	.short	0x010a
        /*0b22*/ 	.byte	0x3f
	.zero		1


	//   ....[23]....
        /*0b24*/ 	.word	0x000092c0
        /*0b28*/ 	.word	0x00000027
        /*0b2c*/ 	.word	0x00029890
        /*0b30*/ 	.short	0x010a
        /*0b32*/ 	.byte	0x3f
	.zero		1


	//   ....[24]....
        /*0b34*/ 	.word	0x0000f180
        /*0b38*/ 	.word	0x00000027
        /*0b3c*/ 	.word	0x00029890
        /*0b40*/ 	.short	0x010a
        /*0b42*/ 	.byte	0x3f
	.zero		1


	//   ....[25]....
        /*0b44*/ 	.word	0x0000f550
        /*0b48*/ 	.word	0x00000028
        /*0b4c*/ 	.word	0x00000000
        /*0b50*/ 	.short	0x0101
        /*0b52*/ 	.byte	0x3f
	.zero		1


	//   ....[26]....
        /*0b54*/ 	.word	0x0000f590
        /*0b58*/ 	.word	0x00000027
        /*0b5c*/ 	.word	0x000298b0
        /*0b60*/ 	.short	0x010a
        /*0b62*/ 	.byte	0x3f
	.zero		1


	//   ....[27]....
        /*0b64*/ 	.word	0x0000fa30
        /*0b68*/ 	.word	0x00000027
        /*0b6c*/ 	.word	0x00000000
        /*0b70*/ 	.short	0x0101
        /*0b72*/ 	.byte	0x3f
	.zero		1


	//   ....[28]....
        /*0b74*/ 	.word	0x00010330
        /*0b78*/ 	.word	0x00000010
        /*0b7c*/ 	.word	0x00029800
        /*0b80*/ 	.short	0x010a
        /*0b82*/ 	.byte	0x3f
	.zero		1


	//   ....[29]....
        /*0b84*/ 	.word	0x00010380
        /*0b88*/ 	.word	0x00000010
        /*0b8c*/ 	.word	0x00029800
        /*0b90*/ 	.short	0x010a
        /*0b92*/ 	.byte	0x3f
	.zero		1


	//   ....[30]....
        /*0b94*/ 	.word	0x00010e10
        /*0b98*/ 	.word	0x00000010
        /*0b9c*/ 	.word	0x00029800
        /*0ba0*/ 	.short	0x010a
        /*0ba2*/ 	.byte	0x3f
	.zero		1


	//   ....[31]....
        /*0ba4*/ 	.word	0x00014320
        /*0ba8*/ 	.word	0x00000010
        /*0bac*/ 	.word	0x00029800
        /*0bb0*/ 	.short	0x010a
        /*0bb2*/ 	.byte	0x3f
	.zero		1


	//   ....[32]....
        /*0bb4*/ 	.word	0x000173a0
        /*0bb8*/ 	.word	0x00000003
        /*0bbc*/ 	.word	0x00029830
        /*0bc0*/ 	.short	0x010a
        /*0bc2*/ 	.byte	0x3f
	.zero		1


	//   ....[33]....
        /*0bc4*/ 	.word	0x00017420
        /*0bc8*/ 	.word	0x00000003
        /*0bcc*/ 	.word	0x00029830
        /*0bd0*/ 	.short	0x010a
        /*0bd2*/ 	.byte	0x3f
	.zero		1


	//   ....[34]....
        /*0bd4*/ 	.word	0x00019af0
        /*0bd8*/ 	.word	0x0000003c
        /*0bdc*/ 	.word	0x00000000
        /*0be0*/ 	.short	0x0101
        /*0be2*/ 	.byte	0x3f
	.zero		1


	//   ....[35]....
        /*0be4*/ 	.word	0x0001ad70
        /*0be8*/ 	.word	0x0000000d
        /*0bec*/ 	.word	0x00029830
        /*0bf0*/ 	.short	0x010a
        /*0bf2*/ 	.byte	0x3f
	.zero		1


	//   ....[36]....
        /*0bf4*/ 	.word	0x0001adc0
        /*0bf8*/ 	.word	0x0000000d
        /*0bfc*/ 	.word	0x00029830
        /*0c00*/ 	.short	0x010a
        /*0c02*/ 	.byte	0x3f
	.zero		1


	//   ....[37]....
        /*0c04*/ 	.word	0x0001bec0
        /*0c08*/ 	.word	0x0000000d
        /*0c0c*/ 	.word	0x00029850
        /*0c10*/ 	.short	0x010a
        /*0c12*/ 	.byte	0x3f
	.zero		1


	//   ....[38]....
        /*0c14*/ 	.word	0x0001bf00
        /*0c18*/ 	.word	0x0000000d
        /*0c1c*/ 	.word	0x00029850
        /*0c20*/ 	.short	0x010a
        /*0c22*/ 	.byte	0x3f
	.zero		1


	//   ....[39]....
        /*0c24*/ 	.word	0x0001e150
        /*0c28*/ 	.word	0x00000004
        /*0c2c*/ 	.word	0x00000000
        /*0c30*/ 	.short	0x0101
        /*0c32*/ 	.byte	0x3f
	.zero		1


	//   ....[40]....
        /*0c34*/ 	.word	0x0001e370
        /*0c38*/ 	.word	0x00000007
        /*0c3c*/ 	.word	0x00000000
        /*0c40*/ 	.short	0x0101
        /*0c42*/ 	.byte	0x3f
	.zero		1


	//   ....[41]....
        /*0c44*/ 	.word	0x0001eac0
        /*0c48*/ 	.word	0x0000000b
        /*0c4c*/ 	.word	0x00029830
        /*0c50*/ 	.short	0x010a
        /*0c52*/ 	.byte	0x3f
	.zero		1


	//   ....[42]....
        /*0c54*/ 	.word	0x0001eb10
        /*0c58*/ 	.word	0x0000000b
        /*0c5c*/ 	.word	0x00029830
        /*0c60*/ 	.short	0x010a
        /*0c62*/ 	.byte	0x3f
	.zero		1


	//   ....[43]....
        /*0c64*/ 	.word	0x0001fc10
        /*0c68*/ 	.word	0x0000000d
        /*0c6c*/ 	.word	0x00029850
        /*0c70*/ 	.short	0x010a
        /*0c72*/ 	.byte	0x3f
	.zero		1


	//   ....[44]....
        /*0c74*/ 	.word	0x0001fc60
        /*0c78*/ 	.word	0x0000000d
        /*0c7c*/ 	.word	0x00029850
        /*0c80*/ 	.short	0x010a
        /*0c82*/ 	.byte	0x3f
	.zero		1


	//   ....[45]....
        /*0c84*/ 	.word	0x00021390
        /*0c88*/ 	.word	0x00000003
        /*0c8c*/ 	.word	0x00000000
        /*0c90*/ 	.short	0x0101
        /*0c92*/ 	.byte	0x3f
	.zero		1


	//   ....[46]....
        /*0c94*/ 	.word	0x000215f0
        /*0c98*/ 	.word	0x0000000a
        /*0c9c*/ 	.word	0x00000000
        /*0ca0*/ 	.short	0x0101
        /*0ca2*/ 	.byte	0x3f
	.zero		1


	//   ....[47]....
        /*0ca4*/ 	.word	0x00021c90
        /*0ca8*/ 	.word	0x0000000c
        /*0cac*/ 	.word	0x00029850
        /*0cb0*/ 	.short	0x010a
        /*0cb2*/ 	.byte	0x3f
	.zero		1


	//   ....[48]....
        /*0cb4*/ 	.word	0x00021d10
        /*0cb8*/ 	.word	0x0000000c
        /*0cbc*/ 	.word	0x00029850
        /*0cc0*/ 	.short	0x010a
        /*0cc2*/ 	.byte	0x3f
	.zero		1


	//   ....[49]....
        /*0cc4*/ 	.word	0x00022340
        /*0cc8*/ 	.word	0x00000000
        /*0ccc*/ 	.word	0x00000000
        /*0cd0*/ 	.short	0x0101
        /*0cd2*/ 	.byte	0x3f
	.zero		1


	//   ....[50]....
        /*0cd4*/ 	.word	0x00023c60
        /*0cd8*/ 	.word	0x00000000
        /*0cdc*/ 	.word	0x00000000
        /*0ce0*/ 	.short	0x0101
        /*0ce2*/ 	.byte	0x3f
	.zero		1


	//   ....[51]....
        /*0ce4*/ 	.word	0x00026330
        /*0ce8*/ 	.word	0x0000000b
        /*0cec*/ 	.word	0x00029820
        /*0cf0*/ 	.short	0x010a
        /*0cf2*/ 	.byte	0x3f
	.zero		1


	//   ....[52]....
        /*0cf4*/ 	.word	0x00026400
        /*0cf8*/ 	.word	0x00000008
        /*0cfc*/ 	.word	0x000298a0
        /*0d00*/ 	.short	0x010a
        /*0d02*/ 	.byte	0x3f
	.zero		1


	//   ....[53]....
        /*0d04*/ 	.word	0x00026820
        /*0d08*/ 	.word	0x00000008
        /*0d0c*/ 	.word	0x000298c0
        /*0d10*/ 	.short	0x010a
        /*0d12*/ 	.byte	0x3f
	.zero		1


	//   ....[54]....
        /*0d14*/ 	.word	0x00026c20
        /*0d18*/ 	.word	0x00000007
        /*0d1c*/ 	.word	0x000298a0
        /*0d20*/ 	.short	0x010a
        /*0d22*/ 	.byte	0x3f
	.zero		1


	//   ....[55]....
        /*0d24*/ 	.word	0x00027020
        /*0d28*/ 	.word	0x00000007
        /*0d2c*/ 	.word	0x000298c0
        /*0d30*/ 	.short	0x010a
        /*0d32*/ 	.byte	0x3f
	.zero		1


	//   ....[56]....
        /*0d34*/ 	.word	0x000281e0
        /*0d38*/ 	.word	0x00000006
        /*0d3c*/ 	.word	0x00029880
        /*0d40*/ 	.short	0x010a
        /*0d42*/ 	.byte	0x3f
	.zero		1


	//   ....[57]....
        /*0d44*/ 	.word	0x000283c0
        /*0d48*/ 	.word	0x00000006
        /*0d4c*/ 	.word	0x00029840
        /*0d50*/ 	.short	0x010a
        /*0d52*/ 	.byte	0x3f
	.zero		1


	//   ....[58]....
        /*0d54*/ 	.word	0x00028960
        /*0d58*/ 	.word	0x00000004
        /*0d5c*/ 	.word	0x00029820
        /*0d60*/ 	.short	0x010a
        /*0d62*/ 	.byte	0x3f
	.zero		1


	//   ....[59]....
        /*0d64*/ 	.word	0x00028c90
        /*0d68*/ 	.word	0x00000004
        /*0d6c*/ 	.word	0x00029880
        /*0d70*/ 	.short	0x010a
        /*0d72*/ 	.byte	0x3f
	.zero		1


	//   ....[60]....
        /*0d74*/ 	.word	0x00028f00
        /*0d78*/ 	.word	0x00000004
        /*0d7c*/ 	.word	0x00029840
        /*0d80*/ 	.short	0x010a
        /*0d82*/ 	.byte	0x3f
	.zero		1


	//   ....[61]....
        /*0d84*/ 	.word	0x00029430
        /*0d88*/ 	.word	0x00000004
        /*0d8c*/ 	.word	0x00029870
        /*0d90*/ 	.short	0x010a
        /*0d92*/ 	.byte	0x3f
	.zero		1


	//   ....[62]....
        /*0d94*/ 	.word	0x000294c0
        /*0d98*/ 	.word	0x00000004
        /*0d9c*/ 	.word	0x00029860
        /*0da0*/ 	.short	0x010a
        /*0da2*/ 	.byte	0x3f
	.zero		1


	//   ....[63]....
        /*0da4*/ 	.word	0x00029a90
        /*0da8*/ 	.word	0x00000003
        /*0dac*/ 	.word	0x00029850
        /*0db0*/ 	.short	0x0101
        /*0db2*/ 	.byte	0x3f
	.zero		1


	//   ....[64]....
        /*0db4*/ 	.word	0x00029ad0
        /*0db8*/ 	.word	0x00000003
        /*0dbc*/ 	.word	0x00000000
        /*0dc0*/ 	.short	0x0101
        /*0dc2*/ 	.byte	0x3f
	.zero		1


	//   ....[65]....
        /*0dc4*/ 	.word	0x00029cc0
        /*0dc8*/ 	.word	0x00000014
        /*0dcc*/ 	.word	0x00029870
        /*0dd0*/ 	.short	0x010a
        /*0dd2*/ 	.byte	0x3f
	.zero		1


	//   ....[66]....
        /*0dd4*/ 	.word	0x00029d50
        /*0dd8*/ 	.word	0x00000014
        /*0ddc*/ 	.word	0x00029860
        /*0de0*/ 	.short	0x010a
        /*0de2*/ 	.byte	0x3f
	.zero		1


	//   ....[67]....
        /*0de4*/ 	.word	0x0002a2d0
        /*0de8*/ 	.word	0x00000014
        /*0dec*/ 	.word	0x00029850
        /*0df0*/ 	.short	0x0101
        /*0df2*/ 	.byte	0x3f
	.zero		1


	//   ....[68]....
        /*0df4*/ 	.word	0x0002a320
        /*0df8*/ 	.word	0x00000000
        /*0dfc*/ 	.word	0x00000000
        /*0e00*/ 	.short	0x0101
        /*0e02*/ 	.byte	0x3f
	.zero		1


	//   ....[69]....
        /*0e04*/ 	.word	0x0002b1c0
        /*0e08*/ 	.word	0x00000000
        /*0e0c*/ 	.word	0x00029820
        /*0e10*/ 	.short	0x010a
        /*0e12*/ 	.byte	0x3f
	.zero		1


	//   ....[70]....
        /*0e14*/ 	.word	0x0002b370
        /*0e18*/ 	.word	0x00000006
        /*0e1c*/ 	.word	0x00000000
        /*0e20*/ 	.short	0x010a
        /*0e22*/ 	.byte	0x3f
	.zero		1


	//   ....[71]....
        /*0e24*/ 	.word	0x0002b3e0
        /*0e28*/ 	.word	0x00000007
        /*0e2c*/ 	.word	0x00000000
        /*0e30*/ 	.short	0x010a
        /*0e32*/ 	.byte	0x3f
	.zero		1


	//   ....[72]....
        /*0e34*/ 	.word	0x0002b440
        /*0e38*/ 	.word	0x00000004
        /*0e3c*/ 	.word	0x00029860
        /*0e40*/ 	.short	0x010a
        /*0e42*/ 	.byte	0x3f
	.zero		1


	//   ....[73]....
        /*0e44*/ 	.word	0x0002b490
        /*0e48*/ 	.word	0x00000003
        /*0e4c*/ 	.word	0x00029860
        /*0e50*/ 	.short	0x010a
        /*0e52*/ 	.byte	0x3f
	.zero		1


	//   ....[74]....
        /*0e54*/ 	.word	0x0002b4d0
        /*0e58*/ 	.word	0x00000004
        /*0e5c*/ 	.word	0x00029880
        /*0e60*/ 	.short	0x010a
        /*0e62*/ 	.byte	0x3f
	.zero		1


	//   ....[75]....
        /*0e64*/ 	.word	0x0002b4f0
        /*0e68*/ 	.word	0x00000003
        /*0e6c*/ 	.word	0x00029880
        /*0e70*/ 	.short	0x010a
        /*0e72*/ 	.byte	0x3f
	.zero		1


	//   ....[76]....
        /*0e74*/ 	.word	0x0002b550
        /*0e78*/ 	.word	0x00000027
        /*0e7c*/ 	.word	0x00029890
        /*0e80*/ 	.short	0x010a
        /*0e82*/ 	.byte	0x3f
	.zero		1


	//   ....[77]....
        /*0e84*/ 	.word	0x0002b5a0
        /*0e88*/ 	.word	0x00000027
        /*0e8c*/ 	.word	0x00029890
        /*0e90*/ 	.short	0x010a
        /*0e92*/ 	.byte	0x3f
	.zero		1


	//   ....[78]....
        /*0e94*/ 	.word	0x0002b5f0
        /*0e98*/ 	.word	0x00000027
        /*0e9c*/ 	.word	0x00029890
        /*0ea0*/ 	.short	0x010a
        /*0ea2*/ 	.byte	0x3f
	.zero		1


	//   ....[79]....
        /*0ea4*/ 	.word	0x0002b640
        /*0ea8*/ 	.word	0x00000027
        /*0eac*/ 	.word	0x000298b0
        /*0eb0*/ 	.short	0x010a
        /*0eb2*/ 	.byte	0x3f
	.zero		1


	//   ....[80]....
        /*0eb4*/ 	.word	0x0002b9b0
        /*0eb8*/ 	.word	0x00000010
        /*0ebc*/ 	.word	0x00029800
        /*0ec0*/ 	.short	0x010a
        /*0ec2*/ 	.byte	0x3f
	.zero		1


	//   ....[81]....
        /*0ec4*/ 	.word	0x0002bc70
        /*0ec8*/ 	.word	0x00000010
        /*0ecc*/ 	.word	0x00029800
        /*0ed0*/ 	.short	0x010a
        /*0ed2*/ 	.byte	0x3f
	.zero		1


	//   ....[82]....
        /*0ed4*/ 	.word	0x0002bcc0
        /*0ed8*/ 	.word	0x00000003
        /*0edc*/ 	.word	0x00029830
        /*0ee0*/ 	.short	0x010a
        /*0ee2*/ 	.byte	0x3f
	.zero		1


	//   ....[83]....
        /*0ee4*/ 	.word	0x0002bd10
        /*0ee8*/ 	.word	0x0000000d
        /*0eec*/ 	.word	0x00029830
        /*0ef0*/ 	.short	0x010a
        /*0ef2*/ 	.byte	0x3f
	.zero		1


	//   ....[84]....
        /*0ef4*/ 	.word	0x0002bd60
        /*0ef8*/ 	.word	0x0000000d
        /*0efc*/ 	.word	0x00029850
        /*0f00*/ 	.short	0x010a
        /*0f02*/ 	.byte	0x3f
	.zero		1


	//   ....[85]....
        /*0f04*/ 	.word	0x0002bdb0
        /*0f08*/ 	.word	0x0000000b
        /*0f0c*/ 	.word	0x00029830
        /*0f10*/ 	.short	0x010a
        /*0f12*/ 	.byte	0x3f
	.zero		1


	//   ....[86]....
        /*0f14*/ 	.word	0x0002be00
        /*0f18*/ 	.word	0x0000000d
        /*0f1c*/ 	.word	0x00029850
        /*0f20*/ 	.short	0x010a
        /*0f22*/ 	.byte	0x3f
	.zero		1


	//   ....[87]....
        /*0f24*/ 	.word	0x0002be50
        /*0f28*/ 	.word	0x0000000c
        /*0f2c*/ 	.word	0x00029850
        /*0f30*/ 	.short	0x010a
        /*0f32*/ 	.byte	0x3f
	.zero		1


	//   ....[88]....
        /*0f34*/ 	.word	0x0002cfe0
        /*0f38*/ 	.word	0x0000000b
        /*0f3c*/ 	.word	0x00029820
        /*0f40*/ 	.short	0x010a
        /*0f42*/ 	.byte	0x3f
	.zero		1


	//   ....[89]....
        /*0f44*/ 	.word	0x0002d030
        /*0f48*/ 	.word	0x00000008
        /*0f4c*/ 	.word	0x000298a0
        /*0f50*/ 	.short	0x010a
        /*0f52*/ 	.byte	0x3f
	.zero		1


	//   ....[90]....
        /*0f54*/ 	.word	0x0002d080
        /*0f58*/ 	.word	0x00000008
        /*0f5c*/ 	.word	0x000298c0
        /*0f60*/ 	.short	0x010a
        /*0f62*/ 	.byte	0x3f
	.zero		1


	//   ....[91]....
        /*0f64*/ 	.word	0x0002d0d0
        /*0f68*/ 	.word	0x00000007
        /*0f6c*/ 	.word	0x000298a0
        /*0f70*/ 	.short	0x010a
        /*0f72*/ 	.byte	0x3f
	.zero		1


	//   ....[92]....
        /*0f74*/ 	.word	0x0002d120
        /*0f78*/ 	.word	0x00000007
        /*0f7c*/ 	.word	0x000298c0
        /*0f80*/ 	.short	0x010a
        /*0f82*/ 	.byte	0x3f
	.zero		1


	//   ....[93]....
        /*0f84*/ 	.word	0x0002d2c0
        /*0f88*/ 	.word	0x00000006
        /*0f8c*/ 	.word	0x00029880
        /*0f90*/ 	.short	0x010a
        /*0f92*/ 	.byte	0x3f
	.zero		1


	//   ....[94]....
        /*0f94*/ 	.word	0x0002d310
        /*0f98*/ 	.word	0x00000006
        /*0f9c*/ 	.word	0x00029840
        /*0fa0*/ 	.short	0x010a
        /*0fa2*/ 	.byte	0x3f
	.zero		1


	//   ....[95]....
        /*0fa4*/ 	.word	0x0002d390
        /*0fa8*/ 	.word	0x00000004
        /*0fac*/ 	.word	0x00029820
        /*0fb0*/ 	.short	0x010a
        /*0fb2*/ 	.byte	0x3f
	.zero		1


	//   ....[96]....
        /*0fb4*/ 	.word	0x0002d3e0
        /*0fb8*/ 	.word	0x00000004
        /*0fbc*/ 	.word	0x00029880
        /*0fc0*/ 	.short	0x010a
        /*0fc2*/ 	.byte	0x3f
	.zero		1


	//   ....[97]....
        /*0fc4*/ 	.word	0x0002d430
        /*0fc8*/ 	.word	0x00000004
        /*0fcc*/ 	.word	0x00029840
        /*0fd0*/ 	.short	0x010a
        /*0fd2*/ 	.byte	0x3f
	.zero		1


	//   ....[98]....
        /*0fd4*/ 	.word	0x0002d490
        /*0fd8*/ 	.word	0x00000004
        /*0fdc*/ 	.word	0x00029870
        /*0fe0*/ 	.short	0x010a
        /*0fe2*/ 	.byte	0x3f
	.zero		1


	//   ....[99]....
        /*0fe4*/ 	.word	0x0002d4f0
        /*0fe8*/ 	.word	0x00000004
        /*0fec*/ 	.word	0x00029860
        /*0ff0*/ 	.short	0x010a
        /*0ff2*/ 	.byte	0x3f
	.zero		1


	//   ....[100]....
        /*0ff4*/ 	.word	0x0002d540
        /*0ff8*/ 	.word	0x00000014
        /*0ffc*/ 	.word	0x00029870
        /*1000*/ 	.short	0x010a
        /*1002*/ 	.byte	0x3f
	.zero		1


	//   ....[101]....
        /*1004*/ 	.word	0x0002d590
        /*1008*/ 	.word	0x00000014
        /*100c*/ 	.word	0x00029860
        /*1010*/ 	.short	0x010a
        /*1012*/ 	.byte	0x3f
	.zero		1


	//   ....[102]....
        /*1014*/ 	.word	0x0002df40
        /*1018*/ 	.word	0x00000000
        /*101c*/ 	.word	0x00029820
        /*1020*/ 	.short	0x010a
        /*1022*/ 	.byte	0x3f
	.zero		1


	//   ....[103]....
        /*1024*/ 	.word	0x0002e0e0
        /*1028*/ 	.word	0x00000006
        /*102c*/ 	.word	0x00000000
        /*1030*/ 	.short	0x010a
        /*1032*/ 	.byte	0x3f
	.zero		1


	//   ....[104]....
        /*1034*/ 	.word	0x0002e130
        /*1038*/ 	.word	0x00000007
        /*103c*/ 	.word	0x00000000
        /*1040*/ 	.short	0x010a
        /*1042*/ 	.byte	0x3f
	.zero		1


	//   ....[105]....
        /*1044*/ 	.word	0x0002e180
        /*1048*/ 	.word	0x00000004
        /*104c*/ 	.word	0x00029860
        /*1050*/ 	.short	0x010a
        /*1052*/ 	.byte	0x3f
	.zero		1


	//   ....[106]....
        /*1054*/ 	.word	0x0002e1d0
        /*1058*/ 	.word	0x00000003
        /*105c*/ 	.word	0x00029860
        /*1060*/ 	.short	0x010a
        /*1062*/ 	.byte	0x3f
	.zero		1


	//   ....[107]....
        /*1064*/ 	.word	0x0002e220
        /*1068*/ 	.word	0x00000004
        /*106c*/ 	.word	0x00029880
        /*1070*/ 	.short	0x010a
        /*1072*/ 	.byte	0x3f
	.zero		1


	//----- nvinfo : EIATTR_NUM_MBARRIERS
	.align		4
.L_362:
        /*1074*/ 	.byte	0x03, 0x38
        /*1076*/ 	.short	0x0016


	//----- nvinfo : EIATTR_EXIT_INSTR_OFFSETS
	.align		4
        /*1078*/ 	.byte	0x04, 0x1c
        /*107a*/ 	.short	(.L_364 - .L_363)


	//   ....[0]....
.L_363:
        /*107c*/ 	.word	0x0002b540


	//----- nvinfo : EIATTR_MAX_THREADS
	.align		4
.L_364:
        /*1080*/ 	.byte	0x04, 0x05
        /*1082*/ 	.short	(.L_366 - .L_365)
.L_365:
        /*1084*/ 	.word	0x00000180
        /*1088*/ 	.word	0x00000001
        /*108c*/ 	.word	0x00000001


	//----- nvinfo : EIATTR_CRS_STACK_SIZE
	.align		4
.L_366:
        /*1090*/ 	.byte	0x04, 0x1e
        /*1092*/ 	.short	(.L_368 - .L_367)
.L_367:
        /*1094*/ 	.word	0x00000000


	//----- nvinfo : EIATTR_CBANK_PARAM_SIZE
	.align		4
.L_368:
        /*1098*/ 	.byte	0x03, 0x19
        /*109a*/ 	.short	0x0a70


	//----- nvinfo : EIATTR_PARAM_CBANK
	.align		4
        /*109c*/ 	.byte	0x04, 0x0a
        /*109e*/ 	.short	(.L_370 - .L_369)
	.align		4
.L_369:
        /*10a0*/ 	.word	index@(.nv.constant0._ZN7cutlass13device_kernelIN5flash11enable_sm90INS1_16FlashAttnFwdSm90INS1_25CollectiveMainloopFwdSm90ILi2EN4cute5tupleIJNS5_1CILi1EEES8_S8_EEENS6_IJNS7_ILi128EEENS7_ILi160EEENS7_ILi192EEEEEELi128ENS_12float_e4m3_tEfNS_4arch4Sm90ELb1ELb0ELb0ELb1ELb0ELb1ELb0ELb1ELb1ELb0ELb0ELb0EEENS1_21CollectiveEpilogueFwdINS6_IJSA_SA_SB_EEES9_NS_10bfloat16_tESG_Li256ELb1ELb0ELb0ELb1EEENS1_36VarlenDynamicPersistentTileSchedulerILi128ELi160ELi256ELi128ELb0ELb0ELb1ELb1ELb1ELb1EEEEEEEEEvNT_6ParamsE)
        /*10a4*/ 	.short	0x0210
        /*10a6*/ 	.short	0x0a70


	//----- nvinfo : EIATTR_SW_WAR
	.align		4
.L_370:
        /*10a8*/ 	.byte	0x04, 0x36
        /*10aa*/ 	.short	(.L_372 - .L_371)
.L_371:
        /*10ac*/ 	.word	0x00000008
.L_372:


//--------------------- .nv.callgraph             --------------------------
	.section	.nv.callgraph,"",@"SHT_CUDA_CALLGRAPH"
	.align	4
	.sectionentsize	8
	.align		4
        /*0000*/ 	.word	0x00000000
	.align		4
        /*0004*/ 	.word	0xffffffff
	.align		4
        /*0008*/ 	.word	index@(_ZN7cutlass13device_kernelIN5flash11enable_sm90INS1_16FlashAttnFwdSm90INS1_25CollectiveMainloopFwdSm90ILi2EN4cute5tupleIJNS5_1CILi1EEES8_S8_EEENS6_IJNS7_ILi128EEENS7_ILi160EEENS7_ILi192EEEEEELi128ENS_12float_e4m3_tEfNS_4arch4Sm90ELb0ELb0ELb0ELb0ELb0ELb0ELb0ELb1ELb1ELb0ELb0ELb0EEENS1_21CollectiveEpilogueFwdINS6_IJSA_SA_SB_EEES9_NS_10bfloat16_tESG_Li256ELb0ELb0ELb0ELb1EEENS1_29StaticPersistentTileSchedulerILb0EEEEEEEEEvNT_6ParamsE)
	.align		4
        /*000c*/ 	.word	index@(__assertfail)
	.align		4
        /*0010*/ 	.word	index@(_ZN7cutlass13device_kernelIN5flash11enable_sm90INS1_16FlashAttnFwdSm90INS1_25CollectiveMainloopFwdSm90ILi2EN4cute5tupleIJNS5_1CILi2EEENS7_ILi1EEES9_EEENS6_IJNS7_ILi128EEENS7_ILi160EEENS7_ILi192EEEEEELi128ENS_12float_e4m3_tEfNS_4arch4Sm90ELb0ELb0ELb0ELb0ELb0ELb0ELb0ELb1ELb1ELb0ELb0ELb0EEENS1_21CollectiveEpilogueFwdINS6_IJSB_SB_SC_EEESA_NS_10bfloat16_tESH_Li256ELb0ELb0ELb0ELb1EEENS1_29StaticPersistentTileSchedulerILb0EEEEEEEEEvNT_6ParamsE)
	.align		4
        /*0014*/ 	.word	index@(__assertfail)
	.align		4
        /*0018*/ 	.word	index@(_ZN7cutlass13device_kernelIN5flash11enable_sm90INS1_16FlashAttnFwdSm90INS1_25CollectiveMainloopFwdSm90ILi2EN4cute5tupleIJNS5_1CILi1EEES8_S8_EEENS6_IJNS7_ILi128EEENS7_ILi160EEENS7_ILi192EEEEEELi128ENS_12float_e4m3_tEfNS_4arch4Sm90ELb0ELb0ELb0ELb1ELb0ELb0ELb0ELb1ELb1ELb0ELb0ELb0EEENS1_21CollectiveEpilogueFwdINS6_IJSA_SA_SB_EEES9_NS_10bfloat16_tESG_Li256ELb1ELb0ELb0ELb1EEENS1_36VarlenDynamicPersistentTileSchedulerILi128ELi160ELi256ELi128ELb0ELb0ELb1ELb0ELb1ELb1EEEEEEEEEvNT_6ParamsE)
	.align		4
        /*001c*/ 	.word	index@(__assertfail)
	.align		4
        /*0020*/ 	.word	index@(_ZN7cutlass13device_kernelIN5flash11enable_sm90INS1_16FlashAttnFwdSm90INS1_25CollectiveMainloopFwdSm90ILi2EN4cute5tupleIJNS5_1CILi1EEES8_S8_EEENS6_IJNS7_ILi128EEENS7_ILi160EEENS7_ILi192EEEEEELi128ENS_12float_e4m3_tEfNS_4arch4Sm90ELb0ELb0ELb0ELb1ELb0ELb1ELb0ELb1ELb1ELb0ELb0ELb0EEENS1_21CollectiveEpilogueFwdINS6_IJSA_SA_SB_EEES9_NS_10bfloat16_tESG_Li256ELb1ELb0ELb0ELb1EEENS1_36VarlenDynamicPersistentTileSchedulerILi128ELi160ELi256ELi128ELb0ELb0ELb1ELb0ELb1ELb1EEEEEEEEEvNT_6ParamsE)
	.align		4
        /*0024*/ 	.word	index@(__assertfail)
	.align		4
        /*0028*/ 	.word	index@(_ZN7cutlass13device_kernelIN5flash11enable_sm90INS1_16FlashAttnFwdSm90INS1_25CollectiveMainloopFwdSm90ILi2EN4cute5tupleIJNS5_1CILi1EEES8_S8_EEENS6_IJNS7_ILi128EEENS7_ILi160EEENS7_ILi192EEEEEELi128ENS_12float_e4m3_tEfNS_4arch4Sm90ELb0ELb1ELb0ELb0ELb0ELb0ELb0ELb1ELb1ELb0ELb0ELb0EEENS1_21CollectiveEpilogueFwdINS6_IJSA_SA_SB_EEES9_NS_10bfloat16_tESG_Li256ELb0ELb0ELb0ELb1EEENS1_30DynamicPersistentTileSchedulerILi256ELi128ELb0ELb0ELb1EEEEEEEEEvNT_6ParamsE)
	.align		4
        /*002c*/ 	.word	index@(__assertfail)
	.align		4
        /*0030*/ 	.word	index@(_ZN7cutlass13device_kernelIN5flash11enable_sm90INS1_16FlashAttnFwdSm90INS1_25CollectiveMainloopFwdSm90ILi2EN4cute5tupleIJNS5_1CILi1EEES8_S8_EEENS6_IJNS7_ILi128EEENS7_ILi160EEENS7_ILi192EEEEEELi128ENS_12float_e4m3_tEfNS_4arch4Sm90ELb0ELb1ELb0ELb1ELb0ELb0ELb0ELb1ELb1ELb0ELb0ELb0EEENS1_21CollectiveEpilogueFwdINS6_IJSA_SA_SB_EEES9_NS_10bfloat16_tESG_Li256ELb1ELb0ELb0ELb1EEENS1_36VarlenDynamicPersistentTileSchedulerILi128ELi160ELi256ELi128ELb0ELb0ELb1ELb1ELb0ELb1EEEEEEEEEvNT_6ParamsE)
	.align		4
        /*0034*/ 	.word	index@(__assertfail)
	.align		4
        /*0038*/ 	.word	index@(_ZN7cutlass13device_kernelIN5flash11enable_sm90INS1_16FlashAttnFwdSm90INS1_25CollectiveMainloopFwdSm90ILi2EN4cute5tupleIJNS5_1CILi1EEES8_S8_EEENS6_IJNS7_ILi128EEENS7_ILi160EEENS7_ILi192EEEEEELi128ENS_12float_e4m3_tEfNS_4arch4Sm90ELb0ELb1ELb0ELb1ELb0ELb1ELb0ELb1ELb1ELb0ELb0ELb0EEENS1_21CollectiveEpilogueFwdINS6_IJSA_SA_SB_EEES9_NS_10bfloat16_tESG_Li256ELb1ELb0ELb0ELb1EEENS1_36VarlenDynamicPersistentTileSchedulerILi128ELi160ELi256ELi128ELb0ELb0ELb1ELb1ELb0ELb1EEEEEEEEEvNT_6ParamsE)
	.align		4
        /*003c*/ 	.word	index@(__assertfail)
	.align		4
        /*0040*/ 	.word	index@(_ZN7cutlass13device_kernelIN5flash11enable_sm90INS1_16FlashAttnFwdSm90INS1_25CollectiveMainloopFwdSm90ILi2EN4cute5tupleIJNS5_1CILi1EEES8_S8_EEENS6_IJNS7_ILi128EEENS7_ILi160EEENS7_ILi192EEEEEELi128ENS_12float_e4m3_tEfNS_4arch4Sm90ELb1ELb0ELb0ELb0ELb0ELb0ELb0ELb1ELb1ELb0ELb0ELb0EEENS1_21CollectiveEpilogueFwdINS6_IJSA_SA_SB_EEES9_NS_10bfloat16_tESG_Li256ELb0ELb0ELb0ELb1EEENS1_30DynamicPersistentTileSchedulerILi256ELi128ELb0ELb0ELb1EEEEEEEEEvNT_6ParamsE)
	.align		4
        /*0044*/ 	.word	index@(__assertfail)
	.align		4
        /*0048*/ 	.word	index@(_ZN7cutlass13device_kernelIN5flash11enable_sm90INS1_16FlashAttnFwdSm90INS1_25CollectiveMainloopFwdSm90ILi2EN4cute5tupleIJNS5_1CILi1EEES8_S8_EEENS6_IJNS7_ILi128EEENS7_ILi160EEENS7_ILi192EEEEEELi128ENS_12float_e4m3_tEfNS_4arch4Sm90ELb1ELb0ELb0ELb1ELb0ELb0ELb0ELb1ELb1ELb0ELb0ELb0EEENS1_21CollectiveEpilogueFwdINS6_IJSA_SA_SB_EEES9_NS_10bfloat16_tESG_Li256ELb1ELb0ELb0ELb1EEENS1_36VarlenDynamicPersistentTileSchedulerILi128ELi160ELi256ELi128ELb0ELb0ELb1ELb1ELb1ELb1EEEEEEEEEvNT_6ParamsE)
	.align		4
        /*004c*/ 	.word	index@(__assertfail)
	.align		4
        /*0050*/ 	.word	index@(_ZN7cutlass13device_kernelIN5flash11enable_sm90INS1_16FlashAttnFwdSm90INS1_25CollectiveMainloopFwdSm90ILi2EN4cute5tupleIJNS5_1CILi1EEES8_S8_EEENS6_IJNS7_ILi128EEENS7_ILi160EEENS7_ILi192EEEEEELi128ENS_12float_e4m3_tEfNS_4arch4Sm90ELb1ELb0ELb0ELb1ELb0ELb1ELb0ELb1ELb1ELb0ELb0ELb0EEENS1_21CollectiveEpilogueFwdINS6_IJSA_SA_SB_EEES9_NS_10bfloat16_tESG_Li256ELb1ELb0ELb0ELb1EEENS1_36VarlenDynamicPersistentTileSchedulerILi128ELi160ELi256ELi128ELb0ELb0ELb1ELb1ELb1ELb1EEEEEEEEEvNT_6ParamsE)
	.align		4
        /*0054*/ 	.word	index@(__assertfail)
	.align		4
        /*0058*/ 	.word	0x00000000
	.align		4
        /*005c*/ 	.word	0xfffffffe
	.align		4
        /*0060*/ 	.word	0x00000000
	.align		4
        /*0064*/ 	.word	0xfffffffd
	.align		4
        /*0068*/ 	.word	0x00000000
	.align		4
        /*006c*/ 	.word	0xfffffffc


//--------------------- .nv.constant4             --------------------------
	.section	.nv.constant4,"a",@progbits
	.align	8
	.align		8
.nv.constant4:
        /*0000*/ 	.dword	__assertfail
	.align		8
        /*0008*/ 	.dword	__unnamed_1
	.align		8
        /*0010*/ 	.dword	__unnamed_2
	.align		8
        /*0018*/ 	.dword	__unnamed_3
	.align		8
        /*0020*/ 	.dword	__unnamed_4
	.align		8
        /*0028*/ 	.dword	__unnamed_5
	.align		8
        /*0030*/ 	.dword	__unnamed_6
	.align		8
        /*0038*/ 	.dword	__unnamed_7
	.align		8
        /*0040*/ 	.dword	_ZZN5flash28permute_output_fp8_VcolmajorIN4cute6TensorINS1_11ArrayEngineIN7cutlass10bfloat16_tELm64EEENS1_6LayoutINS1_5tupleIJNS8_IJNS1_1CILi2EEESA_NS9_ILi16EEEEEENS9_ILi1EEESD_EEENS8_IJNS8_IJSD_SA_NS9_ILi4EEEEEENS9_ILi0EEESH_EEEEEEEEEvRT_E9upper_map
	.align		8
        /*0048*/ 	.dword	_ZN70_INTERNAL_b005bac4_34_flash_fwd_hdim192_128_e4m3_sm90_cu_9d2915ae_31044cuda3std3__45__cpo5beginE
	.align		8
        /*0050*/ 	.dword	_ZN70_INTERNAL_b005bac4_34_flash_fwd_hdim192_128_e4m3_sm90_cu_9d2915ae_31044cuda3std3__45__cpo3endE
	.align		8
        /*0058*/ 	.dword	_ZN70_INTERNAL_b005bac4_34_flash_fwd_hdim192_128_e4m3_sm90_cu_9d2915ae_31044cuda3std3__45__cpo6cbeginE
	.align		8
        /*0060*/ 	.dword	_ZN70_INTERNAL_b005bac4_34_flash_fwd_hdim192_128_e4m3_sm90_cu_9d2915ae_31044cuda3std3__45__cpo4cendE
	.align		8
        /*0068*/ 	.dword	_ZN70_INTERNAL_b005bac4_34_flash_fwd_hdim192_128_e4m3_sm90_cu_9d2915ae_31044cuda3std3__472_GLOBAL__N__b005bac4_34_flash_fwd_hdim192_128_e4m3_sm90_cu_9d2915ae_31046ignoreE
	.align		8
        /*0070*/ 	.dword	_ZN70_INTERNAL_b005bac4_34_flash_fwd_hdim192_128_e4m3_sm90_cu_9d2915ae_31044cuda3std3__419piecewise_constructE
	.align		8
        /*0078*/ 	.dword	_ZN70_INTERNAL_b005bac4_34_flash_fwd_hdim192_128_e4m3_sm90_cu_9d2915ae_31044cuda3std3__48in_placeE
	.align		8
        /*0080*/ 	.dword	_ZN70_INTERNAL_b005bac4_34_flash_fwd_hdim192_128_e4m3_sm90_cu_9d2915ae_31044cuda3std6ranges3__45__cpo4swapE
	.align		8
        /*0088*/ 	.dword	_ZN70_INTERNAL_b005bac4_34_flash_fwd_hdim192_128_e4m3_sm90_cu_9d2915ae_31044cuda3std6ranges3__45__cpo9iter_moveE
	.align		8
        /*0090*/ 	.dword	_ZN70_INTERNAL_b005bac4_34_flash_fwd_hdim192_128_e4m3_sm90_cu_9d2915ae_31044cute7productE
	.align		8
        /*0098*/ 	.dword	_ZN70_INTERNAL_b005bac4_34_flash_fwd_hdim192_128_e4m3_sm90_cu_9d2915ae_31044cute1_E
	.align		8
        /*00a0*/ 	.dword	$str$25
	.align		8
        /*00a8*/ 	.dword	$str$26


//--------------------- .text._ZN7cutlass13device_kernelIN5flash11enable_sm90INS1_16FlashAttnFwdSm90INS1_25CollectiveMainloopFwdSm90ILi2EN4cute5tupleIJNS5_1CILi1EEES8_S8_EEENS6_IJNS7_ILi128EEENS7_ILi160EEENS7_ILi192EEEEEELi128ENS_12float_e4m3_tEfNS_4arch4Sm90ELb0ELb0ELb0ELb0ELb0ELb0ELb0ELb1ELb1ELb0ELb0ELb0EEENS1_21CollectiveEpilogueFwdINS6_IJSA_SA_SB_EEES9_NS_10bfloat16_tESG_Li256ELb0ELb0ELb0ELb1EEENS1_29StaticPersistentTileSchedulerILb0EEEEEEEEEvNT_6ParamsE --------------------------
	.section	.text._ZN7cutlass13device_kernelIN5flash11enable_sm90INS1_16FlashAttnFwdSm90INS1_25CollectiveMainloopFwdSm90ILi2EN4cute5tupleIJNS5_1CILi1EEES8_S8_EEENS6_IJNS7_ILi128EEENS7_ILi160EEENS7_ILi192EEEEEELi128ENS_12float_e4m3_tEfNS_4arch4Sm90ELb0ELb0ELb0ELb0ELb0ELb0ELb0ELb1ELb1ELb0ELb0ELb0EEENS1_21CollectiveEpilogueFwdINS6_IJSA_SA_SB_EEES9_NS_10bfloat16_tESG_Li256ELb0ELb0ELb0ELb1EEENS1_29StaticPersistentTileSchedulerILb0EEEEEEEEEvNT_6ParamsE,"ax",@progbits
	.align	128
.text._ZN7cutlass13device_kernelIN5flash11enable_sm90INS1_16FlashAttnFwdSm90INS1_25CollectiveMainloopFwdSm90ILi2EN4cute5tupleIJNS5_1CILi1EEES8_S8_EEENS6_IJNS7_ILi128EEENS7_ILi160EEENS7_ILi192EEEEEELi128ENS_12float_e4m3_tEfNS_4arch4Sm90ELb0ELb0ELb0ELb0ELb0ELb0ELb0ELb1ELb1ELb0ELb0ELb0EEENS1_21CollectiveEpilogueFwdINS6_IJSA_SA_SB_EEES9_NS_10bfloat16_tESG_Li256ELb0ELb0ELb0ELb1EEENS1_29StaticPersistentTileSchedulerILb0EEEEEEEEEvNT_6ParamsE:
        .type           _ZN7cutlass13device_kernelIN5flash11enable_sm90INS1_16FlashAttnFwdSm90INS1_25CollectiveMainloopFwdSm90ILi2EN4cute5tupleIJNS5_1CILi1EEES8_S8_EEENS6_IJNS7_ILi128EEENS7_ILi160EEENS7_ILi192EEEEEELi128ENS_12float_e4m3_tEfNS_4arch4Sm90ELb0ELb0ELb0ELb0ELb0ELb0ELb0ELb1ELb1ELb0ELb0ELb0EEENS1_21CollectiveEpilogueFwdINS6_IJSA_SA_SB_EEES9_NS_10bfloat16_tESG_Li256ELb0ELb0ELb0ELb1EEENS1_29StaticPersistentTileSchedulerILb0EEEEEEEEEvNT_6ParamsE,@function
        .size           _ZN7cutlass13device_kernelIN5flash11enable_sm90INS1_16FlashAttnFwdSm90INS1_25CollectiveMainloopFwdSm90ILi2EN4cute5tupleIJNS5_1CILi1EEES8_S8_EEENS6_IJNS7_ILi128EEENS7_ILi160EEENS7_ILi192EEEEEELi128ENS_12float_e4m3_tEfNS_4arch4Sm90ELb0ELb0ELb0ELb0ELb0ELb0ELb0ELb1ELb1ELb0ELb0ELb0EEENS1_21CollectiveEpilogueFwdINS6_IJSA_SA_SB_EEES9_NS_10bfloat16_tESG_Li256ELb0ELb0ELb0ELb1EEENS1_29StaticPersistentTileSchedulerILb0EEEEEEEEEvNT_6ParamsE,(.L_x_2667 - _ZN7cutlass13device_kernelIN5flash11enable_sm90INS1_16FlashAttnFwdSm90INS1_25CollectiveMainloopFwdSm90ILi2EN4cute5tupleIJNS5_1CILi1EEES8_S8_EEENS6_IJNS7_ILi128EEENS7_ILi160EEENS7_ILi192EEEEEELi128ENS_12float_e4m3_tEfNS_4arch4Sm90ELb0ELb0ELb0ELb0ELb0ELb0ELb0ELb1ELb1ELb0ELb0ELb0EEENS1_21CollectiveEpilogueFwdINS6_IJSA_SA_SB_EEES9_NS_10bfloat16_tESG_Li256ELb0ELb0ELb0ELb1EEENS1_29StaticPersistentTileSchedulerILb0EEEEEEEEEvNT_6ParamsE)
        .other          _ZN7cutlass13device_kernelIN5flash11enable_sm90INS1_16FlashAttnFwdSm90INS1_25CollectiveMainloopFwdSm90ILi2EN4cute5tupleIJNS5_1CILi1EEES8_S8_EEENS6_IJNS7_ILi128EEENS7_ILi160EEENS7_ILi192EEEEEELi128ENS_12float_e4m3_tEfNS_4arch4Sm90ELb0ELb0ELb0ELb0ELb0ELb0ELb0ELb1ELb1ELb0ELb0ELb0EEENS1_21CollectiveEpilogueFwdINS6_IJSA_SA_SB_EEES9_NS_10bfloat16_tESG_Li256ELb0ELb0ELb0ELb1EEENS1_29StaticPersistentTileSchedulerILb0EEEEEEEEEvNT_6ParamsE,@"STO_CUDA_ENTRY STV_DEFAULT"
_ZN7cutlass13device_kernelIN5flash11enable_sm90INS1_16FlashAttnFwdSm90INS1_25CollectiveMainloopFwdSm90ILi2EN4cute5tupleIJNS5_1CILi1EEES8_S8_EEENS6_IJNS7_ILi128EEENS7_ILi160EEENS7_ILi192EEEEEELi128ENS_12float_e4m3_tEfNS_4arch4Sm90ELb0ELb0ELb0ELb0ELb0ELb0ELb0ELb1ELb1ELb0ELb0ELb0EEENS1_21CollectiveEpilogueFwdINS6_IJSA_SA_SB_EEES9_NS_10bfloat16_tESG_Li256ELb0ELb0ELb0ELb1EEENS1_29StaticPersistentTileSchedulerILb0EEEEEEEEEvNT_6ParamsE:
[----:B------:R-:W1:Y:S02]  /*0000*/  LDC R1, c[0x0][0x28] ;  /* 0x00000a00ff017b82 */ /* 0x000e640000000800 */
[----:B-1----:R-:W-:Y:S01]  /*0010*/  VIADD R1, R1, 0xffffffd8 ;  /* 0xffffffd801017836 */ /* 0x002fe20000000000 */
[----:B------:R-:W1:Y:S01]  /*0020*/  S2R R3, SR_TID.X ;  /* 0x0000000000037919 */ /* 0x000e620000002100 */
[----:B------:R-:W-:Y:S01]  /*0030*/  ELECT P0, URZ, PT ;  /* 0x00000000003f782f */ /* 0x000fe20003800000 */
[----:B------:R-:W-:Y:S01]  /*0040*/  BSSY B0, `(.L_x_0) ;  /* 0x0000014000007945 */ /* 0x000fe20003800000 */
[--C-:B-1----:R-:W-:Y:S02]  /*0050*/  SHF.R.U32.HI R0, RZ, 0x5, R3.reuse ;  /* 0x00000005ff007819 */ /* 0x102fe40000011603 */
[----:B------:R-:W-:-:S03]  /*0060*/  SHF.R.U32.HI R18, RZ, 0x7, R3 ;  /* 0x00000007ff127819 */ /* 0x000fc60000011603 */
[----:B------:R-:W1:Y:S02]  /*0070*/  SHFL.IDX PT, R2, R0, RZ, 0x1f ;  /* 0x00001fff00027589 */ /* 0x000e6400000e0000 */
[----:B-1----:R-:W-:-:S13]  /*0080*/  ISETP.EQ.AND P0, PT, R2, RZ, P0 ;  /* 0x000000ff0200720c */ /* 0x002fda0000702270 */
[----:B------:R-:W-:Y:S05]  /*0090*/  @!P0 BRA `(.L_x_1) ;  /* 0x0000000000388947 */ /* 0x000fea0003800000 */
[----:B------:R-:W-:Y:S02]  /*00a0*/  ULDC.64 UR4, c[0x0][0x198] ;  /* 0x0000660000047ab9 */ /* 0x000fe40000000a00 */
[----:B------:R-:W-:Y:S02]  /*00b0*/  UIADD3 UR6, UP0, UR4, 0x270, URZ ;  /* 0x0000027004067890 */ /* 0x000fe4000ff1e03f */
[----:B------:R-:W-:Y:S02]  /*00c0*/  UIADD3 UR8, UP1, UR4, 0x370, URZ ;  /* 0x0000037004087890 */ /* 0x000fe4000ff3e03f */
[----:B------:R-:W-:Y:S02]  /*00d0*/  UIADD3 UR10, UP2, UR4, 0x470, URZ ;  /* 0x00000470040a7890 */ /* 0x000fe4000ff5e03f */
[----:B------:R-:W-:Y:S02]  /*00e0*/  UIADD3 UR4, UP3, UR4, 0x9f0, URZ ;  /* 0x000009f004047890 */ /* 0x000fe4000ff7e03f */
[----:B------:R-:W-:-:S02]  /*00f0*/  UIADD3.X UR7, URZ, UR5, URZ, UP0, !UPT ;  /* 0x000000053f077290 */ /* 0x000fc400087fe43f */
[----:B------:R-:W-:Y:S02]  /*0100*/  UIADD3.X UR9, URZ, UR5, URZ, UP1, !UPT ;  /* 0x000000053f097290 */ /* 0x000fe40008ffe43f */
[----:B------:R-:W-:Y:S02]  /*0110*/  UIADD3.X UR11, URZ, UR5, URZ, UP2, !UPT ;  /* 0x000000053f0b7290 */ /* 0x000fe400097fe43f */
[----:B------:R-:W-:-:S03]  /*0120*/  UIADD3.X UR5, URZ, UR5, URZ, UP3, !UPT ;  /* 0x000000053f057290 */ /* 0x000fc60009ffe43f */
[----:B------:R1:W-:Y:S02]  /*0130*/  UTMACCTL.PF [UR6] ;  /* 0x00000000060079b9 */ /* 0x0003e40008040000 */
[----:B------:R1:W-:Y:S02]  /*0140*/  UTMACCTL.PF [UR8] ;  /* 0x00000000080079b9 */ /* 0x0003e40008040000 */
[----:B------:R1:W-:Y:S02]  /*0150*/  UTMACCTL.PF [UR10] ;  /* 0x000000000a0079b9 */ /* 0x0003e40008040000 */
[----:B------:R1:W-:Y:S02]  /*0160*/  UTMACCTL.PF [UR4] ;  /* 0x00000000040079b9 */ /* 0x0003e40008040000 */
[----:B-1----:R-:W-:Y:S01]  /*0170*/  NOP ;  /* 0x0000000000007918 */ /* 0x002fe20000000000 */
.L_x_1:
[----:B------:R-:W-:Y:S05]  /*0180*/  BSYNC B0 ;  /* 0x0000000000007941 */ /* 0x000fea0003800000 */
.L_x_0:
[----:B------:R-:W-:Y:S01]  /*0190*/  VOTEU.ANY UP0, P0 ;  /* 0x00000000003f7886 */ /* 0x000fe20000000100 */
[----:B------:R-:W1:Y:S01]  /*01a0*/  SHFL.IDX PT, R3, R18, RZ, 0x1f ;  /* 0x00001fff12037589 */ /* 0x000e6200000e0000 */
[----:B------:R-:W-:Y:S01]  /*01b0*/  UMOV UR4, 0x1 ;  /* 0x0000000100047882 */ /* 0x000fe20000000000 */
[----:B------:R-:W-:Y:S01]  /*01c0*/  VOTEU.ANY UP1, P0 ;  /* 0x00000000003f7886 */ /* 0x000fe20000020100 */
[----:B------:R-:W-:Y:S01]  /*01d0*/  VOTEU.ANY UP2, P0 ;  /* 0x00000000003f7886 */ /* 0x000fe20000040100 */
[----:B------:R-:W2:Y:S01]  /*01e0*/  @UP0 S2UR UR7, SR_CgaCtaId ;  /* 0x00000000000709c3 */ /* 0x000ea20000008800 */
[----:B------:R-:W3:Y:S01]  /*01f0*/  SHFL.IDX PT, R2, R0, RZ, 0x1f ;  /* 0x00001fff00027589 */ /* 0x000ee200000e0000 */
[----:B------:R-:W-:Y:S01]  /*0200*/  @UP0 UMOV UR6, 0x400 ;  /* 0x0000040000060882 */ /* 0x000fe20000000000 */
[----:B------:R-:W-:-:S04]  /*0210*/  @UP0 UIADD3 UR4, -UR4, 0x100000, URZ ;  /* 0x0010000004040890 */ /* 0x000fc8000fffe13f */
[----:B------:R-:W-:Y:S02]  /*0220*/  @UP0 USHF.L.U32 UR5, UR4, 0xb, URZ ;  /* 0x0000000b04050899 */ /* 0x000fe4000800063f */
[----:B------:R-:W-:Y:S01]  /*0230*/  @UP0 USHF.L.U32 UR4, UR4, 0x1, URZ ;  /* 0x0000000104040899 */ /* 0x000fe2000800063f */
[----:B-1----:R-:W-:Y:S01]  /*0240*/  R2UR UR8, R3 ;  /* 0x00000000030872ca */ /* 0x002fe200000e0000 */
[----:B--2---:R-:W-:Y:S01]  /*0250*/  @UP0 ULEA UR6, UR7, UR6, 0x18 ;  /* 0x0000000607060291 */ /* 0x004fe2000f8ec03f */
[----:B---3--:R-:W-:-:S11]  /*0260*/  ISETP.NE.AND P1, PT, R2, RZ, PT ;  /* 0x000000ff0200720c */ /* 0x008fd60003f25270 */
[----:B------:R-:W-:Y:S01]  /*0270*/  UISETP.NE.AND UP0, UPT, UR8, URZ, UPT ;  /* 0x0000003f0800728c */ /* 0x000fe2000bf05270 */
[----:B------:R-:W1:Y:S02]  /*0280*/  FENCE.VIEW.ASYNC.S ;  /* 0x00000000000073c6 */ /* 0x000e640000000000 */
[----:B-1----:R1:W2:Y:S01]  /*0290*/  @UP1 SYNCS.EXCH.64 URZ, [UR6+0x29800], UR4 ;  /* 0x02980004063f15b2 */ /* 0x0022a20008000100 */
[----:B------:R1:W3:Y:S01]  /*02a0*/  @UP2 SYNCS.EXCH.64 URZ, [UR6+0x29820], UR4 ;  /* 0x02982004063f25b2 */ /* 0x0002e20008000100 */
[----:B------:R-:W-:Y:S06]  /*02b0*/  @P1 BRA `(.L_x_2) ;  /* 0x0000000000481947 */ /* 0x000fec0003800000 */
[----:B-1----:R-:W1:Y:S01]  /*02c0*/  S2UR UR5, SR_CgaCtaId ;  /* 0x00000000000579c3 */ /* 0x002e620000008800 */
[----:B------:R-:W-:Y:S01]  /*02d0*/  UMOV UR4, 0x400 ;  /* 0x0000040000047882 */ /* 0x000fe20000000000 */
[----:B------:R-:W-:Y:S01]  /*02e0*/  UMOV UR6, 0x1 ;  /* 0x0000000100067882 */ /* 0x000fe20000000000 */
[----:B------:R-:W-:Y:S01]  /*02f0*/  UMOV UR9, 0x2 ;  /* 0x0000000200097882 */ /* 0x000fe20000000000 */
[----:B------:R-:W-:-:S04]  /*0300*/  UIADD3 UR6, -UR6, 0x100000, URZ ;  /* 0x0010000006067890 */ /* 0x000fc8000fffe13f */
[----:B------:R-:W-:Y:S02]  /*0310*/  USHF.L.U32 UR7, UR6, 0xb, URZ ;  /* 0x0000000b06077899 */ /* 0x000fe4000800063f */
[----:B------:R-:W-:Y:S01]  /*0320*/  USHF.L.U32 UR6, UR6, 0x1, URZ ;  /* 0x0000000106067899 */ /* 0x000fe2000800063f */
[----:B------:R-:W-:Y:S01]  /*0330*/  ELECT P0, URZ, PT ;  /* 0x00000000003f782f */ /* 0x000fe20003800000 */
[----:B-1----:R-:W-:Y:S02]  /*0340*/  ULEA UR8, UR5, UR4, 0x18 ;  /* 0x0000000405087291 */ /* 0x002fe4000f8ec03f */
[----:B------:R-:W-:-:S04]  /*0350*/  UIADD3 UR4, -UR9, 0x100000, URZ ;  /* 0x0010000009047890 */ /* 0x000fc8000fffe13f */
[----:B------:R-:W-:Y:S02]  /*0360*/  USHF.L.U32 UR5, UR4, 0xb, URZ ;  /* 0x0000000b04057899 */ /* 0x000fe4000800063f */
[----:B------:R-:W-:Y:S01]  /*0370*/  USHF.L.U32 UR4, UR4, 0x1, URZ ;  /* 0x0000000104047899 */ /* 0x000fe2000800063f */
[----:B------:R-:W1:Y:S03]  /*0380*/  FENCE.VIEW.ASYNC.S ;  /* 0x00000000000073c6 */ /* 0x000e660000000000 */
[----:B-1----:R4:W1:Y:S08]  /*0390*/  SYNCS.EXCH.64 URZ, [UR8+0x29830], UR6 ;  /* 0x02983006083f75b2 */ /* 0x0028700008000100 */
[----:B------:R4:W1:Y:S01]  /*03a0*/  SYNCS.EXCH.64 URZ, [UR8+0x29840], UR4 ;  /* 0x02984004083f75b2 */ /* 0x0008620008000100 */
[----:B------:R4:W1:Y:S01]  /*03b0*/  SYNCS.EXCH.64 URZ, [UR8+0x29838], UR6 ;  /* 0x02983806083f75b2 */ /* 0x0008620008000100 */
[----:B------:R4:W1:Y:S02]  /*03c0*/  SYNCS.EXCH.64 URZ, [UR8+0x29848], UR4 ;  /* 0x02984804083f75b2 */ /* 0x0008640008000100 */
[----:B----4-:R-:W-:Y:S01]  /*03d0*/  NOP ;  /* 0x0000000000007918 */ /* 0x010fe20000000000 */
.L_x_2:
[----:B------:R-:W4:Y:S01]  /*03e0*/  SHFL.IDX PT, R2, R0, RZ, 0x1f ;  /* 0x00001fff00027589 */ /* 0x000f2200000e0000 */
[----:B------:R-:W-:Y:S01]  /*03f0*/  NOP ;  /* 0x0000000000007918 */ /* 0x000fe20000000000 */
[----:B----4-:R-:W-:-:S13]  /*0400*/  ISETP.NE.AND P0, PT, R2, RZ, PT ;  /* 0x000000ff0200720c */ /* 0x010fda0003f05270 */
[----:B------:R-:W-:Y:S05]  /*0410*/  @P0 BRA `(.L_x_3) ;  /* 0x0000000000480947 */ /* 0x000fea0003800000 */
[----:B-1----:R-:W1:Y:S01]  /*0420*/  S2UR UR5, SR_CgaCtaId ;  /* 0x00000000000579c3 */ /* 0x002e620000008800 */
[----:B------:R-:W-:Y:S01]  /*0430*/  UMOV UR4, 0x400 ;  /* 0x0000040000047882 */ /* 0x000fe20000000000 */
[----:B------:R-:W-:Y:S01]  /*0440*/  UMOV UR6, 0x80 ;  /* 0x0000008000067882 */ /* 0x000fe20000000000 */
[----:B------:R-:W-:Y:S01]  /*0450*/  UMOV UR7, 0x100 ;  /* 0x0000010000077882 */ /* 0x000fe20000000000 */
[----:B------:R-:W-:Y:S01]  /*0460*/  ELECT P0, URZ, PT ;  /* 0x00000000003f782f */ /* 0x000fe20003800000 */
[----:B-1----:R-:W-:Y:S02]  /*0470*/  ULEA UR8, UR5, UR4, 0x18 ;  /* 0x0000000405087291 */ /* 0x002fe4000f8ec03f */
[----:B------:R-:W-:-:S04]  /*0480*/  UIADD3 UR4, -UR6, 0x100000, URZ ;  /* 0x0010000006047890 */ /* 0x000fc8000fffe13f */
[----:B------:R-:W-:Y:S02]  /*0490*/  USHF.L.U32 UR5, UR4, 0xb, URZ ;  /* 0x0000000b04057899 */ /* 0x000fe4000800063f */
[----:B------:R-:W-:Y:S02]  /*04a0*/  USHF.L.U32 UR4, UR4, 0x1, URZ ;  /* 0x0000000104047899 */ /* 0x000fe4000800063f */
        /* <DEDUP_REMOVED lines=9> */
.L_x_3:
[----:B------:R-:W4:Y:S01]  /*0540*/  SHFL.IDX PT, R2, R0, RZ, 0x1f ;  /* 0x00001fff00027589 */ /* 0x000f2200000e0000 */
[----:B------:R-:W-:Y:S01]  /*0550*/  NOP ;  /* 0x0000000000007918 */ /* 0x000fe20000000000 */
[----:B----4-:R-:W-:-:S13]  /*0560*/  ISETP.NE.AND P0, PT, R2, RZ, PT ;  /* 0x000000ff0200720c */ /* 0x010fda0003f05270 */
[----:B------:R-:W-:Y:S05]  /*0570*/  @P0 BRA `(.L_x_4) ;  /* 0x0000000000380947 */ /* 0x000fea0003800000 */
[----:B-1----:R-:W1:Y:S01]  /*0580*/  S2UR UR5, SR_CgaCtaId ;  /* 0x00000000000579c3 */ /* 0x002e620000008800 */
[----:B------:R-:W-:Y:S01]  /*0590*/  UMOV UR4, 0x400 ;  /* 0x0000040000047882 */ /* 0x000fe20000000000 */
[----:B------:R-:W-:Y:S01]  /*05a0*/  UMOV UR7, 0x1 ;  /* 0x0000000100077882 */ /* 0x000fe20000000000 */
[----:B------:R-:W-:Y:S01]  /*05b0*/  ELECT P0, URZ, PT ;  /* 0x00000000003f782f */ /* 0x000fe20003800000 */
[----:B-1----:R-:W-:Y:S02]  /*05c0*/  ULEA UR6, UR5, UR4, 0x18 ;  /* 0x0000000405067291 */ /* 0x002fe4000f8ec03f */
[----:B------:R-:W-:-:S04]  /*05d0*/  UIADD3 UR4, -UR7, 0x100000, URZ ;  /* 0x0010000007047890 */ /* 0x000fc8000fffe13f */
[----:B------:R-:W-:Y:S02]  /*05e0*/  USHF.L.U32 UR5, UR4, 0xb, URZ ;  /* 0x0000000b04057899 */ /* 0x000fe4000800063f */
[----:B------:R-:W-:Y:S01]  /*05f0*/  USHF.L.U32 UR4, UR4, 0x1, URZ ;  /* 0x0000000104047899 */ /* 0x000fe2000800063f */
[----:B------:R-:W1:Y:S11]  /*0600*/  FENCE.VIEW.ASYNC.S ;  /* 0x00000000000073c6 */ /* 0x000e760000000000 */
[----:B-1----:R4:W1:Y:S01]  /*0610*/  SYNCS.EXCH.64 URZ, [UR6+0x29870], UR4 ;  /* 0x02987004063f75b2 */ /* 0x0028620008000100 */
[----:B------:R4:W1:Y:S01]  /*0620*/  SYNCS.EXCH.64 URZ, [UR6+0x29880], UR4 ;  /* 0x02988004063f75b2 */ /* 0x0008620008000100 */
[----:B------:R4:W1:Y:S01]  /*0630*/  SYNCS.EXCH.64 URZ, [UR6+0x29878], UR4 ;  /* 0x02987804063f75b2 */ /* 0x0008620008000100 */
[----:B------:R4:W1:Y:S02]  /*0640*/  SYNCS.EXCH.64 URZ, [UR6+0x29888], UR4 ;  /* 0x02988804063f75b2 */ /* 0x0008640008000100 */
[----:B----4-:R-:W-:Y:S01]  /*0650*/  NOP ;  /* 0x0000000000007918 */ /* 0x010fe20000000000 */
.L_x_4:
        /* <DEDUP_REMOVED lines=22> */
.L_x_5:
        /* <DEDUP_REMOVED lines=22> */
.L_x_6:
[----:B------:R-:W-:Y:S01]  /*0920*/  PLOP3.LUT P0, PT, PT, PT, UP0, 0x80, 0x0 ;  /* 0x000000000000781c */ /* 0x000fe20003f0f008 */
[----:B------:R-:W-:Y:S01]  /*0930*/  UMOV UR46, 0x1 ;  /* 0x00000001002e7882 */ /* 0x000fe20000000000 */
[----:B------:R-:W-:Y:S01]  /*0940*/  NOP ;  /* 0x0000000000007918 */ /* 0x000fe20000000000 */
[----:B------:R-:W-:Y:S01]  /*0950*/  USEL UR46, UR46, 0x2, !UP0 ;  /* 0x000000022e2e7887 */ /* 0x000fe2000c000000 */
[----:B------:R-:W-:Y:S01]  /*0960*/  ULDC.64 UR50, c[0x0][0x208] ;  /* 0x0000820000327ab9 */ /* 0x000fe20000000a00 */
[----:B-123--:R-:W-:Y:S08]  /*0970*/  BAR.SYNC.DEFER_BLOCKING 0x0 ;  /* 0x0000000000007b1d */ /* 0x00eff00000010000 */
[----:B------:R-:W-:Y:S05]  /*0980*/  @!P0 BRA `(.L_x_7) ;  /* 0x0000008400948947 */ /* 0x000fea0003800000 */
.L_x_8:
[----:B------:R-:W-:-:S08]  /*0990*/  NOP ;  /* 0x0000000000007918 */ /* 0x000fd00000000000 */
[----:B------:R-:W1:Y:S02]  /*09a0*/  USETMAXREG.TRY_ALLOC.CTAPOOL UP0, 0xf0 ;  /* 0x000000f0000079c8 */ /* 0x000e640008000600 */
[----:B-1----:R-:W-:-:S13]  /*09b0*/  PLOP3.LUT P0, PT, PT, PT, UP0, 0x80, 0x0 ;  /* 0x000000000000781c */ /* 0x002fda0003f0f008 */
[----:B------:R-:W-:Y:S05]  /*09c0*/  @!P0 BRA `(.L_x_8) ;  /* 0xfffffffc00f08947 */ /* 0x000fea000383ffff */
[----:B------:R-:W1:Y:S01]  /*09d0*/  S2R R2, SR_TID.X ;  /* 0x0000000000027919 */ /* 0x000e620000002100 */
[----:B------:R-:W2:Y:S08]  /*09e0*/  S2UR UR48, SR_CTAID.X ;  /* 0x00000000003079c3 */ /* 0x000eb00000002500 */
[----:B------:R-:W-:Y:S06]  /*09f0*/  BAR.ARV 0x8, 0x120 ;  /* 0x0204800000007b1d */ /* 0x000fec0000002000 */
[----:B-1----:R-:W-:-:S04]  /*0a00*/  LOP3.LUT R0, R2, 0xffffff80, RZ, 0xc0, !PT ;  /* 0xffffff8002007812 */ /* 0x002fc800078ec0ff */
[----:B------:R-:W-:Y:S02]  /*0a10*/  ISETP.NE.AND P0, PT, R0, 0x80, PT ;  /* 0x000000800000780c */ /* 0x000fe40003f05270 */
[----:B------:R-:W2:Y:S11]  /*0a20*/  LDC R0, c[0x0][0xda4] ;  /* 0x00036900ff007b82 */ /* 0x000eb60000000800 */
[----:B------:R-:W-:Y:S06]  /*0a30*/  @!P0 BAR.ARV 0x9, 0x100 ;  /* 0x0244000000008b1d */ /* 0x000fec0000002000 */
[----:B--2---:R-:W-:-:S13]  /*0a40*/  ISETP.LE.AND P0, PT, R0, UR48, PT ;  /* 0x0000003000007c0c */ /* 0x004fda000bf03270 */
[----:B------:R-:W-:Y:S05]  /*0a50*/  @P0 EXIT ;  /* 0x000000000000094d */ /* 0x000fea0003800000 */
[----:B------:R-:W-:Y:S01]  /*0a60*/  VIADD R0, R2, 0xffffff80 ;  /* 0xffffff8002007836 */ /* 0x000fe20000000000 */
[----:B------:R-:W1:Y:S01]  /*0a70*/  S2UR UR37, SR_CgaCtaId ;  /* 0x00000000002579c3 */ /* 0x000e620000008800 */
[----:B------:R-:W-:Y:S01]  /*0a80*/  UMOV UR38, 0x400 ;  /* 0x0000040000267882 */ /* 0x000fe20000000000 */
[----:B------:R-:W-:Y:S01]  /*0a90*/  IMAD.MOV.U32 R168, RZ, RZ, -0x2 ;  /* 0xfffffffeffa87424 */ /* 0x000fe200078e00ff */
[----:B------:R-:W-:Y:S01]  /*0aa0*/  ULOP3.LUT UR47, UR46, 0x1, URZ, 0xfc, !UPT ;  /* 0x000000012e2f7892 */ /* 0x000fe2000f8efc3f */
[----:B------:R-:W-:Y:S01]  /*0ab0*/  SHF.R.S32.HI R3, RZ, 0x1f, R0 ;  /* 0x0000001fff037819 */ /* 0x000fe20000011400 */
[----:B------:R-:W-:Y:S01]  /*0ac0*/  ULDC.64 UR54, c[0x0][0x198] ;  /* 0x0000660000367ab9 */ /* 0x000fe20000000a00 */
[----:B------:R-:W-:Y:S01]  /*0ad0*/  UMOV UR39, URZ ;  /* 0x0000003f00277c82 */ /* 0x000fe20008000000 */
[----:B------:R-:W-:Y:S01]  /*0ae0*/  UMOV UR36, URZ ;  /* 0x0000003f00247c82 */ /* 0x000fe20008000000 */
[CC--:B------:R-:W-:Y:S01]  /*0af0*/  LEA.HI R4, R3.reuse, R0.reuse, RZ, 0x7 ;  /* 0x0000000003047211 */ /* 0x0c0fe200078f38ff */
[----:B------:R-:W2:Y:S01]  /*0b00*/  S2UR UR6, SR_SWINHI ;  /* 0x00000000000679c3 */ /* 0x000ea20000002f00 */
[----:B------:R-:W-:Y:S01]  /*0b10*/  LEA.HI R7, R3, R0, RZ, 0x4 ;  /* 0x0000000003077211 */ /* 0x000fe200078f20ff */
[----:B------:R-:W-:Y:S01]  /*0b20*/  UMOV UR52, URZ ;  /* 0x0000003f00347c82 */ /* 0x000fe20008000000 */
[----:B------:R-:W-:-:S02]  /*0b30*/  LOP3.LUT R5, R4, 0xffffff80, RZ, 0xc0, !PT ;  /* 0xffffff8004057812 */ /* 0x000fc400078ec0ff */
[----:B------:R-:W-:Y:S02]  /*0b40*/  SHF.R.S32.HI R8, RZ, 0x4, R7 ;  /* 0x00000004ff087819 */ /* 0x000fe40000011407 */
[----:B------:R-:W-:Y:S01]  /*0b50*/  LEA.HI R22, R3, R0, RZ, 0x5 ;  /* 0x0000000003167211 */ /* 0x000fe200078f28ff */
[C---:B------:R-:W-:Y:S01]  /*0b60*/  IMAD.IADD R2, R0.reuse, 0x1, -R5 ;  /* 0x0000000100027824 */ /* 0x040fe200078e0a05 */
[C---:B------:R-:W-:Y:S02]  /*0b70*/  LEA.HI R3, R7.reuse, R8, RZ, 0x1 ;  /* 0x0000000807037211 */ /* 0x040fe400078f08ff */
[----:B------:R-:W-:Y:S02]  /*0b80*/  LOP3.LUT R7, R7, 0x3fffff0, RZ, 0xc0, !PT ;  /* 0x03fffff007077812 */ /* 0x000fe400078ec0ff */
[----:B------:R-:W-:Y:S02]  /*0b90*/  SHF.R.S32.HI R5, RZ, 0x1f, R2 ;  /* 0x0000001fff057819 */ /* 0x000fe40000011402 */
[----:B------:R-:W-:Y:S01]  /*0ba0*/  LOP3.LUT R3, R3, 0x1ffffffe, RZ, 0xc0, !PT ;  /* 0x1ffffffe03037812 */ /* 0x000fe200078ec0ff */
[----:B------:R-:W-:Y:S01]  /*0bb0*/  IMAD.IADD R7, R0, 0x1, -R7 ;  /* 0x0000000100077824 */ /* 0x000fe200078e0a07 */
[----:B------:R-:W-:Y:S01]  /*0bc0*/  LEA.HI R6, R5, R2, RZ, 0x2 ;  /* 0x0000000205067211 */ /* 0x000fe200078f10ff */
[----:B-1----:R-:W-:Y:S01]  /*0bd0*/  ULEA UR38, UR37, UR38, 0x18 ;  /* 0x0000002625267291 */ /* 0x002fe2000f8ec03f */
[----:B------:R-:W-:Y:S01]  /*0be0*/  SHF.R.S32.HI R22, RZ, 0x5, R22 ;  /* 0x00000005ff167819 */ /* 0x000fe20000011416 */
[----:B------:R-:W-:Y:S01]  /*0bf0*/  IMAD.IADD R3, R8, 0x1, -R3 ;  /* 0x0000000108037824 */ /* 0x000fe200078e0a03 */
[----:B------:R-:W-:-:S02]  /*0c00*/  SHF.R.S32.HI R9, RZ, 0x2, R6 ;  /* 0x00000002ff097819 */ /* 0x000fc40000011406 */
[----:B------:R-:W-:Y:S01]  /*0c10*/  SHF.R.S32.HI R10, RZ, 0x1f, R6 ;  /* 0x0000001fff0a7819 */ /* 0x000fe20000011406 */
[----:B------:R-:W-:Y:S01]  /*0c20*/  IMAD R0, R22, 0x10, R7 ;  /* 0x0000001016007824 */ /* 0x000fe200078e0207 */
[----:B------:R-:W-:Y:S01]  /*0c30*/  SHF.R.S32.HI R19, RZ, 0x7, R4 ;  /* 0x00000007ff137819 */ /* 0x000fe20000011404 */
[----:B------:R-:W-:Y:S01]  /*0c40*/  UMOV UR4, UR38 ;  /* 0x0000002600047c82 */ /* 0x000fe20008000000 */
[----:B--2---:R-:W-:Y:S01]  /*0c50*/  UMOV UR5, UR6 ;  /* 0x0000000600057c82 */ /* 0x004fe20008000000 */
[----:B------:R-:W-:Y:S01]  /*0c60*/  LEA.HI R10, R10, R9, RZ, 0x3 ;  /* 0x000000090a0a7211 */ /* 0x000fe200078f18ff */
[----:B------:R-:W-:Y:S01]  /*0c70*/  IMAD R7, R0, 0x8, R3 ;  /* 0x0000000800077824 */ /* 0x000fe200078e0203 */
[----:B------:R-:W-:Y:S01]  /*0c80*/  LEA.HI R4, R4, R19, RZ, 0x1 ;  /* 0x0000001304047211 */ /* 0x000fe200078f08ff */
[----:B------:R-:W-:Y:S01]  /*0c90*/  IMAD.U32 R16, RZ, RZ, UR4 ;  /* 0x00000004ff107e24 */ /* 0x000fe2000f8e00ff */
[----:B------:R-:W-:Y:S01]  /*0ca0*/  LOP3.LUT R10, R10, 0xfffffff8, RZ, 0xc0, !PT ;  /* 0xfffffff80a0a7812 */ /* 0x000fe200078ec0ff */
[----:B------:R-:W-:Y:S01]  /*0cb0*/  IMAD.U32 R17, RZ, RZ, UR5 ;  /* 0x00000005ff117e24 */ /* 0x000fe2000f8e00ff */
[----:B------:R-:W-:-:S02]  /*0cc0*/  LEA.HI R5, R5, R2, RZ, 0x5 ;  /* 0x0000000205057211 */ /* 0x000fc400078f28ff */
[----:B------:R-:W-:Y:S01]  /*0cd0*/  LOP3.LUT R3, R6, 0x7ffffffc, RZ, 0xc0, !PT ;  /* 0x7ffffffc06037812 */ /* 0x000fe200078ec0ff */
[----:B------:R-:W-:Y:S01]  /*0ce0*/  IMAD.IADD R9, R9, 0x1, -R10 ;  /* 0x0000000109097824 */ /* 0x000fe200078e0a0a */
[----:B------:R-:W-:Y:S02]  /*0cf0*/  LOP3.LUT R4, R4, 0x3fffffe, RZ, 0xc0, !PT ;  /* 0x03fffffe04047812 */ /* 0x000fe400078ec0ff */
[----:B------:R-:W-:Y:S01]  /*0d00*/  SHF.R.S32.HI R0, RZ, 0x5, R5 ;  /* 0x00000005ff007819 */ /* 0x000fe20000011405 */
[----:B------:R-:W-:Y:S02]  /*0d10*/  IMAD.IADD R3, R2, 0x1, -R3 ;  /* 0x0000000102037824 */ /* 0x000fe400078e0a03 */
[----:B------:R-:W-:Y:S02]  /*0d20*/  IMAD.SHL.U32 R5, R7, 0x8, RZ ;  /* 0x0000000807057824 */ /* 0x000fe400078e00ff */
[----:B------:R-:W-:Y:S02]  /*0d30*/  IMAD R9, R0, 0x10, R9 ;  /* 0x0000001000097824 */ /* 0x000fe400078e0209 */
[----:B------:R-:W-:-:S02]  /*0d40*/  IMAD.IADD R4, R19, 0x1, -R4 ;  /* 0x0000000113047824 */ /* 0x000fc400078e0a04 */
[----:B------:R-:W-:Y:S02]  /*0d50*/  IMAD R168, R3, R168, 0xa0 ;  /* 0x000000a003a87424 */ /* 0x000fe400078e02a8 */
[----:B------:R-:W-:-:S04]  /*0d60*/  IMAD.WIDE R16, R5, 0x2, R16 ;  /* 0x0000000205107825 */ /* 0x000fc800078e0210 */
[----:B------:R-:W-:-:S07]  /*0d70*/  IMAD R23, R4, 0x40, R9 ;  /* 0x0000004004177824 */ /* 0x000fce00078e0209 */
.L_x_33:
[----:B------:R-:W-:Y:S01]  /*0d80*/  ULDC UR4, c[0x0][0xda8] ;  /* 0x00036a0000047ab9 */ /* 0x000fe20000000800 */
[----:B------:R-:W-:Y:S01]  /*0d90*/  ULDC UR43, c[0x0][0xdb4] ;  /* 0x00036d00002b7ab9 */ /* 0x000fe20000000800 */
[----:B------:R-:W-:Y:S01]  /*0da0*/  UISETP.NE.AND UP1, UPT, UR4, 0x1, UPT ;  /* 0x000000010400788c */ /* 0x000fe2000bf25270 */
[----:B------:R-:W-:Y:S01]  /*0db0*/  IMAD.MOV.U32 R3, RZ, RZ, 0x3f800000 ;  /* 0x3f800000ff037424 */ /* 0x000fe200078e00ff */
[----:B------:R-:W-:Y:S01]  /*0dc0*/  UISETP.NE.AND UP2, UPT, UR43, 0x1, UPT ;  /* 0x000000012b00788c */ /* 0x000fe2000bf45270 */
[----:B------:R-:W-:Y:S01]  /*0dd0*/  IMAD.MOV.U32 R0, RZ, RZ, 0x3f800000 ;  /* 0x3f800000ff007424 */ /* 0x000fe200078e00ff */
[----:B------:R-:W-:Y:S01]  /*0de0*/  ULDC.64 UR4, c[0x0][0x990] ;  /* 0x0002640000047ab9 */ /* 0x000fe20000000a00 */
[----:B------:R-:W-:Y:S01]  /*0df0*/  UMOV UR45, UR48 ;  /* 0x00000030002d7c82 */ /* 0x000fe20008000000 */
[----:B------:R-:W-:Y:S01]  /*0e00*/  UISETP.NE.U32.AND UP0, UPT, UR4, URZ, UPT ;  /* 0x0000003f0400728c */ /* 0x000fe2000bf05070 */
[----:B-1----:R-:W1:Y:S01]  /*0e10*/  SHFL.IDX PT, R8, R19, RZ, 0x1f ;  /* 0x00001fff13087589 */ /* 0x002e6200000e0000 */
[----:B------:R-:W-:-:S02]  /*0e20*/  ULDC UR56, c[0x0][0x404] ;  /* 0x0001010000387ab9 */ /* 0x000fc40000000800 */
[----:B------:R-:W-:Y:S01]  /*0e30*/  UISETP.NE.AND.EX UP0, UPT, UR5, URZ, UPT, UP0 ;  /* 0x0000003f0500728c */ /* 0x000fe2000bf05300 */
[----:B------:R-:W-:Y:S01]  /*0e40*/  @UP1 ULDC UR6, c[0x0][0xdac] ;  /* 0x00036b0000061ab9 */ /* 0x000fe20000000800 */
[----:B------:R-:W-:Y:S01]  /*0e50*/  @UP1 ULDC UR8, c[0x0][0xdb0] ;  /* 0x00036c0000081ab9 */ /* 0x000fe20000000800 */
[----:B------:R-:W-:Y:S01]  /*0e60*/  UIMAD.WIDE.U32 UR6, UR48, UR6, URZ ;  /* 0x00000006300672a5 */ /* 0x000fe2000f8e003f */
[----:B------:R-:W-:Y:S02]  /*0e70*/  @UP2 ULDC.64 UR10, c[0x0][0xdb8] ;  /* 0x00036e00000a2ab9 */ /* 0x000fe40000000a00 */
[----:B------:R-:W-:Y:S01]  /*0e80*/  PLOP3.LUT P0, PT, PT, PT, UP0, 0x80, 0x0 ;  /* 0x000000000000781c */ /* 0x000fe20003f0f008 */
[----:B------:R-:W-:-:S03]  /*0e90*/  @UP1 USHF.R.U32.HI UR45, URZ, UR8, UR7 ;  /* 0x000000083f2d1299 */ /* 0x000fc60008011607 */
[----:B------:R-:W-:Y:S01]  /*0ea0*/  ULDC.64 UR6, c[0x0][0x998] ;  /* 0x0002660000067ab9 */ /* 0x000fe20000000a00 */
[----:B------:R-:W-:Y:S02]  /*0eb0*/  UIMAD.WIDE.U32 UR8, UR45, UR10, URZ ;  /* 0x0000000a2d0872a5 */ /* 0x000fe4000f8e003f */
[----:B------:R-:W-:Y:S01]  /*0ec0*/  UISETP.NE.U32.AND UP1, UPT, UR6, URZ, UPT ;  /* 0x0000003f0600728c */ /* 0x000fe2000bf25070 */
[----:B------:R-:W-:Y:S01]  /*0ed0*/  ULDC UR10, c[0x0][0x428] ;  /* 0x00010a00000a7ab9 */ /* 0x000fe20000000800 */
[----:B------:R-:W-:Y:S02]  /*0ee0*/  UMOV UR44, UR45 ;  /* 0x0000002d002c7c82 */ /* 0x000fe40008000000 */
[----:B------:R-:W-:Y:S02]  /*0ef0*/  UISETP.NE.AND.EX UP1, UPT, UR7, URZ, UPT, UP1 ;  /* 0x0000003f0700728c */ /* 0x000fe4000bf25310 */
[----:B------:R-:W-:Y:S02]  /*0f00*/  @UP2 USHF.R.U32.HI UR44, URZ, UR11, UR9 ;  /* 0x0000000b3f2c2299 */ /* 0x000fe40008011609 */
[----:B------:R-:W-:-:S02]  /*0f10*/  UISETP.NE.AND UP2, UPT, UR10, 0x1, UPT ;  /* 0x000000010a00788c */ /* 0x000fc4000bf45270 */
[----:B------:R-:W-:Y:S01]  /*0f20*/  @UP0 USHF.R.S32.HI UR8, URZ, 0x1f, UR44 ;  /* 0x0000001f3f080899 */ /* 0x000fe2000801142c */
[----:B------:R-:W-:Y:S01]  /*0f30*/  PLOP3.LUT P1, PT, PT, PT, UP1, 0x80, 0x0 ;  /* 0x000000000000781c */ /* 0x000fe20003f2f018 */
[----:B------:R-:W-:Y:S01]  /*0f40*/  @UP0 ULDC.64 UR14, c[0x0][0x9a8] ;  /* 0x00026a00000e0ab9 */ /* 0x000fe20000000a00 */
[----:B------:R-:W-:Y:S02]  /*0f50*/  UIADD3 UR11, -UR44, URZ, URZ ;  /* 0x0000003f2c0b7290 */ /* 0x000fe4000fffe13f */
[----:B------:R-:W-:Y:S02]  /*0f60*/  @UP0 UIMAD UR10, UR8, UR14, URZ ;  /* 0x0000000e080a02a4 */ /* 0x000fe4000f8e023f */
[----:B------:R-:W-:Y:S02]  /*0f70*/  @UP0 UIMAD.WIDE.U32 UR8, UR44, UR14, URZ ;  /* 0x0000000e2c0802a5 */ /* 0x000fe4000f8e003f */
[----:B------:R-:W-:Y:S02]  /*0f80*/  UIMAD UR43, UR43, UR11, UR45 ;  /* 0x0000000b2b2b72a4 */ /* 0x000fe4000f8e022d */
[----:B------:R-:W-:Y:S01]  /*0f90*/  @UP1 USHF.R.S32.HI UR14, URZ, 0x1f, UR44 ;  /* 0x0000001f3f0e1899 */ /* 0x000fe2000801142c */
[----:B------:R-:W-:Y:S01]  /*0fa0*/  @UP1 ULDC.64 UR16, c[0x0][0x9b8] ;  /* 0x00026e0000101ab9 */ /* 0x000fe20000000a00 */
[----:B------:R-:W-:Y:S01]  /*0fb0*/  @UP0 UIMAD UR15, UR44, UR15, UR10 ;  /* 0x0000000f2c0f02a4 */ /* 0x000fe2000f8e020a */
[----:B------:R-:W-:Y:S01]  /*0fc0*/  @UP2 ULDC UR12, c[0x0][0x42c] ;  /* 0x00010b00000c2ab9 */ /* 0x000fe20000000800 */
[----:B------:R-:W-:-:S02]  /*0fd0*/  @UP1 UIMAD.WIDE.U32 UR10, UR44, UR16, URZ ;  /* 0x000000102c0a12a5 */ /* 0x000fc4000f8e003f */
[----:B------:R-:W-:Y:S02]  /*0fe0*/  UIMAD.WIDE.U32 UR12, UR43, UR12, URZ ;  /* 0x0000000c2b0c72a5 */ /* 0x000fe4000f8e003f */
[----:B------:R-:W-:Y:S01]  /*0ff0*/  @UP1 UIMAD UR16, UR14, UR16, URZ ;  /* 0x000000100e1012a4 */ /* 0x000fe2000f8e023f */
[----:B------:R-:W-:Y:S02]  /*1000*/  @UP2 ULDC UR18, c[0x0][0x430] ;  /* 0x00010c0000122ab9 */ /* 0x000fe40000000800 */
[----:B------:R-:W-:Y:S01]  /*1010*/  UMOV UR14, UR43 ;  /* 0x0000002b000e7c82 */ /* 0x000fe20008000000 */
[----:B------:R-:W-:Y:S02]  /*1020*/  @UP2 USHF.R.U32.HI UR14, URZ, UR18, UR13 ;  /* 0x000000123f0e2299 */ /* 0x000fe4000801160d */
[----:B------:R-:W-:Y:S02]  /*1030*/  @UP1 UIMAD UR16, UR44, UR17, UR16 ;  /* 0x000000112c1012a4 */ /* 0x000fe4000f8e0210 */
[----:B------:R-:W-:-:S02]  /*1040*/  @UP0 USHF.R.S32.HI UR12, URZ, 0x1f, UR14 ;  /* 0x0000001f3f0c0899 */ /* 0x000fc4000801140e */
[----:B------:R-:W-:Y:S01]  /*1050*/  @UP1 USHF.R.S32.HI UR13, URZ, 0x1f, UR14 ;  /* 0x0000001f3f0d1899 */ /* 0x000fe2000801140e */
[----:B------:R-:W-:Y:S01]  /*1060*/  @UP0 ULDC.64 UR18, c[0x0][0x9b0] ;  /* 0x00026c0000120ab9 */ /* 0x000fe20000000a00 */
[----:B------:R-:W-:Y:S02]  /*1070*/  @UP1 UIADD3 UR11, UR11, UR16, URZ ;  /* 0x000000100b0b1290 */ /* 0x000fe4000fffe03f */
[----:B------:R-:W-:Y:S01]  /*1080*/  @UP0 UIADD3 UR9, UR9, UR15, URZ ;  /* 0x0000000f09090290 */ /* 0x000fe2000fffe03f */
[----:B------:R-:W-:Y:S01]  /*1090*/  @UP1 ULDC.64 UR16, c[0x0][0x9c0] ;  /* 0x0002700000101ab9 */ /* 0x000fe20000000a00 */
[----:B------:R-:W-:Y:S02]  /*10a0*/  @UP0 UIMAD UR12, UR12, UR18, URZ ;  /* 0x000000120c0c02a4 */ /* 0x000fe4000f8e023f */
[----:B------:R-:W-:Y:S02]  /*10b0*/  @UP1 UIMAD UR13, UR13, UR16, URZ ;  /* 0x000000100d0d12a4 */ /* 0x000fe4000f8e023f */
[----:B------:R-:W-:-:S02]  /*10c0*/  @UP0 UIMAD.WIDE.U32 UR8, UR14, UR18, UR8 ;  /* 0x000000120e0802a5 */ /* 0x000fc4000f8e0008 */
[----:B------:R-:W-:Y:S02]  /*10d0*/  @UP0 UIMAD UR12, UR14, UR19, UR12 ;  /* 0x000000130e0c02a4 */ /* 0x000fe4000f8e020c */
[----:B------:R-:W-:Y:S02]  /*10e0*/  @UP1 UIMAD.WIDE.U32 UR10, UR14, UR16, UR10 ;  /* 0x000000100e0a12a5 */ /* 0x000fe4000f8e000a */
[----:B------:R-:W-:Y:S02]  /*10f0*/  @UP1 UIMAD UR13, UR14, UR17, UR13 ;  /* 0x000000110e0d12a4 */ /* 0x000fe4000f8e020d */
[----:B------:R-:W-:Y:S02]  /*1100*/  @UP0 UIADD3 UR12, UR9, UR12, URZ ;  /* 0x0000000c090c0290 */ /* 0x000fe4000fffe03f */
[----:B------:R-:W-:Y:S02]  /*1110*/  @UP0 ULEA UR4, UP3, UR8, UR4, 0x2 ;  /* 0x0000000408040291 */ /* 0x000fe4000f86103f */
[----:B------:R-:W-:-:S02]  /*1120*/  @UP1 ULEA UR6, UP4, UR10, UR6, 0x2 ;  /* 0x000000060a061291 */ /* 0x000fc4000f88103f */
[----:B------:R-:W-:Y:S02]  /*1130*/  @UP1 UIADD3 UR9, UR11, UR13, URZ ;  /* 0x0000000d0b091290 */ /* 0x000fe4000fffe03f */
[----:B------:R-:W-:Y:S01]  /*1140*/  @UP0 ULEA.HI.X UR5, UR8, UR5, UR12, 0x2, UP3 ;  /* 0x0000000508050291 */ /* 0x000fe200098f140c */
[----:B------:R-:W-:Y:S01]  /*1150*/  IMAD.U32 R4, RZ, RZ, UR4 ;  /* 0x00000004ff047e24 */ /* 0x000fe2000f8e00ff */
[----:B------:R-:W-:Y:S01]  /*1160*/  @UP1 ULEA.HI.X UR7, UR10, UR7, UR9, 0x2, UP4 ;  /* 0x000000070a071291 */ /* 0x000fe2000a0f1409 */
[----:B------:R-:W-:Y:S01]  /*1170*/  IMAD.U32 R6, RZ, RZ, UR6 ;  /* 0x00000006ff067e24 */ /* 0x000fe2000f8e00ff */
[----:B-1----:R-:W-:Y:S01]  /*1180*/  R2UR UR41, R8 ;  /* 0x00000000082972ca */ /* 0x002fe200000e0000 */
[----:B------:R-:W-:Y:S01]  /*1190*/  ULDC UR9, c[0x0][0x988] ;  /* 0x0002620000097ab9 */ /* 0x000fe20000000800 */
[----:B------:R-:W-:Y:S01]  /*11a0*/  IMAD.U32 R5, RZ, RZ, UR5 ;  /* 0x00000005ff057e24 */ /* 0x000fe2000f8e00ff */
[----:B------:R-:W-:Y:S01]  /*11b0*/  ULDC.64 UR4, c[0x0][0x3f8] ;  /* 0x0000fe0000047ab9 */ /* 0x000fe20000000a00 */
[----:B------:R-:W-:Y:S01]  /*11c0*/  IMAD.U32 R7, RZ, RZ, UR7 ;  /* 0x00000007ff077e24 */ /* 0x000fe2000f8e00ff */
[----:B------:R-:W-:Y:S01]  /*11d0*/  @UP2 ULDC UR8, c[0x0][0x42c] ;  /* 0x00010b0000082ab9 */ /* 0x000fe20000000800 */
[----:B------:R-:W-:Y:S01]  /*11e0*/  @UP2 ULDC UR10, c[0x0][0x430] ;  /* 0x00010c00000a2ab9 */ /* 0x000fe20000000800 */
[----:B------:R-:W2:Y:S04]  /*11f0*/  @P0 LDG.E R3, desc[UR50][R4.64] ;  /* 0x0000003204030981 */ /* 0x000ea8000c1e1900 */
[----:B------:R-:W2:Y:S01]  /*1200*/  @P1 LDG.E R0, desc[UR50][R6.64] ;  /* 0x0000003206001981 */ /* 0x000ea2000c1e1900 */
[----:B------:R-:W-:-:S02]  /*1210*/  UISETP.NE.U32.AND UP0, UPT, UR4, URZ, UPT ;  /* 0x0000003f0400728c */ /* 0x000fc4000bf05070 */
[----:B------:R-:W-:Y:S02]  /*1220*/  UIADD3 UR7, UR38, 0x14400, URZ ;  /* 0x0001440026077890 */ /* 0x000fe4000fffe03f */
[----:B------:R-:W-:Y:S02]  /*1230*/  UISETP.NE.AND.EX UP0, UPT, UR5, URZ, UPT, UP0 ;  /* 0x0000003f0500728c */ /* 0x000fe4000bf05300 */
[----:B------:R-:W-:Y:S02]  /*1240*/  ULEA.HI UR4, UR41, UR41, URZ, 0x1 ;  /* 0x0000002929047291 */ /* 0x000fe4000f8f083f */
[----:B------:R-:W-:Y:S01]  /*1250*/  USEL UR56, UR56, 0x1, UP0 ;  /* 0x0000000138387887 */ /* 0x000fe20008000000 */
[----:B------:R-:W-:Y:S01]  /*1260*/  ULDC UR5, c[0x0][0x2e0] ;  /* 0x0000b80000057ab9 */ /* 0x000fe20000000800 */
[----:B------:R-:W-:Y:S02]  /*1270*/  ULOP3.LUT UP1, URZ, UR7, 0x9f, URZ, 0xc0, !UPT ;  /* 0x0000009f073f7892 */ /* 0x000fe4000f82c03f */
[----:B------:R-:W-:-:S02]  /*1280*/  UIMAD UR56, UR56, UR5, URZ ;  /* 0x00000005383872a4 */ /* 0x000fc4000f8e023f */
[----:B------:R-:W-:Y:S02]  /*1290*/  ULOP3.LUT UR4, UR4, 0x3e, URZ, 0xc0, !UPT ;  /* 0x0000003e04047892 */ /* 0x000fe4000f8ec03f */
[----:B------:R-:W-:Y:S01]  /*12a0*/  UIADD3 UR5, UR56, 0x9f, URZ ;  /* 0x0000009f38057890 */ /* 0x000fe2000fffe03f */
[----:B------:R-:W-:Y:S01]  /*12b0*/  PLOP3.LUT P0, PT, PT, PT, UP1, 0x80, 0x0 ;  /* 0x000000000000781c */ /* 0x000fe20003f0f018 */
[----:B------:R-:W-:Y:S02]  /*12c0*/  UIADD3 UR6, UR41, -UR4, URZ ;  /* 0x8000000429067290 */ /* 0x000fe4000fffe03f */
[----:B------:R-:W-:Y:S02]  /*12d0*/  UIMAD.WIDE UR4, UR5, 0x66666667, URZ ;  /* 0x66666667050478a5 */ /* 0x000fe4000f8e023f */
[----:B------:R-:W-:Y:S01]  /*12e0*/  ULEA UR6, UR6, UR7, 0xc ;  /* 0x0000000706067291 */ /* 0x000fe2000f8e603f */
[----:B------:R-:W-:-:S03]  /*12f0*/  UMOV UR42, UR43 ;  /* 0x0000002b002a7c82 */ /* 0x000fc60008000000 */
[----:B------:R-:W-:Y:S01]  /*1300*/  USHF.R.U32.HI UR6, URZ, 0x4, UR6 ;  /* 0x000000043f067899 */ /* 0x000fe20008011606 */
[----:B------:R-:W-:Y:S01]  /*1310*/  UMOV UR53, UR5 ;  /* 0x0000000500357c82 */ /* 0x000fe20008000000 */
[----:B------:R-:W-:Y:S02]  /*1320*/  UIMAD.WIDE.U32 UR4, UR43, UR8, URZ ;  /* 0x000000082b0472a5 */ /* 0x000fe4000f8e003f */
[----:B------:R-:W-:Y:S02]  /*1330*/  USHF.R.U32.HI UR7, URZ, 0x1f, UR53 ;  /* 0x0000001f3f077899 */ /* 0x000fe40008011635 */
[----:B------:R-:W-:Y:S02]  /*1340*/  ULOP3.LUT UR57, UR6, 0x3fff, URZ, 0xc0, !UPT ;  /* 0x00003fff06397892 */ /* 0x000fe4000f8ec03f */
[----:B------:R-:W-:Y:S02]  /*1350*/  ULEA.HI.SX32 UR53, UR53, UR7, 0x1a ;  /* 0x0000000735357291 */ /* 0x000fe4000f8fd23f */
[----:B------:R-:W-:Y:S01]  /*1360*/  @UP2 USHF.R.U32.HI UR42, URZ, UR10, UR5 ;  /* 0x0000000a3f2a2299 */ /* 0x000fe20008011605 */
[----:B--2---:R-:W-:-:S04]  /*1370*/  FMUL.FTZ R0, R3, R0 ;  /* 0x0000000003007220 */ /* 0x004fc80000410000 */
[----:B------:R-:W-:-:S05]  /*1380*/  FMUL.FTZ R0, R0, UR9 ;  /* 0x0000000900007c20 */ /* 0x000fca0008410000 */
[----:B------:R-:W-:Y:S01]  /*1390*/  R2UR UR40, R0 ;  /* 0x00000000002872ca */ /* 0x000fe200000e0000 */
[----:B------:R-:W-:-:S14]  /*13a0*/  @!P0 BRA `(.L_x_9) ;  /* 0x0000000000408947 */ /* 0x000fdc0003800000 */
[----:B------:R-:W-:Y:S01]  /*13b0*/  MOV R0, 0x0 ;  /* 0x0000000000007802 */ /* 0x000fe20000000f00 */
[----:B------:R-:W-:Y:S01]  /*13c0*/  ULDC.64 UR4, c[0x4][0xa0] ;  /* 0x0100280000047ab9 */ /* 0x000fe20000000a00 */
[----:B------:R-:W-:Y:S01]  /*13d0*/  ULDC.64 UR6, c[0x4][0x30] ;  /* 0x01000c0000067ab9 */ /* 0x000fe20000000a00 */
[----:B------:R-:W-:Y:S01]  /*13e0*/  IMAD.U32 R4, RZ, RZ, UR4 ;  /* 0x00000004ff047e24 */ /* 0x000fe2000f8e00ff */
[----:B------:R1:W2:Y:S01]  /*13f0*/  LDC.64 R14, c[0x4][R0] ;  /* 0x01000000000e7b82 */ /* 0x0002a20000000a00 */
[----:B------:R-:W-:Y:S01]  /*1400*/  IMAD.U32 R5, RZ, RZ, UR5 ;  /* 0x00000005ff057e24 */ /* 0x000fe2000f8e00ff */
[----:B------:R-:W-:Y:S01]  /*1410*/  ULDC.64 UR4, c[0x4][0xa8] ;  /* 0x01002a0000047ab9 */ /* 0x000fe20000000a00 */
[----:B------:R-:W-:Y:S02]  /*1420*/  IMAD.U32 R10, RZ, RZ, UR6 ;  /* 0x00000006ff0a7e24 */ /* 0x000fe4000f8e00ff */
[----:B------:R-:W-:Y:S02]  /*1430*/  IMAD.U32 R6, RZ, RZ, UR4 ;  /* 0x00000004ff067e24 */ /* 0x000fe4000f8e00ff */
[----:B------:R-:W-:-:S02]  /*1440*/  IMAD.U32 R7, RZ, RZ, UR5 ;  /* 0x00000005ff077e24 */ /* 0x000fc4000f8e00ff */
[----:B------:R-:W-:Y:S02]  /*1450*/  IMAD.U32 R11, RZ, RZ, UR7 ;  /* 0x00000007ff0b7e24 */ /* 0x000fe4000f8e00ff */
[----:B------:R-:W-:Y:S02]  /*1460*/  IMAD.MOV.U32 R8, RZ, RZ, 0x70 ;  /* 0x00000070ff087424 */ /* 0x000fe400078e00ff */
[----:B------:R-:W-:Y:S02]  /*1470*/  IMAD.MOV.U32 R12, RZ, RZ, 0x1 ;  /* 0x00000001ff0c7424 */ /* 0x000fe400078e00ff */
[----:B-1----:R-:W-:-:S07]  /*1480*/  IMAD.MOV.U32 R13, RZ, RZ, RZ ;  /* 0x000000ffff0d7224 */ /* 0x002fce00078e00ff */
[----:B------:R-:W-:-:S07]  /*1490*/  LEPC R20, `(.L_x_9) ;  /* 0x000000001014794e */ /* 0x000fce0000000000 */
[----:B--2---:R-:W-:Y:S05]  /*14a0*/  CALL.ABS.NOINC R14 ;  /* 0x000000000e007343 */ /* 0x004fea0003c00000 */
.L_x_9:
[----:B------:R-:W-:Y:S01]  /*14b0*/  ULOP3.LUT UR4, UR39, 0x1, URZ, 0xc0, !UPT ;  /* 0x0000000127047892 */ /* 0x000fe2000f8ec03f */
[----:B------:R-:W-:-:S05]  /*14c0*/  IMAD.U32 R3, RZ, RZ, UR47 ;  /* 0x0000002fff037e24 */ /* 0x000fca000f8e00ff */
[----:B------:R-:W-:Y:S01]  /*14d0*/  IMAD.U32 R0, RZ, RZ, UR4 ;  /* 0x00000004ff007e24 */ /* 0x000fe2000f8e00ff */
[----:B------:R-:W-:-:S04]  /*14e0*/  ISETP.NE.AND P0, PT, R3, 0x3, PT ;  /* 0x000000030300780c */ /* 0x000fc80003f05270 */
[----:B------:R-:W-:-:S04]  /*14f0*/  SHF.L.U32 R0, R0, 0x1f, RZ ;  /* 0x0000001f00007819 */ /* 0x000fc800000006ff */
[----:B------:R-:W1:Y:S02]  /*1500*/  SYNCS.PHASECHK.TRANS64.TRYWAIT P1, [UR38+0x29800], R0 ;  /* 0x02980000ff0075a7 */ /* 0x000e640008020166 */
[----:B-1----:R-:W-:Y:S05]  /*1510*/  @!P1 BRA `(.L_x_10) ;  /* 0x000000a800bc9947 */ /* 0x002fea0003800000 */
.L_x_92:
[----:B------:R-:W-:Y:S05]  /*1520*/  @!P0 BRA `(.L_x_11) ;  /* 0x0000000000048947 */ /* 0x000fea0003800000 */
[----:B------:R-:W-:Y:S01]  /*1530*/  BPT.TRAP 0x1 ;  /* 0x000000040000795c */ /* 0x000fe20000300000 */
.L_x_11:
[----:B------:R-:W-:Y:S02]  /*1540*/  IMAD.U32 R4, RZ, RZ, UR52 ;  /* 0x00000034ff047e24 */ /* 0x000fe4000f8e00ff */
[----:B-1----:R-:W-:-:S03]  /*1550*/  IMAD.U32 R3, RZ, RZ, UR36 ;  /* 0x00000024ff037e24 */ /* 0x002fc6000f8e00ff */
[----:B------:R-:W-:Y:S02]  /*1560*/  LEA R4, R4, UR38, 0x3 ;  /* 0x0000002604047c11 */ /* 0x000fe4000f8e18ff */
[----:B------:R-:W-:-:S04]  /*1570*/  SHF.L.U32 R3, R3, 0x1f, RZ ;  /* 0x0000001f03037819 */ /* 0x000fc800000006ff */
[----:B------:R1:W2:Y:S01]  /*1580*/  SYNCS.PHASECHK.TRANS64.TRYWAIT P1, [R4+URZ+0x29830], R3 ;  /* 0x02983003040075a7 */ /* 0x0002a2000802017f */
[----:B------:R-:W-:Y:S05]  /*1590*/  @!P0 BRA `(.L_x_12) ;  /* 0x0000000000048947 */ /* 0x000fea0003800000 */
[----:B------:R-:W-:Y:S01]  /*15a0*/  BPT.TRAP 0x1 ;  /* 0x000000040000795c */ /* 0x000fe20000300000 */
.L_x_12:
[----:B------:R-:W3:Y:S01]  /*15b0*/  S2R R0, SR_TID.X ;  /* 0x0000000000007919 */ /* 0x000ee20000002100 */
[----:B------:R-:W-:Y:S01]  /*15c0*/  IMAD.MOV.U32 R87, RZ, RZ, RZ ;  /* 0x000000ffff577224 */ /* 0x000fe200078e00ff */
[----:B---3--:R-:W-:Y:S01]  /*15d0*/  LOP3.LUT P2, RZ, R0, 0x7f, RZ, 0xc0, !PT ;  /* 0x0000007f00ff7812 */ /* 0x008fe2000784c0ff */
[----:B--2---:R-:W-:-:S12]  /*15e0*/  @P1 BRA `(.L_x_13) ;  /* 0x0000000000081947 */ /* 0x004fd80003800000 */
[----:B------:R-:W2:Y:S02]  /*15f0*/  SYNCS.PHASECHK.TRANS64.TRYWAIT P1, [R4+URZ+0x29830], R3 ;  /* 0x02983003040075a7 */ /* 0x000ea4000802017f */
[----:B--2---:R-:W-:Y:S05]  /*1600*/  @!P1 BRA `(.L_x_14) ;  /* 0x000000a800989947 */ /* 0x004fea0003800000 */
.L_x_13:
[----:B------:R-:W-:Y:S05]  /*1610*/  WARPSYNC.ALL ;  /* 0x0000000000007948 */ /* 0x000fea0003800000 */
[----:B------:R-:W-:Y:S01]  /*1620*/  UIADD3 UR4, UR38, 0x1a400, URZ ;  /* 0x0001a40026047890 */ /* 0x000fe2000fffe03f */
[----:B------:R-:W-:Y:S01]  /*1630*/  WARPGROUP.ARRIVE ;  /* 0x00000000000079c5 */ /* 0x000fe20000000000 */
[----:B------:R-:W-:Y:S01]  /*1640*/  ULOP3.LUT UR20, UR57, 0x10000, URZ, 0xfc, !UPT ;  /* 0x0001000039147892 */ /* 0x000fe2000f8efc3f */
[----:B------:R-:W-:Y:S01]  /*1650*/  VIADD R0, R168, UR56 ;  /* 0x00000038a8007c36 */ /* 0x000fe20008000000 */
[----:B------:R-:W-:Y:S01]  /*1660*/  USHF.R.U32.HI UR4, URZ, 0x4, UR4 ;  /* 0x000000043f047899 */ /* 0x000fe20008011604 */
[----:B------:R-:W-:Y:S01]  /*1670*/  IMAD.U32 R5, RZ, RZ, UR53 ;  /* 0x00000035ff057e24 */ /* 0x000fe2000f8e00ff */
[----:B------:R-:W-:Y:S01]  /*1680*/  UMOV UR25, 0x80000020 ;  /* 0x8000002000197882 */ /* 0x000fe20000000000 */
[----:B------:R-:W-:Y:S01]  /*1690*/  UMOV UR27, 0x80000020 ;  /* 0x80000020001b7882 */ /* 0x000fe20000000000 */
[----:B------:R-:W-:Y:S01]  /*16a0*/  ULOP3.LUT UR4, UR4, 0x3fff, URZ, 0xc0, !UPT ;  /* 0x00003fff04047892 */ /* 0x000fe2000f8ec03f */
[----:B------:R-:W-:Y:S01]  /*16b0*/  IMAD R5, R5, -0xa0, R0 ;  /* 0xffffff6005057824 */ /* 0x000fe200078e0200 */
[----:B------:R-:W-:Y:S01]  /*16c0*/  UMOV UR24, UR20 ;  /* 0x0000001400187c82 */ /* 0x000fe20008000000 */
[----:B------:R-:W-:Y:S01]  /*16d0*/  UMOV UR5, UR25 ;  /* 0x0000001900057c82 */ /* 0x000fe20008000000 */
[----:B------:R-:W-:Y:S01]  /*16e0*/  ULOP3.LUT UR49, UR4, 0x10000, URZ, 0xfc, !UPT ;  /* 0x0001000004317892 */ /* 0x000fe2000f8efc3f */
[----:B------:R-:W-:Y:S01]  /*16f0*/  P2R R13, PR, RZ, 0x1 ;  /* 0x00000001ff0d7803 */ /* 0x000fe20000000000 */
[----:B------:R-:W-:Y:S01]  /*1700*/  UMOV UR7, 0x80000020 ;  /* 0x8000002000077882 */ /* 0x000fe20000000000 */
[----:B------:R-:W-:Y:S01]  /*1710*/  UMOV UR4, UR24 ;  /* 0x0000001800047c82 */ /* 0x000fe20008000000 */
[----:B------:R-:W-:Y:S01]  /*1720*/  UIMAD UR28, UR52, 0x780, UR49 ;  /* 0x00000780341c78a4 */ /* 0x000fe2000f8e0231 */
[C---:B------:R-:W-:Y:S01]  /*1730*/  ISETP.GT.AND P2, PT, R5.reuse, RZ, PT ;  /* 0x000000ff0500720c */ /* 0x040fe20003f44270 */
[----:B------:R-:W-:Y:S01]  /*1740*/  UIADD3 UR9, UR20, 0x2, URZ ;  /* 0x0000000214097890 */ /* 0x000fe2000fffe03f */
[C---:B------:R-:W-:Y:S01]  /*1750*/  ISETP.GT.AND P5, PT, R5.reuse, 0x1, PT ;  /* 0x000000010500780c */ /* 0x040fe20003fa4270 */
[----:B------:R-:W-:Y:S01]  /*1760*/  UIADD3 UR6, UR28, 0x180, URZ ;  /* 0x000001801c067890 */ /* 0x000fe2000fffe03f */
[C---:B------:R-:W-:Y:S01]  /*1770*/  ISETP.GT.AND P4, PT, R5.reuse, 0x8, PT ;  /* 0x000000080500780c */ /* 0x040fe20003f84270 */
[----:B------:R-:W-:Y:S01]  /*1780*/  UIADD3 UR8, UR28, 0x200, URZ ;  /* 0x000002001c087890 */ /* 0x000fe2000fffe03f */
[C---:B------:R-:W-:Y:S01]  /*1790*/  ISETP.GT.AND P1, PT, R5.reuse, 0x9, PT ;  /* 0x000000090500780c */ /* 0x040fe20003f24270 */
[----:B------:R-:W-:Y:S01]  /*17a0*/  UMOV UR26, UR28 ;  /* 0x0000001c001a7c82 */ /* 0x000fe20008000000 */
[----:B------:R-:W-:Y:S01]  /*17b0*/  UIADD3 UR10, UR28, 0x2, URZ ;  /* 0x000000021c0a7890 */ /* 0x000fe2000fffe03f */
[----:B------:R-:W-:Y:S01]  /*17c0*/  QGMMA.64x32x32.F32.E4M3.E4M3 R104, gdesc[UR24], RZ, !UPT, gsb0 ;  /* 0x00600000186879f3 */ /* 0x000fe2000c0008ff */
[----:B------:R-:W-:Y:S01]  /*17d0*/  UIADD3 UR26, UR28, 0x80, URZ ;  /* 0x000000801c1a7890 */ /* 0x000fe2000fffe03f */
[C---:B------:R-:W-:Y:S01]  /*17e0*/  ISETP.GT.AND P3, PT, R5.reuse, 0x10, PT ;  /* 0x000000100500780c */ /* 0x040fe20003f64270 */
[----:B------:R-:W-:Y:S01]  /*17f0*/  UMOV UR27, 0x80000020 ;  /* 0x80000020001b7882 */ /* 0x000fe20000000000 */
[----:B------:R-:W-:Y:S01]  /*1800*/  UMOV UR11, 0x80000020 ;  /* 0x80000020000b7882 */ /* 0x000fe20000000000 */
[----:B------:R-:W-:Y:S01]  /*1810*/  UIADD3 UR12, UR28, 0x202, URZ ;  /* 0x000002021c0c7890 */ /* 0x000fe2000fffe03f */
[C---:B------:R-:W-:Y:S01]  /*1820*/  ISETP.GT.AND P0, PT, R5.reuse, 0x79, PT ;  /* 0x000000790500780c */ /* 0x040fe20003f04270 */
[----:B------:R-:W-:Y:S01]  /*1830*/  UIADD3 UR13, UR20, 0x200, URZ ;  /* 0x00000200140d7890 */ /* 0x000fe2000fffe03f */
[----:B------:R-:W-:Y:S01]  /*1840*/  ISETP.GT.AND P6, PT, R5, 0x80, PT ;  /* 0x000000800500780c */ /* 0x000fe20003fc4270 */
[----:B------:R-:W-:Y:S01]  /*1850*/  UIADD3 UR14, UR28, 0x280, URZ ;  /* 0x000002801c0e7890 */ /* 0x000fe2000fffe03f */
[----:B------:R-:W-:Y:S01]  /*1860*/  IMAD.U32 R9, RZ, RZ, UR40 ;  /* 0x00000028ff097e24 */ /* 0x000fe2000f8e00ff */
[----:B------:R-:W-:Y:S01]  /*1870*/  UMOV UR15, 0x80000020 ;  /* 0x80000020000f7882 */ /* 0x000fe20000000000 */
[----:B------:R-:W-:Y:S01]  /*1880*/  UIADD3 UR16, UR28, 0x282, URZ ;  /* 0x000002821c107890 */ /* 0x000fe2000fffe03f */
[----:B------:R-:W3:Y:S01]  /*1890*/  S2R R86, SR_TID.X ;  /* 0x0000000000567919 */ /* 0x000ee20000002100 */
[----:B------:R-:W-:Y:S01]  /*18a0*/  UIADD3 UR18, UR28, 0x402, URZ ;  /* 0x000004021c127890 */ /* 0x000fe2000fffe03f */
[----:B------:R-:W-:Y:S01]  /*18b0*/  UMOV UR19, 0x80000020 ;  /* 0x8000002000137882 */ /* 0x000fe20000000000 */
[----:B------:R-:W-:Y:S01]  /*18c0*/  UIADD3 UR22, UR28, 0x680, URZ ;  /* 0x000006801c167890 */ /* 0x000fe2000fffe03f */
[----:B------:R-:W-:Y:S01]  /*18d0*/  UMOV UR23, 0x80000020 ;  /* 0x8000002000177882 */ /* 0x000fe20000000000 */
[----:B------:R-:W-:Y:S01]  /*18e0*/  UISETP.GE.AND UP0, UPT, UR56, 0xa1, UPT ;  /* 0x000000a13800788c */ /* 0x000fe2000bf06270 */
[----:B------:R-:W-:-:S02]  /*18f0*/  WARPGROUP.DEPBAR.LE gsb0, 0x0 ;  /* 0x00008000000079c5 */ /* 0x000fc40000010000 */
[----:B------:R-:W-:-:S06]  /*1900*/  WARPGROUP.ARRIVE ;  /* 0x00000000000079c5 */ /* 0x000fcc0000000000 */
[----:B------:R-:W-:Y:S01]  /*1910*/  QGMMA.64x32x32.F32.E4M3.E4M3 R88, gdesc[UR24], RZ, !UPT, gsb0 ;  /* 0x00600000185879f3 */ /* 0x000fe2000c0008ff */
[----:B------:R-:W-:Y:S01]  /*1920*/  UIADD3 UR26, UR28, 0x100, URZ ;  /* 0x000001001c1a7890 */ /* 0x000fe2000fffe03f */
[----:B------:R-:W-:Y:S01]  /*1930*/  UMOV UR27, 0x80000020 ;  /* 0x80000020001b7882 */ /* 0x000fe20000000000 */
[----:B------:R-:W-:Y:S02]  /*1940*/  WARPGROUP.DEPBAR.LE gsb0, 0x0 ;  /* 0x00008000000079c5 */ /* 0x000fe40000010000 */
[----:B------:R-:W-:-:S06]  /*1950*/  WARPGROUP.ARRIVE ;  /* 0x00000000000079c5 */ /* 0x000fcc0000000000 */
[----:B------:R-:W-:Y:S01]  /*1960*/  QGMMA.64x32x32.F32.E4M3.E4M3 R56, gdesc[UR24], RZ, !UPT, gsb0 ;  /* 0x00600000183879f3 */ /* 0x000fe2000c0008ff */
[----:B------:R-:W-:Y:S01]  /*1970*/  UMOV UR26, UR8 ;  /* 0x00000008001a7c82 */ /* 0x000fe20008000000 */
[----:B------:R-:W-:Y:S01]  /*1980*/  UMOV UR27, 0x80000020 ;  /* 0x80000020001b7882 */ /* 0x000fe20000000000 */
[----:B------:R-:W-:Y:S02]  /*1990*/  WARPGROUP.DEPBAR.LE gsb0, 0x0 ;  /* 0x00008000000079c5 */ /* 0x000fe40000010000 */
[----:B------:R-:W-:-:S06]  /*19a0*/  WARPGROUP.ARRIVE ;  /* 0x00000000000079c5 */ /* 0x000fcc0000000000 */
[----:B------:R-:W-:Y:S01]  /*19b0*/  QGMMA.64x32x32.F32.E4M3.E4M3 R40, gdesc[UR4], RZ, !UPT, gsb0 ;  /* 0x00600000042879f3 */ /* 0x000fe2000c0008ff */
[----:B------:R-:W-:Y:S01]  /*19c0*/  UMOV UR4, UR9 ;  /* 0x0000000900047c82 */ /* 0x000fe20008000000 */
[----:B------:R-:W-:Y:S01]  /*19d0*/  UMOV UR5, 0x80000020 ;  /* 0x8000002000057882 */ /* 0x000fe20000000000 */
[----:B------:R-:W-:Y:S01]  /*19e0*/  UMOV UR6, UR10 ;  /* 0x0000000a00067c82 */ /* 0x000fe20008000000 */
[----:B------:R-:W-:Y:S01]  /*19f0*/  UMOV UR7, 0x80000020 ;  /* 0x8000002000077882 */ /* 0x000fe20000000000 */
[----:B------:R-:W-:Y:S01]  /*1a00*/  UIADD3 UR10, UR28, 0x182, URZ ;  /* 0x000001821c0a7890 */ /* 0x000fe2000fffe03f */
[----:B------:R-:W-:Y:S01]  /*1a10*/  UMOV UR8, UR4 ;  /* 0x0000000400087c82 */ /* 0x000fe20008000000 */
[----:B------:R-:W-:Y:S01]  /*1a20*/  UMOV UR9, UR5 ;  /* 0x0000000500097c82 */ /* 0x000fe20008000000 */
[----:B------:R-:W-:Y:S02]  /*1a30*/  WARPGROUP.DEPBAR.LE gsb0, 0x0 ;  /* 0x00008000000079c5 */ /* 0x000fe40000010000 */
[----:B------:R-:W-:-:S06]  /*1a40*/  WARPGROUP.ARRIVE ;  /* 0x00000000000079c5 */ /* 0x000fcc0000000000 */
[----:B------:R-:W-:Y:S03]  /*1a50*/  QGMMA.64x32x32.F32.E4M3.E4M3 R24, gdesc[UR24], RZ, !UPT, gsb0 ;  /* 0x00600000181879f3 */ /* 0x000fe6000c0008ff */
[----:B------:R-:W-:Y:S02]  /*1a60*/  WARPGROUP.DEPBAR.LE gsb0, 0x0 ;  /* 0x00008000000079c5 */ /* 0x000fe40000010000 */
[----:B------:R-:W-:-:S06]  /*1a70*/  WARPGROUP.ARRIVE ;  /* 0x00000000000079c5 */ /* 0x000fcc0000000000 */
[----:B------:R-:W-:Y:S01]  /*1a80*/  QGMMA.64x32x32.F32.E4M3.E4M3 R104, gdesc[UR4], R104, gsb0 ;  /* 0x00600000046879f3 */ /* 0x000fe20008000868 */
[----:B------:R-:W-:Y:S01]  /*1a90*/  UIADD3 UR6, UR28, 0x82, URZ ;  /* 0x000000821c067890 */ /* 0x000fe2000fffe03f */
[----:B------:R-:W-:Y:S01]  /*1aa0*/  UMOV UR7, 0x80000020 ;  /* 0x8000002000077882 */ /* 0x000fe20000000000 */
        /* <DEDUP_REMOVED lines=8> */
[----:B------:R-:W-:Y:S01]  /*1b30*/  UMOV UR6, UR12 ;  /* 0x0000000c00067c82 */ /* 0x000fe20008000000 */
[----:B------:R-:W-:Y:S01]  /*1b40*/  UMOV UR7, 0x80000020 ;  /* 0x8000002000077882 */ /* 0x000fe20000000000 */
[----:B------:R-:W-:Y:S02]  /*1b50*/  WARPGROUP.DEPBAR.LE gsb0, 0x0 ;  /* 0x00008000000079c5 */ /* 0x000fe40000010000 */
[----:B------:R-:W-:-:S06]  /*1b60*/  WARPGROUP.ARRIVE ;  /* 0x00000000000079c5 */ /* 0x000fcc0000000000 */
[----:B------:R-:W-:Y:S01]  /*1b70*/  QGMMA.64x32x32.F32.E4M3.E4M3 R40, gdesc[UR8], R40, gsb0 ;  /* 0x00600000082879f3 */ /* 0x000fe20008000828 */
        /* <DEDUP_REMOVED lines=9> */
[----:B------:R-:W-:Y:S01]  /*1c10*/  QGMMA.64x32x32.F32.E4M3.E4M3 R24, gdesc[UR4], R24, gsb0 ;  /* 0x00600000041879f3 */ /* 0x000fe20008000818 */
[----:B------:R-:W-:Y:S02]  /*1c20*/  UIADD3 UR6, UR28, 0x480, URZ ;  /* 0x000004801c067890 */ /* 0x000fe4000fffe03f */
[----:B------:R-:W-:Y:S01]  /*1c30*/  UIADD3 UR7, UR20, 0x202, URZ ;  /* 0x0000020214077890 */ /* 0x000fe2000fffe03f */
        /* <DEDUP_REMOVED lines=15> */
[----:B------:R-:W-:Y:S01]  /*1d30*/  UIADD3 UR6, UR28, 0x482, URZ ;  /* 0x000004821c067890 */ /* 0x000fe2000fffe03f */
[----:B------:R-:W-:Y:S02]  /*1d40*/  WARPGROUP.DEPBAR.LE gsb0, 0x0 ;  /* 0x00008000000079c5 */ /* 0x000fe40000010000 */
[----:B------:R-:W-:-:S06]  /*1d50*/  WARPGROUP.ARRIVE ;  /* 0x00000000000079c5 */ /* 0x000fcc0000000000 */
[----:B------:R-:W-:Y:S01]  /*1d60*/  QGMMA.64x32x32.F32.E4M3.E4M3 R40, gdesc[UR12], R40, gsb0 ;  /* 0x006000000c2879f3 */ /* 0x000fe20008000828 */
[----:B------:R-:W-:Y:S01]  /*1d70*/  UMOV UR12, UR7 ;  /* 0x00000007000c7c82 */ /* 0x000fe20008000000 */
[----:B------:R-:W-:Y:S01]  /*1d80*/  UMOV UR13, 0x80000020 ;  /* 0x80000020000d7882 */ /* 0x000fe20000000000 */
[----:B------:R-:W-:Y:S01]  /*1d90*/  UMOV UR14, UR16 ;  /* 0x00000010000e7c82 */ /* 0x000fe20008000000 */
[----:B------:R-:W-:Y:S01]  /*1da0*/  UMOV UR15, 0x80000020 ;  /* 0x80000020000f7882 */ /* 0x000fe20000000000 */
[----:B------:R-:W-:Y:S01]  /*1db0*/  UMOV UR16, UR12 ;  /* 0x0000000c00107c82 */ /* 0x000fe20008000000 */
[----:B------:R-:W-:Y:S01]  /*1dc0*/  UMOV UR17, UR13 ;  /* 0x0000000d00117c82 */ /* 0x000fe20008000000 */
[----:B------:R-:W-:Y:S01]  /*1dd0*/  UIADD3 UR7, UR20, 0x400, URZ ;  /* 0x0000040014077890 */ /* 0x000fe2000fffe03f */
[----:B------:R-:W-:Y:S02]  /*1de0*/  WARPGROUP.DEPBAR.LE gsb0, 0x0 ;  /* 0x00008000000079c5 */ /* 0x000fe40000010000 */
[----:B------:R-:W-:-:S06]  /*1df0*/  WARPGROUP.ARRIVE ;  /* 0x00000000000079c5 */ /* 0x000fcc0000000000 */
[----:B------:R-:W-:Y:S01]  /*1e00*/  QGMMA.64x32x32.F32.E4M3.E4M3 R24, gdesc[UR8], R24, gsb0 ;  /* 0x00600000081879f3 */ /* 0x000fe20008000818 */
[----:B------:R-:W-:Y:S02]  /*1e10*/  UIADD3 UR10, UR28, 0x500, URZ ;  /* 0x000005001c0a7890 */ /* 0x000fe4000fffe03f */
        /* <DEDUP_REMOVED lines=24> */
[----:B------:R-:W-:Y:S02]  /*1fa0*/  UMOV UR21, UR17 ;  /* 0x0000001100157c82 */ /* 0x000fe40008000000 */
[----:B------:R-:W-:Y:S01]  /*1fb0*/  UMOV UR20, UR16 ;  /* 0x0000001000147c82 */ /* 0x000fe20008000000 */
[----:B------:R-:W-:Y:S01]  /*1fc0*/  UIADD3 UR10, UR28, 0x502, URZ ;  /* 0x000005021c0a7890 */ /* 0x000fe2000fffe03f */
[----:B------:R-:W-:-:S02]  /*1fd0*/  WARPGROUP.DEPBAR.LE gsb0, 0x0 ;  /* 0x00008000000079c5 */ /* 0x000fc40000010000 */
[----:B------:R-:W-:-:S06]  /*1fe0*/  WARPGROUP.ARRIVE ;  /* 0x00000000000079c5 */ /* 0x000fcc0000000000 */
[----:B------:R-:W-:Y:S03]  /*1ff0*/  QGMMA.64x32x32.F32.E4M3.E4M3 R24, gdesc[UR12], R24, gsb0 ;  /* 0x006000000c1879f3 */ /* 0x000fe60008000818 */
        /* <DEDUP_REMOVED lines=22> */
[----:B------:R-:W-:Y:S02]  /*2160*/  WARPGROUP.DEPBAR.LE gsb0, 0x0 ;  /* 0x00008000000079c5 */ /* 0x000fe40000010000 */
        /* <DEDUP_REMOVED lines=8> */
[----:B------:R-:W-:Y:S01]  /*21f0*/  WARPGROUP.ARRIVE ;  /* 0x00000000000079c5 */ /* 0x000fe20000000000 */
[----:B------:R-:W-:Y:S02]  /*2200*/  FSEL R106, R106, -INF , P2 ;  /* 0xff8000006a6a7808 */ /* 0x000fe40001000000 */
[----:B------:R-:W-:Y:S02]  /*2210*/  FSEL R107, R107, -INF , P5 ;  /* 0xff8000006b6b7808 */ /* 0x000fe40002800000 */
[----:B------:R-:W-:Y:S01]  /*2220*/  FSEL R110, R110, -INF , P4 ;  /* 0xff8000006e6e7808 */ /* 0x000fe20002000000 */
[----:B------:R-:W-:Y:S01]  /*2230*/  QGMMA.64x32x32.F32.E4M3.E4M3 R88, gdesc[UR20], R88, gsb0 ;  /* 0x00600000145879f3 */ /* 0x000fe20008000858 */
[----:B------:R-:W-:Y:S01]  /*2240*/  UIADD3 UR22, UR28, 0x602, URZ ;  /* 0x000006021c167890 */ /* 0x000fe2000fffe03f */
[----:B-12---:R-:W-:Y:S01]  /*2250*/  FMNMX.FTZ R3, R106, R107, !PT ;  /* 0x0000006b6a037209 */ /* 0x006fe20007810000 */
[----:B------:R-:W-:Y:S01]  /*2260*/  UMOV UR23, 0x80000020 ;  /* 0x8000002000177882 */ /* 0x000fe20000000000 */
[----:B------:R-:W-:-:S02]  /*2270*/  FSEL R111, R111, -INF , P1 ;  /* 0xff8000006f6f7808 */ /* 0x000fc40000800000 */
[----:B------:R-:W-:Y:S02]  /*2280*/  FMNMX.FTZ R0, R110, R3, !PT ;  /* 0x000000036e007209 */ /* 0x000fe40007810000 */
[----:B------:R-:W-:Y:S02]  /*2290*/  FSEL R104, R104, -INF , P2 ;  /* 0xff80000068687808 */ /* 0x000fe40001000000 */
[----:B------:R-:W-:Y:S02]  /*22a0*/  ISETP.GT.AND P2, PT, R5, 0x11, PT ;  /* 0x000000110500780c */ /* 0x000fe40003f44270 */
[----:B------:R-:W-:Y:S02]  /*22b0*/  FSEL R114, R114, -INF , P3 ;  /* 0xff80000072727808 */ /* 0x000fe40001800000 */
[----:B------:R-:W-:Y:S02]  /*22c0*/  FMNMX.FTZ R3, R111, R0, !PT ;  /* 0x000000006f037209 */ /* 0x000fe40007810000 */
[----:B------:R-:W-:-:S02]  /*22d0*/  FSEL R105, R105, -INF , P5 ;  /* 0xff80000069697808 */ /* 0x000fc40002800000 */
[----:B------:R-:W-:Y:S02]  /*22e0*/  ISETP.GT.AND P5, PT, R5, 0x18, PT ;  /* 0x000000180500780c */ /* 0x000fe40003fa4270 */
[----:B------:R-:W-:Y:S02]  /*22f0*/  FSEL R115, R115, -INF , P2 ;  /* 0xff80000073737808 */ /* 0x000fe40001000000 */
[----:B------:R-:W-:Y:S02]  /*2300*/  FMNMX.FTZ R0, R114, R3, !PT ;  /* 0x0000000372007209 */ /* 0x000fe40007810000 */
[----:B------:R-:W-:Y:S02]  /*2310*/  FSEL R108, R108, -INF , P4 ;  /* 0xff8000006c6c7808 */ /* 0x000fe40002000000 */
[----:B------:R-:W-:Y:S02]  /*2320*/  ISETP.GT.AND P4, PT, R5, 0x19, PT ;  /* 0x000000190500780c */ /* 0x000fe40003f84270 */
[----:B------:R-:W-:-:S02]  /*2330*/  FSEL R118, R118, -INF , P5 ;  /* 0xff80000076767808 */ /* 0x000fc40002800000 */
[----:B------:R-:W-:Y:S02]  /*2340*/  FMNMX.FTZ R3, R115, R0, !PT ;  /* 0x0000000073037209 */ /* 0x000fe40007810000 */
[----:B------:R-:W-:Y:S02]  /*2350*/  FSEL R112, R112, -INF , P3 ;  /* 0xff80000070707808 */ /* 0x000fe40001800000 */
[----:B------:R-:W-:Y:S02]  /*2360*/  FSEL R119, R119, -INF , P4 ;  /* 0xff80000077777808 */ /* 0x000fe40002000000 */
[----:B------:R-:W-:Y:S02]  /*2370*/  ISETP.GT.AND P3, PT, R5, 0x20, PT ;  /* 0x000000200500780c */ /* 0x000fe40003f64270 */
[----:B------:R-:W-:Y:S02]  /*2380*/  FMNMX.FTZ R0, R118, R3, !PT ;  /* 0x0000000376007209 */ /* 0x000fe40007810000 */
[----:B------:R-:W-:-:S02]  /*2390*/  FSEL R109, R109, -INF , P1 ;  /* 0xff8000006d6d7808 */ /* 0x000fc40000800000 */
[----:B------:R-:W-:Y:S02]  /*23a0*/  ISETP.GT.AND P1, PT, R5, 0x21, PT ;  /* 0x000000210500780c */ /* 0x000fe40003f24270 */
[----:B------:R-:W-:Y:S02]  /*23b0*/  FMNMX.FTZ R3, R119, R0, !PT ;  /* 0x0000000077037209 */ /* 0x000fe40007810000 */
[----:B------:R-:W-:Y:S02]  /*23c0*/  FSEL R113, R113, -INF , P2 ;  /* 0xff80000071717808 */ /* 0x000fe40001000000 */
[C---:B------:R-:W-:Y:S02]  /*23d0*/  ISETP.GT.AND P2, PT, R5.reuse, 0x28, PT ;  /* 0x000000280500780c */ /* 0x040fe40003f44270 */
[----:B------:R-:W-:Y:S02]  /*23e0*/  FSEL R116, R116, -INF , P5 ;  /* 0xff80000074747808 */ /* 0x000fe40002800000 */
[----:B------:R-:W-:-:S02]  /*23f0*/  ISETP.GT.AND P5, PT, R5, 0x29, PT ;  /* 0x000000290500780c */ /* 0x000fc40003fa4270 */
[----:B------:R-:W-:Y:S02]  /*2400*/  FSEL R117, R117, -INF , P4 ;  /* 0xff80000075757808 */ /* 0x000fe40002000000 */
[----:B------:R-:W-:Y:S01]  /*2410*/  ISETP.GT.AND P4, PT, R5, 0x30, PT ;  /* 0x000000300500780c */ /* 0x000fe20003f84270 */
[----:B------:R-:W-:Y:S02]  /*2420*/  WARPGROUP.DEPBAR.LE gsb0, 0x0 ;  /* 0x00008000000079c5 */ /* 0x000fe40000010000 */
[----:B------:R-:W-:Y:S01]  /*2430*/  WARPGROUP.ARRIVE ;  /* 0x00000000000079c5 */ /* 0x000fe20000000000 */
[----:B------:R-:W-:Y:S02]  /*2440*/  FSEL R90, R90, -INF , P3 ;  /* 0xff8000005a5a7808 */ /* 0x000fe40001800000 */
[----:B------:R-:W-:Y:S02]  /*2450*/  FSEL R91, R91, -INF , P1 ;  /* 0xff8000005b5b7808 */ /* 0x000fe40000800000 */
[----:B------:R-:W-:Y:S01]  /*2460*/  FMNMX.FTZ R0, R90, R3, !PT ;  /* 0x000000035a007209 */ /* 0x000fe20007810000 */
[----:B------:R-:W-:Y:S01]  /*2470*/  QGMMA.64x32x32.F32.E4M3.E4M3 R56, gdesc[UR20], R56, gsb0 ;  /* 0x00600000143879f3 */ /* 0x000fe20008000838 */
[----:B------:R-:W-:Y:S01]  /*2480*/  UIADD3 UR22, UR28, 0x682, URZ ;  /* 0x000006821c167890 */ /* 0x000fe2000fffe03f */
[----:B------:R-:W-:Y:S01]  /*2490*/  FSEL R94, R94, -INF , P2 ;  /* 0xff8000005e5e7808 */ /* 0x000fe20001000000 */
[----:B------:R-:W-:Y:S01]  /*24a0*/  UMOV UR23, 0x80000020 ;  /* 0x8000002000177882 */ /* 0x000fe20000000000 */
[----:B------:R-:W-:-:S02]  /*24b0*/  FMNMX.FTZ R3, R91, R0, !PT ;  /* 0x000000005b037209 */ /* 0x000fc40007810000 */
[----:B------:R-:W-:Y:S02]  /*24c0*/  FSEL R95, R95, -INF , P5 ;  /* 0xff8000005f5f7808 */ /* 0x000fe40002800000 */
[----:B------:R-:W-:Y:S02]  /*24d0*/  FMNMX.FTZ R0, R94, R3, !PT ;  /* 0x000000035e007209 */ /* 0x000fe40007810000 */
[----:B------:R-:W-:Y:S02]  /*24e0*/  FSEL R88, R88, -INF , P3 ;  /* 0xff80000058587808 */ /* 0x000fe40001800000 */
[----:B------:R-:W-:Y:S02]  /*24f0*/  ISETP.GT.AND P3, PT, R5, 0x31, PT ;  /* 0x000000310500780c */ /* 0x000fe40003f64270 */
[----:B------:R-:W-:Y:S02]  /*2500*/  FSEL R98, R98, -INF , P4 ;  /* 0xff80000062627808 */ /* 0x000fe40002000000 */
[----:B------:R-:W-:-:S02]  /*2510*/  FMNMX.FTZ R3, R95, R0, !PT ;  /* 0x000000005f037209 */ /* 0x000fc40007810000 */
[----:B------:R-:W-:Y:S02]  /*2520*/  FSEL R89, R89, -INF , P1 ;  /* 0xff80000059597808 */ /* 0x000fe40000800000 */
[----:B------:R-:W-:Y:S02]  /*2530*/  ISETP.GT.AND P1, PT, R5, 0x38, PT ;  /* 0x000000380500780c */ /* 0x000fe40003f24270 */
[----:B------:R-:W-:Y:S02]  /*2540*/  FSEL R99, R99, -INF , P3 ;  /* 0xff80000063637808 */ /* 0x000fe40001800000 */
[----:B------:R-:W-:Y:S02]  /*2550*/  FMNMX.FTZ R0, R98, R3, !PT ;  /* 0x0000000362007209 */ /* 0x000fe40007810000 */
[----:B------:R-:W-:Y:S02]  /*2560*/  FSEL R92, R92, -INF , P2 ;  /* 0xff8000005c5c7808 */ /* 0x000fe40001000000 */
[----:B------:R-:W-:-:S02]  /*2570*/  ISETP.GT.AND P2, PT, R5, 0x39, PT ;  /* 0x000000390500780c */ /* 0x000fc40003f44270 */
        /* <DEDUP_REMOVED lines=8> */
[----:B------:R-:W-:Y:S02]  /*2600*/  FMNMX.FTZ R3, R103, R0, !PT ;  /* 0x0000000067037209 */ /* 0x000fe40007810000 */
[----:B------:R-:W-:Y:S02]  /*2610*/  FSEL R97, R97, -INF , P3 ;  /* 0xff80000061617808 */ /* 0x000fe40001800000 */
[----:B------:R-:W-:Y:S02]  /*2620*/  ISETP.GT.AND P3, PT, R5, 0x48, PT ;  /* 0x000000480500780c */ /* 0x000fe40003f64270 */
[----:B------:R-:W-:-:S02]  /*2630*/  FSEL R100, R100, -INF , P1 ;  /* 0xff80000064647808 */ /* 0x000fc40000800000 */
[----:B------:R-:W-:Y:S02]  /*2640*/  ISETP.GT.AND P1, PT, R5, 0x49, PT ;  /* 0x000000490500780c */ /* 0x000fe40003f24270 */
[----:B------:R-:W-:Y:S02]  /*2650*/  FSEL R101, R101, -INF , P2 ;  /* 0xff80000065657808 */ /* 0x000fe40001000000 */
[----:B------:R-:W-:Y:S01]  /*2660*/  ISETP.GT.AND P2, PT, R5, 0x50, PT ;  /* 0x000000500500780c */ /* 0x000fe20003f44270 */
[----:B------:R-:W-:Y:S02]  /*2670*/  WARPGROUP.DEPBAR.LE gsb0, 0x0 ;  /* 0x00008000000079c5 */ /* 0x000fe40000010000 */
[----:B------:R-:W-:Y:S01]  /*2680*/  WARPGROUP.ARRIVE ;  /* 0x00000000000079c5 */ /* 0x000fe20000000000 */
[----:B------:R-:W-:Y:S02]  /*2690*/  FSEL R58, R58, -INF , P5 ;  /* 0xff8000003a3a7808 */ /* 0x000fe40002800000 */
[----:B------:R-:W-:-:S02]  /*26a0*/  FSEL R59, R59, -INF , P4 ;  /* 0xff8000003b3b7808 */ /* 0x000fc40002000000 */
[----:B------:R-:W-:Y:S01]  /*26b0*/  FMNMX.FTZ R0, R58, R3, !PT ;  /* 0x000000033a007209 */ /* 0x000fe20007810000 */
[----:B------:R-:W-:Y:S01]  /*26c0*/  QGMMA.64x32x32.F32.E4M3.E4M3 R40, gdesc[UR20], R40, gsb0 ;  /* 0x00600000142879f3 */ /* 0x000fe20008000828 */
[----:B------:R-:W-:Y:S01]  /*26d0*/  UIADD3 UR22, UR28, 0x702, URZ ;  /* 0x000007021c167890 */ /* 0x000fe2000fffe03f */
[----:B------:R-:W-:Y:S01]  /*26e0*/  FSEL R62, R62, -INF , P3 ;  /* 0xff8000003e3e7808 */ /* 0x000fe20001800000 */
[----:B------:R-:W-:Y:S01]  /*26f0*/  UMOV UR23, 0x80000020 ;  /* 0x8000002000177882 */ /* 0x000fe20000000000 */
[----:B------:R-:W-:Y:S02]  /*2700*/  FMNMX.FTZ R3, R59, R0, !PT ;  /* 0x000000003b037209 */ /* 0x000fe40007810000 */
        /* <DEDUP_REMOVED lines=20> */
[----:B------:R-:W-:-:S02]  /*2850*/  FMNMX.FTZ R0, R71, R0, !PT ;  /* 0x0000000047007209 */ /* 0x000fc40007810000 */
[----:B------:R-:W-:Y:S02]  /*2860*/  FSEL R65, R65, -INF , P5 ;  /* 0xff80000041417808 */ /* 0x000fe40002800000 */
[C---:B------:R-:W-:Y:S02]  /*2870*/  ISETP.GT.AND P5, PT, R5.reuse, 0x68, PT ;  /* 0x000000680500780c */ /* 0x040fe40003fa4270 */
[----:B------:R-:W-:Y:S02]  /*2880*/  FSEL R68, R68, -INF , P4 ;  /* 0xff80000044447808 */ /* 0x000fe40002000000 */
[----:B------:R-:W-:Y:S02]  /*2890*/  ISETP.GT.AND P4, PT, R5, 0x69, PT ;  /* 0x000000690500780c */ /* 0x000fe40003f84270 */
[----:B------:R-:W-:Y:S02]  /*28a0*/  FSEL R69, R69, -INF , P3 ;  /* 0xff80000045457808 */ /* 0x000fe40001800000 */
[----:B------:R-:W-:Y:S01]  /*28b0*/  ISETP.GT.AND P3, PT, R5, 0x70, PT ;  /* 0x000000700500780c */ /* 0x000fe20003f64270 */
[----:B------:R-:W-:-:S02]  /*28c0*/  WARPGROUP.DEPBAR.LE gsb0, 0x0 ;  /* 0x00008000000079c5 */ /* 0x000fc40000010000 */
[----:B------:R-:W-:Y:S01]  /*28d0*/  WARPGROUP.ARRIVE ;  /* 0x00000000000079c5 */ /* 0x000fe20000000000 */
[----:B------:R-:W-:Y:S02]  /*28e0*/  FSEL R73, R42, -INF , P1 ;  /* 0xff8000002a497808 */ /* 0x000fe40000800000 */
[----:B------:R-:W-:Y:S02]  /*28f0*/  FSEL R3, R43, -INF , P2 ;  /* 0xff8000002b037808 */ /* 0x000fe40001000000 */
[----:B------:R-:W-:Y:S01]  /*2900*/  FMNMX.FTZ R0, R73, R0, !PT ;  /* 0x0000000049007209 */ /* 0x000fe20007810000 */
[----:B------:R-:W-:Y:S01]  /*2910*/  QGMMA.64x32x32.F32.E4M3.E4M3 R24, gdesc[UR20], R24, gsb0 ;  /* 0x00600000141879f3 */ /* 0x000fe20008000818 */
[----:B------:R-:W-:Y:S02]  /*2920*/  FSEL R46, R46, -INF , P5 ;  /* 0xff8000002e2e7808 */ /* 0x000fe40002800000 */
[----:B------:R-:W-:Y:S02]  /*2930*/  FMNMX.FTZ R7, R3, R0, !PT ;  /* 0x0000000003077209 */ /* 0x000fe40007810000 */
[----:B------:R-:W-:-:S02]  /*2940*/  FSEL R47, R47, -INF , P4 ;  /* 0xff8000002f2f7808 */ /* 0x000fc40002000000 */
[----:B------:R-:W-:Y:S02]  /*2950*/  FMNMX.FTZ R0, R46, R7, !PT ;  /* 0x000000072e007209 */ /* 0x000fe40007810000 */
[----:B------:R-:W-:Y:S02]  /*2960*/  FSEL R55, R55, -INF , P0 ;  /* 0xff80000037377808 */ /* 0x000fe40000000000 */
[C---:B------:R-:W-:Y:S02]  /*2970*/  ISETP.GT.AND P0, PT, R5.reuse, 0x81, PT ;  /* 0x000000810500780c */ /* 0x040fe40003f04270 */
[----:B------:R-:W-:Y:S02]  /*2980*/  FSEL R40, R40, -INF , P1 ;  /* 0xff80000028287808 */ /* 0x000fe40000800000 */
[----:B------:R-:W-:Y:S02]  /*2990*/  ISETP.GT.AND P1, PT, R5, 0x71, PT ;  /* 0x000000710500780c */ /* 0x000fe40003f24270 */
[----:B------:R-:W-:-:S02]  /*29a0*/  FSEL R50, R50, -INF , P3 ;  /* 0xff80000032327808 */ /* 0x000fc40001800000 */
[----:B------:R-:W-:Y:S02]  /*29b0*/  FMNMX.FTZ R7, R47, R0, !PT ;  /* 0x000000002f077209 */ /* 0x000fe40007810000 */
[----:B------:R-:W-:Y:S02]  /*29c0*/  P2R R12, PR, RZ, 0x1 ;  /* 0x00000001ff0c7803 */ /* 0x000fe40000000000 */
[----:B------:R-:W-:Y:S02]  /*29d0*/  FSEL R41, R41, -INF , P2 ;  /* 0xff80000029297808 */ /* 0x000fe40001000000 */
[----:B------:R-:W-:Y:S02]  /*29e0*/  ISETP.GT.AND P2, PT, R5, 0x78, PT ;  /* 0x000000780500780c */ /* 0x000fe40003f44270 */
[----:B------:R-:W-:Y:S02]  /*29f0*/  FSEL R51, R51, -INF , P1 ;  /* 0xff80000033337808 */ /* 0x000fe40000800000 */
[----:B------:R-:W-:-:S02]  /*2a00*/  FMNMX.FTZ R0, R50, R7, !PT ;  /* 0x0000000732007209 */ /* 0x000fc40007810000 */
[----:B------:R-:W-:Y:S02]  /*2a10*/  FSEL R54, R54, -INF , P2 ;  /* 0xff80000036367808 */ /* 0x000fe40001000000 */
[----:B------:R-:W-:Y:S02]  /*2a20*/  FMNMX.FTZ R7, R51, R0, !PT ;  /* 0x0000000033077209 */ /* 0x000fe40007810000 */
[----:B------:R-:W-:Y:S02]  /*2a30*/  FSEL R49, R49, -INF , P1 ;  /* 0xff80000031317808 */ /* 0x000fe40000800000 */
[----:B------:R-:W-:Y:S02]  /*2a40*/  FMNMX.FTZ R0, R54, R7, !PT ;  /* 0x0000000736007209 */ /* 0x000fe40007810000 */
[----:B------:R-:W-:Y:S02]  /*2a50*/  ISETP.GT.AND P1, PT, R5, 0x88, PT ;  /* 0x000000880500780c */ /* 0x000fe40003f24270 */
[----:B------:R-:W-:-:S02]  /*2a60*/  FMNMX.FTZ R7, R55, R0, !PT ;  /* 0x0000000037077209 */ /* 0x000fc40007810000 */
[----:B------:R-:W-:Y:S02]  /*2a70*/  FSEL R52, R52, -INF , P2 ;  /* 0xff80000034347808 */ /* 0x000fe40001000000 */
[C---:B------:R-:W-:Y:S02]  /*2a80*/  ISETP.GT.AND P2, PT, R5.reuse, 0x89, PT ;  /* 0x000000890500780c */ /* 0x040fe40003f44270 */
[----:B------:R-:W-:Y:S02]  /*2a90*/  FSEL R48, R48, -INF , P3 ;  /* 0xff80000030307808 */ /* 0x000fe40001800000 */
[----:B------:R-:W-:Y:S02]  /*2aa0*/  ISETP.GT.AND P3, PT, R5, 0x90, PT ;  /* 0x000000900500780c */ /* 0x000fe40003f64270 */
[----:B------:R-:W-:Y:S02]  /*2ab0*/  FSEL R45, R45, -INF , P4 ;  /* 0xff8000002d2d7808 */ /* 0x000fe40002000000 */
[----:B------:R-:W-:-:S02]  /*2ac0*/  ISETP.GT.AND P4, PT, R5, 0x91, PT ;  /* 0x000000910500780c */ /* 0x000fc40003f84270 */
[----:B------:R-:W-:Y:S02]  /*2ad0*/  FSEL R44, R44, -INF , P5 ;  /* 0xff8000002c2c7808 */ /* 0x000fe40002800000 */
[----:B------:R-:W-:Y:S02]  /*2ae0*/  ISETP.GT.AND P5, PT, R5, 0x98, PT ;  /* 0x000000980500780c */ /* 0x000fe40003fa4270 */
[----:B------:R-:W-:Y:S01]  /*2af0*/  P2R R10, PR, RZ, 0x4 ;  /* 0x00000004ff0a7803 */ /* 0x000fe20000000000 */
[----:B------:R-:W-:Y:S02]  /*2b00*/  WARPGROUP.DEPBAR.LE gsb0, 0x0 ;  /* 0x00008000000079c5 */ /* 0x000fe40000010000 */
[----:B------:R-:W-:Y:S02]  /*2b10*/  FSEL R75, R27, -INF , P0 ;  /* 0xff8000001b4b7808 */ /* 0x000fe40000000000 */
[----:B------:R-:W-:Y:S02]  /*2b20*/  ISETP.GT.AND P0, PT, R5, 0x80, PT ;  /* 0x000000800500780c */ /* 0x000fe40003f04270 */
[----:B------:R-:W-:-:S02]  /*2b30*/  FSEL R74, R26, -INF , P6 ;  /* 0xff8000001a4a7808 */ /* 0x000fc40003000000 */
[----:B------:R-:W-:Y:S02]  /*2b40*/  FSEL R24, R24, -INF , P0 ;  /* 0xff80000018187808 */ /* 0x000fe40000000000 */
[----:B------:R-:W-:Y:S02]  /*2b50*/  ISETP.NE.AND P0, PT, R12, RZ, PT ;  /* 0x000000ff0c00720c */ /* 0x000fe40003f05270 */
[----:B------:R-:W-:Y:S02]  /*2b60*/  FMNMX.FTZ R0, R74, R7, !PT ;  /* 0x000000074a007209 */ /* 0x000fe40007810000 */
[----:B------:R-:W-:Y:S02]  /*2b70*/  FSEL R25, R25, -INF , P0 ;  /* 0xff80000019197808 */ /* 0x000fe40000000000 */
[----:B------:R-:W-:Y:S02]  /*2b80*/  ISETP.NE.AND P0, PT, R13, RZ, PT ;  /* 0x000000ff0d00720c */ /* 0x000fe40003f05270 */
[----:B------:R-:W-:-:S02]  /*2b90*/  FMNMX.FTZ R13, R104, R105, !PT ;  /* 0x00000069680d7209 */ /* 0x000fc40007810000 */
[----:B------:R-:W-:Y:S02]  /*2ba0*/  FSEL R76, R30, -INF , P1 ;  /* 0xff8000001e4c7808 */ /* 0x000fe40000800000 */
[----:B------:R-:W-:Y:S02]  /*2bb0*/  FMNMX.FTZ R14, R108, R13, !PT ;  /* 0x0000000d6c0e7209 */ /* 0x000fe40007810000 */
[----:B------:R-:W-:Y:S02]  /*2bc0*/  FMNMX.FTZ R7, R75, R0, !PT ;  /* 0x000000004b077209 */ /* 0x000fe40007810000 */
[----:B------:R-:W-:Y:S02]  /*2bd0*/  FMNMX.FTZ R13, R109, R14, !PT ;  /* 0x0000000e6d0d7209 */ /* 0x000fe40007810000 */
[----:B------:R-:W-:Y:S02]  /*2be0*/  FSEL R78, R31, -INF , P2 ;  /* 0xff8000001f4e7808 */ /* 0x000fe40001000000 */
[----:B------:R-:W-:-:S02]  /*2bf0*/  FMNMX.FTZ R14, R112, R13, !PT ;  /* 0x0000000d700e7209 */ /* 0x000fc40007810000 */
[----:B------:R-:W-:Y:S02]  /*2c00*/  FMNMX.FTZ R7, R76, R7, !PT ;  /* 0x000000074c077209 */ /* 0x000fe40007810000 */
[----:B------:R-:W-:Y:S02]  /*2c10*/  FMNMX.FTZ R15, R113, R14, !PT ;  /* 0x0000000e710f7209 */ /* 0x000fe40007810000 */
[----:B------:R-:W-:Y:S02]  /*2c20*/  FSEL R80, R34, -INF , P3 ;  /* 0xff80000022507808 */ /* 0x000fe40001800000 */
[----:B------:R-:W-:Y:S02]  /*2c30*/  FMNMX.FTZ R7, R78, R7, !PT ;  /* 0x000000074e077209 */ /* 0x000fe40007810000 */
[----:B------:R-:W-:Y:S02]  /*2c40*/  FMNMX.FTZ R20, R116, R15, !PT ;  /* 0x0000000f74147209 */ /* 0x000fe40007810000 */
[----:B------:R-:W-:-:S02]  /*2c50*/  FSEL R82, R35, -INF , P4 ;  /* 0xff80000023527808 */ /* 0x000fc40002000000 */
[----:B------:R-:W-:Y:S02]  /*2c60*/  FMNMX.FTZ R7, R80, R7, !PT ;  /* 0x0000000750077209 */ /* 0x000fe40007810000 */
[----:B------:R-:W-:Y:S02]  /*2c70*/  FMNMX.FTZ R15, R117, R20, !PT ;  /* 0x00000014750f7209 */ /* 0x000fe40007810000 */
[----:B------:R-:W-:Y:S02]  /*2c80*/  FSEL R84, R38, -INF , P5 ;  /* 0xff80000026547808 */ /* 0x000fe40002800000 */
[----:B------:R-:W-:Y:S02]  /*2c90*/  FMNMX.FTZ R7, R82, R7, !PT ;  /* 0x0000000752077209 */ /* 0x000fe40007810000 */
[----:B------:R-:W-:Y:S02]  /*2ca0*/  ISETP.GT.AND P6, PT, R5, 0x99, PT ;  /* 0x000000990500780c */ /* 0x000fe40003fc4270 */
[----:B------:R-:W-:-:S02]  /*2cb0*/  FMNMX.FTZ R20, R88, R15, !PT ;  /* 0x0000000f58147209 */ /* 0x000fc40007810000 */
[----:B------:R-:W-:Y:S02]  /*2cc0*/  FSEL R67, R39, -INF , P6 ;  /* 0xff80000027437808 */ /* 0x000fe40003000000 */
[----:B------:R-:W-:Y:S02]  /*2cd0*/  FMNMX.FTZ R0, R84, R7, !PT ;  /* 0x0000000754007209 */ /* 0x000fe40007810000 */
[----:B------:R-:W-:Y:S02]  /*2ce0*/  FMNMX.FTZ R21, R89, R20, !PT ;  /* 0x0000001459157209 */ /* 0x000fe40007810000 */
[----:B------:R-:W-:Y:S02]  /*2cf0*/  FMNMX.FTZ R6, R67, R0, !PT ;  /* 0x0000000043067209 */ /* 0x000fe40007810000 */
[----:B------:R-:W-:Y:S02]  /*2d00*/  FMNMX.FTZ R20, R92, R21, !PT ;  /* 0x000000155c147209 */ /* 0x000fe40007810000 */
[----:B------:R-:W-:Y:S01]  /*2d10*/  P2R R11, PR, RZ, 0x2 ;  /* 0x00000002ff0b7803 */ /* 0x000fe20000000000 */
[----:B------:R-:W1:Y:S01]  /*2d20*/  SHFL.BFLY PT, R7, R6, 0x2, 0x1f ;  /* 0x0c401f0006077f89 */ /* 0x000e6200000e0000 */
[----:B------:R-:W-:-:S02]  /*2d30*/  FMNMX.FTZ R21, R93, R20, !PT ;  /* 0x000000145d157209 */ /* 0x000fc40007810000 */
[----:B------:R-:W-:Y:S02]  /*2d40*/  ISETP.GT.AND P1, PT, R5, 0x79, PT ;  /* 0x000000790500780c */ /* 0x000fe40003f24270 */
[----:B------:R-:W-:Y:S02]  /*2d50*/  FMNMX.FTZ R30, R96, R21, !PT ;  /* 0x00000015601e7209 */ /* 0x000fe40007810000 */
[----:B------:R-:W-:Y:S02]  /*2d60*/  FSEL R53, R53, -INF , P1 ;  /* 0xff80000035357808 */ /* 0x000fe40000800000 */
[----:B------:R-:W-:Y:S02]  /*2d70*/  FMNMX.FTZ R21, R97, R30, !PT ;  /* 0x0000001e61157209 */ /* 0x000fe40007810000 */
[----:B------:R-:W-:Y:S02]  /*2d80*/  ISETP.NE.AND P1, PT, R11, RZ, PT ;  /* 0x000000ff0b00720c */ /* 0x000fe40003f25270 */
[----:B------:R-:W-:-:S02]  /*2d90*/  FMNMX.FTZ R30, R100, R21, !PT ;  /* 0x00000015641e7209 */ /* 0x000fc40007810000 */
[----:B------:R-:W-:Y:S02]  /*2da0*/  FSEL R28, R28, -INF , P1 ;  /* 0xff8000001c1c7808 */ /* 0x000fe40000800000 */
[----:B------:R-:W-:Y:S02]  /*2db0*/  FMNMX.FTZ R27, R101, R30, !PT ;  /* 0x0000001e651b7209 */ /* 0x000fe40007810000 */
[----:B------:R-:W-:Y:S02]  /*2dc0*/  FSEL R79, R32, -INF , P3 ;  /* 0xff800000204f7808 */ /* 0x000fe40001800000 */
[----:B------:R-:W-:Y:S02]  /*2dd0*/  FMNMX.FTZ R30, R56, R27, !PT ;  /* 0x0000001b381e7209 */ /* 0x000fe40007810000 */
[----:B------:R-:W-:Y:S02]  /*2de0*/  FSEL R81, R33, -INF , P4 ;  /* 0xff80000021517808 */ /* 0x000fe40002000000 */
[----:B-1----:R-:W-:-:S02]  /*2df0*/  FMNMX.FTZ R7, R6, R7, !PT ;  /* 0x0000000706077209 */ /* 0x002fc40007810000 */
[----:B------:R-:W-:Y:S02]  /*2e00*/  FMNMX.FTZ R31, R57, R30, !PT ;  /* 0x0000001e391f7209 */ /* 0x000fe40007810000 */
[----:B------:R-:W-:Y:S01]  /*2e10*/  FSEL R83, R36, -INF , P5 ;  /* 0xff80000024537808 */ /* 0x000fe20002800000 */
[----:B------:R-:W1:Y:S01]  /*2e20*/  SHFL.BFLY PT, R0, R7, 0x1, 0x1f ;  /* 0x0c201f0007007f89 */ /* 0x000e6200000e0000 */
[----:B------:R-:W-:Y:S02]  /*2e30*/  FMNMX.FTZ R30, R60, R31, !PT ;  /* 0x0000001f3c1e7209 */ /* 0x000fe40007810000 */
[----:B------:R-:W-:Y:S02]  /*2e40*/  FSEL R85, R37, -INF , P6 ;  /* 0xff80000025557808 */ /* 0x000fe40003000000 */
[----:B------:R-:W-:-:S04]  /*2e50*/  FMNMX.FTZ R31, R61, R30, !PT ;  /* 0x0000001e3d1f7209 */ /* 0x000fc80007810000 */
[----:B------:R-:W-:-:S04]  /*2e60*/  FMNMX.FTZ R38, R64, R31, !PT ;  /* 0x0000001f40267209 */ /* 0x000fc80007810000 */
[----:B------:R-:W-:-:S04]  /*2e70*/  FMNMX.FTZ R31, R65, R38, !PT ;  /* 0x00000026411f7209 */ /* 0x000fc80007810000 */
[----:B------:R-:W-:-:S04]  /*2e80*/  FMNMX.FTZ R38, R68, R31, !PT ;  /* 0x0000001f44267209 */ /* 0x000fc80007810000 */
[----:B------:R-:W-:Y:S02]  /*2e90*/  FMNMX.FTZ R35, R69, R38, !PT ;  /* 0x0000002645237209 */ /* 0x000fe40007810000 */
[----:B-1----:R-:W-:Y:S02]  /*2ea0*/  FMNMX.FTZ R0, R7, R0, !PT ;  /* 0x0000000007007209 */ /* 0x002fe40007810000 */
[----:B------:R-:W-:Y:S02]  /*2eb0*/  FMNMX.FTZ R38, R40, R35, !PT ;  /* 0x0000002328267209 */ /* 0x000fe40007810000 */
[C---:B------:R-:W-:Y:S01]  /*2ec0*/  FSETP.NEU.FTZ.AND P2, PT, R0.reuse, -INF , PT ;  /* 0xff8000000000780b */ /* 0x040fe20003f5d000 */
[----:B------:R-:W-:-:S01]  /*2ed0*/  FFMA.FTZ R8, R0, R9, -8 ;  /* 0xc100000000087423 */ /* 0x000fc20000010009 */
[----:B------:R-:W-:-:S04]  /*2ee0*/  FMNMX.FTZ R39, R41, R38, !PT ;  /* 0x0000002629277209 */ /* 0x000fc80007810000 */
[----:B------:R-:W-:Y:S02]  /*2ef0*/  FMNMX.FTZ R38, R44, R39, !PT ;  /* 0x000000272c267209 */ /* 0x000fe40007810000 */
[----:B------:R-:W-:Y:S02]  /*2f00*/  FSEL R121, R8, RZ, P2 ;  /* 0x000000ff08797208 */ /* 0x000fe40001000000 */
[----:B------:R-:W-:Y:S02]  /*2f10*/  FMNMX.FTZ R39, R45, R38, !PT ;  /* 0x000000262d277209 */ /* 0x000fe40007810000 */
[----:B------:R-:W-:Y:S01]  /*2f20*/  ISETP.NE.AND P2, PT, R10, RZ, PT ;  /* 0x000000ff0a00720c */ /* 0x000fe20003f45270 */
[--C-:B------:R-:W-:Y:S01]  /*2f30*/  FFMA.FTZ R30, R58, UR40, -R121.reuse ;  /* 0x000000283a1e7c23 */ /* 0x100fe20008010879 */
[----:B------:R-:W-:Y:S01]  /*2f40*/  FMNMX.FTZ R58, R48, R39, !PT ;  /* 0x00000027303a7209 */ /* 0x000fe20007810000 */
[--C-:B------:R-:W-:Y:S01]  /*2f50*/  FFMA.FTZ R59, R59, UR40, -R121.reuse ;  /* 0x000000283b3b7c23 */ /* 0x100fe20008010879 */
[----:B------:R-:W-:Y:S01]  /*2f60*/  FSEL R77, R29, -INF , P2 ;  /* 0xff8000001d4d7808 */ /* 0x000fe20001000000 */
[--C-:B------:R-:W-:Y:S01]  /*2f70*/  FFMA.FTZ R36, R3, UR40, -R121.reuse ;  /* 0x0000002803247c23 */ /* 0x100fe20008010879 */
[----:B------:R-:W-:Y:S01]  /*2f80*/  FMNMX.FTZ R39, R49, R58, !PT ;  /* 0x0000003a31277209 */ /* 0x000fe20007810000 */
[----:B------:R1:W-:Y:S01]  /*2f90*/  MUFU.EX2 R31, R59 ;  /* 0x0000003b001f7308 */ /* 0x0003e20000000800 */
[----:B------:R-:W-:-:S01]  /*2fa0*/  FFMA.FTZ R42, R63, UR40, -R121 ;  /* 0x000000283f2a7c23 */ /* 0x000fc20008010879 */
[--C-:B------:R-:W-:Y:S01]  /*2fb0*/  FFMA.FTZ R38, R66, UR40, -R121.reuse ;  /* 0x0000002842267c23 */ /* 0x100fe20008010879 */
[----:B------:R-:W-:Y:S01]  /*2fc0*/  FMNMX.FTZ R58, R52, R39, !PT ;  /* 0x00000027343a7209 */ /* 0x000fe20007810000 */
[--C-:B------:R-:W-:Y:S01]  /*2fd0*/  FFMA.FTZ R70, R70, UR40, -R121.reuse ;  /* 0x0000002846467c23 */ /* 0x100fe20008010879 */
        /* <DEDUP_REMOVED lines=8> */
[----:B------:R2:W-:Y:S01]  /*3060*/  MUFU.EX2 R43, R70 ;  /* 0x00000046002b7308 */ /* 0x0005e20000000800 */
[----:B------:R-:W-:-:S01]  /*3070*/  FFMA.FTZ R50, R51, UR40, -R121 ;  /* 0x0000002833327c23 */ /* 0x000fc20008010879 */
[----:B-1----:R-:W-:Y:S01]  /*3080*/  FMNMX.FTZ R59, R25, R58, !PT ;  /* 0x0000003a193b7209 */ /* 0x002fe20007810000 */
[----:B------:R-:W-:-:S01]  /*3090*/  FFMA.FTZ R54, R55, UR40, -R121 ;  /* 0x0000002837367c23 */ /* 0x000fc20008010879 */
[--C-:B------:R-:W-:Y:S01]  /*30a0*/  FFMA.FTZ R5, R106, UR40, -R121.reuse ;  /* 0x000000286a057c23 */ /* 0x100fe20008010879 */
[----:B------:R-:W-:-:S01]  /*30b0*/  FFMA.FTZ R6, R107, UR40, -R121 ;  /* 0x000000286b067c23 */ /* 0x000fc20008010879 */
[----:B------:R-:W-:Y:S01]  /*30c0*/  FMNMX.FTZ R58, R28, R59, !PT ;  /* 0x0000003b1c3a7209 */ /* 0x000fe20007810000 */
[----:B------:R-:W-:-:S01]  /*30d0*/  FFMA.FTZ R59, R80, UR40, -R121 ;  /* 0x00000028503b7c23 */ /* 0x000fc20008010879 */
[----:B------:R1:W-:Y:S01]  /*30e0*/  MUFU.EX2 R35, R62 ;  /* 0x0000003e00237308 */ /* 0x0003e20000000800 */
[----:B--2---:R-:W-:Y:S01]  /*30f0*/  IMAD.U32 R70, RZ, RZ, UR40 ;  /* 0x00000028ff467e24 */ /* 0x004fe2000f8e00ff */
[----:B------:R-:W-:Y:S01]  /*3100*/  FMNMX.FTZ R58, R77, R58, !PT ;  /* 0x0000003a4d3a7209 */ /* 0x000fe20007810000 */
[----:B------:R-:W-:-:S01]  /*3110*/  FFMA.FTZ R7, R110, UR40, -R121 ;  /* 0x000000286e077c23 */ /* 0x000fc20008010879 */
[--C-:B------:R-:W-:Y:S01]  /*3120*/  FFMA.FTZ R8, R111, UR40, -R121.reuse ;  /* 0x000000286f087c23 */ /* 0x100fe20008010879 */
[----:B------:R-:W-:-:S01]  /*3130*/  FFMA.FTZ R9, R114, UR40, -R121 ;  /* 0x0000002872097c23 */ /* 0x000fc20008010879 */
        /* <DEDUP_REMOVED lines=16> */
[--C-:B------:R-:W-:Y:S01]  /*3240*/  FFMA.FTZ R29, R73, UR40, -R121.reuse ;  /* 0x00000028491d7c23 */ /* 0x100fe20008010879 */
[----:B------:R-:W2:Y:S01]  /*3250*/  SHFL.BFLY PT, R3, R58, 0x2, 0x1f ;  /* 0x0c401f003a037f89 */ /* 0x000ea200000e0000 */
[----:B------:R-:W-:-:S01]  /*3260*/  FFMA.FTZ R51, R74, UR40, -R121 ;  /* 0x000000284a337c23 */ /* 0x000fc20008010879 */
[--C-:B------:R-:W-:Y:S01]  /*3270*/  FFMA.FTZ R55, R76, UR40, -R121.reuse ;  /* 0x000000284c377c23 */ /* 0x100fe20008010879 */
[----:B-1----:R-:W-:-:S01]  /*3280*/  FFMA.FTZ R62, R78, UR40, -R121 ;  /* 0x000000284e3e7c23 */ /* 0x002fc20008010879 */
[----:B------:R-:W-:Y:S01]  /*3290*/  MUFU.EX2 R39, R72 ;  /* 0x0000004800277308 */ /* 0x000fe20000000800 */
[----:B---3--:R-:W-:Y:S01]  /*32a0*/  LOP3.LUT P2, RZ, R86, 0x7f, RZ, 0xc0, !PT ;  /* 0x0000007f56ff7812 */ /* 0x008fe2000784c0ff */
[----:B------:R-:W-:-:S06]  /*32b0*/  IMAD.MOV.U32 R86, RZ, RZ, R87 ;  /* 0x000000ffff567224 */ /* 0x000fcc00078e0057 */
[----:B------:R-:W-:Y:S06]  /*32c0*/  MUFU.EX2 R5, R5 ;  /* 0x0000000500057308 */ /* 0x000fec0000000800 */
[----:B------:R-:W-:Y:S02]  /*32d0*/  @!P2 VIADD R4, R4, 0x29840 ;  /* 0x000298400404a836 */ /* 0x000fe40000000000 */
[----:B------:R-:W1:Y:S03]  /*32e0*/  MUFU.EX2 R6, R6 ;  /* 0x0000000600067308 */ /* 0x000e660000000800 */
[----:B------:R-:W-:-:S02]  /*32f0*/  @!P2 PRMT R4, RZ, 0x654, R4 ;  /* 0x00000654ff04a816 */ /* 0x000fc40000000004 */
[----:B--2---:R-:W-:Y:S01]  /*3300*/  FMNMX.FTZ R63, R58, R3, !PT ;  /* 0x000000033a3f7209 */ /* 0x004fe20007810000 */
[----:B------:R-:W-:-:S01]  /*3310*/  FFMA.FTZ R58, R75, UR40, -R121 ;  /* 0x000000284b3a7c23 */ /* 0x000fc20008010879 */
[----:B------:R2:W-:Y:S01]  /*3320*/  @!P2 SYNCS.ARRIVE.TRANS64.RED.A1T0 RZ, [R4+URZ], RZ ;  /* 0x000000ff04ffa9a7 */ /* 0x0005e2000810043f */
[----:B------:R-:W3:Y:S02]  /*3330*/  MUFU.EX2 R7, R7 ;  /* 0x0000000700077308 */ /* 0x000ee40000000800 */
[----:B------:R-:W4:Y:S06]  /*3340*/  SHFL.BFLY PT, R66, R63, 0x1, 0x1f ;  /* 0x0c201f003f427f89 */ /* 0x000f2c00000e0000 */
[----:B------:R5:W-:Y:S08]  /*3350*/  MUFU.EX2 R32, R71 ;  /* 0x0000004700207308 */ /* 0x000bf00000000800 */
[----:B------:R-:W2:Y:S08]  /*3360*/  MUFU.EX2 R8, R8 ;  /* 0x0000000800087308 */ /* 0x000eb00000000800 */
[----:B------:R-:W2:Y:S01]  /*3370*/  MUFU.EX2 R9, R9 ;  /* 0x0000000900097308 */ /* 0x000ea20000000800 */
[----:B----4-:R-:W-:Y:S01]  /*3380*/  FMNMX.FTZ R3, R63, R66, !PT ;  /* 0x000000423f037209 */ /* 0x010fe20007810000 */
[--C-:B------:R-:W-:Y:S01]  /*3390*/  FFMA.FTZ R66, R82, UR40, -R121.reuse ;  /* 0x0000002852427c23 */ /* 0x100fe20008010879 */
[----:B------:R-:W-:-:S01]  /*33a0*/  FFMA.FTZ R63, R84, UR40, -R121 ;  /* 0x00000028543f7c23 */ /* 0x000fc20008010879 */
[----:B------:R-:W-:Y:S01]  /*33b0*/  FFMA.FTZ R121, R67, UR40, -R121 ;  /* 0x0000002843797c23 */ /* 0x000fe20008010879 */
[C---:B------:R-:W-:Y:S01]  /*33c0*/  FSETP.NEU.FTZ.AND P1, PT, R3.reuse, -INF , PT ;  /* 0xff8000000300780b */ /* 0x040fe20003f3d000 */
[----:B------:R-:W-:-:S02]  /*33d0*/  FFMA.FTZ R70, R3, R70, -8 ;  /* 0xc100000003467423 */ /* 0x000fc40000010046 */
[----:B------:R-:W-:Y:S01]  /*33e0*/  MUFU.EX2 R10, R10 ;  /* 0x0000000a000a7308 */ /* 0x000fe20000000800 */
[----:B-1----:R-:W-:-:S02]  /*33f0*/  FADD.FTZ R82, R5, R6 ;  /* 0x0000000605527221 */ /* 0x002fc40000010000 */
[----:B------:R-:W-:Y:S02]  /*3400*/  FSEL R80, R70, RZ, P1 ;  /* 0x000000ff46507208 */ /* 0x000fe40000800000 */
[----:B---3--:R-:W-:-:S01]  /*3410*/  FADD.FTZ R91, R7, R82 ;  /* 0x00000052075b7221 */ /* 0x008fc20000010000 */
[----:B------:R-:W-:Y:S02]  /*3420*/  PLOP3.LUT P1, PT, PT, PT, UP0, 0x80, 0x0 ;  /* 0x000000000000781c */ /* 0x000fe40003f2f008 */
[----:B------:R-:W-:Y:S01]  /*3430*/  MUFU.EX2 R11, R11 ;  /* 0x0000000b000b7308 */ /* 0x000fe20000000800 */
[----:B------:R-:W-:-:S01]  /*3440*/  FFMA.FTZ R67, R104, UR40, -R80 ;  /* 0x0000002868437c23 */ /* 0x000fc20008010850 */
[--C-:B------:R-:W-:Y:S01]  /*3450*/  FFMA.FTZ R72, R105, UR40, -R80.reuse ;  /* 0x0000002869487c23 */ /* 0x100fe20008010850 */
[----:B------:R-:W-:-:S01]  /*3460*/  FFMA.FTZ R108, R108, UR40, -R80 ;  /* 0x000000286c6c7c23 */ /* 0x000fc20008010850 */
[--C-:B------:R-:W-:Y:S01]  /*3470*/  FFMA.FTZ R109, R109, UR40, -R80.reuse ;  /* 0x000000286d6d7c23 */ /* 0x100fe20008010850 */
[----:B-----5:R-:W-:-:S01]  /*3480*/  FFMA.FTZ R71, R112, UR40, -R80 ;  /* 0x0000002870477c23 */ /* 0x020fc20008010850 */
[--C-:B------:R-:W-:Y:S01]  /*3490*/  FFMA.FTZ R74, R113, UR40, -R80.reuse ;  /* 0x00000028714a7c23 */ /* 0x100fe20008010850 */
[----:B------:R-:W-:-:S01]  /*34a0*/  FFMA.FTZ R116, R116, UR40, -R80 ;  /* 0x0000002874747c23 */ /* 0x000fc20008010850 */
[----:B------:R-:W-:Y:S01]  /*34b0*/  MUFU.EX2 R67, R67 ;  /* 0x0000004300437308 */ /* 0x000fe20000000800 */
[----:B------:R-:W-:-:S01]  /*34c0*/  FFMA.FTZ R76, R89, UR40, -R80 ;  /* 0x00000028594c7c23 */ /* 0x000fc20008010850 */
[--C-:B------:R-:W-:Y:S01]  /*34d0*/  FFMA.FTZ R117, R117, UR40, -R80.reuse ;  /* 0x0000002875757c23 */ /* 0x100fe20008010850 */
[----:B------:R-:W-:-:S01]  /*34e0*/  FFMA.FTZ R73, R88, UR40, -R80 ;  /* 0x0000002858497c23 */ /* 0x000fc20008010850 */
[----:B--2---:R-:W-:Y:S01]  /*34f0*/  FADD.FTZ R84, R8, R91 ;  /* 0x0000005b08547221 */ /* 0x004fe20000010000 */
[----:B------:R-:W-:-:S01]  /*3500*/  FFMA.FTZ R92, R92, UR40, -R80 ;  /* 0x000000285c5c7c23 */ /* 0x000fc20008010850 */
[--C-:B------:R-:W-:Y:S01]  /*3510*/  FFMA.FTZ R93, R93, UR40, -R80.reuse ;  /* 0x000000285d5d7c23 */ /* 0x100fe20008010850 */
[----:B------:R-:W-:-:S01]  /*3520*/  FFMA.FTZ R75, R96, UR40, -R80 ;  /* 0x00000028604b7c23 */ /* 0x000fc20008010850 */
[----:B------:R-:W1:Y:S01]  /*3530*/  MUFU.EX2 R72, R72 ;  /* 0x0000004800487308 */ /* 0x000e620000000800 */
[----:B------:R-:W-:-:S01]  /*3540*/  FADD.FTZ R91, R9, R84 ;  /* 0x00000054095b7221 */ /* 0x000fc20000010000 */
[--C-:B------:R-:W-:Y:S01]  /*3550*/  FFMA.FTZ R78, R97, UR40, -R80.reuse ;  /* 0x00000028614e7c23 */ /* 0x100fe20008010850 */
[----:B------:R-:W-:-:S01]  /*3560*/  FFMA.FTZ R100, R100, UR40, -R80 ;  /* 0x0000002864647c23 */ /* 0x000fc20008010850 */
[--C-:B------:R-:W-:Y:S01]  /*3570*/  FFMA.FTZ R101, R101, UR40, -R80.reuse ;  /* 0x0000002865657c23 */ /* 0x100fe20008010850 */
[----:B------:R-:W-:-:S01]  /*3580*/  FFMA.FTZ R56, R56, UR40, -R80 ;  /* 0x0000002838387c23 */ /* 0x000fc20008010850 */
[--C-:B------:R-:W-:Y:S01]  /*3590*/  FFMA.FTZ R57, R57, UR40, -R80.reuse ;  /* 0x0000002839397c23 */ /* 0x100fe20008010850 */
[----:B------:R-:W-:-:S01]  /*35a0*/  FFMA.FTZ R60, R60, UR40, -R80 ;  /* 0x000000283c3c7c23 */ /* 0x000fc20008010850 */
[----:B------:R-:W2:Y:S01]  /*35b0*/  MUFU.EX2 R108, R108 ;  /* 0x0000006c006c7308 */ /* 0x000ea20000000800 */
[----:B------:R-:W-:-:S01]  /*35c0*/  FFMA.FTZ R61, R61, UR40, -R80 ;  /* 0x000000283d3d7c23 */ /* 0x000fc20008010850 */
[--C-:B------:R-:W-:Y:S01]  /*35d0*/  FFMA.FTZ R64, R64, UR40, -R80.reuse ;  /* 0x0000002840407c23 */ /* 0x100fe20008010850 */
[----:B------:R-:W-:-:S01]  /*35e0*/  FFMA.FTZ R65, R65, UR40, -R80 ;  /* 0x0000002841417c23 */ /* 0x000fc20008010850 */
[--C-:B------:R-:W-:Y:S01]  /*35f0*/  FFMA.FTZ R68, R68, UR40, -R80.reuse ;  /* 0x0000002844447c23 */ /* 0x100fe20008010850 */
[----:B------:R-:W-:-:S01]  /*3600*/  FFMA.FTZ R69, R69, UR40, -R80 ;  /* 0x0000002845457c23 */ /* 0x000fc20008010850 */
[--C-:B------:R-:W-:Y:S01]  /*3610*/  FFMA.FTZ R40, R40, UR40, -R80.reuse ;  /* 0x0000002828287c23 */ /* 0x100fe20008010850 */
[----:B------:R-:W-:-:S01]  /*3620*/  FFMA.FTZ R41, R41, UR40, -R80 ;  /* 0x0000002829297c23 */ /* 0x000fc20008010850 */
[----:B------:R-:W3:Y:S01]  /*3630*/  MUFU.EX2 R109, R109 ;  /* 0x0000006d006d7308 */ /* 0x000ee20000000800 */
[----:B-1----:R-:W-:-:S01]  /*3640*/  FADD.FTZ R89, R67, R72 ;  /* 0x0000004843597221 */ /* 0x002fc20000010000 */
[--C-:B------:R-:W-:Y:S01]  /*3650*/  FFMA.FTZ R44, R44, UR40, -R80.reuse ;  /* 0x000000282c2c7c23 */ /* 0x100fe20008010850 */
[----:B------:R-:W-:-:S01]  /*3660*/  FFMA.FTZ R45, R45, UR40, -R80 ;  /* 0x000000282d2d7c23 */ /* 0x000fc20008010850 */
[--C-:B------:R-:W-:Y:S01]  /*3670*/  FFMA.FTZ R48, R48, UR40, -R80.reuse ;  /* 0x0000002830307c23 */ /* 0x100fe20008010850 */
[----:B------:R-:W-:-:S01]  /*3680*/  FFMA.FTZ R49, R49, UR40, -R80 ;  /* 0x0000002831317c23 */ /* 0x000fc20008010850 */
[--C-:B------:R-:W-:Y:S01]  /*3690*/  FFMA.FTZ R52, R52, UR40, -R80.reuse ;  /* 0x0000002834347c23 */ /* 0x100fe20008010850 */
[----:B------:R-:W-:-:S01]  /*36a0*/  FFMA.FTZ R53, R53, UR40, -R80 ;  /* 0x0000002835357c23 */ /* 0x000fc20008010850 */
[----:B------:R-:W1:Y:S01]  /*36b0*/  MUFU.EX2 R71, R71 ;  /* 0x0000004700477308 */ /* 0x000e620000000800 */
[----:B--2---:R-:W-:-:S01]  /*36c0*/  FADD.FTZ R82, R108, R89 ;  /* 0x000000596c527221 */ /* 0x004fc20000010000 */
[--C-:B------:R-:W-:Y:S01]  /*36d0*/  FFMA.FTZ R24, R24, UR40, -R80.reuse ;  /* 0x0000002818187c23 */ /* 0x100fe20008010850 */
[----:B------:R-:W-:-:S01]  /*36e0*/  FFMA.FTZ R25, R25, UR40, -R80 ;  /* 0x0000002819197c23 */ /* 0x000fc20008010850 */
[--C-:B------:R-:W-:Y:S01]  /*36f0*/  FFMA.FTZ R28, R28, UR40, -R80.reuse ;  /* 0x000000281c1c7c23 */ /* 0x100fe20008010850 */
[----:B------:R-:W-:-:S01]  /*3700*/  FFMA.FTZ R77, R77, UR40, -R80 ;  /* 0x000000284d4d7c23 */ /* 0x000fc20008010850 */
[--C-:B------:R-:W-:Y:S01]  /*3710*/  FFMA.FTZ R79, R79, UR40, -R80.reuse ;  /* 0x000000284f4f7c23 */ /* 0x100fe20008010850 */
[----:B------:R-:W-:-:S01]  /*3720*/  FFMA.FTZ R81, R81, UR40, -R80 ;  /* 0x0000002851517c23 */ /* 0x000fc20008010850 */
[----:B------:R-:W2:Y:S01]  /*3730*/  MUFU.EX2 R74, R74 ;  /* 0x0000004a004a7308 */ /* 0x000ea20000000800 */
[----:B---3--:R-:W-:-:S01]  /*3740*/  FADD.FTZ R82, R109, R82 ;  /* 0x000000526d527221 */ /* 0x008fc20000010000 */
[--C-:B------:R-:W-:Y:S01]  /*3750*/  FFMA.FTZ R83, R83, UR40, -R80.reuse ;  /* 0x0000002853537c23 */ /* 0x100fe20008010850 */
[----:B------:R-:W-:-:S01]  /*3760*/  FFMA.FTZ R80, R85, UR40, -R80 ;  /* 0x0000002855507c23 */ /* 0x000fc20008010850 */
[----:B------:R-:W-:Y:S01]  /*3770*/  F2FP.SATFINITE.E4M3.F32.PACK_AB_MERGE_C R108, R109, R108, RZ ;  /* 0x0000006c6d6c723e */ /* 0x000fe200048070ff */
[----:B------:R-:W-:-:S02]  /*3780*/  IMAD.MOV.U32 R85, RZ, RZ, R87 ;  /* 0x000000ffff557224 */ /* 0x000fc400078e0057 */
[----:B------:R-:W-:Y:S01]  /*3790*/  IMAD.MOV.U32 R84, RZ, RZ, R87 ;  /* 0x000000ffff547224 */ /* 0x000fe200078e0057 */
[----:B------:R-:W3:Y:S01]  /*37a0*/  MUFU.EX2 R116, R116 ;  /* 0x0000007400747308 */ /* 0x000ee20000000800 */
[----:B-1----:R-:W-:-:S01]  /*37b0*/  FADD.FTZ R89, R71, R82 ;  /* 0x0000005247597221 */ /* 0x002fc20000010000 */
[----:B------:R-:W-:Y:S01]  /*37c0*/  FADD.FTZ R82, R10, R91 ;  /* 0x0000005b0a527221 */ /* 0x000fe20000010000 */
[----:B------:R-:W-:Y:S01]  /*37d0*/  F2FP.SATFINITE.E4M3.F32.PACK_AB_MERGE_C R172, R72, R67, R108 ;  /* 0x0000004348ac723e */ /* 0x000fe2000480706c */
[----:B------:R-:W-:Y:S02]  /*37e0*/  IMAD.MOV.U32 R72, RZ, RZ, R87 ;  /* 0x000000ffff487224 */ /* 0x000fe400078e0057 */
[----:B------:R-:W-:-:S01]  /*37f0*/  FADD.FTZ R91, R11, R82 ;  /* 0x000000520b5b7221 */ /* 0x000fc20000010000 */
[----:B------:R-:W-:Y:S01]  /*3800*/  IMAD.MOV.U32 R67, RZ, RZ, R87 ;  /* 0x000000ffff437224 */ /* 0x000fe200078e0057 */
[----:B------:R-:W1:Y:S01]  /*3810*/  MUFU.EX2 R12, R12 ;  /* 0x0000000c000c7308 */ /* 0x000e620000000800 */
[----:B--2---:R-:W-:-:S07]  /*3820*/  FADD.FTZ R89, R74, R89 ;  /* 0x000000594a597221 */ /* 0x004fce0000010000 */
[----:B------:R-:W2:Y:S01]  /*3830*/  MUFU.EX2 R117, R117 ;  /* 0x0000007500757308 */ /* 0x000ea20000000800 */
[----:B---3--:R-:W-:-:S07]  /*3840*/  FADD.FTZ R4, R116, R89 ;  /* 0x0000005974047221 */ /* 0x008fce0000010000 */
[----:B------:R-:W3:Y:S01]  /*3850*/  MUFU.EX2 R13, R90 ;  /* 0x0000005a000d7308 */ /* 0x000ee20000000800 */
[----:B-1----:R-:W-:-:S01]  /*3860*/  FADD.FTZ R82, R12, R91 ;  /* 0x0000005b0c527221 */ /* 0x002fc20000010000 */
[----:B------:R-:W-:-:S04]  /*3870*/  F2FP.SATFINITE.E4M3.F32.PACK_AB_MERGE_C R12, R12, R11, RZ ;  /* 0x0000000b0c0c723e */ /* 0x000fc800048070ff */
[----:B------:R-:W-:Y:S02]  /*3880*/  F2FP.SATFINITE.E4M3.F32.PACK_AB_MERGE_C R175, R10, R9, R12 ;  /* 0x000000090aaf723e */ /* 0x000fe4000480700c */
[----:B------:R-:W1:Y:S01]  /*3890*/  MUFU.EX2 R73, R73 ;  /* 0x0000004900497308 */ /* 0x000e620000000800 */
[----:B--2---:R-:W-:-:S01]  /*38a0*/  FADD.FTZ R4, R117, R4 ;  /* 0x0000000475047221 */ /* 0x004fc20000010000 */
[----:B------:R-:W-:-:S04]  /*38b0*/  F2FP.SATFINITE.E4M3.F32.PACK_AB_MERGE_C R116, R117, R116, RZ ;  /* 0x000000747574723e */ /* 0x000fc800048070ff */
[----:B------:R-:W-:Y:S01]  /*38c0*/  F2FP.SATFINITE.E4M3.F32.PACK_AB_MERGE_C R174, R74, R71, R116 ;  /* 0x000000474aae723e */ /* 0x000fe20004807074 */
[----:B------:R-:W-:Y:S01]  /*38d0*/  IMAD.MOV.U32 R74, RZ, RZ, R87 ;  /* 0x000000ffff4a7224 */ /* 0x000fe200078e0057 */
[----:B------:R-:W2:Y:S01]  /*38e0*/  MUFU.EX2 R14, R14 ;  /* 0x0000000e000e7308 */ /* 0x000ea20000000800 */
[----:B---3--:R-:W-:-:S01]  /*38f0*/  FADD.FTZ R91, R13, R82 ;  /* 0x000000520d5b7221 */ /* 0x008fc20000010000 */
[----:B------:R-:W-:-:S06]  /*3900*/  IMAD.MOV.U32 R71, RZ, RZ, R87 ;  /* 0x000000ffff477224 */ /* 0x000fcc00078e0057 */
[----:B------:R-:W3:Y:S01]  /*3910*/  MUFU.EX2 R76, R76 ;  /* 0x0000004c004c7308 */ /* 0x000ee20000000800 */
[----:B-1----:R-:W-:-:S07]  /*3920*/  FADD.FTZ R89, R73, R4 ;  /* 0x0000000449597221 */ /* 0x002fce0000010000 */
[----:B------:R-:W1:Y:S01]  /*3930*/  MUFU.EX2 R15, R94 ;  /* 0x0000005e000f7308 */ /* 0x000e620000000800 */
[----:B--2---:R-:W-:-:S07]  /*3940*/  FADD.FTZ R4, R14, R91 ;  /* 0x0000005b0e047221 */ /* 0x004fce0000010000 */
[----:B------:R-:W2:Y:S01]  /*3950*/  MUFU.EX2 R92, R92 ;  /* 0x0000005c005c7308 */ /* 0x000ea20000000800 */
[----:B---3--:R-:W-:-:S07]  /*3960*/  FADD.FTZ R89, R76, R89 ;  /* 0x000000594c597221 */ /* 0x008fce0000010000 */
[----:B------:R-:W3:Y:S01]  /*3970*/  MUFU.EX2 R26, R26 ;  /* 0x0000001a001a7308 */ /* 0x000ee20000000800 */
[----:B-1----:R-:W-:-:S07]  /*3980*/  FADD.FTZ R91, R15, R4 ;  /* 0x000000040f5b7221 */ /* 0x002fce0000010000 */
[----:B------:R-:W1:Y:S01]  /*3990*/  MUFU.EX2 R93, R93 ;  /* 0x0000005d005d7308 */ /* 0x000e620000000800 */
[----:B--2---:R-:W-:-:S07]  /*39a0*/  FADD.FTZ R4, R92, R89 ;  /* 0x000000595c047221 */ /* 0x004fce0000010000 */
[----:B------:R-:W2:Y:S01]  /*39b0*/  MUFU.EX2 R20, R20 ;  /* 0x0000001400147308 */ /* 0x000ea20000000800 */
[----:B---3--:R-:W-:-:S01]  /*39c0*/  FADD.FTZ R91, R26, R91 ;  /* 0x0000005b1a5b7221 */ /* 0x008fc20000010000 */
[----:B------:R-:W-:Y:S01]  /*39d0*/  F2FP.SATFINITE.E4M3.F32.PACK_AB_MERGE_C R15, R26, R15, RZ ;  /* 0x0000000f1a0f723e */ /* 0x000fe200048070ff */
[----:B------:R-:W-:-:S03]  /*39e0*/  IMAD.MOV.U32 R26, RZ, RZ, R87 ;  /* 0x000000ffff1a7224 */ /* 0x000fc600078e0057 */
[----:B------:R-:W-:Y:S02]  /*39f0*/  F2FP.SATFINITE.E4M3.F32.PACK_AB_MERGE_C R177, R14, R13, R15 ;  /* 0x0000000d0eb1723e */ /* 0x000fe4000480700f */
[----:B------:R-:W3:Y:S01]  /*3a00*/  MUFU.EX2 R75, R75 ;  /* 0x0000004b004b7308 */ /* 0x000ee20000000800 */
[----:B-1----:R-:W-:-:S01]  /*3a10*/  FADD.FTZ R4, R93, R4 ;  /* 0x000000045d047221 */ /* 0x002fc20000010000 */
[----:B------:R-:W-:-:S04]  /*3a20*/  F2FP.SATFINITE.E4M3.F32.PACK_AB_MERGE_C R92, R93, R92, RZ ;  /* 0x0000005c5d5c723e */ /* 0x000fc800048070ff */
[----:B------:R-:W-:Y:S01]  /*3a30*/  F2FP.SATFINITE.E4M3.F32.PACK_AB_MERGE_C R176, R76, R73, R92 ;  /* 0x000000494cb0723e */ /* 0x000fe2000480705c */
[----:B------:R-:W-:Y:S01]  /*3a40*/  IMAD.MOV.U32 R76, RZ, RZ, R87 ;  /* 0x000000ffff4c7224 */ /* 0x000fe200078e0057 */
[----:B------:R-:W1:Y:S01]  /*3a50*/  MUFU.EX2 R21, R99 ;  /* 0x0000006300157308 */ /* 0x000e620000000800 */
[----:B--2---:R-:W-:-:S01]  /*3a60*/  FADD.FTZ R82, R20, R91 ;  /* 0x0000005b14527221 */ /* 0x004fc20000010000 */
[----:B------:R-:W-:-:S06]  /*3a70*/  IMAD.MOV.U32 R73, RZ, RZ, R87 ;  /* 0x000000ffff497224 */ /* 0x000fcc00078e0057 */
        /* <DEDUP_REMOVED lines=8> */
[----:B------:R-:W-:-:S04]  /*3b00*/  F2FP.SATFINITE.E4M3.F32.PACK_AB_MERGE_C R82, R8, R7, RZ ;  /* 0x000000070852723e */ /* 0x000fc800048070ff */
[----:B------:R-:W-:Y:S01]  /*3b10*/  F2FP.SATFINITE.E4M3.F32.PACK_AB_MERGE_C R173, R6, R5, R82 ;  /* 0x0000000506ad723e */ /* 0x000fe20004807052 */
[----:B------:R-:W-:Y:S01]  /*3b20*/  IMAD.MOV.U32 R82, RZ, RZ, R87 ;  /* 0x000000ffff527224 */ /* 0x000fe200078e0057 */
[----:B------:R-:W3:Y:S01]  /*3b30*/  MUFU.EX2 R101, R101 ;  /* 0x0000006500657308 */ /* 0x000ee20000000800 */
[----:B-1----:R-:W-:-:S07]  /*3b40*/  FADD.FTZ R4, R100, R89 ;  /* 0x0000005964047221 */ /* 0x002fce0000010000 */
[----:B------:R-:W1:Y:S01]  /*3b50*/  MUFU.EX2 R30, R30 ;  /* 0x0000001e001e7308 */ /* 0x000e620000000800 */
[----:B--2---:R-:W-:-:S01]  /*3b60*/  FADD.FTZ R91, R34, R91 ;  /* 0x0000005b225b7221 */ /* 0x004fc20000010000 */
[----:B------:R-:W-:Y:S01]  /*3b70*/  F2FP.SATFINITE.E4M3.F32.PACK_AB_MERGE_C R27, R34, R27, RZ ;  /* 0x0000001b221b723e */ /* 0x000fe200048070ff */
[----:B------:R-:W-:-:S03]  /*3b80*/  IMAD.MOV.U32 R34, RZ, RZ, R87 ;  /* 0x000000ffff227224 */ /* 0x000fc600078e0057 */
[----:B------:R-:W-:Y:S01]  /*3b90*/  F2FP.SATFINITE.E4M3.F32.PACK_AB_MERGE_C R179, R21, R20, R27 ;  /* 0x0000001415b3723e */ /* 0x000fe2000480701b */
[----:B------:R-:W-:Y:S01]  /*3ba0*/  IMAD.MOV.U32 R27, RZ, RZ, R87 ;  /* 0x000000ffff1b7224 */ /* 0x000fe200078e0057 */
[----:B------:R-:W2:Y:S01]  /*3bb0*/  MUFU.EX2 R56, R56 ;  /* 0x0000003800387308 */ /* 0x000ea20000000800 */
[----:B---3--:R-:W-:-:S01]  /*3bc0*/  FADD.FTZ R7, R101, R4 ;  /* 0x0000000465077221 */ /* 0x008fc20000010000 */
[----:B------:R-:W-:-:S04]  /*3bd0*/  F2FP.SATFINITE.E4M3.F32.PACK_AB_MERGE_C R100, R101, R100, RZ ;  /* 0x000000646564723e */ /* 0x000fc800048070ff */
[----:B------:R-:W-:Y:S01]  /*3be0*/  F2FP.SATFINITE.E4M3.F32.PACK_AB_MERGE_C R178, R78, R75, R100 ;  /* 0x0000004b4eb2723e */ /* 0x000fe20004807064 */
[----:B------:R-:W-:Y:S01]  /*3bf0*/  IMAD.MOV.U32 R78, RZ, RZ, R87 ;  /* 0x000000ffff4e7224 */ /* 0x000fe200078e0057 */
[----:B------:R-:W3:Y:S01]  /*3c00*/  MUFU.EX2 R57, R57 ;  /* 0x0000003900397308 */ /* 0x000ee20000000800 */
[----:B-1----:R-:W-:-:S01]  /*3c10*/  FADD.FTZ R8, R30, R91 ;  /* 0x0000005b1e087221 */ /* 0x002fc20000010000 */
[----:B------:R-:W-:-:S03]  /*3c20*/  IMAD.MOV.U32 R75, RZ, RZ, R87 ;  /* 0x000000ffff4b7224 */ /* 0x000fc600078e0057 */
[----:B------:R-:W-:-:S03]  /*3c30*/  FADD.FTZ R8, R31, R8 ;  /* 0x000000081f087221 */ /* 0x000fc60000010000 */
[----:B------:R-:W1:Y:S01]  /*3c40*/  MUFU.EX2 R60, R60 ;  /* 0x0000003c003c7308 */ /* 0x000e620000000800 */
[----:B--2---:R-:W-:-:S01]  /*3c50*/  FADD.FTZ R4, R56, R7 ;  /* 0x0000000738047221 */ /* 0x004fc20000010000 */
[----:B------:R-:W-:-:S06]  /*3c60*/  FADD.FTZ R11, R35, R8 ;  /* 0x00000008230b7221 */ /* 0x000fcc0000010000 */
[----:B------:R-:W2:Y:S01]  /*3c70*/  MUFU.EX2 R42, R42 ;  /* 0x0000002a002a7308 */ /* 0x000ea20000000800 */
[----:B---3--:R-:W-:-:S07]  /*3c80*/  FADD.FTZ R7, R57, R4 ;  /* 0x0000000439077221 */ /* 0x008fce0000010000 */
        /* <DEDUP_REMOVED lines=10> */
[----:B------:R-:W-:Y:S01]  /*3d30*/  F2FP.SATFINITE.E4M3.F32.PACK_AB_MERGE_C R60, R61, R60, RZ ;  /* 0x0000003c3d3c723e */ /* 0x000fe200048070ff */
[--C-:B------:R-:W-:Y:S02]  /*3d40*/  IMAD.MOV.U32 R61, RZ, RZ, R87.reuse ;  /* 0x000000ffff3d7224 */ /* 0x100fe400078e0057 */
[--C-:B------:R-:W-:Y:S01]  /*3d50*/  IMAD.MOV.U32 R31, RZ, RZ, R87.reuse ;  /* 0x000000ffff1f7224 */ /* 0x100fe200078e0057 */
[----:B------:R-:W-:Y:S01]  /*3d60*/  F2FP.SATFINITE.E4M3.F32.PACK_AB_MERGE_C R180, R57, R56, R60 ;  /* 0x0000003839b4723e */ /* 0x000fe2000480703c */
[----:B------:R-:W-:Y:S01]  /*3d70*/  IMAD.MOV.U32 R60, RZ, RZ, R87 ;  /* 0x000000ffff3c7224 */ /* 0x000fe200078e0057 */
[----:B------:R-:W3:Y:S01]  /*3d80*/  MUFU.EX2 R65, R65 ;  /* 0x0000004100417308 */ /* 0x000ee20000000800 */
[----:B-1----:R-:W-:-:S01]  /*3d90*/  FADD.FTZ R8, R38, R11 ;  /* 0x0000000b26087221 */ /* 0x002fc20000010000 */
[----:B------:R-:W-:-:S02]  /*3da0*/  IMAD.MOV.U32 R57, RZ, RZ, R87 ;  /* 0x000000ffff397224 */ /* 0x000fc400078e0057 */
[--C-:B------:R-:W-:Y:S02]  /*3db0*/  IMAD.MOV.U32 R56, RZ, RZ, R87.reuse ;  /* 0x000000ffff387224 */ /* 0x100fe400078e0057 */
[----:B------:R-:W-:Y:S01]  /*3dc0*/  FADD.FTZ R8, R39, R8 ;  /* 0x0000000827087221 */ /* 0x000fe20000010000 */
[----:B------:R-:W-:Y:S01]  /*3dd0*/  IMAD.MOV.U32 R30, RZ, RZ, R87 ;  /* 0x000000ffff1e7224 */ /* 0x000fe200078e0057 */
[----:B------:R-:W1:Y:S01]  /*3de0*/  MUFU.EX2 R68, R68 ;  /* 0x0000004400447308 */ /* 0x000e620000000800 */
[----:B--2---:R-:W-:-:S01]  /*3df0*/  FADD.FTZ R4, R64, R7 ;  /* 0x0000000740047221 */ /* 0x004fc20000010000 */
[----:B------:R-:W-:Y:S01]  /*3e00*/  FADD.FTZ R11, R43, R8 ;  /* 0x000000082b0b7221 */ /* 0x000fe20000010000 */
[----:B------:R-:W-:-:S03]  /*3e10*/  F2FP.SATFINITE.E4M3.F32.PACK_AB_MERGE_C R43, R32, R43, RZ ;  /* 0x0000002b202b723e */ /* 0x000fc600048070ff */
[----:B------:R-:W-:Y:S01]  /*3e20*/  FADD.FTZ R32, R32, R11 ;  /* 0x0000000b20207221 */ /* 0x000fe20000010000 */
[----:B------:R-:W-:Y:S01]  /*3e30*/  F2FP.SATFINITE.E4M3.F32.PACK_AB_MERGE_C R183, R39, R38, R43 ;  /* 0x0000002627b7723e */ /* 0x000fe2000480702b */
[----:B------:R-:W2:Y:S01]  /*3e40*/  MUFU.EX2 R69, R69 ;  /* 0x0000004500457308 */ /* 0x000ea20000000800 */
[----:B---3--:R-:W-:-:S01]  /*3e50*/  FADD.FTZ R7, R65, R4 ;  /* 0x0000000441077221 */ /* 0x008fc20000010000 */
[--C-:B------:R-:W-:Y:S02]  /*3e60*/  IMAD.MOV.U32 R43, RZ, RZ, R87.reuse ;  /* 0x000000ffff2b7224 */ /* 0x100fe400078e0057 */
[--C-:B------:R-:W-:Y:S02]  /*3e70*/  IMAD.MOV.U32 R39, RZ, RZ, R87.reuse ;  /* 0x000000ffff277224 */ /* 0x100fe400078e0057 */
[----:B------:R-:W-:Y:S02]  /*3e80*/  IMAD.MOV.U32 R38, RZ, RZ, R87 ;  /* 0x000000ffff267224 */ /* 0x000fe400078e0057 */
[----:B------:R-:W3:Y:S01]  /*3e90*/  MUFU.EX2 R29, R29 ;  /* 0x0000001d001d7308 */ /* 0x000ee20000000800 */
[----:B-1----:R-:W-:-:S07]  /*3ea0*/  FADD.FTZ R4, R68, R7 ;  /* 0x0000000744047221 */ /* 0x002fce0000010000 */
[----:B------:R-:W1:Y:S01]  /*3eb0*/  MUFU.EX2 R40, R40 ;  /* 0x0000002800287308 */ /* 0x000e620000000800 */
[C---:B--2---:R-:W-:Y:S01]  /*3ec0*/  F2FP.SATFINITE.E4M3.F32.PACK_AB_MERGE_C R68, R69.reuse, R68, RZ ;  /* 0x000000444544723e */ /* 0x044fe200048070ff */
[----:B------:R-:W-:-:S03]  /*3ed0*/  FADD.FTZ R69, R69, R4 ;  /* 0x0000000445457221 */ /* 0x000fc60000010000 */
[----:B------:R-:W-:Y:S01]  /*3ee0*/  F2FP.SATFINITE.E4M3.F32.PACK_AB_MERGE_C R182, R65, R64, R68 ;  /* 0x0000004041b6723e */ /* 0x000fe20004807044 */
[----:B------:R-:W-:Y:S02]  /*3ef0*/  IMAD.MOV.U32 R68, RZ, RZ, R87 ;  /* 0x000000ffff447224 */ /* 0x000fe400078e0057 */
[----:B------:R-:W2:Y:S01]  /*3f00*/  MUFU.EX2 R36, R36 ;  /* 0x0000002400247308 */ /* 0x000ea20000000800 */
[----:B---3--:R-:W-:-:S01]  /*3f10*/  FADD.FTZ R5, R29, R32 ;  /* 0x000000201d057221 */ /* 0x008fc20000010000 */
[--C-:B------:R-:W-:Y:S02]  /*3f20*/  IMAD.MOV.U32 R65, RZ, RZ, R87.reuse ;  /* 0x000000ffff417224 */ /* 0x100fe400078e0057 */
[--C-:B------:R-:W-:Y:S02]  /*3f30*/  IMAD.MOV.U32 R64, RZ, RZ, R87.reuse ;  /* 0x000000ffff407224 */ /* 0x100fe400078e0057 */
[----:B------:R-:W-:Y:S02]  /*3f40*/  IMAD.MOV.U32 R32, RZ, RZ, R87 ;  /* 0x000000ffff207224 */ /* 0x000fe400078e0057 */
[----:B------:R-:W3:Y:S01]  /*3f50*/  MUFU.EX2 R41, R41 ;  /* 0x0000002900297308 */ /* 0x000ee20000000800 */
[----:B-1----:R-:W-:-:S01]  /*3f60*/  FADD.FTZ R4, R40, R69 ;  /* 0x0000004528047221 */ /* 0x002fc20000010000 */
[----:B------:R-:W-:-:S06]  /*3f70*/  IMAD.MOV.U32 R69, RZ, RZ, R87 ;  /* 0x000000ffff457224 */ /* 0x000fcc00078e0057 */
        /* <DEDUP_REMOVED lines=9> */
[C---:B---3--:R-:W-:Y:S01]  /*4010*/  F2FP.SATFINITE.E4M3.F32.PACK_AB_MERGE_C R33, R46.reuse, R33, RZ ;  /* 0x000000212e21723e */ /* 0x048fe200048070ff */
[----:B------:R-:W-:-:S03]  /*4020*/  FADD.FTZ R46, R46, R7 ;  /* 0x000000072e2e7221 */ /* 0x000fc60000010000 */
[----:B------:R-:W-:Y:S01]  /*4030*/  F2FP.SATFINITE.E4M3.F32.PACK_AB_MERGE_C R185, R36, R29, R33 ;  /* 0x0000001d24b9723e */ /* 0x000fe20004807021 */
[--C-:B------:R-:W-:Y:S02]  /*4040*/  IMAD.MOV.U32 R36, RZ, RZ, R87.reuse ;  /* 0x000000ffff247224 */ /* 0x100fe400078e0057 */
[----:B------:R-:W3:Y:S01]  /*4050*/  MUFU.EX2 R48, R48 ;  /* 0x0000003000307308 */ /* 0x000ee20000000800 */
[C---:B-1----:R-:W-:Y:S01]  /*4060*/  F2FP.SATFINITE.E4M3.F32.PACK_AB_MERGE_C R44, R45.reuse, R44, RZ ;  /* 0x0000002c2d2c723e */ /* 0x042fe200048070ff */
[----:B------:R-:W-:Y:S01]  /*4070*/  FADD.FTZ R45, R45, R4 ;  /* 0x000000042d2d7221 */ /* 0x000fe20000010000 */
[--C-:B------:R-:W-:Y:S02]  /*4080*/  IMAD.MOV.U32 R33, RZ, RZ, R87.reuse ;  /* 0x000000ffff217224 */ /* 0x100fe400078e0057 */
[----:B------:R-:W-:Y:S01]  /*4090*/  F2FP.SATFINITE.E4M3.F32.PACK_AB_MERGE_C R184, R41, R40, R44 ;  /* 0x0000002829b8723e */ /* 0x000fe2000480702c */
[----:B------:R-:W-:Y:S02]  /*40a0*/  IMAD.MOV.U32 R44, RZ, RZ, R87 ;  /* 0x000000ffff2c7224 */ /* 0x000fe400078e0057 */
[----:B------:R-:W1:Y:S01]  /*40b0*/  MUFU.EX2 R50, R50 ;  /* 0x0000003200327308 */ /* 0x000e620000000800 */
[----:B--2---:R-:W-:-:S01]  /*40c0*/  FADD.FTZ R5, R37, R46 ;  /* 0x0000002e25057221 */ /* 0x004fc20000010000 */
[----:B------:R-:W-:-:S02]  /*40d0*/  IMAD.MOV.U32 R46, RZ, RZ, R87 ;  /* 0x000000ffff2e7224 */ /* 0x000fc400078e0057 */
[--C-:B------:R-:W-:Y:S02]  /*40e0*/  IMAD.MOV.U32 R41, RZ, RZ, R87.reuse ;  /* 0x000000ffff297224 */ /* 0x100fe400078e0057 */
[----:B------:R-:W-:Y:S02]  /*40f0*/  IMAD.MOV.U32 R40, RZ, RZ, R87 ;  /* 0x000000ffff287224 */ /* 0x000fe400078e0057 */
[----:B------:R-:W2:Y:S01]  /*4100*/  MUFU.EX2 R49, R49 ;  /* 0x0000003100317308 */ /* 0x000ea20000000800 */
[----:B---3--:R-:W-:-:S01]  /*4110*/  FADD.FTZ R4, R48, R45 ;  /* 0x0000002d30047221 */ /* 0x008fc20000010000 */
[--C-:B------:R-:W-:Y:S02]  /*4120*/  IMAD.MOV.U32 R45, RZ, RZ, R87.reuse ;  /* 0x000000ffff2d7224 */ /* 0x100fe400078e0057 */
[----:B------:R-:W-:-:S04]  /*4130*/  IMAD.MOV.U32 R29, RZ, RZ, R87 ;  /* 0x000000ffff1d7224 */ /* 0x000fc800078e0057 */
[----:B------:R-:W-:Y:S01]  /*4140*/  MUFU.EX2 R47, R47 ;  /* 0x0000002f002f7308 */ /* 0x000fe20000000800 */
[----:B-1----:R-:W-:-:S07]  /*4150*/  FADD.FTZ R6, R50, R5 ;  /* 0x0000000532067221 */ /* 0x002fce0000010000 */
[----:B------:R-:W1:Y:S01]  /*4160*/  MUFU.EX2 R54, R54 ;  /* 0x0000003600367308 */ /* 0x000e620000000800 */
[----:B--2---:R-:W-:-:S07]  /*4170*/  FADD.FTZ R5, R49, R4 ;  /* 0x0000000431057221 */ /* 0x004fce0000010000 */
[----:B------:R-:W2:Y:S08]  /*4180*/  MUFU.EX2 R52, R52 ;  /* 0x0000003400347308 */ /* 0x000eb00000000800 */
[----:B------:R-:W3:Y:S01]  /*4190*/  MUFU.EX2 R53, R53 ;  /* 0x0000003500357308 */ /* 0x000ee20000000800 */
[----:B-1----:R-:W-:Y:S01]  /*41a0*/  F2FP.SATFINITE.E4M3.F32.PACK_AB_MERGE_C R7, R54, R47, RZ ;  /* 0x0000002f3607723e */ /* 0x002fe200048070ff */
[----:B------:R-:W-:-:S03]  /*41b0*/  FADD.FTZ R47, R47, R6 ;  /* 0x000000062f2f7221 */ /* 0x000fc60000010000 */
[----:B------:R-:W-:Y:S01]  /*41c0*/  F2FP.SATFINITE.E4M3.F32.PACK_AB_MERGE_C R187, R50, R37, R7 ;  /* 0x0000002532bb723e */ /* 0x000fe20004807007 */
[----:B------:R-:W-:-:S01]  /*41d0*/  FADD.FTZ R54, R54, R47 ;  /* 0x0000002f36367221 */ /* 0x000fc20000010000 */
[----:B------:R-:W-:Y:S01]  /*41e0*/  IMAD.MOV.U32 R50, RZ, RZ, R87 ;  /* 0x000000ffff327224 */ /* 0x000fe200078e0057 */
[----:B------:R-:W-:Y:S01]  /*41f0*/  MUFU.EX2 R55, R55 ;  /* 0x0000003700377308 */ /* 0x000fe20000000800 */
[----:B--2---:R-:W-:-:S01]  /*4200*/  FADD.FTZ R6, R52, R5 ;  /* 0x0000000534067221 */ /* 0x004fc20000010000 */
[--C-:B------:R-:W-:Y:S02]  /*4210*/  IMAD.MOV.U32 R47, RZ, RZ, R87.reuse ;  /* 0x000000ffff2f7224 */ /* 0x100fe400078e0057 */
[----:B------:R-:W-:-:S04]  /*4220*/  IMAD.MOV.U32 R37, RZ, RZ, R87 ;  /* 0x000000ffff257224 */ /* 0x000fc800078e0057 */
[----:B------:R-:W1:Y:S01]  /*4230*/  MUFU.EX2 R62, R62 ;  /* 0x0000003e003e7308 */ /* 0x000e620000000800 */
[C---:B---3--:R-:W-:Y:S01]  /*4240*/  F2FP.SATFINITE.E4M3.F32.PACK_AB_MERGE_C R52, R53.reuse, R52, RZ ;  /* 0x000000343534723e */ /* 0x048fe200048070ff */
[----:B------:R-:W-:-:S03]  /*4250*/  FADD.FTZ R53, R53, R6 ;  /* 0x0000000635357221 */ /* 0x000fc60000010000 */
[----:B------:R-:W-:Y:S01]  /*4260*/  F2FP.SATFINITE.E4M3.F32.PACK_AB_MERGE_C R186, R49, R48, R52 ;  /* 0x0000003031ba723e */ /* 0x000fe20004807034 */
[--C-:B------:R-:W-:Y:S02]  /*4270*/  IMAD.MOV.U32 R52, RZ, RZ, R87.reuse ;  /* 0x000000ffff347224 */ /* 0x100fe400078e0057 */
[----:B------:R-:W2:Y:S01]  /*4280*/  MUFU.EX2 R51, R51 ;  /* 0x0000003300337308 */ /* 0x000ea20000000800 */
[--C-:B------:R-:W-:Y:S02]  /*4290*/  IMAD.MOV.U32 R49, RZ, RZ, R87.reuse ;  /* 0x000000ffff317224 */ /* 0x100fe400078e0057 */
[----:B------:R-:W-:-:S05]  /*42a0*/  IMAD.MOV.U32 R48, RZ, RZ, R87 ;  /* 0x000000ffff307224 */ /* 0x000fca00078e0057 */
[----:B------:R-:W3:Y:S01]  /*42b0*/  MUFU.EX2 R24, R24 ;  /* 0x0000001800187308 */ /* 0x000ee20000000800 */
[----:B-1----:R-:W-:-:S07]  /*42c0*/  F2FP.SATFINITE.E4M3.F32.PACK_AB_MERGE_C R7, R62, R55, RZ ;  /* 0x000000373e07723e */ /* 0x002fce00048070ff */
[----:B------:R-:W1:Y:S01]  /*42d0*/  MUFU.EX2 R58, R58 ;  /* 0x0000003a003a7308 */ /* 0x000e620000000800 */
[----:B--2---:R-:W-:-:S01]  /*42e0*/  FADD.FTZ R5, R51, R54 ;  /* 0x0000003633057221 */ /* 0x004fc20000010000 */
[----:B------:R-:W-:-:S06]  /*42f0*/  IMAD.MOV.U32 R54, RZ, RZ, R87 ;  /* 0x000000ffff367224 */ /* 0x000fcc00078e0057 */
[----:B------:R-:W2:Y:S01]  /*4300*/  MUFU.EX2 R25, R25 ;  /* 0x0000001900197308 */ /* 0x000ea20000000800 */
[----:B---3--:R-:W-:-:S01]  /*4310*/  FADD.FTZ R6, R24, R53 ;  /* 0x0000003518067221 */ /* 0x008fc20000010000 */
[----:B------:R-:W-:-:S06]  /*4320*/  IMAD.MOV.U32 R53, RZ, RZ, R87 ;  /* 0x000000ffff357224 */ /* 0x000fcc00078e0057 */
[----:B------:R-:W3:Y:S01]  /*4330*/  MUFU.EX2 R28, R28 ;  /* 0x0000001c001c7308 */ /* 0x000ee20000000800 */
[C---:B-1----:R-:W-:Y:S01]  /*4340*/  F2FP.SATFINITE.E4M3.F32.PACK_AB_MERGE_C R189, R58.reuse, R51, R7 ;  /* 0x000000333abd723e */ /* 0x042fe20004807007 */
[----:B------:R-:W-:Y:S01]  /*4350*/  FADD.FTZ R58, R58, R5 ;  /* 0x000000053a3a7221 */ /* 0x000fe20000010000 */
[----:B------:R-:W-:-:S03]  /*4360*/  IMAD.MOV.U32 R51, RZ, RZ, R87 ;  /* 0x000000ffff337224 */ /* 0x000fc600078e0057 */
[----:B------:R-:W-:Y:S01]  /*4370*/  FADD.FTZ R55, R55, R58 ;  /* 0x0000003a37377221 */ /* 0x000fe20000010000 */
[----:B------:R-:W-:Y:S01]  /*4380*/  IMAD.MOV.U32 R58, RZ, RZ, R87 ;  /* 0x000000ffff3a7224 */ /* 0x000fe200078e0057 */
[----:B------:R-:W1:Y:S01]  /*4390*/  MUFU.EX2 R77, R77 ;  /* 0x0000004d004d7308 */ /* 0x000e620000000800 */
[----:B--2---:R-:W-:-:S01]  /*43a0*/  FADD.FTZ R5, R25, R6 ;  /* 0x0000000619057221 */ /* 0x004fc20000010000 */
[----:B------:R-:W-:Y:S01]  /*43b0*/  FADD.FTZ R62, R62, R55 ;  /* 0x000000373e3e7221 */ /* 0x000fe20000010000 */
[----:B------:R-:W-:-:S05]  /*43c0*/  IMAD.MOV.U32 R55, RZ, RZ, R87 ;  /* 0x000000ffff377224 */ /* 0x000fca00078e0057 */
[----:B------:R-:W-:Y:S01]  /*43d0*/  MUFU.EX2 R63, R63 ;  /* 0x0000003f003f7308 */ /* 0x000fe20000000800 */
[----:B---3--:R-:W-:-:S07]  /*43e0*/  FADD.FTZ R6, R28, R5 ;  /* 0x000000051c067221 */ /* 0x008fce0000010000 */
[----:B------:R-:W2:Y:S01]  /*43f0*/  MUFU.EX2 R70, R121 ;  /* 0x0000007900467308 */ /* 0x000ea20000000800 */
[----:B-1----:R-:W-:-:S01]  /*4400*/  FADD.FTZ R6, R77, R6 ;  /* 0x000000064d067221 */ /* 0x002fc20000010000 */
[----:B------:R-:W-:Y:S01]  /*4410*/  F2FP.SATFINITE.E4M3.F32.PACK_AB_MERGE_C R28, R77, R28, RZ ;  /* 0x0000001c4d1c723e */ /* 0x000fe200048070ff */
[----:B------:R-:W-:-:S03]  /*4420*/  IMAD.MOV.U32 R77, RZ, RZ, R87 ;  /* 0x000000ffff4d7224 */ /* 0x000fc600078e0057 */
[----:B------:R-:W-:Y:S01]  /*4430*/  F2FP.SATFINITE.E4M3.F32.PACK_AB_MERGE_C R188, R25, R24, R28 ;  /* 0x0000001819bc723e */ /* 0x000fe2000480701c */
[--C-:B------:R-:W-:Y:S01]  /*4440*/  IMAD.MOV.U32 R28, RZ, RZ, R87.reuse ;  /* 0x000000ffff1c7224 */ /* 0x100fe200078e0057 */
[----:B------:R-:W1:Y:S01]  /*4450*/  MUFU.EX2 R59, R59 ;  /* 0x0000003b003b7308 */ /* 0x000e620000000800 */
[--C-:B------:R-:W-:Y:S02]  /*4460*/  IMAD.MOV.U32 R25, RZ, RZ, R87.reuse ;  /* 0x000000ffff197224 */ /* 0x100fe400078e0057 */
[----:B------:R-:W-:-:S05]  /*4470*/  IMAD.MOV.U32 R24, RZ, RZ, R87 ;  /* 0x000000ffff187224 */ /* 0x000fca00078e0057 */
[----:B------:R-:W3:Y:S01]  /*4480*/  MUFU.EX2 R79, R79 ;  /* 0x0000004f004f7308 */ /* 0x000ee20000000800 */
[----:B--2---:R-:W-:-:S07]  /*4490*/  F2FP.SATFINITE.E4M3.F32.PACK_AB_MERGE_C R8, R70, R63, RZ ;  /* 0x0000003f4608723e */ /* 0x004fce00048070ff */
[----:B------:R-:W2:Y:S01]  /*44a0*/  MUFU.EX2 R66, R66 ;  /* 0x0000004200427308 */ /* 0x000ea20000000800 */
[----:B-1----:R-:W-:-:S01]  /*44b0*/  FADD.FTZ R7, R59, R62 ;  /* 0x0000003e3b077221 */ /* 0x002fc20000010000 */
[----:B------:R-:W-:-:S06]  /*44c0*/  IMAD.MOV.U32 R62, RZ, RZ, R87 ;  /* 0x000000ffff3e7224 */ /* 0x000fcc00078e0057 */
[----:B------:R1:W4:Y:S01]  /*44d0*/  MUFU.EX2 R4, R81 ;  /* 0x0000005100047308 */ /* 0x0003220000000800 */
[----:B---3--:R-:W-:-:S07]  /*44e0*/  FADD.FTZ R5, R79, R6 ;  /* 0x000000064f057221 */ /* 0x008fce0000010000 */
[----:B------:R-:W-:Y:S01]  /*44f0*/  MUFU.EX2 R83, R83 ;  /* 0x0000005300537308 */ /* 0x000fe20000000800 */
[C---:B--2---:R-:W-:Y:S01]  /*4500*/  F2FP.SATFINITE.E4M3.F32.PACK_AB_MERGE_C R191, R66.reuse, R59, R8 ;  /* 0x0000003b42bf723e */ /* 0x044fe20004807008 */
[----:B------:R-:W-:Y:S01]  /*4510*/  FADD.FTZ R66, R66, R7 ;  /* 0x0000000742427221 */ /* 0x000fe20000010000 */
[--C-:B-1----:R-:W-:Y:S02]  /*4520*/  IMAD.MOV.U32 R81, RZ, RZ, R87.reuse ;  /* 0x000000ffff517224 */ /* 0x102fe400078e0057 */
[----:B------:R-:W-:-:S03]  /*4530*/  IMAD.MOV.U32 R59, RZ, RZ, R87 ;  /* 0x000000ffff3b7224 */ /* 0x000fc600078e0057 */
[----:B------:R-:W1:Y:S01]  /*4540*/  MUFU.EX2 R80, R80 ;  /* 0x0000005000507308 */ /* 0x000e620000000800 */
[----:B----4-:R-:W-:-:S01]  /*4550*/  FADD.FTZ R6, R4, R5 ;  /* 0x0000000504067221 */ /* 0x010fc20000010000 */
[----:B------:R-:W-:Y:S01]  /*4560*/  FADD.FTZ R5, R63, R66 ;  /* 0x000000423f057221 */ /* 0x000fe20000010000 */
[--C-:B------:R-:W-:Y:S02]  /*4570*/  IMAD.MOV.U32 R66, RZ, RZ, R87.reuse ;  /* 0x000000ffff427224 */ /* 0x100fe400078e0057 */
[----:B------:R-:W-:Y:S02]  /*4580*/  IMAD.MOV.U32 R63, RZ, RZ, R87 ;  /* 0x000000ffff3f7224 */ /* 0x000fe400078e0057 */
[----:B------:R-:W-:-:S01]  /*4590*/  FADD.FTZ R5, R70, R5 ;  /* 0x0000000546057221 */ /* 0x000fc20000010000 */
[----:B------:R-:W-:Y:S01]  /*45a0*/  IMAD.MOV.U32 R70, RZ, RZ, R87 ;  /* 0x000000ffff467224 */ /* 0x000fe200078e0057 */
[----:B-1----:R-:W-:Y:S01]  /*45b0*/  F2FP.SATFINITE.E4M3.F32.PACK_AB_MERGE_C R7, R80, R83, RZ ;  /* 0x000000535007723e */ /* 0x002fe200048070ff */
[----:B------:R-:W-:-:S03]  /*45c0*/  FADD.FTZ R83, R83, R6 ;  /* 0x0000000653537221 */ /* 0x000fc60000010000 */
[----:B------:R-:W-:Y:S01]  /*45d0*/  F2FP.SATFINITE.E4M3.F32.PACK_AB_MERGE_C R190, R4, R79, R7 ;  /* 0x0000004f04be723e */ /* 0x000fe20004807007 */
[----:B------:R-:W-:-:S01]  /*45e0*/  FADD.FTZ R4, R80, R83 ;  /* 0x0000005350047221 */ /* 0x000fc20000010000 */
[--C-:B------:R-:W-:Y:S02]  /*45f0*/  IMAD.MOV.U32 R83, RZ, RZ, R87.reuse ;  /* 0x000000ffff537224 */ /* 0x100fe400078e0057 */
[--C-:B------:R-:W-:Y:S02]  /*4600*/  IMAD.MOV.U32 R80, RZ, RZ, R87.reuse ;  /* 0x000000ffff507224 */ /* 0x100fe400078e0057 */
[----:B------:R-:W-:Y:S01]  /*4610*/  IMAD.MOV.U32 R79, RZ, RZ, R87 ;  /* 0x000000ffff4f7224 */ /* 0x000fe200078e0057 */
[----:B------:R-:W-:Y:S06]  /*4620*/  @!P1 BRA `(.L_x_15) ;  /* 0x0000002c00b49947 */ /* 0x000fec0003800000 */
[----:B------:R-:W-:Y:S01]  /*4630*/  IMAD.MOV.U32 R7, RZ, RZ, R0 ;  /* 0x000000ffff077224 */ /* 0x000fe200078e0000 */
[----:B------:R-:W-:Y:S01]  /*4640*/  CS2R R86, SRZ ;  /* 0x0000000000567805 */ /* 0x000fe2000001ff00 */
[----:B------:R-:W-:Y:S01]  /*4650*/  IMAD.MOV.U32 R6, RZ, RZ, R3 ;  /* 0x000000ffff067224 */ /* 0x000fe200078e0003 */
[----:B------:R-:W-:Y:S02]  /*4660*/  CS2R R84, SRZ ;  /* 0x0000000000547805 */ /* 0x000fe4000001ff00 */
[----:B------:R-:W-:Y:S02]  /*4670*/  CS2R R82, SRZ ;  /* 0x0000000000527805 */ /* 0x000fe4000001ff00 */
[----:B------:R-:W-:Y:S02]  /*4680*/  CS2R R80, SRZ ;  /* 0x0000000000507805 */ /* 0x000fe4000001ff00 */
[----:B------:R-:W-:Y:S02]  /*4690*/  CS2R R78, SRZ ;  /* 0x00000000004e7805 */ /* 0x000fe4000001ff00 */
[----:B------:R-:W-:-:S02]  /*46a0*/  CS2R R76, SRZ ;  /* 0x00000000004c7805 */ /* 0x000fc4000001ff00 */
[----:B------:R-:W-:Y:S02]  /*46b0*/  CS2R R74, SRZ ;  /* 0x00000000004a7805 */ /* 0x000fe4000001ff00 */
        /* <DEDUP_REMOVED lines=24> */
[----:B------:R-:W-:Y:S01]  /*4840*/  CS2R R24, SRZ ;  /* 0x0000000000187805 */ /* 0x000fe2000001ff00 */
[----:B------:R-:W-:Y:S01]  /*4850*/  UIADD3 UR53, UR53, -0x2, URZ ;  /* 0xfffffffe35357890 */ /* 0x000fe2000fffe03f */
[----:B------:R-:W-:Y:S01]  /*4860*/  UMOV UR57, UR36 ;  /* 0x0000002400397c82 */ /* 0x000fe20008000000 */
[----:B------:R-:W-:-:S10]  /*4870*/  UMOV UR56, UR52 ;  /* 0x0000003400387c82 */ /* 0x000fd40008000000 */
.L_x_25:
[----:B------:R-:W-:Y:S01]  /*4880*/  ISETP.NE.AND P2, PT, RZ, UR41, PT ;  /* 0x00000029ff007c0c */ /* 0x000fe2000bf45270 */
[----:B------:R-:W-:-:S04]  /*4890*/  UISETP.NE.AND UP0, UPT, UR56, 0x1, UPT ;  /* 0x000000013800788c */ /* 0x000fc8000bf05270 */
[----:B------:R-:W-:-:S04]  /*48a0*/  USEL UR36, URZ, 0x1, UP0 ;  /* 0x000000013f247887 */ /* 0x000fc80008000000 */
[----:B------:R-:W-:-:S04]  /*48b0*/  ULOP3.LUT UR36, UR57, UR36, URZ, 0x3c, !UPT ;  /* 0x0000002439247292 */ /* 0x000fc8000f8e3c3f */
[----:B------:R-:W-:Y:S08]  /*48c0*/  @P2 BRA `(.L_x_16) ;  /* 0x0000000000382947 */ /* 0x000ff00003800000 */
[----:B------:R-:W-:Y:S05]  /*48d0*/  @!P0 BRA `(.L_x_17) ;  /* 0x0000000000048947 */ /* 0x000fea0003800000 */
[----:B------:R-:W-:Y:S01]  /*48e0*/  BPT.TRAP 0x1 ;  /* 0x000000040000795c */ /* 0x000fe20000300000 */
.L_x_17:
[----:B------:R-:W-:Y:S01]  /*48f0*/  UIADD3 UR6, UR56, 0x1, URZ ;  /* 0x0000000138067890 */ /* 0x000fe2000fffe03f */
[----:B------:R-:W-:-:S03]  /*4900*/  IMAD.U32 R0, RZ, RZ, UR36 ;  /* 0x00000024ff007e24 */ /* 0x000fc6000f8e00ff */
[----:B------:R-:W-:Y:S02]  /*4910*/  UISETP.NE.AND UP0, UPT, UR6, 0x2, UPT ;  /* 0x000000020600788c */ /* 0x000fe4000bf05270 */
[----:B------:R-:W-:Y:S02]  /*4920*/  SHF.L.U32 R0, R0, 0x1f, RZ ;  /* 0x0000001f00007819 */ /* 0x000fe400000006ff */
[----:B------:R-:W-:-:S04]  /*4930*/  USEL UR6, UR6, URZ, UP0 ;  /* 0x0000003f06067287 */ /* 0x000fc80008000000 */
[----:B------:R-:W-:-:S09]  /*4940*/  ULEA UR6, UR6, UR38, 0x3 ;  /* 0x0000002606067291 */ /* 0x000fd2000f8e183f */
[----:B------:R1:W2:Y:S01]  /*4950*/  SYNCS.PHASECHK.TRANS64.TRYWAIT P1, [UR6+0x29830], R0 ;  /* 0x02983000ff0075a7 */ /* 0x0002a20008020146 */
[----:B------:R-:W-:Y:S05]  /*4960*/  @!P0 BRA `(.L_x_18) ;  /* 0x0000000000048947 */ /* 0x000fea0003800000 */
[----:B------:R-:W-:Y:S01]  /*4970*/  BPT.TRAP 0x1 ;  /* 0x000000040000795c */ /* 0x000fe20000300000 */
.L_x_18:
[----:B--2---:R-:W-:Y:S05]  /*4980*/  @P1 BRA `(.L_x_16) ;  /* 0x0000000000081947 */ /* 0x004fea0003800000 */
[----:B------:R-:W2:Y:S02]  /*4990*/  SYNCS.PHASECHK.TRANS64.TRYWAIT P1, [UR6+0x29830], R0 ;  /* 0x02983000ff0075a7 */ /* 0x000ea40008020146 */
[----:B--2---:R-:W-:Y:S05]  /*49a0*/  @!P1 BRA `(.L_x_19) ;  /* 0x0000007400c49947 */ /* 0x004fea0003800000 */
.L_x_16:
[----:B-12---:R-:W-:Y:S01]  /*49b0*/  VIADD R0, R18, 0x8 ;  /* 0x0000000812007836 */ /* 0x006fe20000000000 */
[----:B------:R-:W-:Y:S01]  /*49c0*/  UIADD3 UR52, UR56, 0x1, URZ ;  /* 0x0000000138347890 */ /* 0x000fe2000fffe03f */
[----:B------:R-:W-:Y:S01]  /*49d0*/  UMOV UR27, 0x80000020 ;  /* 0x80000020001b7882 */ /* 0x000fe20000000000 */
[----:B------:R-:W-:Y:S02]  /*49e0*/  UMOV UR28, UR24 ;  /* 0x00000018001c7c82 */ /* 0x000fe40008000000 */
[----:B------:R1:W-:Y:S01]  /*49f0*/  BAR.SYNC.DEFER_BLOCKING R0, 0x100 ;  /* 0x000400000000751d */ /* 0x0003e20000010000 */
[----:B------:R-:W-:-:S04]  /*4a00*/  UISETP.NE.AND UP0, UPT, UR52, 0x2, UPT ;  /* 0x000000023400788c */ /* 0x000fc8000bf05270 */
[----:B------:R-:W-:Y:S01]  /*4a10*/  USEL UR52, UR52, URZ, UP0 ;  /* 0x0000003f34347287 */ /* 0x000fe20008000000 */
[----:B------:R-:W-:Y:S01]  /*4a20*/  UMOV UR29, UR25 ;  /* 0x00000019001d7c82 */ /* 0x000fe20008000000 */
[----:B------:R-:W-:Y:S02]  /*4a30*/  UMOV UR31, 0x80000020 ;  /* 0x80000020001f7882 */ /* 0x000fe40000000000 */
[----:B------:R-:W-:Y:S01]  /*4a40*/  UIMAD UR58, UR52, 0x780, UR49 ;  /* 0x00000780343a78a4 */ /* 0x000fe2000f8e0231 */
[----:B------:R-:W-:Y:S01]  /*4a50*/  UMOV UR32, UR24 ;  /* 0x0000001800207c82 */ /* 0x000fe20008000000 */
[----:B------:R-:W-:Y:S02]  /*4a60*/  UMOV UR33, UR25 ;  /* 0x0000001900217c82 */ /* 0x000fe40008000000 */
[----:B------:R-:W-:Y:S02]  /*4a70*/  UIADD3 UR30, UR58, 0x80, URZ ;  /* 0x000000803a1e7890 */ /* 0x000fe4000fffe03f */
[----:B------:R-:W-:-:S02]  /*4a80*/  UIADD3 UR34, UR58, 0x100, URZ ;  /* 0x000001003a227890 */ /* 0x000fc4000fffe03f */
[----:B------:R-:W-:Y:S01]  /*4a90*/  UMOV UR26, UR58 ;  /* 0x0000003a001a7c82 */ /* 0x000fe20008000000 */
[----:B------:R-:W-:Y:S01]  /*4aa0*/  UMOV UR35, 0x80000020 ;  /* 0x8000002000237882 */ /* 0x000fe20000000000 */
[----:B------:R-:W-:Y:S01]  /*4ab0*/  UIADD3 UR6, UR58, 0x200, URZ ;  /* 0x000002003a067890 */ /* 0x000fe2000fffe03f */
[----:B------:R-:W-:Y:S01]  /*4ac0*/  UMOV UR7, 0x80000020 ;  /* 0x8000002000077882 */ /* 0x000fe20000000000 */
[----:B------:R-:W-:Y:S01]  /*4ad0*/  UIADD3 UR10, UR58, 0x202, URZ ;  /* 0x000002023a0a7890 */ /* 0x000fe2000fffe03f */
[----:B------:R-:W-:Y:S01]  /*4ae0*/  WARPGROUP.ARRIVE ;  /* 0x00000000000079c5 */ /* 0x000fe20000000000 */
[----:B------:R-:W-:Y:S01]  /*4af0*/  UMOV UR11, 0x80000020 ;  /* 0x80000020000b7882 */ /* 0x000fe20000000000 */
[----:B------:R-:W-:Y:S01]  /*4b00*/  UIADD3 UR14, UR58, 0x282, URZ ;  /* 0x000002823a0e7890 */ /* 0x000fe2000fffe03f */
[----:B------:R-:W-:Y:S01]  /*4b10*/  UMOV UR15, 0x80000020 ;  /* 0x80000020000f7882 */ /* 0x000fe20000000000 */
[----:B------:R-:W-:Y:S02]  /*4b20*/  UIADD3 UR18, UR58, 0x500, URZ ;  /* 0x000005003a127890 */ /* 0x000fe4000fffe03f */
[----:B------:R-:W-:Y:S01]  /*4b30*/  QGMMA.64x32x32.F32.E4M3.E4M3 R152, gdesc[UR24], RZ, !UPT, gsb0 ;  /* 0x00600000189879f3 */ /* 0x000fe2000c0008ff */
[----:B------:R-:W-:Y:S01]  /*4b40*/  UIADD3 UR26, UR58, 0x180, URZ ;  /* 0x000001803a1a7890 */ /* 0x000fe2000fffe03f */
[----:B------:R-:W-:Y:S01]  /*4b50*/  UMOV UR27, 0x80000020 ;  /* 0x80000020001b7882 */ /* 0x000fe20000000000 */
[----:B------:R-:W-:Y:S01]  /*4b60*/  UMOV UR19, 0x80000020 ;  /* 0x8000002000137882 */ /* 0x000fe20000000000 */
[----:B------:R-:W-:Y:S01]  /*4b70*/  UIADD3 UR22, UR58, 0x502, URZ ;  /* 0x000005023a167890 */ /* 0x000fe2000fffe03f */
[----:B------:R-:W-:Y:S01]  /*4b80*/  UMOV UR23, 0x80000020 ;  /* 0x8000002000177882 */ /* 0x000fe20000000000 */
[----:B------:R-:W-:-:S02]  /*4b90*/  WARPGROUP.DEPBAR.LE gsb0, 0x0 ;  /* 0x00008000000079c5 */ /* 0x000fc40000010000 */
[----:B------:R-:W-:-:S06]  /*4ba0*/  WARPGROUP.ARRIVE ;  /* 0x00000000000079c5 */ /* 0x000fcc0000000000 */
[----:B------:R-:W-:Y:S01]  /*4bb0*/  QGMMA.64x32x32.F32.E4M3.E4M3 R136, gdesc[UR28], RZ, !UPT, gsb0 ;  /* 0x006000001c8879f3 */ /* 0x000fe2000c0008ff */
[----:B------:R-:W-:Y:S01]  /*4bc0*/  UIADD3 UR30, UR58, 0x82, URZ ;  /* 0x000000823a1e7890 */ /* 0x000fe2000fffe03f */
[----:B------:R-:W-:Y:S01]  /*4bd0*/  UMOV UR28, UR4 ;  /* 0x00000004001c7c82 */ /* 0x000fe20008000000 */
[----:B------:R-:W-:Y:S01]  /*4be0*/  UMOV UR29, UR5 ;  /* 0x00000005001d7c82 */ /* 0x000fe20008000000 */
[----:B------:R-:W-:Y:S01]  /*4bf0*/  UMOV UR31, 0x80000020 ;  /* 0x80000020001f7882 */ /* 0x000fe20000000000 */
[----:B------:R-:W-:Y:S02]  /*4c00*/  WARPGROUP.DEPBAR.LE gsb0, 0x0 ;  /* 0x00008000000079c5 */ /* 0x000fe40000010000 */
        /* <DEDUP_REMOVED lines=9> */
[----:B------:R-:W-:Y:S01]  /*4ca0*/  UMOV UR26, UR6 ;  /* 0x00000006001a7c82 */ /* 0x000fe20008000000 */
[----:B------:R-:W-:Y:S01]  /*4cb0*/  UMOV UR27, 0x80000020 ;  /* 0x80000020001b7882 */ /* 0x000fe20000000000 */
[----:B------:R-:W-:Y:S01]  /*4cc0*/  UIADD3 UR6, UR58, 0x2, URZ ;  /* 0x000000023a067890 */ /* 0x000fe2000fffe03f */
        /* <DEDUP_REMOVED lines=12> */
[----:B------:R-:W-:Y:S01]  /*4d90*/  UMOV UR28, UR8 ;  /* 0x00000008001c7c82 */ /* 0x000fe20008000000 */
[----:B------:R-:W-:Y:S01]  /*4da0*/  UMOV UR29, UR9 ;  /* 0x00000009001d7c82 */ /* 0x000fe20008000000 */
        /* <DEDUP_REMOVED lines=106> */
[----:B------:R-:W-:Y:S01]  /*5450*/  UIADD3 UR58, UR58, 0x702, URZ ;  /* 0x000007023a3a7890 */ /* 0x000fe2000fffe03f */
[----:B------:R-:W-:Y:S02]  /*5460*/  WARPGROUP.DEPBAR.LE gsb0, 0x0 ;  /* 0x00008000000079c5 */ /* 0x000fe40000010000 */
[----:B------:R-:W-:-:S06]  /*5470*/  WARPGROUP.ARRIVE ;  /* 0x00000000000079c5 */ /* 0x000fcc0000000000 */
[----:B------:R-:W-:Y:S03]  /*5480*/  QGMMA.64x32x32.F32.E4M3.E4M3 R136, gdesc[UR28], R136, gsb0 ;  /* 0x006000001c8879f3 */ /* 0x000fe60008000888 */
[----:B------:R-:W-:Y:S02]  /*5490*/  WARPGROUP.DEPBAR.LE gsb0, 0x0 ;  /* 0x00008000000079c5 */ /* 0x000fe40000010000 */
[----:B------:R-:W-:-:S06]  /*54a0*/  WARPGROUP.ARRIVE ;  /* 0x00000000000079c5 */ /* 0x000fcc0000000000 */
[----:B------:R-:W-:Y:S03]  /*54b0*/  QGMMA.64x32x32.F32.E4M3.E4M3 R120, gdesc[UR32], R120, gsb0 ;  /* 0x00600000207879f3 */ /* 0x000fe60008000878 */
        /* <DEDUP_REMOVED lines=9> */
[----:B-1----:R-:W-:Y:S05]  /*5550*/  @P2 BRA `(.L_x_20) ;  /* 0x00000000002c2947 */ /* 0x002fea0003800000 */
[----:B------:R-:W-:Y:S05]  /*5560*/  @!P0 BRA `(.L_x_21) ;  /* 0x0000000000048947 */ /* 0x000fea0003800000 */
[----:B------:R-:W-:Y:S01]  /*5570*/  BPT.TRAP 0x1 ;  /* 0x000000040000795c */ /* 0x000fe20000300000 */
.L_x_21:
[----:B------:R-:W-:Y:S01]  /*5580*/  ULEA UR6, UR56, UR38, 0x3 ;  /* 0x0000002638067291 */ /* 0x000fe2000f8e183f */
[----:B------:R-:W-:-:S05]  /*5590*/  IMAD.U32 R0, RZ, RZ, UR57 ;  /* 0x00000039ff007e24 */ /* 0x000fca000f8e00ff */
[----:B------:R-:W-:-:S04]  /*55a0*/  SHF.L.U32 R0, R0, 0x1f, RZ ;  /* 0x0000001f00007819 */ /* 0x000fc800000006ff */
[----:B------:R1:W2:Y:S01]  /*55b0*/  SYNCS.PHASECHK.TRANS64.TRYWAIT P1, [UR6+0x29850], R0 ;  /* 0x02985000ff0075a7 */ /* 0x0002a20008020146 */
[----:B------:R-:W-:Y:S05]  /*55c0*/  @!P0 BRA `(.L_x_22) ;  /* 0x0000000000048947 */ /* 0x000fea0003800000 */
[----:B------:R-:W-:Y:S01]  /*55d0*/  BPT.TRAP 0x1 ;  /* 0x000000040000795c */ /* 0x000fe20000300000 */
.L_x_22:
[----:B--2---:R-:W-:Y:S05]  /*55e0*/  @P1 BRA `(.L_x_20) ;  /* 0x0000000000081947 */ /* 0x004fea0003800000 */
[----:B------:R-:W2:Y:S02]  /*55f0*/  SYNCS.PHASECHK.TRANS64.TRYWAIT P1, [UR6+0x29850], R0 ;  /* 0x02985000ff0075a7 */ /* 0x000ea40008020146 */
[----:B--2---:R-:W-:Y:S05]  /*5600*/  @!P1 BRA `(.L_x_23) ;  /* 0x0000006800c49947 */ /* 0x004fea0003800000 */
.L_x_20:
[----:B------:R-:W-:Y:S01]  /*5610*/  UIADD3 UR6, UR38, 0x400, URZ ;  /* 0x0000040026067890 */ /* 0x000fe2000fffe03f */
[----:B------:R-:W-:Y:S01]  /*5620*/  WARPGROUP.ARRIVE ;  /* 0x00000000000079c5 */ /* 0x000fe20000000000 */
[----:B------:R-:W-:Y:S01]  /*5630*/  UMOV UR7, 0xc0000010 ;  /* 0xc000001000077882 */ /* 0x000fe20000000000 */
[----:B-12---:R-:W-:Y:S01]  /*5640*/  FMNMX.FTZ R0, R152, R6, !PT ;  /* 0x0000000698007209 */ /* 0x006fe20007810000 */
[----:B------:R-:W-:-:S03]  /*5650*/  USHF.R.U32.HI UR6, URZ, 0x4, UR6 ;  /* 0x000000043f067899 */ /* 0x000fc60008011606 */
[----:B------:R-:W1:Y:S01]  /*5660*/  S2R R170, SR_TID.X ;  /* 0x0000000000aa7919 */ /* 0x000e620000002100 */
[----:B------:R-:W-:Y:S01]  /*5670*/  FMNMX.FTZ R3, R153, R0, !PT ;  /* 0x0000000099037209 */ /* 0x000fe20007810000 */
[----:B------:R-:W-:Y:S01]  /*5680*/  ULOP3.LUT UR6, UR6, 0x3fff, URZ, 0xc0, !UPT ;  /* 0x00003fff06067892 */ /* 0x000fe2000f8ec03f */
[----:B------:R-:W-:Y:S02]  /*5690*/  FMNMX.FTZ R0, R154, R7, !PT ;  /* 0x000000079a007209 */ /* 0x000fe40007810000 */
[----:B------:R-:W-:Y:S01]  /*56a0*/  FMNMX.FTZ R8, R156, R3, !PT ;  /* 0x000000039c087209 */ /* 0x000fe20007810000 */
[----:B------:R-:W-:Y:S01]  /*56b0*/  ULOP3.LUT UR6, UR6, 0x10000, URZ, 0xfc, !UPT ;  /* 0x0001000006067892 */ /* 0x000fe2000f8efc3f */
[----:B------:R-:W-:Y:S02]  /*56c0*/  FMNMX.FTZ R3, R155, R0, !PT ;  /* 0x000000009b037209 */ /* 0x000fe40007810000 */
[----:B------:R-:W-:Y:S01]  /*56d0*/  FMNMX.FTZ R9, R157, R8, !PT ;  /* 0x000000089d097209 */ /* 0x000fe20007810000 */
[----:B------:R-:W-:Y:S01]  /*56e0*/  UIMAD UR10, UR56, 0x500, UR6 ;  /* 0x00000500380a78a4 */ /* 0x000fe2000f8e0206 */
[----:B------:R-:W-:-:S02]  /*56f0*/  FMNMX.FTZ R0, R158, R3, !PT ;  /* 0x000000039e007209 */ /* 0x000fc40007810000 */
[----:B------:R-:W-:Y:S02]  /*5700*/  FMNMX.FTZ R8, R160, R9, !PT ;  /* 0x00000009a0087209 */ /* 0x000fe40007810000 */
[----:B------:R-:W-:Y:S02]  /*5710*/  FMNMX.FTZ R3, R159, R0, !PT ;  /* 0x000000009f037209 */ /* 0x000fe40007810000 */
[----:B------:R-:W-:Y:S01]  /*5720*/  UMOV UR6, UR10 ;  /* 0x0000000a00067c82 */ /* 0x000fe20008000000 */
[----:B------:R-:W-:Y:S01]  /*5730*/  FMNMX.FTZ R9, R161, R8, !PT ;  /* 0x00000008a1097209 */ /* 0x000fe20007810000 */
[----:B------:R-:W-:Y:S01]  /*5740*/  QGMMA.64x128x32.F32.E4M3.E4M3 R24, R172, gdesc[UR4], R24, gsb0 ;  /* 0x01e00004ac187df3 */ /* 0x000fe20008000818 */
[----:B------:R-:W-:Y:S01]  /*5750*/  UIADD3 UR6, UR10, 0x100, URZ ;  /* 0x000001000a067890 */ /* 0x000fe2000fffe03f */
[----:B------:R-:W-:Y:S01]  /*5760*/  FMNMX.FTZ R0, R162, R3, !PT ;  /* 0x00000003a2007209 */ /* 0x000fe20007810000 */
[----:B------:R-:W-:Y:S01]  /*5770*/  UMOV UR7, 0xc0000010 ;  /* 0xc000001000077882 */ /* 0x000fe20000000000 */
[----:B------:R-:W-:-:S02]  /*5780*/  FMNMX.FTZ R8, R164, R9, !PT ;  /* 0x00000009a4087209 */ /* 0x000fc40007810000 */
[----:B------:R-:W-:Y:S02]  /*5790*/  FMNMX.FTZ R3, R163, R0, !PT ;  /* 0x00000000a3037209 */ /* 0x000fe40007810000 */
[----:B------:R-:W-:Y:S02]  /*57a0*/  FMNMX.FTZ R9, R165, R8, !PT ;  /* 0x00000008a5097209 */ /* 0x000fe40007810000 */
[----:B------:R-:W-:Y:S02]  /*57b0*/  FMNMX.FTZ R0, R166, R3, !PT ;  /* 0x00000003a6007209 */ /* 0x000fe40007810000 */
[----:B------:R-:W-:Y:S02]  /*57c0*/  FMNMX.FTZ R8, R136, R9, !PT ;  /* 0x0000000988087209 */ /* 0x000fe40007810000 */
[----:B------:R-:W-:Y:S02]  /*57d0*/  FMNMX.FTZ R3, R167, R0, !PT ;  /* 0x00000000a7037209 */ /* 0x000fe40007810000 */
        /* <DEDUP_REMOVED lines=62> */
[----:B-1----:R-:W-:Y:S01]  /*5bc0*/  LOP3.LUT P1, RZ, R170, 0x7f, RZ, 0xc0, !PT ;  /* 0x0000007faaff7812 */ /* 0x002fe2000782c0ff */
[----:B------:R-:W1:Y:S01]  /*5bd0*/  SHFL.BFLY PT, R3, R8, 0x2, 0x1f ;  /* 0x0c401f0008037f89 */ /* 0x000e6200000e0000 */
[----:B------:R-:W-:Y:S02]  /*5be0*/  WARPGROUP.DEPBAR.LE gsb0, 0x0 ;  /* 0x00008000000079c5 */ /* 0x000fe40000010000 */
[----:B------:R-:W-:Y:S01]  /*5bf0*/  WARPGROUP.ARRIVE ;  /* 0x00000000000079c5 */ /* 0x000fe20000000000 */
[----:B------:R-:W-:-:S05]  /*5c00*/  FMNMX.FTZ R9, R103, R0, !PT ;  /* 0x0000000067097209 */ /* 0x000fca0007810000 */
[----:B------:R-:W-:Y:S01]  /*5c10*/  QGMMA.64x128x32.F32.E4M3.E4M3 R24, R176, gdesc[UR4], R24, gsb0 ;  /* 0x01e00004b0187df3 */ /* 0x000fe20008000818 */
[----:B------:R-:W-:Y:S01]  /*5c20*/  UIADD3 UR6, UR10, 0x200, URZ ;  /* 0x000002000a067890 */ /* 0x000fe2000fffe03f */
[----:B------:R-:W2:Y:S01]  /*5c30*/  SHFL.BFLY PT, R0, R9, 0x2, 0x1f ;  /* 0x0c401f0009007f89 */ /* 0x000ea200000e0000 */
[----:B------:R-:W-:Y:S01]  /*5c40*/  UMOV UR7, 0xc0000010 ;  /* 0xc000001000077882 */ /* 0x000fe20000000000 */
[----:B-1----:R-:W-:Y:S01]  /*5c50*/  FMNMX.FTZ R10, R8, R3, !PT ;  /* 0x00000003080a7209 */ /* 0x002fe20007810000 */
[----:B------:R-:W-:-:S04]  /*5c60*/  IMAD.U32 R8, RZ, RZ, UR40 ;  /* 0x00000028ff087e24 */ /* 0x000fc8000f8e00ff */
[----:B------:R-:W1:Y:S01]  /*5c70*/  SHFL.BFLY PT, R3, R10, 0x1, 0x1f ;  /* 0x0c201f000a037f89 */ /* 0x000e6200000e0000 */
[----:B--2---:R-:W-:-:S05]  /*5c80*/  FMNMX.FTZ R11, R9, R0, !PT ;  /* 0x00000000090b7209 */ /* 0x004fca0007810000 */
[----:B------:R-:W2:Y:S01]  /*5c90*/  SHFL.BFLY PT, R0, R11, 0x1, 0x1f ;  /* 0x0c201f000b007f89 */ /* 0x000ea200000e0000 */
[----:B-1----:R-:W-:-:S05]  /*5ca0*/  FMNMX.FTZ R3, R10, R3, !PT ;  /* 0x000000030a037209 */ /* 0x002fca0007810000 */
[C---:B------:R-:W-:Y:S01]  /*5cb0*/  FADD.FTZ R6, -R3.reuse, R6 ;  /* 0x0000000603067221 */ /* 0x040fe20000010100 */
[----:B------:R-:W-:-:S03]  /*5cc0*/  FFMA.FTZ R169, R3, R8, -8 ;  /* 0xc100000003a97423 */ /* 0x000fc60000010008 */
[----:B------:R-:W-:Y:S01]  /*5cd0*/  FMUL.FTZ R9, R6, UR40 ;  /* 0x0000002806097c20 */ /* 0x000fe20008410000 */
[----:B------:R-:W-:-:S01]  /*5ce0*/  FFMA.FTZ R153, R153, UR40, -R169 ;  /* 0x0000002899997c23 */ /* 0x000fc200080108a9 */
[----:B--2---:R-:W-:Y:S01]  /*5cf0*/  FMNMX.FTZ R0, R11, R0, !PT ;  /* 0x000000000b007209 */ /* 0x004fe20007810000 */
[----:B------:R-:W-:-:S01]  /*5d00*/  FFMA.FTZ R21, R137, UR40, -R169 ;  /* 0x0000002889157c23 */ /* 0x000fc200080108a9 */
[--C-:B------:R-:W-:Y:S01]  /*5d10*/  FFMA.FTZ R137, R141, UR40, -R169.reuse ;  /* 0x000000288d897c23 */ /* 0x100fe200080108a9 */
[----:B------:R-:W-:-:S01]  /*5d20*/  FFMA.FTZ R141, R145, UR40, -R169 ;  /* 0x00000028918d7c23 */ /* 0x000fc200080108a9 */
[----:B------:R-:W-:Y:S01]  /*5d30*/  FFMA.FTZ R145, R149, UR40, -R169 ;  /* 0x0000002895917c23 */ /* 0x000fe200080108a9 */
[----:B------:R-:W-:-:S01]  /*5d40*/  FADD.FTZ R6, -R0, R7 ;  /* 0x0000000700067221 */ /* 0x000fc20000010100 */
[--C-:B------:R-:W-:Y:S01]  /*5d50*/  FFMA.FTZ R149, R101, UR40, -R169.reuse ;  /* 0x0000002865957c23 */ /* 0x100fe200080108a9 */
[----:B------:R-:W-:Y:S01]  /*5d60*/  MUFU.EX2 R7, R9 ;  /* 0x0000000900077308 */ /* 0x000fe20000000800 */
[----:B------:R-:W-:-:S01]  /*5d70*/  FFMA.FTZ R8, R152, UR40, -R169 ;  /* 0x0000002898087c23 */ /* 0x000fc200080108a9 */
[----:B------:R-:W-:Y:S01]  /*5d80*/  FMUL.FTZ R6, R6, UR40 ;  /* 0x0000002806067c20 */ /* 0x000fe20008410000 */
[----:B------:R-:W-:-:S01]  /*5d90*/  FFMA.FTZ R20, R136, UR40, -R169 ;  /* 0x0000002888147c23 */ /* 0x000fc200080108a9 */
[--C-:B------:R-:W-:Y:S01]  /*5da0*/  FFMA.FTZ R136, R140, UR40, -R169.reuse ;  /* 0x000000288c887c23 */ /* 0x100fe200080108a9 */
[----:B------:R-:W-:-:S01]  /*5db0*/  FFMA.FTZ R140, R144, UR40, -R169 ;  /* 0x00000028908c7c23 */ /* 0x000fc200080108a9 */
[--C-:B------:R-:W-:Y:S01]  /*5dc0*/  FFMA.FTZ R144, R148, UR40, -R169.reuse ;  /* 0x0000002894907c23 */ /* 0x100fe200080108a9 */
[----:B------:R-:W-:-:S01]  /*5dd0*/  FFMA.FTZ R10, R156, UR40, -R169 ;  /* 0x000000289c0a7c23 */ /* 0x000fc200080108a9 */
[----:B------:R1:W-:Y:S01]  /*5de0*/  MUFU.EX2 R9, R153 ;  /* 0x0000009900097308 */ /* 0x0003e20000000800 */
[----:B------:R-:W-:-:S01]  /*5df0*/  FFMA.FTZ R11, R157, UR40, -R169 ;  /* 0x000000289d0b7c23 */ /* 0x000fc200080108a9 */
[--C-:B------:R-:W-:Y:S01]  /*5e00*/  FFMA.FTZ R12, R160, UR40, -R169.reuse ;  /* 0x00000028a00c7c23 */ /* 0x100fe200080108a9 */
[----:B------:R-:W-:-:S01]  /*5e10*/  FFMA.FTZ R13, R161, UR40, -R169 ;  /* 0x00000028a10d7c23 */ /* 0x000fc200080108a9 */
[--C-:B------:R-:W-:Y:S01]  /*5e20*/  FFMA.FTZ R14, R164, UR40, -R169.reuse ;  /* 0x00000028a40e7c23 */ /* 0x100fe200080108a9 */
[----:B------:R-:W-:-:S01]  /*5e30*/  FFMA.FTZ R15, R165, UR40, -R169 ;  /* 0x00000028a50f7c23 */ /* 0x000fc200080108a9 */
[--C-:B------:R-:W-:Y:S01]  /*5e40*/  FFMA.FTZ R120, R120, UR40, -R169.reuse ;  /* 0x0000002878787c23 */ /* 0x100fe200080108a9 */
[----:B------:R-:W-:-:S01]  /*5e50*/  FFMA.FTZ R121, R121, UR40, -R169 ;  /* 0x0000002879797c23 */ /* 0x000fc200080108a9 */
[----:B------:R-:W-:Y:S01]  /*5e60*/  MUFU.EX2 R6, R6 ;  /* 0x0000000600067308 */ /* 0x000fe20000000800 */
[----:B-1----:R-:W-:-:S02]  /*5e70*/  IMAD.U32 R153, RZ, RZ, UR40 ;  /* 0x00000028ff997e24 */ /* 0x002fc4000f8e00ff */
[--C-:B------:R-:W-:Y:S01]  /*5e80*/  FFMA.FTZ R124, R124, UR40, -R169.reuse ;  /* 0x000000287c7c7c23 */ /* 0x100fe200080108a9 */
[----:B------:R-:W-:-:S01]  /*5e90*/  FFMA.FTZ R125, R125, UR40, -R169 ;  /* 0x000000287d7d7c23 */ /* 0x000fc200080108a9 */
[----:B------:R-:W-:Y:S01]  /*5ea0*/  FFMA.FTZ R128, R128, UR40, -R169 ;  /* 0x0000002880807c23 */ /* 0x000fe200080108a9 */
[----:B------:R-:W-:-:S01]  /*5eb0*/  FFMA.FTZ R101, R0, R153, -8 ;  /* 0xc100000000657423 */ /* 0x000fc20000010099 */
[--C-:B------:R-:W-:Y:S01]  /*5ec0*/  FFMA.FTZ R129, R129, UR40, -R169.reuse ;  /* 0x0000002881817c23 */ /* 0x100fe200080108a9 */
[----:B------:R-:W-:-:S01]  /*5ed0*/  FFMA.FTZ R132, R132, UR40, -R169 ;  /* 0x0000002884847c23 */ /* 0x000fc200080108a9 */
[----:B------:R-:W1:Y:S01]  /*5ee0*/  MUFU.EX2 R8, R8 ;  /* 0x0000000800087308 */ /* 0x000e620000000800 */
[----:B------:R-:W-:-:S01]  /*5ef0*/  FFMA.FTZ R153, R154, UR40, -R101 ;  /* 0x000000289a997c23 */ /* 0x000fc20008010865 */
        /* <DEDUP_REMOVED lines=15> */
[----:B-1----:R-:W-:-:S01]  /*5ff0*/  FFMA.FTZ R4, R7, R4, R8 ;  /* 0x0000000407047223 */ /* 0x002fc20000010008 */
[--C-:B------:R-:W-:Y:S01]  /*6000*/  FFMA.FTZ R150, R150, UR40, -R101.reuse ;  /* 0x0000002896967c23 */ /* 0x100fe20008010865 */
[----:B------:R-:W-:-:S01]  /*6010*/  FFMA.FTZ R151, R151, UR40, -R101 ;  /* 0x0000002897977c23 */ /* 0x000fc20008010865 */
[----:B------:R-:W-:Y:S01]  /*6020*/  FFMA.FTZ R122, R122, UR40, -R101 ;  /* 0x000000287a7a7c23 */ /* 0x000fe20008010865 */
[----:B------:R-:W-:-:S01]  /*6030*/  FADD.FTZ R161, R9, R4 ;  /* 0x0000000409a17221 */ /* 0x000fc20000010000 */
[--C-:B------:R-:W-:Y:S01]  /*6040*/  FFMA.FTZ R123, R123, UR40, -R101.reuse ;  /* 0x000000287b7b7c23 */ /* 0x100fe20008010865 */
[----:B------:R-:W-:-:S01]  /*6050*/  FFMA.FTZ R126, R126, UR40, -R101 ;  /* 0x000000287e7e7c23 */ /* 0x000fc20008010865 */
[----:B------:R-:W1:Y:S01]  /*6060*/  MUFU.EX2 R10, R10 ;  /* 0x0000000a000a7308 */ /* 0x000e620000000800 */
[----:B--2---:R-:W-:-:S01]  /*6070*/  FFMA.FTZ R5, R6, R5, R153 ;  /* 0x0000000506057223 */ /* 0x004fc20000010099 */
[--C-:B------:R-:W-:Y:S01]  /*6080*/  FFMA.FTZ R127, R127, UR40, -R101.reuse ;  /* 0x000000287f7f7c23 */ /* 0x100fe20008010865 */
[----:B------:R-:W-:-:S01]  /*6090*/  FFMA.FTZ R130, R130, UR40, -R101 ;  /* 0x0000002882827c23 */ /* 0x000fc20008010865 */
[--C-:B------:R-:W-:Y:S01]  /*60a0*/  FFMA.FTZ R131, R131, UR40, -R101.reuse ;  /* 0x0000002883837c23 */ /* 0x100fe20008010865 */
[----:B------:R-:W-:-:S01]  /*60b0*/  FFMA.FTZ R134, R134, UR40, -R101 ;  /* 0x0000002886867c23 */ /* 0x000fc20008010865 */
[----:B------:R-:W-:Y:S01]  /*60c0*/  FFMA.FTZ R133, R133, UR40, -R169 ;  /* 0x0000002885857c23 */ /* 0x000fe200080108a9 */
[----:B------:R-:W-:-:S01]  /*60d0*/  FFMA.FTZ R135, R135, UR40, -R101 ;  /* 0x0000002887877c23 */ /* 0x000fc20008010865 */
[----:B------:R-:W2:Y:S01]  /*60e0*/  MUFU.EX2 R152, R152 ;  /* 0x0000009800987308 */ /* 0x000ea20000000800 */
[----:B---3--:R-:W-:-:S01]  /*60f0*/  FADD.FTZ R5, R148, R5 ;  /* 0x0000000594057221 */ /* 0x008fc20000010000 */
[----:B------:R-:W-:Y:S01]  /*6100*/  FFMA.FTZ R104, R104, UR40, -R169 ;  /* 0x0000002868687c23 */ /* 0x000fe200080108a9 */
[----:B------:R-:W-:-:S01]  /*6110*/  FFMA.FTZ R106, R106, UR40, -R101 ;  /* 0x000000286a6a7c23 */ /* 0x000fc20008010865 */
[----:B------:R-:W-:Y:S01]  /*6120*/  FFMA.FTZ R105, R105, UR40, -R169 ;  /* 0x0000002869697c23 */ /* 0x000fe200080108a9 */
[----:B------:R-:W-:-:S01]  /*6130*/  FFMA.FTZ R107, R107, UR40, -R101 ;  /* 0x000000286b6b7c23 */ /* 0x000fc20008010865 */
[----:B------:R-:W-:Y:S01]  /*6140*/  FFMA.FTZ R108, R108, UR40, -R169 ;  /* 0x000000286c6c7c23 */ /* 0x000fe200080108a9 */
[----:B------:R-:W-:-:S01]  /*6150*/  FFMA.FTZ R110, R110, UR40, -R101 ;  /* 0x000000286e6e7c23 */ /* 0x000fc20008010865 */
[----:B------:R-:W3:Y:S01]  /*6160*/  MUFU.EX2 R11, R11 ;  /* 0x0000000b000b7308 */ /* 0x000ee20000000800 */
[----:B-1----:R-:W-:-:S01]  /*6170*/  FADD.FTZ R4, R10, R161 ;  /* 0x000000a10a047221 */ /* 0x002fc20000010000 */
[----:B------:R-:W-:Y:S01]  /*6180*/  FFMA.FTZ R109, R109, UR40, -R169 ;  /* 0x000000286d6d7c23 */ /* 0x000fe200080108a9 */
[----:B------:R-:W-:-:S01]  /*6190*/  FFMA.FTZ R111, R111, UR40, -R101 ;  /* 0x000000286f6f7c23 */ /* 0x000fc20008010865 */
[----:B------:R-:W-:Y:S01]  /*61a0*/  FFMA.FTZ R112, R112, UR40, -R169 ;  /* 0x0000002870707c23 */ /* 0x000fe200080108a9 */
[----:B------:R-:W-:-:S01]  /*61b0*/  FFMA.FTZ R114, R114, UR40, -R101 ;  /* 0x0000002872727c23 */ /* 0x000fc20008010865 */
[----:B------:R-:W-:Y:S01]  /*61c0*/  FFMA.FTZ R113, R113, UR40, -R169 ;  /* 0x0000002871717c23 */ /* 0x000fe200080108a9 */
[----:B------:R-:W-:-:S01]  /*61d0*/  FFMA.FTZ R115, R115, UR40, -R101 ;  /* 0x0000002873737c23 */ /* 0x000fc20008010865 */
[----:B------:R-:W1:Y:S01]  /*61e0*/  MUFU.EX2 R155, R155 ;  /* 0x0000009b009b7308 */ /* 0x000e620000000800 */
[----:B--2---:R-:W-:-:S01]  /*61f0*/  FADD.FTZ R158, R152, R5 ;  /* 0x00000005989e7221 */ /* 0x004fc20000010000 */
[----:B------:R-:W-:Y:S01]  /*6200*/  FFMA.FTZ R116, R116, UR40, -R169 ;  /* 0x0000002874747c23 */ /* 0x000fe200080108a9 */
[----:B------:R-:W-:-:S01]  /*6210*/  FFMA.FTZ R118, R118, UR40, -R101 ;  /* 0x0000002876767c23 */ /* 0x000fc20008010865 */
[----:B------:R-:W-:Y:S01]  /*6220*/  FFMA.FTZ R117, R117, UR40, -R169 ;  /* 0x0000002875757c23 */ /* 0x000fe200080108a9 */
[----:B------:R-:W-:-:S01]  /*6230*/  FFMA.FTZ R119, R119, UR40, -R101 ;  /* 0x0000002877777c23 */ /* 0x000fc20008010865 */
[----:B------:R-:W-:Y:S01]  /*6240*/  FFMA.FTZ R88, R88, UR40, -R169 ;  /* 0x0000002858587c23 */ /* 0x000fe200080108a9 */
[----:B------:R-:W-:-:S01]  /*6250*/  FFMA.FTZ R90, R90, UR40, -R101 ;  /* 0x000000285a5a7c23 */ /* 0x000fc20008010865 */
[----:B------:R-:W-:-:S02]  /*6260*/  WARPGROUP.DEPBAR.LE gsb0, 0x0 ;  /* 0x00008000000079c5 */ /* 0x000fc40000010000 */
[----:B------:R-:W-:Y:S01]  /*6270*/  WARPGROUP.ARRIVE ;  /* 0x00000000000079c5 */ /* 0x000fe20000000000 */
[----:B------:R-:W2:Y:S01]  /*6280*/  MUFU.EX2 R12, R12 ;  /* 0x0000000c000c7308 */ /* 0x000ea20000000800 */
[----:B---3--:R-:W-:-:S01]  /*6290*/  FADD.FTZ R5, R11, R4 ;  /* 0x000000040b057221 */ /* 0x008fc20000010000 */
[----:B------:R-:W-:Y:S01]  /*62a0*/  FFMA.FTZ R94, R94, UR40, -R101 ;  /* 0x000000285e5e7c23 */ /* 0x000fe20008010865 */
[----:B------:R-:W-:-:S01]  /*62b0*/  FFMA.FTZ R89, R89, UR40, -R169 ;  /* 0x0000002859597c23 */ /* 0x000fc200080108a9 */
[----:B------:R-:W-:Y:S01]  /*62c0*/  FFMA.FTZ R91, R91, UR40, -R101 ;  /* 0x000000285b5b7c23 */ /* 0x000fe20008010865 */
[----:B------:R-:W-:Y:S01]  /*62d0*/  QGMMA.64x128x32.F32.E4M3.E4M3 R24, R180, gdesc[UR4], R24, gsb0 ;  /* 0x01e00004b4187df3 */ /* 0x000fe20008000818 */
[----:B------:R-:W-:Y:S01]  /*62e0*/  UIADD3 UR6, UR10, 0x300, URZ ;  /* 0x000003000a067890 */ /* 0x000fe2000fffe03f */
[----:B-1----:R-:W-:Y:S01]  /*62f0*/  FADD.FTZ R161, R155, R158 ;  /* 0x0000009e9ba17221 */ /* 0x002fe20000010000 */
[----:B------:R-:W-:Y:S01]  /*6300*/  UMOV UR7, 0xc0000010 ;  /* 0xc000001000077882 */ /* 0x000fe20000000000 */
[----:B------:R-:W1:Y:S01]  /*6310*/  MUFU.EX2 R154, R154 ;  /* 0x0000009a009a7308 */ /* 0x000e620000000800 */
[----:B------:R-:W-:-:S01]  /*6320*/  FFMA.FTZ R92, R92, UR40, -R169 ;  /* 0x000000285c5c7c23 */ /* 0x000fc200080108a9 */
[----:B------:R-:W-:Y:S01]  /*6330*/  FFMA.FTZ R93, R93, UR40, -R169 ;  /* 0x000000285d5d7c23 */ /* 0x000fe200080108a9 */
[----:B------:R-:W-:-:S01]  /*6340*/  FFMA.FTZ R95, R95, UR40, -R101 ;  /* 0x000000285f5f7c23 */ /* 0x000fc20008010865 */
[----:B------:R-:W-:Y:S01]  /*6350*/  FFMA.FTZ R96, R96, UR40, -R169 ;  /* 0x0000002860607c23 */ /* 0x000fe200080108a9 */
[----:B------:R-:W-:-:S01]  /*6360*/  FFMA.FTZ R98, R98, UR40, -R101 ;  /* 0x0000002862627c23 */ /* 0x000fc20008010865 */
[----:B------:R-:W-:Y:S01]  /*6370*/  FFMA.FTZ R97, R97, UR40, -R169 ;  /* 0x0000002861617c23 */ /* 0x000fe200080108a9 */
[----:B------:R-:W-:-:S01]  /*6380*/  FFMA.FTZ R99, R99, UR40, -R101 ;  /* 0x0000002863637c23 */ /* 0x000fc20008010865 */
[----:B------:R-:W3:Y:S01]  /*6390*/  MUFU.EX2 R13, R13 ;  /* 0x0000000d000d7308 */ /* 0x000ee20000000800 */
[----:B--2---:R-:W-:-:S01]  /*63a0*/  FADD.FTZ R4, R12, R5 ;  /* 0x000000050c047221 */ /* 0x004fc20000010000 */
[----:B------:R-:W-:Y:S01]  /*63b0*/  FFMA.FTZ R100, R100, UR40, -R169 ;  /* 0x0000002864647c23 */ /* 0x000fe200080108a9 */
[----:B------:R-:W-:-:S01]  /*63c0*/  FFMA.FTZ R102, R102, UR40, -R101 ;  /* 0x0000002866667c23 */ /* 0x000fc20008010865 */
[----:B------:R-:W-:-:S04]  /*63d0*/  FFMA.FTZ R101, R103, UR40, -R101 ;  /* 0x0000002867657c23 */ /* 0x000fc80008010865 */
[----:B------:R-:W2:Y:S01]  /*63e0*/  MUFU.EX2 R157, R157 ;  /* 0x0000009d009d7308 */ /* 0x000ea20000000800 */
[----:B-1----:R-:W-:-:S07]  /*63f0*/  FADD.FTZ R158, R154, R161 ;  /* 0x000000a19a9e7221 */ /* 0x002fce0000010000 */
[----:B------:R-:W1:Y:S01]  /*6400*/  MUFU.EX2 R14, R14 ;  /* 0x0000000e000e7308 */ /* 0x000e620000000800 */
[----:B---3--:R-:W-:-:S07]  /*6410*/  FADD.FTZ R5, R13, R4 ;  /* 0x000000040d057221 */ /* 0x008fce0000010000 */
[----:B------:R-:W3:Y:S01]  /*6420*/  MUFU.EX2 R156, R156 ;  /* 0x0000009c009c7308 */ /* 0x000ee20000000800 */
[----:B--2---:R-:W-:-:S07]  /*6430*/  FADD.FTZ R161, R157, R158 ;  /* 0x0000009e9da17221 */ /* 0x004fce0000010000 */
        /* <DEDUP_REMOVED lines=25> */
[----:B-1----:R-:W-:-:S01]  /*65d0*/  FADD.FTZ R4, R140, R5 ;  /* 0x000000058c047221 */ /* 0x002fc20000010000 */
[----:B------:R-:W-:Y:S02]  /*65e0*/  WARPGROUP.DEPBAR.LE gsb0, 0x0 ;  /* 0x00008000000079c5 */ /* 0x000fe40000010000 */
[----:B------:R-:W-:-:S04]  /*65f0*/  WARPGROUP.ARRIVE ;  /* 0x00000000000079c5 */ /* 0x000fc80000000000 */
[----:B------:R-:W1:Y:S01]  /*6600*/  MUFU.EX2 R147, R147 ;  /* 0x0000009300937308 */ /* 0x000e620000000800 */
[----:B---3--:R-:W-:-:S01]  /*6610*/  FADD.FTZ R158, R146, R161 ;  /* 0x000000a1929e7221 */ /* 0x008fc20000010000 */
[----:B------:R-:W-:Y:S01]  /*6620*/  QGMMA.64x128x32.F32.E4M3.E4M3 R24, R184, gdesc[UR4], R24, gsb0 ;  /* 0x01e00004b8187df3 */ /* 0x000fe20008000818 */
[----:B------:R-:W-:Y:S01]  /*6630*/  UIADD3 UR6, UR10, 0x400, URZ ;  /* 0x000004000a067890 */ /* 0x000fe2000fffe03f */
[----:B------:R-:W-:-:S04]  /*6640*/  UMOV UR7, 0xc0000010 ;  /* 0xc000001000077882 */ /* 0x000fc80000000000 */
        /* <DEDUP_REMOVED lines=39> */
[----:B--2---:R-:W-:-:S05]  /*68c0*/  FADD.FTZ R4, R132, R5 ;  /* 0x0000000584047221 */ /* 0x004fca0000010000 */
[----:B------:R-:W2:Y:S08]  /*68d0*/  MUFU.EX2 R133, R133 ;  /* 0x0000008500857308 */ /* 0x000eb00000000800 */
        /* <DEDUP_REMOVED lines=18> */
[----:B------:R-:W-:Y:S01]  /*6a00*/  MUFU.EX2 R112, R112 ;  /* 0x0000007000707308 */ /* 0x000fe20000000800 */
[----:B-1----:R-:W-:-:S01]  /*6a10*/  FADD.FTZ R5, R109, R4 ;  /* 0x000000046d057221 */ /* 0x002fc20000010000 */
[----:B------:R-:W-:-:S06]  /*6a20*/  IADD3 R4, -R18, 0xb, RZ ;  /* 0x0000000b12047810 */ /* 0x000fcc0007ffe1ff */
[----:B------:R-:W1:Y:S01]  /*6a30*/  MUFU.EX2 R114, R114 ;  /* 0x0000007200727308 */ /* 0x000e620000000800 */
[----:B--2---:R-:W-:-:S07]  /*6a40*/  FADD.FTZ R161, R111, R158 ;  /* 0x0000009e6fa17221 */ /* 0x004fce0000010000 */
[----:B------:R-:W-:Y:S08]  /*6a50*/  MUFU.EX2 R113, R113 ;  /* 0x0000007100717308 */ /* 0x000ff00000000800 */
[----:B------:R-:W2:Y:S01]  /*6a60*/  MUFU.EX2 R115, R115 ;  /* 0x0000007300737308 */ /* 0x000ea20000000800 */
[----:B-1----:R-:W-:-:S07]  /*6a70*/  FADD.FTZ R158, R114, R161 ;  /* 0x000000a1729e7221 */ /* 0x002fce0000010000 */
[----:B------:R-:W-:Y:S08]  /*6a80*/  MUFU.EX2 R116, R116 ;  /* 0x0000007400747308 */ /* 0x000ff00000000800 */
[----:B------:R-:W1:Y:S01]  /*6a90*/  MUFU.EX2 R118, R118 ;  /* 0x0000007600767308 */ /* 0x000e620000000800 */
[----:B--2---:R-:W-:-:S07]  /*6aa0*/  FADD.FTZ R161, R115, R158 ;  /* 0x0000009e73a17221 */ /* 0x004fce0000010000 */
[----:B------:R-:W2:Y:S08]  /*6ab0*/  MUFU.EX2 R117, R117 ;  /* 0x0000007500757308 */ /* 0x000eb00000000800 */
[----:B------:R-:W-:Y:S01]  /*6ac0*/  MUFU.EX2 R119, R119 ;  /* 0x0000007700777308 */ /* 0x000fe20000000800 */
[----:B-1----:R-:W-:-:S01]  /*6ad0*/  FADD.FTZ R158, R118, R161 ;  /* 0x000000a1769e7221 */ /* 0x002fc20000010000 */
[----:B------:R-:W-:Y:S01]  /*6ae0*/  IMAD.U32 R161, RZ, RZ, UR52 ;  /* 0x00000034ffa17e24 */ /* 0x000fe2000f8e00ff */
[----:B------:R-:W-:-:S05]  /*6af0*/  WARPGROUP.DEPBAR.LE gsb0, 0x0 ;  /* 0x00008000000079c5 */ /* 0x000fca0000010000 */
[----:B------:R-:W1:Y:S08]  /*6b00*/  MUFU.EX2 R88, R88 ;  /* 0x0000005800587308 */ /* 0x000e700000000800 */
[----:B------:R-:W-:Y:S08]  /*6b10*/  MUFU.EX2 R90, R90 ;  /* 0x0000005a005a7308 */ /* 0x000ff00000000800 */
[----:B------:R3:W-:Y:S08]  /*6b20*/  MUFU.EX2 R163, R94 ;  /* 0x0000005e00a37308 */ /* 0x0007f00000000800 */
[----:B------:R-:W4:Y:S01]  /*6b30*/  MUFU.EX2 R89, R89 ;  /* 0x0000005900597308 */ /* 0x000f220000000800 */
[----:B---3--:R-:W-:-:S04]  /*6b40*/  FADD.FTZ R94, R112, R5 ;  /* 0x00000005705e7221 */ /* 0x008fc80000010000 */
[----:B------:R-:W-:-:S03]  /*6b50*/  FADD.FTZ R5, R113, R94 ;  /* 0x0000005e71057221 */ /* 0x000fc60000010000 */
[----:B------:R-:W-:Y:S01]  /*6b60*/  MUFU.EX2 R91, R91 ;  /* 0x0000005b005b7308 */ /* 0x000fe20000000800 */
[----:B------:R-:W-:-:S04]  /*6b70*/  FADD.FTZ R94, R116, R5 ;  /* 0x00000005745e7221 */ /* 0x000fc80000010000 */
[----:B--2---:R-:W-:-:S03]  /*6b80*/  FADD.FTZ R5, R117, R94 ;  /* 0x0000005e75057221 */ /* 0x004fc60000010000 */
[----:B------:R-:W2:Y:S01]  /*6b90*/  MUFU.EX2 R92, R92 ;  /* 0x0000005c005c7308 */ /* 0x000ea20000000800 */
[----:B-1----:R-:W-:-:S04]  /*6ba0*/  FADD.FTZ R94, R88, R5 ;  /* 0x00000005585e7221 */ /* 0x002fc80000010000 */
[----:B----4-:R-:W-:-:S03]  /*6bb0*/  FADD.FTZ R5, R89, R94 ;  /* 0x0000005e59057221 */ /* 0x010fc60000010000 */
[----:B------:R-:W1:Y:S08]  /*6bc0*/  MUFU.EX2 R93, R93 ;  /* 0x0000005d005d7308 */ /* 0x000e700000000800 */
[----:B------:R3:W-:Y:S01]  /*6bd0*/  MUFU.EX2 R160, R95 ;  /* 0x0000005f00a07308 */ /* 0x0007e20000000800 */
[----:B--2---:R-:W-:-:S07]  /*6be0*/  FADD.FTZ R94, R92, R5 ;  /* 0x000000055c5e7221 */ /* 0x004fce0000010000 */
[----:B------:R-:W2:Y:S01]  /*6bf0*/  MUFU.EX2 R96, R96 ;  /* 0x0000006000607308 */ /* 0x000ea20000000800 */
[----:B---3--:R-:W-:-:S01]  /*6c00*/  FADD.FTZ R95, R119, R158 ;  /* 0x0000009e775f7221 */ /* 0x008fc20000010000 */
[----:B------:R-:W-:Y:S01]  /*6c10*/  @!P1 LEA R158, R161, UR38, 0x3 ;  /* 0x00000026a19e9c11 */ /* 0x000fe2000f8e18ff */
[----:B------:R3:W-:Y:S06]  /*6c20*/  BAR.ARV R4, 0x100 ;  /* 0x000400040000751d */ /* 0x0007ec0000002000 */
[----:B------:R4:W5:Y:S01]  /*6c30*/  MUFU.EX2 R191, R98 ;  /* 0x0000006200bf7308 */ /* 0x0009620000000800 */
[----:B-1----:R-:W-:-:S01]  /*6c40*/  FADD.FTZ R5, R93, R94 ;  /* 0x0000005e5d057221 */ /* 0x002fc20000010000 */
[----:B---3--:R-:W-:-:S05]  /*6c50*/  @!P1 VIADD R4, R158, 0x29840 ;  /* 0x000298409e049836 */ /* 0x008fca0000000000 */
[----:B------:R-:W-:Y:S01]  /*6c60*/  @!P1 PRMT R4, RZ, 0x654, R4 ;  /* 0x00000654ff049816 */ /* 0x000fe20000000004 */
[----:B------:R-:W1:Y:S01]  /*6c70*/  MUFU.EX2 R97, R97 ;  /* 0x0000006100617308 */ /* 0x000e620000000800 */
[----:B----4-:R-:W-:-:S02]  /*6c80*/  FADD.FTZ R98, R90, R95 ;  /* 0x0000005f5a627221 */ /* 0x010fc40000010000 */
[----:B------:R2:W-:Y:S02]  /*6c90*/  @!P1 SYNCS.ARRIVE.TRANS64.RED.A1T0 RZ, [R4+URZ], RZ ;  /* 0x000000ff04ff99a7 */ /* 0x0005e4000810043f */
[----:B------:R-:W-:-:S03]  /*6ca0*/  FADD.FTZ R98, R91, R98 ;  /* 0x000000625b627221 */ /* 0x000fc60000010000 */
[----:B------:R-:W3:Y:S01]  /*6cb0*/  MUFU.EX2 R162, R99 ;  /* 0x0000006300a27308 */ /* 0x000ee20000000800 */
[----:B------:R-:W-:-:S01]  /*6cc0*/  FADD.FTZ R98, R163, R98 ;  /* 0x00000062a3627221 */ /* 0x000fc20000010000 */
[----:B--2---:R-:W-:-:S03]  /*6cd0*/  FADD.FTZ R4, R96, R5 ;  /* 0x0000000560047221 */ /* 0x004fc60000010000 */
[----:B------:R-:W-:-:S03]  /*6ce0*/  FADD.FTZ R98, R160, R98 ;  /* 0x00000062a0627221 */ /* 0x000fc60000010000 */
[----:B------:R-:W2:Y:S01]  /*6cf0*/  MUFU.EX2 R100, R100 ;  /* 0x0000006400647308 */ /* 0x000ea20000000800 */
[----:B-----5:R-:W-:-:S01]  /*6d00*/  FADD.FTZ R98, R191, R98 ;  /* 0x00000062bf627221 */ /* 0x020fc20000010000 */
[----:B-1----:R-:W-:-:S06]  /*6d10*/  FADD.FTZ R5, R97, R4 ;  /* 0x0000000461057221 */ /* 0x002fcc0000010000 */
[----:B------:R-:W1:Y:S01]  /*6d20*/  MUFU.EX2 R95, R102 ;  /* 0x00000066005f7308 */ /* 0x000e620000000800 */
[----:B---3--:R-:W-:-:S07]  /*6d30*/  FADD.FTZ R98, R162, R98 ;  /* 0x00000062a2627221 */ /* 0x008fce0000010000 */
[----:B------:R-:W3:Y:S01]  /*6d40*/  MUFU.EX2 R149, R149 ;  /* 0x0000009500957308 */ /* 0x000ee20000000800 */
[----:B--2---:R-:W-:-:S07]  /*6d50*/  FADD.FTZ R4, R100, R5 ;  /* 0x0000000564047221 */ /* 0x004fce0000010000 */
[----:B------:R-:W2:Y:S01]  /*6d60*/  MUFU.EX2 R101, R101 ;  /* 0x0000006500657308 */ /* 0x000ea20000000800 */
[----:B-1----:R-:W-:-:S01]  /*6d70*/  FADD.FTZ R98, R95, R98 ;  /* 0x000000625f627221 */ /* 0x002fc20000010000 */
[----:B---3--:R-:W-:-:S03]  /*6d80*/  FADD.FTZ R4, R149, R4 ;  /* 0x0000000495047221 */ /* 0x008fc60000010000 */
[----:B--2---:R-:W-:Y:S01]  /*6d90*/  FADD.FTZ R5, R101, R98 ;  /* 0x0000006265057221 */ /* 0x004fe20000010000 */
[----:B------:R-:W-:Y:S06]  /*6da0*/  @!P0 BRA `(.L_x_24) ;  /* 0x0000000000048947 */ /* 0x000fec0003800000 */
[----:B------:R-:W-:Y:S01]  /*6db0*/  BPT.TRAP 0x1 ;  /* 0x000000040000795c */ /* 0x000fe20000300000 */
.L_x_24:
[----:B------:R-:W-:Y:S01]  /*6dc0*/  ULEA UR6, UR56, UR38, 0x3 ;  /* 0x0000002638067291 */ /* 0x000fe2000f8e183f */
[----:B------:R-:W-:Y:S01]  /*6dd0*/  ISETP.LT.AND P1, PT, RZ, UR53, PT ;  /* 0x00000035ff007c0c */ /* 0x000fe2000bf21270 */
[----:B------:R-:W-:Y:S01]  /*6de0*/  UIADD3 UR7, UR53, -0x1, URZ ;  /* 0xffffffff35077890 */ /* 0x000fe2000fffe03f */
[----:B------:R-:W-:Y:S01]  /*6df0*/  F2FP.SATFINITE.E4M3.F32.PACK_AB_MERGE_C R10, R11, R10, RZ ;  /* 0x0000000a0b0a723e */ /* 0x000fe200048070ff */
[----:B------:R-:W-:Y:S01]  /*6e00*/  UIADD3 UR6, UR6, 0x29860, URZ ;  /* 0x0002986006067890 */ /* 0x000fe2000fffe03f */
[----:B------:R-:W-:Y:S01]  /*6e10*/  F2FP.SATFINITE.E4M3.F32.PACK_AB_MERGE_C R14, R15, R14, RZ ;  /* 0x0000000e0f0e723e */ /* 0x000fe200048070ff */
[----:B------:R-:W-:Y:S01]  /*6e20*/  UMOV UR57, UR36 ;  /* 0x0000002400397c82 */ /* 0x000fe20008000000 */
[----:B------:R-:W-:Y:S01]  /*6e30*/  F2FP.SATFINITE.E4M3.F32.PACK_AB_MERGE_C R152, R155, R152, RZ ;  /* 0x000000989b98723e */ /* 0x000fe200048070ff */
[----:B------:R-:W-:Y:S01]  /*6e40*/  UPRMT UR6, UR37, 0x654, UR6 ;  /* 0x0000065425067896 */ /* 0x000fe20008000006 */
[----:B------:R-:W-:Y:S01]  /*6e50*/  F2FP.SATFINITE.E4M3.F32.PACK_AB_MERGE_C R156, R159, R156, RZ ;  /* 0x0000009c9f9c723e */ /* 0x000fe200048070ff */
[----:B------:R-:W-:Y:S01]  /*6e60*/  UMOV UR53, UR7 ;  /* 0x0000000700357c82 */ /* 0x000fe20008000000 */
[----:B------:R-:W-:Y:S01]  /*6e70*/  F2FP.SATFINITE.E4M3.F32.PACK_AB_MERGE_C R136, R137, R136, RZ ;  /* 0x000000888988723e */ /* 0x000fe200048070ff */
[----:B------:R-:W-:Y:S01]  /*6e80*/  UMOV UR56, UR52 ;  /* 0x0000003400387c82 */ /* 0x000fe20008000000 */
[----:B------:R-:W-:Y:S01]  /*6e90*/  F2FP.SATFINITE.E4M3.F32.PACK_AB_MERGE_C R142, R143, R142, RZ ;  /* 0x0000008e8f8e723e */ /* 0x000fe200048070ff */
[-C--:B------:R-:W-:Y:S01]  /*6ea0*/  FMUL.FTZ R24, R24, R7.reuse ;  /* 0x0000000718187220 */ /* 0x080fe20000410000 */
[----:B------:R-:W-:Y:S01]  /*6eb0*/  F2FP.SATFINITE.E4M3.F32.PACK_AB_MERGE_C R144, R145, R144, RZ ;  /* 0x000000909190723e */ /* 0x000fe200048070ff */
[-C--:B------:R-:W-:Y:S01]  /*6ec0*/  FMUL.FTZ R25, R25, R7.reuse ;  /* 0x0000000719197220 */ /* 0x080fe20000410000 */
[----:B------:R-:W-:Y:S01]  /*6ed0*/  F2FP.SATFINITE.E4M3.F32.PACK_AB_MERGE_C R150, R151, R150, RZ ;  /* 0x000000969796723e */ /* 0x000fe200048070ff */
[----:B------:R-:W-:Y:S01]  /*6ee0*/  SYNCS.ARRIVE.TRANS64.RED.A1T0 RZ, [UR6], RZ ;  /* 0x000000ffffff79a7 */ /* 0x000fe20008100406 */
[----:B------:R-:W-:Y:S01]  /*6ef0*/  F2FP.SATFINITE.E4M3.F32.PACK_AB_MERGE_C R124, R125, R124, RZ ;  /* 0x0000007c7d7c723e */ /* 0x000fe200048070ff */
[-C--:B------:R-:W-:Y:S01]  /*6f00*/  FMUL.FTZ R28, R28, R7.reuse ;  /* 0x000000071c1c7220 */ /* 0x080fe20000410000 */
        /* <DEDUP_REMOVED lines=15> */
[----:B------:R-:W-:Y:S01]  /*7000*/  FMUL.FTZ R44, R44, R7 ;  /* 0x000000072c2c7220 */ /* 0x000fe20000410000 */
[----:B------:R-:W-:Y:S01]  /*7010*/  F2FP.SATFINITE.E4M3.F32.PACK_AB_MERGE_C R11, R160, R163, RZ ;  /* 0x000000a3a00b723e */ /* 0x000fe200048070ff */
[-C--:B------:R-:W-:Y:S01]  /*7020*/  FMUL.FTZ R45, R45, R7.reuse ;  /* 0x000000072d2d7220 */ /* 0x080fe20000410000 */
[----:B------:R-:W-:Y:S01]  /*7030*/  F2FP.SATFINITE.E4M3.F32.PACK_AB_MERGE_C R100, R149, R100, RZ ;  /* 0x000000649564723e */ /* 0x000fe200048070ff */
[----:B------:R-:W-:Y:S01]  /*7040*/  FMUL.FTZ R48, R48, R7 ;  /* 0x0000000730307220 */ /* 0x000fe20000410000 */
[----:B------:R-:W-:Y:S01]  /*7050*/  F2FP.SATFINITE.E4M3.F32.PACK_AB_MERGE_C R15, R101, R95, RZ ;  /* 0x0000005f650f723e */ /* 0x000fe200048070ff */
[-C--:B------:R-:W-:Y:S01]  /*7060*/  FMUL.FTZ R49, R49, R7.reuse ;  /* 0x0000000731317220 */ /* 0x080fe20000410000 */
        /* <DEDUP_REMOVED lines=17> */
[----:B------:R-:W-:Y:S01]  /*7180*/  FMUL.FTZ R85, R85, R7 ;  /* 0x0000000755557220 */ /* 0x000fe20000410000 */
        /* <DEDUP_REMOVED lines=32> */
[----:B------:R-:W-:Y:S01]  /*7390*/  F2FP.SATFINITE.E4M3.F32.PACK_AB_MERGE_C R172, R9, R8, R10 ;  /* 0x0000000809ac723e */ /* 0x000fe2000480700a */
[----:B------:R-:W-:Y:S01]  /*73a0*/  IMAD.MOV.U32 R7, RZ, RZ, R0 ;  /* 0x000000ffff077224 */ /* 0x000fe200078e0000 */
[----:B------:R-:W-:Y:S01]  /*73b0*/  F2FP.SATFINITE.E4M3.F32.PACK_AB_MERGE_C R173, R148, R153, R152 ;  /* 0x0000009994ad723e */ /* 0x000fe20004807098 */
[----:B------:R-:W-:Y:S01]  /*73c0*/  IMAD.MOV.U32 R6, RZ, RZ, R3 ;  /* 0x000000ffff067224 */ /* 0x000fe200078e0003 */
[----:B------:R-:W-:-:S02]  /*73d0*/  F2FP.SATFINITE.E4M3.F32.PACK_AB_MERGE_C R174, R13, R12, R14 ;  /* 0x0000000c0dae723e */ /* 0x000fc4000480700e */
[----:B------:R-:W-:Y:S02]  /*73e0*/  F2FP.SATFINITE.E4M3.F32.PACK_AB_MERGE_C R175, R157, R154, R156 ;  /* 0x0000009a9daf723e */ /* 0x000fe4000480709c */
[----:B------:R-:W-:Y:S02]  /*73f0*/  F2FP.SATFINITE.E4M3.F32.PACK_AB_MERGE_C R176, R21, R20, R136 ;  /* 0x0000001415b0723e */ /* 0x000fe40004807088 */
[----:B------:R-:W-:Y:S02]  /*7400*/  F2FP.SATFINITE.E4M3.F32.PACK_AB_MERGE_C R177, R139, R138, R142 ;  /* 0x0000008a8bb1723e */ /* 0x000fe4000480708e */
[----:B------:R-:W-:Y:S02]  /*7410*/  F2FP.SATFINITE.E4M3.F32.PACK_AB_MERGE_C R178, R141, R140, R144 ;  /* 0x0000008c8db2723e */ /* 0x000fe40004807090 */
[----:B------:R-:W-:Y:S02]  /*7420*/  F2FP.SATFINITE.E4M3.F32.PACK_AB_MERGE_C R179, R147, R146, R150 ;  /* 0x0000009293b3723e */ /* 0x000fe40004807096 */
        /* <DEDUP_REMOVED lines=11> */
[----:B------:R-:W-:Y:S01]  /*74e0*/  F2FP.SATFINITE.E4M3.F32.PACK_AB_MERGE_C R191, R162, R191, R15 ;  /* 0x000000bfa2bf723e */ /* 0x000fe2000480700f */
[----:B------:R-:W-:Y:S06]  /*74f0*/  @P1 BRA `(.L_x_25) ;  /* 0xffffffd000e01947 */ /* 0x000fec000383ffff */
.L_x_15:
[----:B------:R-:W-:Y:S06]  /*7500*/  BAR.ARV 0x8, 0x120 ;  /* 0x0204800000007b1d */ /* 0x000fec0000002000 */
[----:B------:R-:W-:Y:S05]  /*7510*/  @!P0 BRA `(.L_x_26) ;  /* 0x0000000000048947 */ /* 0x000fea0003800000 */
[----:B------:R-:W-:Y:S01]  /*7520*/  BPT.TRAP 0x1 ;  /* 0x000000040000795c */ /* 0x000fe20000300000 */
.L_x_26:
[----:B------:R-:W-:Y:S01]  /*7530*/  ULEA UR8, UR52, UR38, 0x3 ;  /* 0x0000002634087291 */ /* 0x000fe2000f8e183f */
[----:B------:R-:W-:-:S05]  /*7540*/  IMAD.U32 R6, RZ, RZ, UR36 ;  /* 0x00000024ff067e24 */ /* 0x000fca000f8e00ff */
[----:B------:R-:W-:-:S04]  /*7550*/  SHF.L.U32 R6, R6, 0x1f, RZ ;  /* 0x0000001f06067819 */ /* 0x000fc800000006ff */
[----:B------:R1:W2:Y:S01]  /*7560*/  SYNCS.PHASECHK.TRANS64.TRYWAIT P1, [UR8+0x29850], R6 ;  /* 0x02985006ff0075a7 */ /* 0x0002a20008020148 */
[----:B------:R-:W-:Y:S05]  /*7570*/  @!P0 BRA `(.L_x_27) ;  /* 0x0000000000048947 */ /* 0x000fea0003800000 */
[----:B------:R-:W-:Y:S01]  /*7580*/  BPT.TRAP 0x1 ;  /* 0x000000040000795c */ /* 0x000fe20000300000 */
.L_x_27:
[----:B--2---:R-:W-:Y:S05]  /*7590*/  @P1 BRA `(.L_x_28) ;  /* 0x0000000000081947 */ /* 0x004fea0003800000 */
[----:B------:R-:W2:Y:S02]  /*75a0*/  SYNCS.PHASECHK.TRANS64.TRYWAIT P1, [UR8+0x29850], R6 ;  /* 0x02985006ff0075a7 */ /* 0x000ea40008020148 */
[----:B--2---:R-:W-:Y:S05]  /*75b0*/  @!P1 BRA `(.L_x_29) ;  /* 0x0000004800f09947 */ /* 0x004fea0003800000 */
.L_x_28:
[----:B------:R-:W-:Y:S01]  /*75c0*/  UIADD3 UR4, UR38, 0x400, URZ ;  /* 0x0000040026047890 */ /* 0x000fe2000fffe03f */
[----:B------:R-:W-:Y:S01]  /*75d0*/  WARPGROUP.ARRIVE ;  /* 0x00000000000079c5 */ /* 0x000fe20000000000 */
[----:B------:R-:W-:Y:S01]  /*75e0*/  UMOV UR7, 0xc0000010 ;  /* 0xc000001000077882 */ /* 0x000fe20000000000 */
[----:B------:R-:W-:Y:S01]  /*75f0*/  IMAD.MOV.U32 R8, RZ, RZ, 0x3f800000 ;  /* 0x3f800000ff087424 */ /* 0x000fe200078e00ff */
[----:B------:R-:W-:-:S04]  /*7600*/  USHF.R.U32.HI UR4, URZ, 0x4, UR4 ;  /* 0x000000043f047899 */ /* 0x000fc80008011604 */
[----:B------:R-:W-:-:S04]  /*7610*/  ULOP3.LUT UR4, UR4, 0x3fff, URZ, 0xc0, !UPT ;  /* 0x00003fff04047892 */ /* 0x000fc8000f8ec03f */
[----:B------:R-:W-:-:S04]  /*7620*/  ULOP3.LUT UR4, UR4, 0x10000, URZ, 0xfc, !UPT ;  /* 0x0001000004047892 */ /* 0x000fc8000f8efc3f */
[----:B------:R-:W-:-:S03]  /*7630*/  UIMAD UR9, UR52, 0x500, UR4 ;  /* 0x00000500340978a4 */ /* 0x000fc6000f8e0204 */
[----:B------:R-:W-:Y:S02]  /*7640*/  ULDC.64 UR4, c[0x0][0x9a0] ;  /* 0x0002680000047ab9 */ /* 0x000fe40000000a00 */
[----:B------:R-:W-:Y:S02]  /*7650*/  UISETP.NE.U32.AND UP0, UPT, UR4, URZ, UPT ;  /* 0x0000003f0400728c */ /* 0x000fe4000bf05070 */
[----:B------:R-:W-:Y:S02]  /*7660*/  UMOV UR6, UR9 ;  /* 0x0000000900067c82 */ /* 0x000fe40008000000 */
[----:B------:R-:W-:Y:S01]  /*7670*/  QGMMA.64x128x32.F32.E4M3.E4M3 R24, R172, gdesc[UR4], R24, gsb0 ;  /* 0x01e00004ac187df3 */ /* 0x000fe20008000818 */
[----:B------:R-:W-:Y:S01]  /*7680*/  UIADD3 UR6, UR9, 0x100, URZ ;  /* 0x0000010009067890 */ /* 0x000fe2000fffe03f */
[----:B------:R-:W-:Y:S01]  /*7690*/  UMOV UR7, 0xc0000010 ;  /* 0xc000001000077882 */ /* 0x000fe20000000000 */
[----:B------:R-:W-:-:S06]  /*76a0*/  UISETP.NE.AND.EX UP0, UPT, UR5, URZ, UPT, UP0 ;  /* 0x0000003f0500728c */ /* 0x000fcc000bf05300 */
[----:B------:R-:W-:-:S05]  /*76b0*/  PLOP3.LUT P1, PT, PT, PT, UP0, 0x80, 0x0 ;  /* 0x000000000000781c */ /* 0x000fca0003f2f008 */
[----:B------:R-:W-:Y:S01]  /*76c0*/  @UP0 USHF.R.S32.HI UR10, URZ, 0x1f, UR44 ;  /* 0x0000001f3f0a0899 */ /* 0x000fe2000801142c */
[----:B------:R-:W-:-:S03]  /*76d0*/  @UP0 ULDC.64 UR12, c[0x0][0x9c8] ;  /* 0x00027200000c0ab9 */ /* 0x000fc60000000a00 */
[----:B------:R-:W-:-:S04]  /*76e0*/  @UP0 UIMAD UR10, UR10, UR12, URZ ;  /* 0x0000000c0a0a02a4 */ /* 0x000fc8000f8e023f */
[----:B------:R-:W-:Y:S02]  /*76f0*/  @UP0 UIMAD UR11, UR44, UR13, UR10 ;  /* 0x0000000d2c0b02a4 */ /* 0x000fe4000f8e020a */
[----:B------:R-:W-:Y:S01]  /*7700*/  @UP0 USHF.R.S32.HI UR10, URZ, 0x1f, UR42 ;  /* 0x0000001f3f0a0899 */ /* 0x000fe2000801142a */
[----:B------:R-:W-:Y:S02]  /*7710*/  WARPGROUP.DEPBAR.LE gsb0, 0x0 ;  /* 0x00008000000079c5 */ /* 0x000fe40000010000 */
[----:B------:R-:W-:-:S06]  /*7720*/  WARPGROUP.ARRIVE ;  /* 0x00000000000079c5 */ /* 0x000fcc0000000000 */
[----:B------:R-:W-:Y:S01]  /*7730*/  QGMMA.64x128x32.F32.E4M3.E4M3 R24, R176, gdesc[UR4], R24, gsb0 ;  /* 0x01e00004b0187df3 */ /* 0x000fe20008000818 */
[----:B------:R-:W-:-:S03]  /*7740*/  @UP0 UIMAD.WIDE.U32 UR6, UR44, UR12, URZ ;  /* 0x0000000c2c0602a5 */ /* 0x000fc6000f8e003f */
[----:B------:R-:W-:Y:S01]  /*7750*/  @UP0 ULDC.64 UR12, c[0x0][0x9d0] ;  /* 0x00027400000c0ab9 */ /* 0x000fe20000000a00 */
[----:B------:R-:W-:Y:S02]  /*7760*/  @UP0 UIADD3 UR7, UR7, UR11, URZ ;  /* 0x0000000b07070290 */ /* 0x000fe4000fffe03f */
[----:B------:R-:W-:Y:S02]  /*7770*/  @UP0 UIMAD UR10, UR10, UR12, URZ ;  /* 0x0000000c0a0a02a4 */ /* 0x000fe4000f8e023f */
[----:B------:R-:W-:Y:S02]  /*7780*/  @UP0 UIMAD.WIDE.U32 UR6, UR42, UR12, UR6 ;  /* 0x0000000c2a0602a5 */ /* 0x000fe4000f8e0006 */
[----:B------:R-:W-:Y:S02]  /*7790*/  @UP0 UIMAD UR10, UR42, UR13, UR10 ;  /* 0x0000000d2a0a02a4 */ /* 0x000fe4000f8e020a */
[----:B------:R-:W-:Y:S02]  /*77a0*/  @UP0 ULEA UR4, UP1, UR6, UR4, 0x2 ;  /* 0x0000000406040291 */ /* 0x000fe4000f82103f */
[----:B------:R-:W-:-:S04]  /*77b0*/  @UP0 UIADD3 UR7, UR7, UR10, URZ ;  /* 0x0000000a07070290 */ /* 0x000fc8000fffe03f */
[----:B------:R-:W-:Y:S01]  /*77c0*/  @UP0 ULEA.HI.X UR5, UR6, UR5, UR7, 0x2, UP1 ;  /* 0x0000000506050291 */ /* 0x000fe200088f1407 */
[----:B-12---:R-:W-:Y:S01]  /*77d0*/  IMAD.U32 R6, RZ, RZ, UR4 ;  /* 0x00000004ff067e24 */ /* 0x006fe2000f8e00ff */
[----:B------:R-:W-:Y:S01]  /*77e0*/  UIADD3 UR6, UR9, 0x200, URZ ;  /* 0x0000020009067890 */ /* 0x000fe2000fffe03f */
[----:B------:R-:W-:-:S03]  /*77f0*/  UMOV UR7, 0xc0000010 ;  /* 0xc000001000077882 */ /* 0x000fc60000000000 */
[----:B------:R-:W-:-:S05]  /*7800*/  IMAD.U32 R7, RZ, RZ, UR5 ;  /* 0x00000005ff077e24 */ /* 0x000fca000f8e00ff */
[----:B------:R1:W2:Y:S01]  /*7810*/  @P1 LDG.E R8, desc[UR50][R6.64] ;  /* 0x0000003206081981 */ /* 0x0002a2000c1e1900 */
[----:B------:R-:W-:Y:S02]  /*7820*/  WARPGROUP.DEPBAR.LE gsb0, 0x0 ;  /* 0x00008000000079c5 */ /* 0x000fe40000010000 */
[----:B------:R-:W-:-:S06]  /*7830*/  WARPGROUP.ARRIVE ;  /* 0x00000000000079c5 */ /* 0x000fcc0000000000 */
[----:B------:R-:W-:Y:S01]  /*7840*/  QGMMA.64x128x32.F32.E4M3.E4M3 R24, R180, gdesc[UR4], R24, gsb0 ;  /* 0x01e00004b4187df3 */ /* 0x000fe20008000818 */
[----:B------:R-:W-:Y:S01]  /*7850*/  UIADD3 UR6, UR9, 0x300, URZ ;  /* 0x0000030009067890 */ /* 0x000fe2000fffe03f */
[----:B------:R-:W-:Y:S01]  /*7860*/  UMOV UR7, 0xc0000010 ;  /* 0xc000001000077882 */ /* 0x000fe20000000000 */
[----:B------:R-:W3:Y:S04]  /*7870*/  SHFL.BFLY PT, R9, R4, 0x2, 0x1f ;  /* 0x0c401f0004097f89 */ /* 0x000ee800000e0000 */
[----:B------:R-:W4:Y:S01]  /*7880*/  SHFL.BFLY PT, R10, R5, 0x2, 0x1f ;  /* 0x0c401f00050a7f89 */ /* 0x000f2200000e0000 */
[----:B------:R-:W-:Y:S02]  /*7890*/  WARPGROUP.DEPBAR.LE gsb0, 0x0 ;  /* 0x00008000000079c5 */ /* 0x000fe40000010000 */
[----:B------:R-:W-:-:S06]  /*78a0*/  WARPGROUP.ARRIVE ;  /* 0x00000000000079c5 */ /* 0x000fcc0000000000 */
[----:B------:R-:W-:Y:S01]  /*78b0*/  QGMMA.64x128x32.F32.E4M3.E4M3 R24, R184, gdesc[UR4], R24, gsb0 ;  /* 0x01e00004b8187df3 */ /* 0x000fe20008000818 */
[----:B------:R-:W-:Y:S01]  /*78c0*/  UIADD3 UR6, UR9, 0x400, URZ ;  /* 0x0000040009067890 */ /* 0x000fe2000fffe03f */
[----:B------:R-:W-:Y:S01]  /*78d0*/  UMOV UR7, 0xc0000010 ;  /* 0xc000001000077882 */ /* 0x000fe20000000000 */
[----:B---3--:R-:W-:-:S01]  /*78e0*/  FADD.FTZ R9, R9, R4 ;  /* 0x0000000409097221 */ /* 0x008fc20000010000 */
[----:B----4-:R-:W-:-:S04]  /*78f0*/  FADD.FTZ R10, R10, R5 ;  /* 0x000000050a0a7221 */ /* 0x010fc80000010000 */
[----:B-1----:R-:W1:Y:S04]  /*7900*/  SHFL.BFLY PT, R6, R9, 0x1, 0x1f ;  /* 0x0c201f0009067f89 */ /* 0x002e6800000e0000 */
[----:B------:R-:W3:Y:S01]  /*7910*/  SHFL.BFLY PT, R7, R10, 0x1, 0x1f ;  /* 0x0c201f000a077f89 */ /* 0x000ee200000e0000 */
[----:B-1----:R-:W-:-:S01]  /*7920*/  FADD.FTZ R6, R9, R6 ;  /* 0x0000000609067221 */ /* 0x002fc20000010000 */
[----:B---3--:R-:W-:-:S04]  /*7930*/  FADD.FTZ R12, R10, R7 ;  /* 0x000000070a0c7221 */ /* 0x008fc80000010000 */
[C---:B------:R-:W-:Y:S01]  /*7940*/  FSETP.NE.FTZ.AND P1, PT, R6.reuse, RZ, PT ;  /* 0x000000ff0600720b */ /* 0x040fe20003f35000 */
[----:B------:R-:W-:Y:S01]  /*7950*/  FMUL.FTZ R13, R6, 0.00390625 ;  /* 0x3b800000060d7820 */ /* 0x000fe20000410000 */
[----:B------:R-:W-:Y:S01]  /*7960*/  FMUL.FTZ R14, R12, 0.00390625 ;  /* 0x3b8000000c0e7820 */ /* 0x000fe20000410000 */
[----:B------:R-:W-:-:S03]  /*7970*/  IMAD.MOV.U32 R7, RZ, RZ, RZ ;  /* 0x000000ffff077224 */ /* 0x000fc600078e00ff */
[----:B------:R-:W-:Y:S02]  /*7980*/  FSETP.NE.FTZ.AND P2, PT, R13, RZ, PT ;  /* 0x000000ff0d00720b */ /* 0x000fe40003f55000 */
[----:B------:R-:W-:-:S05]  /*7990*/  FSETP.NE.FTZ.AND P3, PT, R14, RZ, PT ;  /* 0x000000ff0e00720b */ /* 0x000fca0003f75000 */
[----:B------:R-:W-:Y:S01]  /*79a0*/  @P1 MUFU.RCP R7, R6 ;  /* 0x0000000600071308 */ /* 0x000fe20000001000 */
[----:B------:R-:W-:Y:S01]  /*79b0*/  FSETP.NE.FTZ.AND P1, PT, R12, RZ, PT ;  /* 0x000000ff0c00720b */ /* 0x000fe20003f35000 */
[----:B------:R-:W-:Y:S01]  /*79c0*/  IMAD.MOV.U32 R11, RZ, RZ, RZ ;  /* 0x000000ffff0b7224 */ /* 0x000fe200078e00ff */
[----:B------:R-:W-:Y:S02]  /*79d0*/  WARPGROUP.DEPBAR.LE gsb0, 0x0 ;  /* 0x00008000000079c5 */ /* 0x000fe40000010000 */
[----:B------:R-:W-:-:S06]  /*79e0*/  WARPGROUP.ARRIVE ;  /* 0x00000000000079c5 */ /* 0x000fcc0000000000 */
[----:B------:R-:W-:Y:S01]  /*79f0*/  QGMMA.64x128x32.F32.E4M3.E4M3 R24, R188, gdesc[UR4], R24, gsb0 ;  /* 0x01e00004bc187df3 */ /* 0x000fe20008000818 */
[----:B------:R-:W1:Y:S08]  /*7a00*/  @P2 MUFU.LG2 R9, R13 ;  /* 0x0000000d00092308 */ /* 0x000e700000000c00 */
[----:B------:R-:W3:Y:S08]  /*7a10*/  @P3 MUFU.LG2 R10, R14 ;  /* 0x0000000e000a3308 */ /* 0x000ef00000000c00 */
[----:B------:R2:W4:Y:S01]  /*7a20*/  @P1 MUFU.RCP R11, R12 ;  /* 0x0000000c000b1308 */ /* 0x0005220000001000 */
[----:B------:R-:W-:-:S02]  /*7a30*/  IMAD.U32 R15, RZ, RZ, UR40 ;  /* 0x00000028ff0f7e24 */ /* 0x000fc4000f8e00ff */
[----:B------:R-:W-:Y:S02]  /*7a40*/  IMAD.U32 R20, RZ, RZ, UR40 ;  /* 0x00000028ff147e24 */ /* 0x000fe4000f8e00ff */
[----:B-1----:R-:W-:Y:S01]  /*7a50*/  @P2 FMUL.FTZ R9, R9, 0.69314718246459960938 ;  /* 0x3f31721809092820 */ /* 0x002fe20000410000 */
[----:B------:R-:W-:Y:S01]  /*7a60*/  @P2 FMUL.FTZ R6, R15, 0.69314718246459960938 ;  /* 0x3f3172180f062820 */ /* 0x000fe20000410000 */
[----:B------:R-:W-:Y:S01]  /*7a70*/  @P3 FMUL.FTZ R20, R20, 0.69314718246459960938 ;  /* 0x3f31721814143820 */ /* 0x000fe20000410000 */
[----:B---3--:R-:W-:Y:S01]  /*7a80*/  @P3 FMUL.FTZ R13, R10, 0.69314718246459960938 ;  /* 0x3f3172180a0d3820 */ /* 0x008fe20000410000 */
[----:B------:R-:W-:Y:S02]  /*7a90*/  IMAD.MOV.U32 R5, RZ, RZ, -0x800000 ;  /* 0xff800000ff057424 */ /* 0x000fe400078e00ff */
[----:B------:R-:W-:Y:S01]  /*7aa0*/  @P2 FFMA.FTZ R5, R6, R3, R9 ;  /* 0x0000000306052223 */ /* 0x000fe20000010009 */
[----:B------:R-:W-:Y:S02]  /*7ab0*/  IMAD.MOV.U32 R4, RZ, RZ, -0x800000 ;  /* 0xff800000ff047424 */ /* 0x000fe400078e00ff */
[----:B------:R-:W-:Y:S01]  /*7ac0*/  @P3 FFMA.FTZ R4, R20, R0, R13 ;  /* 0x0000000014043223 */ /* 0x000fe2000001000d */
[-C--:B--2---:R-:W-:Y:S01]  /*7ad0*/  FMUL.FTZ R12, R7, R8.reuse ;  /* 0x00000008070c7220 */ /* 0x084fe20000410000 */
[----:B----4-:R-:W-:Y:S01]  /*7ae0*/  FMUL.FTZ R88, R11, R8 ;  /* 0x000000080b587220 */ /* 0x010fe20000410000 */
[----:B------:R-:W-:-:S02]  /*7af0*/  WARPGROUP.DEPBAR.LE gsb0, 0x0 ;  /* 0x00008000000079c5 */ /* 0x000fc40000010000 */
[----:B------:R-:W-:Y:S05]  /*7b00*/  @!P0 BRA `(.L_x_30) ;  /* 0x0000000000048947 */ /* 0x000fea0003800000 */
[----:B------:R-:W-:Y:S01]  /*7b10*/  BPT.TRAP 0x1 ;  /* 0x000000040000795c */ /* 0x000fe20000300000 */
.L_x_30:
[----:B------:R-:W1:Y:S01]  /*7b20*/  S2R R89, SR_TID.X ;  /* 0x0000000000597919 */ /* 0x000e620000002100 */
[----:B------:R-:W-:Y:S01]  /*7b30*/  ULDC.64 UR4, c[0x4][0x40] ;  /* 0x0100100000047ab9 */ /* 0x000fe20000000a00 */
[-C--:B------:R-:W-:Y:S01]  /*7b40*/  FMUL.FTZ R8, R24, R12.reuse ;  /* 0x0000000c18087220 */ /* 0x080fe20000410000 */
[-C--:B------:R-:W-:Y:S01]  /*7b50*/  FMUL.FTZ R10, R25, R12.reuse ;  /* 0x0000000c190a7220 */ /* 0x080fe20000410000 */
[-C--:B------:R-:W-:Y:S01]  /*7b60*/  FMUL.FTZ R13, R36, R12.reuse ;  /* 0x0000000c240d7220 */ /* 0x080fe20000410000 */
[-C--:B------:R-:W-:Y:S01]  /*7b70*/  FMUL.FTZ R14, R32, R12.reuse ;  /* 0x0000000c200e7220 */ /* 0x080fe20000410000 */
[----:B------:R-:W-:Y:S01]  /*7b80*/  FMUL.FTZ R21, R37, R12 ;  /* 0x0000000c25157220 */ /* 0x000fe20000410000 */
[-C--:B------:R-:W-:Y:S01]  /*7b90*/  FMUL.FTZ R11, R31, R88.reuse ;  /* 0x000000581f0b7220 */ /* 0x080fe20000410000 */
[----:B------:R-:W-:Y:S01]  /*7ba0*/  FMUL.FTZ R20, R34, R88 ;  /* 0x0000005822147220 */ /* 0x000fe20000410000 */
[-C--:B------:R-:W-:Y:S01]  /*7bb0*/  FMUL.FTZ R9, R29, R12.reuse ;  /* 0x0000000c1d097220 */ /* 0x080fe20000410000 */
[----:B------:R-:W-:Y:S01]  /*7bc0*/  FMUL.FTZ R3, R28, R12 ;  /* 0x0000000c1c037220 */ /* 0x000fe20000410000 */
[----:B------:R-:W-:Y:S01]  /*7bd0*/  FMUL.FTZ R15, R38, R88 ;  /* 0x00000058260f7220 */ /* 0x000fe20000410000 */
[----:B------:R-:W-:Y:S01]  /*7be0*/  UIADD3 UR42, -UR45, URZ, URZ ;  /* 0x0000003f2d2a7290 */ /* 0x000fe2000fffe13f */
[----:B------:R-:W-:Y:S01]  /*7bf0*/  ULDC.64 UR6, c[0x0][0xb70] ;  /* 0x0002dc0000067ab9 */ /* 0x000fe20000000a00 */
[----:B-1----:R-:W-:-:S05]  /*7c00*/  IMAD.SHL.U32 R0, R89, 0x4, RZ ;  /* 0x0000000459007824 */ /* 0x002fca00078e00ff */
[----:B------:R-:W-:-:S04]  /*7c10*/  LOP3.LUT R0, R0, 0xc, RZ, 0xc0, !PT ;  /* 0x0000000c00007812 */ /* 0x000fc800078ec0ff */
[----:B------:R-:W-:-:S05]  /*7c20*/  IADD3 R6, P0, R0, UR4, RZ ;  /* 0x0000000400067c10 */ /* 0x000fca000ff1e0ff */
[----:B------:R-:W-:Y:S02]  /*7c30*/  IMAD.X R7, RZ, RZ, UR5, P0 ;  /* 0x00000005ff077e24 */ /* 0x000fe400080e06ff */
[----:B------:R-:W-:Y:S01]  /*7c40*/  FMUL.FTZ R24, R33, R12 ;  /* 0x0000000c21187220 */ /* 0x000fe20000410000 */
[----:B------:R-:W-:Y:S01]  /*7c50*/  FMUL.FTZ R25, R39, R88 ;  /* 0x0000005827197220 */ /* 0x000fe20000410000 */
[----:B------:R-:W-:Y:S01]  /*7c60*/  FMUL.FTZ R32, R45, R12 ;  /* 0x0000000c2d207220 */ /* 0x000fe20000410000 */
[----:B------:R-:W-:Y:S01]  /*7c70*/  FMUL.FTZ R31, R47, R88 ;  /* 0x000000582f1f7220 */ /* 0x000fe20000410000 */
[----:B------:R1:W2:Y:S01]  /*7c80*/  LDG.E.CONSTANT R0, desc[UR50][R6.64] ;  /* 0x0000003206007981 */ /* 0x0002a2000c1e9900 */
[----:B------:R-:W-:Y:S01]  /*7c90*/  FMUL.FTZ R33, R41, R12 ;  /* 0x0000000c29217220 */ /* 0x000fe20000410000 */
[----:B------:R-:W-:Y:S01]  /*7ca0*/  FMUL.FTZ R34, R43, R88 ;  /* 0x000000582b227220 */ /* 0x000fe20000410000 */
[----:B------:R-:W-:Y:S01]  /*7cb0*/  F2FP.BF16.F32.PACK_AB R13, R13, R14 ;  /* 0x0000000e0d0d723e */ /* 0x000fe200000010ff */
[----:B------:R-:W-:Y:S01]  /*7cc0*/  FMUL.FTZ R41, R49, R12 ;  /* 0x0000000c31297220 */ /* 0x000fe20000410000 */
[----:B------:R-:W-:Y:S01]  /*7cd0*/  F2FP.BF16.F32.PACK_AB R24, R21, R24 ;  /* 0x000000181518723e */ /* 0x000fe200000010ff */
[-C--:B------:R-:W-:Y:S01]  /*7ce0*/  FMUL.FTZ R29, R40, R12.reuse ;  /* 0x0000000c281d7220 */ /* 0x080fe20000410000 */
[----:B------:R-:W-:Y:S01]  /*7cf0*/  F2FP.BF16.F32.PACK_AB R33, R32, R33 ;  /* 0x000000212021723e */ /* 0x000fe200000010ff */
[----:B------:R-:W-:Y:S01]  /*7d00*/  FMUL.FTZ R37, R48, R12 ;  /* 0x0000000c30257220 */ /* 0x000fe20000410000 */
[----:B------:R-:W-:Y:S01]  /*7d10*/  F2FP.BF16.F32.PACK_AB R34, R31, R34 ;  /* 0x000000221f22723e */ /* 0x000fe200000010ff */
[-C--:B-1----:R-:W-:Y:S01]  /*7d20*/  FMUL.FTZ R6, R30, R88.reuse ;  /* 0x000000581e067220 */ /* 0x082fe20000410000 */
[-C--:B------:R-:W-:Y:S01]  /*7d30*/  FMUL.FTZ R7, R26, R88.reuse ;  /* 0x000000581a077220 */ /* 0x080fe20000410000 */
[----:B------:R-:W-:Y:S01]  /*7d40*/  FMUL.FTZ R26, R35, R88 ;  /* 0x00000058231a7220 */ /* 0x000fe20000410000 */
[----:B------:R-:W-:Y:S01]  /*7d50*/  FMUL.FTZ R49, R57, R12 ;  /* 0x0000000c39317220 */ /* 0x000fe20000410000 */
[----:B------:R-:W-:Y:S01]  /*7d60*/  F2FP.BF16.F32.PACK_AB R10, R9, R10 ;  /* 0x0000000a090a723e */ /* 0x000fe200000010ff */
[-C--:B------:R-:W-:Y:S01]  /*7d70*/  FMUL.FTZ R28, R44, R12.reuse ;  /* 0x0000000c2c1c7220 */ /* 0x080fe20000410000 */
[----:B------:R-:W-:Y:S01]  /*7d80*/  F2FP.BF16.F32.PACK_AB R6, R6, R7 ;  /* 0x000000070606723e */ /* 0x000fe200000010ff */
[-C--:B------:R-:W-:Y:S01]  /*7d90*/  FMUL.FTZ R36, R52, R12.reuse ;  /* 0x0000000c34247220 */ /* 0x080fe20000410000 */
[----:B------:R-:W-:Y:S01]  /*7da0*/  LOP3.LUT P0, R7, R89, 0x3, RZ, 0xc0, !PT ;  /* 0x0000000359077812 */ /* 0x000fe2000780c0ff */
[----:B------:R-:W-:Y:S01]  /*7db0*/  FMUL.FTZ R40, R53, R12 ;  /* 0x0000000c35287220 */ /* 0x000fe20000410000 */
[----:B------:R-:W-:Y:S01]  /*7dc0*/  F2FP.BF16.F32.PACK_AB R26, R25, R26 ;  /* 0x0000001a191a723e */ /* 0x000fe200000010ff */
[-C--:B------:R-:W-:Y:S01]  /*7dd0*/  FMUL.FTZ R45, R56, R12.reuse ;  /* 0x0000000c382d7220 */ /* 0x080fe20000410000 */
[----:B------:R-:W-:Y:S01]  /*7de0*/  ISETP.EQ.OR P0, PT, R7, 0x3, !P0 ;  /* 0x000000030700780c */ /* 0x000fe20004702670 */
[-C--:B------:R-:W-:Y:S01]  /*7df0*/  FMUL.FTZ R48, R61, R12.reuse ;  /* 0x0000000c3d307220 */ /* 0x080fe20000410000 */
[----:B------:R-:W-:Y:S01]  /*7e00*/  IADD3 R25, P6, R16, 0x20, RZ ;  /* 0x0000002010197810 */ /* 0x000fe20007fde0ff */
[----:B------:R-:W-:Y:S01]  /*7e10*/  FMUL.FTZ R57, R65, R12 ;  /* 0x0000000c41397220 */ /* 0x000fe20000410000 */
[----:B------:R-:W-:Y:S01]  /*7e20*/  SEL R31, R13, R24, P0 ;  /* 0x000000180d1f7207 */ /* 0x000fe20000000000 */
[-C--:B------:R-:W-:Y:S01]  /*7e30*/  FMUL.FTZ R44, R60, R12.reuse ;  /* 0x0000000c3c2c7220 */ /* 0x080fe20000410000 */
[----:B------:R-:W-:Y:S01]  /*7e40*/  SEL R32, R24, R13, P0 ;  /* 0x0000000d18207207 */ /* 0x000fe20000000000 */
[-C--:B------:R-:W-:Y:S01]  /*7e50*/  FMUL.FTZ R52, R68, R12.reuse ;  /* 0x0000000c44347220 */ /* 0x080fe20000410000 */
[----:B------:R-:W-:Y:S01]  /*7e60*/  LOP3.LUT R24, R25, 0x380, RZ, 0xc0, !PT ;  /* 0x0000038019187812 */ /* 0x000fe200078ec0ff */
[-C--:B------:R-:W-:Y:S01]  /*7e70*/  FMUL.FTZ R53, R64, R12.reuse ;  /* 0x0000000c40357220 */ /* 0x080fe20000410000 */
[----:B------:R-:W-:Y:S01]  /*7e80*/  IADD3 R9, P5, R16, 0x4040, RZ ;  /* 0x0000404010097810 */ /* 0x000fe20007fbe0ff */
        /* <DEDUP_REMOVED lines=9> */
[----:B------:R-:W-:Y:S01]  /*7f20*/  USHF.R.S32.HI UR4, URZ, 0x1f, UR43 ;  /* 0x0000001f3f047899 */ /* 0x000fe2000801142b */
[-C--:B------:R-:W-:Y:S01]  /*7f30*/  FMUL.FTZ R12, R27, R88.reuse ;  /* 0x000000581b0c7220 */ /* 0x080fe20000410000 */
[----:B------:R-:W-:Y:S01]  /*7f40*/  ULDC UR5, c[0x0][0xda8] ;  /* 0x00036a0000057ab9 */ /* 0x000fe20000000800 */
[----:B------:R-:W-:Y:S01]  /*7f50*/  FMUL.FTZ R30, R42, R88 ;  /* 0x000000582a1e7220 */ /* 0x000fe20000410000 */
[----:B------:R-:W-:Y:S01]  /*7f60*/  F2FP.BF16.F32.PACK_AB R3, R3, R8 ;  /* 0x000000080303723e */ /* 0x000fe200000010ff */
[-C--:B------:R-:W-:Y:S01]  /*7f70*/  FMUL.FTZ R39, R55, R88.reuse ;  /* 0x0000005837277220 */ /* 0x080fe20000410000 */
[----:B------:R-:W-:Y:S01]  /*7f80*/  SHF.R.U64 R24, R24, 0x3, RZ ;  /* 0x0000000318187819 */ /* 0x000fe200000012ff */
[----:B------:R-:W-:Y:S01]  /*7f90*/  FMUL.FTZ R42, R51, R88 ;  /* 0x00000058332a7220 */ /* 0x000fe20000410000 */
[----:B------:R-:W-:Y:S01]  /*7fa0*/  F2FP.BF16.F32.PACK_AB R15, R15, R20 ;  /* 0x000000140f0f723e */ /* 0x000fe200000010ff */
[----:B------:R-:W-:Y:S01]  /*7fb0*/  UIMAD UR42, UR5, UR42, UR48 ;  /* 0x0000002a052a72a4 */ /* 0x000fe2000f8e0230 */
[----:B------:R-:W-:Y:S01]  /*7fc0*/  LOP3.LUT R8, R9, 0x380, RZ, 0xc0, !PT ;  /* 0x0000038009087812 */ /* 0x000fe200078ec0ff */
[-C--:B------:R-:W-:Y:S01]  /*7fd0*/  FMUL.FTZ R35, R54, R88.reuse ;  /* 0x0000005836237220 */ /* 0x080fe20000410000 */
[----:B------:R-:W-:Y:S01]  /*7fe0*/  IADD3 R21, P1, R16, 0x40, RZ ;  /* 0x0000004010157810 */ /* 0x000fe20007f3e0ff */
[-C--:B------:R-:W-:Y:S01]  /*7ff0*/  FMUL.FTZ R38, R50, R88.reuse ;  /* 0x0000005832267220 */ /* 0x080fe20000410000 */
[----:B------:R-:W-:Y:S01]  /*8000*/  F2FP.BF16.F32.PACK_AB R44, R44, R45 ;  /* 0x0000002d2c2c723e */ /* 0x000fe200000010ff */
[----:B------:R-:W-:Y:S01]  /*8010*/  UIMAD UR4, UR4, UR6, URZ ;  /* 0x00000006040472a4 */ /* 0x000fe2000f8e023f */
[----:B------:R-:W-:Y:S01]  /*8020*/  F2FP.BF16.F32.PACK_AB R49, R48, R49 ;  /* 0x000000313031723e */ /* 0x000fe200000010ff */
[-C--:B------:R-:W-:Y:S01]  /*8030*/  FMUL.FTZ R47, R63, R88.reuse ;  /* 0x000000583f2f7220 */ /* 0x080fe20000410000 */
[-C--:B------:R-:W-:Y:S01]  /*8040*/  FMUL.FTZ R54, R66, R88.reuse ;  /* 0x0000005842367220 */ /* 0x080fe20000410000 */
[----:B------:R-:W-:Y:S01]  /*8050*/  F2FP.BF16.F32.PACK_AB R41, R40, R41 ;  /* 0x000000292829723e */ /* 0x000fe200000010ff */
[-C--:B------:R-:W-:Y:S01]  /*8060*/  FMUL.FTZ R63, R79, R88.reuse ;  /* 0x000000584f3f7220 */ /* 0x080fe20000410000 */
[----:B------:R-:W-:Y:S01]  /*8070*/  F2FP.BF16.F32.PACK_AB R52, R52, R53 ;  /* 0x000000353434723e */ /* 0x000fe200000010ff */
[----:B------:R-:W-:Y:S01]  /*8080*/  FMUL.FTZ R66, R75, R88 ;  /* 0x000000584b427220 */ /* 0x000fe20000410000 */
[----:B------:R-:W-:Y:S01]  /*8090*/  LOP3.LUT R24, R24, R25, RZ, 0x3c, !PT ;  /* 0x0000001918187212 */ /* 0x000fe200078e3cff */
[--C-:B------:R-:W-:Y:S01]  /*80a0*/  IMAD.X R25, RZ, RZ, R17.reuse, P6 ;  /* 0x000000ffff197224 */ /* 0x100fe200030e0611 */
[----:B------:R-:W-:Y:S01]  /*80b0*/  F2FP.BF16.F32.PACK_AB R11, R11, R12 ;  /* 0x0000000c0b0b723e */ /* 0x000fe200000010ff */
[----:B------:R-:W-:Y:S01]  /*80c0*/  USHF.L.U32 UR42, UR42, 0x7, URZ ;  /* 0x000000072a2a7899 */ /* 0x000fe2000800063f */
[----:B------:R-:W-:Y:S01]  /*80d0*/  SEL R53, R15, R26, P0 ;  /* 0x0000001a0f357207 */ /* 0x000fe20000000000 */
[----:B------:R-:W-:Y:S01]  /*80e0*/  UIMAD.WIDE.U32 UR10, UR43, UR6, URZ ;  /* 0x000000062b0a72a5 */ /* 0x000fe2000f8e003f */
[----:B------:R-:W-:Y:S01]  /*80f0*/  SEL R40, R26, R15, P0 ;  /* 0x0000000f1a287207 */ /* 0x000fe20000000000 */
[----:B------:R-:W-:Y:S01]  /*8100*/  UIMAD UR4, UR43, UR7, UR4 ;  /* 0x000000072b0472a4 */ /* 0x000fe2000f8e0204 */
[----:B------:R-:W-:Y:S01]  /*8110*/  SHF.R.U64 R8, R8, 0x3, RZ ;  /* 0x0000000308087819 */ /* 0x000fe200000012ff */
[----:B------:R-:W-:Y:S01]  /*8120*/  FMUL.FTZ R27, R46, R88 ;  /* 0x000000582e1b7220 */ /* 0x000fe20000410000 */
[----:B------:R-:W-:Y:S01]  /*8130*/  F2FP.BF16.F32.PACK_AB R42, R39, R42 ;  /* 0x0000002a272a723e */ /* 0x000fe200000010ff */
[-C--:B------:R-:W-:Y:S01]  /*8140*/  FMUL.FTZ R43, R62, R88.reuse ;  /* 0x000000583e2b7220 */ /* 0x080fe20000410000 */
[----:B------:R-:W-:Y:S01]  /*8150*/  IADD3 R15, P2, R16, 0x60, RZ ;  /* 0x00000060100f7810 */ /* 0x000fe20007f5e0ff */
[-C--:B------:R-:W-:Y:S01]  /*8160*/  FMUL.FTZ R46, R58, R88.reuse ;  /* 0x000000583a2e7220 */ /* 0x080fe20000410000 */
[----:B------:R-:W-:Y:S01]  /*8170*/  LOP3.LUT R20, R21, 0x380, RZ, 0xc0, !PT ;  /* 0x0000038015147812 */ /* 0x000fe200078ec0ff */
[----:B------:R-:W-:Y:S01]  /*8180*/  UIADD3 UR4, UR11, UR4, URZ ;  /* 0x000000040b047290 */ /* 0x000fe2000fffe03f */
[----:B------:R-:W-:Y:S01]  /*8190*/  IADD3 R7, P6, R16, 0x4060, RZ ;  /* 0x0000406010077810 */ /* 0x000fe20007fde0ff */
[-C--:B------:R-:W-:Y:S01]  /*81a0*/  FMUL.FTZ R50, R59, R88.reuse ;  /* 0x000000583b327220 */ /* 0x080fe20000410000 */
[----:B------:R-:W-:Y:S01]  /*81b0*/  SEL R39, R44, R49, P0 ;  /* 0x000000312c277207 */ /* 0x000fe20000000000 */
[----:B------:R-:W-:Y:S01]  /*81c0*/  FMUL.FTZ R51, R70, R88 ;  /* 0x0000005846337220 */ /* 0x000fe20000410000 */
[----:B------:R-:W-:Y:S01]  /*81d0*/  F2FP.BF16.F32.PACK_AB R35, R35, R38 ;  /* 0x000000262323723e */ /* 0x000fe200000010ff */
[----:B------:R-:W-:Y:S01]  /*81e0*/  FMUL.FTZ R55, R71, R88 ;  /* 0x0000005847377220 */ /* 0x000fe20000410000 */
[----:B------:R-:W-:Y:S01]  /*81f0*/  SEL R44, R49, R44, P0 ;  /* 0x0000002c312c7207 */ /* 0x000fe20000000000 */
[----:B------:R-:W-:Y:S01]  /*8200*/  FMUL.FTZ R58, R67, R88 ;  /* 0x00000058433a7220 */ /* 0x000fe20000410000 */
[----:B------:R-:W-:Y:S01]  /*8210*/  SEL R49, R6, R11, P0 ;  /* 0x0000000b06317207 */ /* 0x000fe20000000000 */
[----:B------:R-:W-:Y:S01]  /*8220*/  UIADD3 UR8, UR8, 0x29860, URZ ;  /* 0x0002986008087890 */ /* 0x000fe2000fffe03f */
[----:B------:R-:W-:Y:S01]  /*8230*/  SEL R38, R11, R6, P0 ;  /* 0x000000060b267207 */ /* 0x000fe20000000000 */
[----:B------:R-:W-:Y:S01]  /*8240*/  FMUL.FTZ R59, R78, R88 ;  /* 0x000000584e3b7220 */ /* 0x000fe20000410000 */
[----:B------:R-:W-:Y:S01]  /*8250*/  LOP3.LUT R8, R8, R9, RZ, 0x3c, !PT ;  /* 0x0000000908087212 */ /* 0x000fe200078e3cff */
[----:B------:R-:W-:Y:S01]  /*8260*/  IMAD.X R9, RZ, RZ, R17, P5 ;  /* 0x000000ffff097224 */ /* 0x000fe200028e0611 */
[----:B------:R-:W-:Y:S01]  /*8270*/  F2FP.BF16.F32.PACK_AB R66, R63, R66 ;  /* 0x000000423f42723e */ /* 0x000fe200000010ff */
[----:B------:R-:W-:Y:S01]  /*8280*/  VIADD R63, R23, UR42 ;  /* 0x0000002a173f7c36 */ /* 0x000fe20008000000 */
[----:B------:R-:W-:Y:S01]  /*8290*/  LOP3.LUT R14, R15, 0x380, RZ, 0xc0, !PT ;  /* 0x000003800f0e7812 */ /* 0x000fe200078ec0ff */
[-C--:B------:R-:W-:Y:S01]  /*82a0*/  FMUL.FTZ R62, R74, R88.reuse ;  /* 0x000000584a3e7220 */ /* 0x080fe20000410000 */
[----:B------:R-:W-:Y:S01]  /*82b0*/  SHF.R.U64 R20, R20, 0x3, RZ ;  /* 0x0000000314147819 */ /* 0x000fe200000012ff */
[-C--:B------:R-:W-:Y:S01]  /*82c0*/  FMUL.FTZ R67, R86, R88.reuse ;  /* 0x0000005856437220 */ /* 0x080fe20000410000 */
[----:B------:R-:W-:Y:S01]  /*82d0*/  LOP3.LUT R6, R7, 0x380, RZ, 0xc0, !PT ;  /* 0x0000038007067812 */ /* 0x000fe200078ec0ff */
[-C--:B------:R-:W-:Y:S01]  /*82e0*/  FMUL.FTZ R70, R82, R88.reuse ;  /* 0x0000005852467220 */ /* 0x080fe20000410000 */
[----:B------:R-:W-:Y:S01]  /*82f0*/  F2FP.BF16.F32.PACK_AB R28, R28, R29 ;  /* 0x0000001d1c1c723e */ /* 0x000fe200000010ff */
[----:B------:R-:W-:Y:S01]  /*8300*/  FMUL.FTZ R71, R87, R88 ;  /* 0x0000005857477220 */ /* 0x000fe20000410000 */
[----:B------:R-:W-:Y:S01]  /*8310*/  F2FP.BF16.F32.PACK_AB R27, R27, R30 ;  /* 0x0000001e1b1b723e */ /* 0x000fe200000010ff */
[----:B------:R-:W-:Y:S01]  /*8320*/  FMUL.FTZ R74, R83, R88 ;  /* 0x00000058534a7220 */ /* 0x000fe20000410000 */
[----:B------:R-:W-:Y:S01]  /*8330*/  F2FP.BF16.F32.PACK_AB R43, R43, R46 ;  /* 0x0000002e2b2b723e */ /* 0x000fe200000010ff */
[----:B------:R-:W-:Y:S01]  /*8340*/  UPRMT UR8, UR37, 0x654, UR8 ;  /* 0x0000065425087896 */ /* 0x000fe20008000008 */
[----:B------:R-:W-:Y:S01]  /*8350*/  SEL R29, R3, R10, P0 ;  /* 0x0000000a031d7207 */ /* 0x000fe20000000000 */
[----:B------:R-:W-:Y:S01]  /*8360*/  USHF.R.S32.HI UR5, URZ, 0x1f, UR44 ;  /* 0x0000001f3f057899 */ /* 0x000fe2000801142c */
[----:B------:R-:W-:Y:S01]  /*8370*/  SEL R30, R10, R3, P0 ;  /* 0x000000030a1e7207 */ /* 0x000fe20000000000 */
[----:B------:R-:W-:Y:S01]  /*8380*/  VIADD R3, R63, 0x8 ;  /* 0x000000083f037836 */ /* 0x000fe20000000000 */
[----:B------:R-:W-:-:S02]  /*8390*/  SHF.R.U64 R14, R14, 0x3, RZ ;  /* 0x000000030e0e7819 */ /* 0x000fc400000012ff */
[----:B------:R-:W-:Y:S01]  /*83a0*/  LOP3.LUT R20, R20, R21, RZ, 0x3c, !PT ;  /* 0x0000001514147212 */ /* 0x000fe200078e3cff */
[--C-:B------:R-:W-:Y:S01]  /*83b0*/  IMAD.X R21, RZ, RZ, R17.reuse, P1 ;  /* 0x000000ffff157224 */ /* 0x100fe200008e0611 */
[----:B------:R-:W-:Y:S01]  /*83c0*/  SHF.R.U64 R6, R6, 0x3, RZ ;  /* 0x0000000306067819 */ /* 0x000fe200000012ff */
[----:B------:R-:W-:Y:S01]  /*83d0*/  SYNCS.ARRIVE.TRANS64.RED.A1T0 RZ, [UR8], RZ ;  /* 0x000000ffffff79a7 */ /* 0x000fe20008100408 */
[----:B------:R-:W-:Y:S02]  /*83e0*/  IADD3 R11, P4, R16, 0x4020, RZ ;  /* 0x00004020100b7810 */ /* 0x000fe40007f9e0ff */
[----:B------:R-:W-:Y:S01]  /*83f0*/  MOV R46, R8 ;  /* 0x00000008002e7202 */ /* 0x000fe20000000f00 */
[----:B------:R-:W-:Y:S01]  /*8400*/  IMAD.U32 R9, RZ, RZ, UR11 ;  /* 0x0000000bff097e24 */ /* 0x000fe2000f8e00ff */
[----:B------:R-:W-:Y:S01]  /*8410*/  LOP3.LUT P1, RZ, R2, 0x3, RZ, 0xc0, !PT ;  /* 0x0000000302ff7812 */ /* 0x000fe2000782c0ff */
[----:B------:R-:W-:Y:S01]  /*8420*/  IMAD.U32 R9, RZ, RZ, UR4 ;  /* 0x00000004ff097e24 */ /* 0x000fe2000f8e00ff */
[----:B------:R-:W-:Y:S01]  /*8430*/  F2FP.BF16.F32.PACK_AB R36, R36, R37 ;  /* 0x000000252424723e */ /* 0x000fe200000010ff */
[----:B------:R-:W-:Y:S01]  /*8440*/  ULDC UR4, c[0x0][0xa88] ;  /* 0x0002a20000047ab9 */ /* 0x000fe20000000800 */
[----:B------:R-:W-:Y:S01]  /*8450*/  LOP3.LUT R14, R14, R15, RZ, 0x3c, !PT ;  /* 0x0000000f0e0e7212 */ /* 0x000fe200078e3cff */
[--C-:B------:R-:W-:Y:S01]  /*8460*/  IMAD.X R15, RZ, RZ, R17.reuse, P2 ;  /* 0x000000ffff0f7224 */ /* 0x100fe200010e0611 */
[----:B------:R-:W-:Y:S01]  /*8470*/  LOP3.LUT R6, R6, R7, RZ, 0x3c, !PT ;  /* 0x0000000706067212 */ /* 0x000fe200078e3cff */
[----:B------:R-:W-:Y:S01]  /*8480*/  IMAD.X R7, RZ, RZ, R17, P6 ;  /* 0x000000ffff077224 */ /* 0x000fe200030e0611 */
[----:B------:R-:W-:Y:S01]  /*8490*/  F2FP.BF16.F32.PACK_AB R57, R56, R57 ;  /* 0x000000393839723e */ /* 0x000fe200000010ff */
[----:B------:R-:W-:Y:S01]  /*84a0*/  IMAD.U32 R8, RZ, RZ, UR10 ;  /* 0x0000000aff087e24 */ /* 0x000fe2000f8e00ff */
[----:B------:R-:W-:-:S02]  /*84b0*/  SEL R37, R28, R33, P0 ;  /* 0x000000211c257207 */ /* 0x000fc40000000000 */
[----:B------:R-:W-:Y:S02]  /*84c0*/  LOP3.LUT R10, R11, 0x380, RZ, 0xc0, !PT ;  /* 0x000003800b0a7812 */ /* 0x000fe400078ec0ff */
[----:B------:R-:W-:Y:S02]  /*84d0*/  SEL R28, R33, R28, P0 ;  /* 0x0000001c211c7207 */ /* 0x000fe40000000000 */
[----:B------:R-:W-:Y:S02]  /*84e0*/  ISETP.GE.OR P2, PT, R3, UR4, P1 ;  /* 0x0000000403007c0c */ /* 0x000fe40008f46670 */
[----:B------:R-:W-:Y:S02]  /*84f0*/  SEL R33, R36, R41, P0 ;  /* 0x0000002924217207 */ /* 0x000fe40000000000 */
[----:B------:R-:W-:Y:S02]  /*8500*/  F2FP.BF16.F32.PACK_AB R60, R60, R61 ;  /* 0x0000003d3c3c723e */ /* 0x000fe400000010ff */
[----:B------:R-:W-:-:S02]  /*8510*/  SEL R36, R41, R36, P0 ;  /* 0x0000002429247207 */ /* 0x000fc40000000000 */
[----:B------:R-:W-:Y:S02]  /*8520*/  F2FP.BF16.F32.PACK_AB R50, R47, R50 ;  /* 0x000000322f32723e */ /* 0x000fe400000010ff */
[----:B------:R-:W-:Y:S02]  /*8530*/  SEL R41, R52, R57, P0 ;  /* 0x0000003934297207 */ /* 0x000fe40000000000 */
[----:B------:R-:W-:Y:S02]  /*8540*/  SHF.R.U64 R10, R10, 0x3, RZ ;  /* 0x000000030a0a7819 */ /* 0x000fe400000012ff */
[----:B------:R-:W-:Y:S02]  /*8550*/  MOV R61, R20 ;  /* 0x00000014003d7202 */ /* 0x000fe40000000f00 */
[----:B------:R-:W-:Y:S02]  /*8560*/  SEL R52, R57, R52, P0 ;  /* 0x0000003439347207 */ /* 0x000fe40000000000 */
[----:B------:R-:W-:-:S02]  /*8570*/  MOV R21, R6 ;  /* 0x0000000600157202 */ /* 0x000fc40000000f00 */
[----:B------:R-:W-:Y:S01]  /*8580*/  F2FP.BF16.F32.PACK_AB R51, R51, R54 ;  /* 0x000000363333723e */ /* 0x000fe200000010ff */
[----:B------:R-:W1:Y:S01]  /*8590*/  LDC.64 R6, c[0x0][0xb78] ;  /* 0x0002de00ff067b82 */ /* 0x000e620000000a00 */
[----:B------:R-:W-:Y:S02]  /*85a0*/  F2FP.BF16.F32.PACK_AB R58, R55, R58 ;  /* 0x0000003a373a723e */ /* 0x000fe400000010ff */
[----:B------:R-:W-:Y:S02]  /*85b0*/  SEL R57, R35, R42, P0 ;  /* 0x0000002a23397207 */ /* 0x000fe40000000000 */
[----:B------:R-:W-:Y:S02]  /*85c0*/  SEL R42, R42, R35, P0 ;  /* 0x000000232a2a7207 */ /* 0x000fe40000000000 */
[----:B------:R-:W-:Y:S02]  /*85d0*/  F2FP.BF16.F32.PACK_AB R59, R59, R62 ;  /* 0x0000003e3b3b723e */ /* 0x000fe400000010ff */
[----:B------:R-:W-:-:S02]  /*85e0*/  SEL R35, R43, R50, P0 ;  /* 0x000000322b237207 */ /* 0x000fc40000000000 */
[----:B------:R-:W-:Y:S01]  /*85f0*/  LOP3.LUT R10, R10, R11, RZ, 0x3c, !PT ;  /* 0x0000000b0a0a7212 */ /* 0x000fe200078e3cff */
[----:B------:R-:W-:Y:S01]  /*8600*/  IMAD.X R11, RZ, RZ, R17, P4 ;  /* 0x000000ffff0b7224 */ /* 0x000fe200020e0611 */
[----:B------:R-:W-:Y:S02]  /*8610*/  F2FP.BF16.F32.PACK_AB R65, R64, R65 ;  /* 0x000000414041723e */ /* 0x000fe400000010ff */
[----:B------:R-:W-:Y:S02]  /*8620*/  SEL R50, R50, R43, P0 ;  /* 0x0000002b32327207 */ /* 0x000fe40000000000 */
[----:B------:R-:W-:Y:S02]  /*8630*/  F2FP.BF16.F32.PACK_AB R68, R68, R69 ;  /* 0x000000454444723e */ /* 0x000fe400000010ff */
[----:B------:R-:W-:Y:S02]  /*8640*/  F2FP.BF16.F32.PACK_AB R67, R67, R70 ;  /* 0x000000464343723e */ /* 0x000fe400000010ff */
[----:B------:R-:W-:-:S02]  /*8650*/  F2FP.BF16.F32.PACK_AB R73, R72, R73 ;  /* 0x000000494849723e */ /* 0x000fc400000010ff */
[----:B------:R-:W-:Y:S02]  /*8660*/  F2FP.BF16.F32.PACK_AB R74, R71, R74 ;  /* 0x0000004a474a723e */ /* 0x000fe400000010ff */
[----:B------:R-:W-:Y:S02]  /*8670*/  SEL R55, R27, R34, P0 ;  /* 0x000000221b377207 */ /* 0x000fe40000000000 */
[----:B------:R-:W-:Y:S02]  /*8680*/  SEL R43, R51, R58, P0 ;  /* 0x0000003a332b7207 */ /* 0x000fe40000000000 */
[----:B------:R-:W-:Y:S02]  /*8690*/  SEL R34, R34, R27, P0 ;  /* 0x0000001b22227207 */ /* 0x000fe40000000000 */
[----:B------:R-:W-:Y:S02]  /*86a0*/  SEL R58, R58, R51, P0 ;  /* 0x000000333a3a7207 */ /* 0x000fe40000000000 */
[----:B------:R-:W-:-:S02]  /*86b0*/  SEL R51, R59, R66, P0 ;  /* 0x000000423b337207 */ /* 0x000fc40000000000 */
[----:B------:R-:W-:Y:S02]  /*86c0*/  SEL R45, R60, R65, P0 ;  /* 0x000000413c2d7207 */ /* 0x000fe40000000000 */
[----:B------:R-:W-:Y:S02]  /*86d0*/  SEL R66, R66, R59, P0 ;  /* 0x0000003b42427207 */ /* 0x000fe40000000000 */
[----:B------:R-:W-:Y:S02]  /*86e0*/  IADD3 R13, P3, R16, 0x4000, RZ ;  /* 0x00004000100d7810 */ /* 0x000fe40007f7e0ff */
[----:B------:R-:W-:Y:S02]  /*86f0*/  SEL R60, R65, R60, P0 ;  /* 0x0000003c413c7207 */ /* 0x000fe40000000000 */
[----:B------:R-:W-:Y:S02]  /*8700*/  SEL R47, R68, R73, P0 ;  /* 0x00000049442f7207 */ /* 0x000fe40000000000 */
[----:B------:R-:W-:-:S02]  /*8710*/  SEL R59, R67, R74, P0 ;  /* 0x0000004a433b7207 */ /* 0x000fc40000000000 */
[----:B------:R-:W-:Y:S02]  /*8720*/  MOV R48, R10 ;  /* 0x0000000a00307202 */ /* 0x000fe40000000f00 */
[----:B------:R-:W-:Y:S02]  /*8730*/  SEL R68, R73, R68, P0 ;  /* 0x0000004449447207 */ /* 0x000fe40000000000 */
[----:B------:R-:W-:Y:S02]  /*8740*/  SEL R74, R74, R67, P0 ;  /* 0x000000434a4a7207 */ /* 0x000fe40000000000 */
[----:B------:R-:W-:Y:S02]  /*8750*/  LOP3.LUT R12, R13, 0x380, RZ, 0xc0, !PT ;  /* 0x000003800d0c7812 */ /* 0x000fe400078ec0ff */
[----:B------:R-:W-:Y:S02]  /*8760*/  LOP3.LUT R27, R16, 0x380, RZ, 0xc0, !PT ;  /* 0x00000380101b7812 */ /* 0x000fe400078ec0ff */
[----:B------:R-:W-:-:S02]  /*8770*/  SHF.R.U64 R12, R12, 0x3, RZ ;  /* 0x000000030c0c7819 */ /* 0x000fc400000012ff */
[----:B------:R-:W-:Y:S02]  /*8780*/  SHF.R.U64 R27, R27, 0x3, RZ ;  /* 0x000000031b1b7819 */ /* 0x000fe400000012ff */
[----:B------:R-:W-:Y:S01]  /*8790*/  LOP3.LUT R12, R12, R13, RZ, 0x3c, !PT ;  /* 0x0000000d0c0c7212 */ /* 0x000fe200078e3cff */
[--C-:B------:R-:W-:Y:S01]  /*87a0*/  IMAD.X R13, RZ, RZ, R17.reuse, P3 ;  /* 0x000000ffff0d7224 */ /* 0x100fe200018e0611 */
[----:B------:R-:W-:Y:S01]  /*87b0*/  LOP3.LUT R26, R27, R16, RZ, 0x3c, !PT ;  /* 0x000000101b1a7212 */ /* 0x000fe200078e3cff */
[----:B------:R-:W-:Y:S01]  /*87c0*/  IMAD.MOV.U32 R27, RZ, RZ, R17 ;  /* 0x000000ffff1b7224 */ /* 0x000fe200078e0011 */
[----:B------:R-:W-:Y:S02]  /*87d0*/  MOV R56, R14 ;  /* 0x0000000e00387202 */ /* 0x000fe40000000f00 */
[----:B------:R-:W-:Y:S02]  /*87e0*/  MOV R54, R12 ;  /* 0x0000000c00367202 */ /* 0x000fe40000000f00 */
[----:B------:R-:W-:-:S02]  /*87f0*/  MOV R27, R26 ;  /* 0x0000001a001b7202 */ /* 0x000fc40000000f00 */
[----:B------:R-:W-:Y:S02]  /*8800*/  MOV R25, R24 ;  /* 0x0000001800197202 */ /* 0x000fe40000000f00 */
[----:B------:R-:W-:Y:S02]  /*8810*/  ISETP.GE.OR P1, PT, R63, UR4, P1 ;  /* 0x000000043f007c0c */ /* 0x000fe40008f26670 */
[----:B--2---:R-:W-:Y:S01]  /*8820*/  LOP3.LUT R3, R0, 0x2, RZ, 0x3c, !PT ;  /* 0x0000000200037812 */ /* 0x004fe200078e3cff */
[----:B------:R-:W-:Y:S04]  /*8830*/  SHFL.IDX PT, R29, R29, R0, 0x1c1f ;  /* 0x001c1f001d1d7589 */ /* 0x000fe800000e0000 */
[----:B------:R-:W-:Y:S04]  /*8840*/  SHFL.IDX PT, R30, R30, R3, 0x1c1f ;  /* 0x001c1f031e1e7589 */ /* 0x000fe800000e0000 */
[----:B------:R-:W-:Y:S04]  /*8850*/  SHFL.IDX PT, R31, R31, R0, 0x1c1f ;  /* 0x001c1f001f1f7589 */ /* 0x000fe800000e0000 */
[----:B------:R-:W2:Y:S04]  /*8860*/  SHFL.IDX PT, R32, R32, R3, 0x1c1f ;  /* 0x001c1f0320207589 */ /* 0x000ea800000e0000 */
[----:B------:R-:W-:Y:S04]  /*8870*/  SHFL.IDX PT, R49, R49, R0, 0x1c1f ;  /* 0x001c1f0031317589 */ /* 0x000fe800000e0000 */
[----:B------:R-:W3:Y:S04]  /*8880*/  SHFL.IDX PT, R38, R38, R3, 0x1c1f ;  /* 0x001c1f0326267589 */ /* 0x000ee800000e0000 */
[----:B------:R-:W-:Y:S04]  /*8890*/  SHFL.IDX PT, R53, R53, R0, 0x1c1f ;  /* 0x001c1f0035357589 */ /* 0x000fe800000e0000 */
[----:B------:R-:W4:Y:S04]  /*88a0*/  SHFL.IDX PT, R40, R40, R3, 0x1c1f ;  /* 0x001c1f0328287589 */ /* 0x000f2800000e0000 */
[----:B------:R-:W-:Y:S04]  /*88b0*/  SHFL.IDX PT, R37, R37, R0, 0x1c1f ;  /* 0x001c1f0025257589 */ /* 0x000fe800000e0000 */
[----:B------:R5:W-:Y:S01]  /*88c0*/  SHFL.IDX PT, R10, R28, R3, 0x1c1f ;  /* 0x001c1f031c0a7589 */ /* 0x000be200000e0000 */
[----:B--2---:R-:W-:-:S02]  /*88d0*/  SEL R12, R31, R32, P0 ;  /* 0x000000201f0c7207 */ /* 0x004fc40000000000 */
[----:B------:R-:W-:Y:S01]  /*88e0*/  SEL R14, R32, R31, P0 ;  /* 0x0000001f200e7207 */ /* 0x000fe20000000000 */
[----:B------:R-:W-:Y:S04]  /*88f0*/  SHFL.IDX PT, R33, R33, R0, 0x1c1f ;  /* 0x001c1f0021217589 */ /* 0x000fe800000e0000 */
[----:B------:R-:W-:Y:S01]  /*8900*/  SHFL.IDX PT, R55, R55, R0, 0x1c1f ;  /* 0x001c1f0037377589 */ /* 0x000fe200000e0000 */
[----:B---3--:R-:W-:Y:S02]  /*8910*/  SEL R31, R38, R49, P0 ;  /* 0x00000031261f7207 */ /* 0x008fe40000000000 */
[----:B-----5:R-:W-:Y:S01]  /*8920*/  SEL R28, R29, R30, P0 ;  /* 0x0000001e1d1c7207 */ /* 0x020fe20000000000 */
[----:B------:R-:W2:Y:S01]  /*8930*/  SHFL.IDX PT, R36, R36, R3, 0x1c1f ;  /* 0x001c1f0324247589 */ /* 0x000ea200000e0000 */
[----:B------:R-:W-:-:S02]  /*8940*/  SEL R30, R30, R29, P0 ;  /* 0x0000001d1e1e7207 */ /* 0x000fc40000000000 */
[----:B------:R-:W-:Y:S01]  /*8950*/  SEL R29, R49, R38, P0 ;  /* 0x00000026311d7207 */ /* 0x000fe20000000000 */
[----:B------:R-:W-:Y:S01]  /*8960*/  BAR.SYNC.DEFER_BLOCKING 0x1, 0x100 ;  /* 0x0044000000007b1d */ /* 0x000fe20000010000 */
[----:B----4-:R-:W-:Y:S02]  /*8970*/  SEL R13, R53, R40, P0 ;  /* 0x00000028350d7207 */ /* 0x010fe40000000000 */
[----:B------:R-:W-:-:S03]  /*8980*/  SEL R15, R40, R53, P0 ;  /* 0x00000035280f7207 */ /* 0x000fc60000000000 */
[----:B------:R-:W3:Y:S04]  /*8990*/  SHFL.IDX PT, R20, R34, R3, 0x1c1f ;  /* 0x001c1f0322147589 */ /* 0x000ee800000e0000 */
[----:B------:R-:W-:Y:S04]  /*89a0*/  SHFL.IDX PT, R57, R57, R0, 0x1c1f ;  /* 0x001c1f0039397589 */ /* 0x000fe800000e0000 */
[----:B------:R-:W-:Y:S04]  /*89b0*/  SHFL.IDX PT, R35, R35, R0, 0x1c1f ;  /* 0x001c1f0023237589 */ /* 0x000fe800000e0000 */
[----:B------:R-:W-:Y:S01]  /*89c0*/  SHFL.IDX PT, R42, R42, R3, 0x1c1f ;  /* 0x001c1f032a2a7589 */ /* 0x000fe200000e0000 */
[----:B--2---:R-:W-:-:S02]  /*89d0*/  SEL R24, R33, R36, P0 ;  /* 0x0000002421187207 */ /* 0x004fc40000000000 */
[----:B------:R-:W-:Y:S01]  /*89e0*/  SEL R26, R36, R33, P0 ;  /* 0x00000021241a7207 */ /* 0x000fe20000000000 */
[----:B------:R-:W2:Y:S04]  /*89f0*/  SHFL.IDX PT, R50, R50, R3, 0x1c1f ;  /* 0x001c1f0332327589 */ /* 0x000ea800000e0000 */
[----:B------:R-:W-:Y:S04]  /*8a00*/  SHFL.IDX PT, R39, R39, R0, 0x1c1f ;  /* 0x001c1f0027277589 */ /* 0x000fe800000e0000 */
[----:B------:R-:W4:Y:S01]  /*8a10*/  SHFL.IDX PT, R44, R44, R3, 0x1c1f ;  /* 0x001c1f032c2c7589 */ /* 0x000f2200000e0000 */
[----:B---3--:R-:W-:-:S03]  /*8a20*/  SEL R11, R20, R55, P0 ;  /* 0x00000037140b7207 */ /* 0x008fc60000000000 */
[----:B------:R-:W-:Y:S04]  /*8a30*/  SHFL.IDX PT, R41, R41, R0, 0x1c1f ;  /* 0x001c1f0029297589 */ /* 0x000fe800000e0000 */
[----:B------:R-:W-:Y:S04]  /*8a40*/  SHFL.IDX PT, R43, R43, R0, 0x1c1f ;  /* 0x001c1f002b2b7589 */ /* 0x000fe800000e0000 */
[----:B------:R-:W-:Y:S04]  /*8a50*/  SHFL.IDX PT, R52, R52, R3, 0x1c1f ;  /* 0x001c1f0334347589 */ /* 0x000fe800000e0000 */
[----:B------:R-:W-:Y:S01]  /*8a60*/  SHFL.IDX PT, R58, R58, R3, 0x1c1f ;  /* 0x001c1f033a3a7589 */ /* 0x000fe200000e0000 */
[----:B--2---:R-:W-:-:S02]  /*8a70*/  SEL R33, R35, R50, P0 ;  /* 0x0000003223217207 */ /* 0x004fc40000000000 */
[----:B------:R-:W-:Y:S01]  /*8a80*/  SEL R35, R50, R35, P0 ;  /* 0x0000002332237207 */ /* 0x000fe20000000000 */
[----:B------:R-:W-:Y:S04]  /*8a90*/  SHFL.IDX PT, R45, R45, R0, 0x1c1f ;  /* 0x001c1f002d2d7589 */ /* 0x000fe800000e0000 */
[----:B------:R-:W-:Y:S01]  /*8aa0*/  SHFL.IDX PT, R51, R51, R0, 0x1c1f ;  /* 0x001c1f0033337589 */ /* 0x000fe200000e0000 */
[----:B----4-:R-:W-:Y:S02]  /*8ab0*/  SEL R32, R39, R44, P0 ;  /* 0x0000002c27207207 */ /* 0x010fe40000000000 */
[----:B------:R-:W-:Y:S01]  /*8ac0*/  SEL R34, R44, R39, P0 ;  /* 0x000000272c227207 */ /* 0x000fe20000000000 */
[----:B------:R-:W2:Y:S04]  /*8ad0*/  SHFL.IDX PT, R60, R60, R3, 0x1c1f ;  /* 0x001c1f033c3c7589 */ /* 0x000ea800000e0000 */
[----:B------:R-:W3:Y:S04]  /*8ae0*/  SHFL.IDX PT, R66, R66, R3, 0x1c1f ;  /* 0x001c1f0342427589 */ /* 0x000ee800000e0000 */
[----:B------:R-:W-:Y:S04]  /*8af0*/  SHFL.IDX PT, R47, R47, R0, 0x1c1f ;  /* 0x001c1f002f2f7589 */ /* 0x000fe800000e0000 */
[----:B------:R1:W-:Y:S04]  /*8b00*/  SHFL.IDX PT, R59, R59, R0, 0x1c1f ;  /* 0x001c1f003b3b7589 */ /* 0x0003e800000e0000 */
[----:B------:R-:W4:Y:S04]  /*8b10*/  SHFL.IDX PT, R68, R68, R3, 0x1c1f ;  /* 0x001c1f0344447589 */ /* 0x000f2800000e0000 */
[----:B------:R5:W4:Y:S01]  /*8b20*/  SHFL.IDX PT, R74, R74, R3, 0x1c1f ;  /* 0x001c1f034a4a7589 */ /* 0x000b2200000e0000 */
[----:B-1----:R-:W-:Y:S01]  /*8b30*/  IMAD R0, R6, UR5, RZ ;  /* 0x0000000506007c24 */ /* 0x002fe2000f8e02ff */
[----:B------:R-:W-:-:S02]  /*8b40*/  ULDC.64 UR4, c[0x0][0xb40] ;  /* 0x0002d00000047ab9 */ /* 0x000fc40000000a00 */
[----:B------:R1:W-:Y:S01]  /*8b50*/  STSM.16.M88.4 [R27], R28 ;  /* 0x0000001c1b007844 */ /* 0x0003e20000000200 */
[----:B------:R-:W-:Y:S02]  /*8b60*/  IMAD R38, R7, UR44, R0 ;  /* 0x0000002c07267c24 */ /* 0x000fe4000f8e0200 */
[----:B------:R-:W-:Y:S01]  /*8b70*/  IMAD.WIDE.U32 R6, R6, UR44, R8 ;  /* 0x0000002c06067c25 */ /* 0x000fe2000f8e0008 */
[----:B------:R-:W-:Y:S01]  /*8b80*/  SEL R8, R37, R10, P0 ;  /* 0x0000000a25087207 */ /* 0x000fe20000000000 */
[----:B------:R3:W-:Y:S01]  /*8b90*/  STSM.16.M88.4 [R25], R12 ;  /* 0x0000000c19007844 */ /* 0x0007e20000000200 */
[----:B------:R-:W-:Y:S02]  /*8ba0*/  SEL R10, R10, R37, P0 ;  /* 0x000000250a0a7207 */ /* 0x000fe40000000000 */
[----:B------:R-:W-:Y:S02]  /*8bb0*/  SEL R9, R55, R20, P0 ;  /* 0x0000001437097207 */ /* 0x000fe40000000000 */
[----:B-----5:R-:W-:-:S02]  /*8bc0*/  SHF.R.S32.HI R3, RZ, 0x1f, R63 ;  /* 0x0000001fff037819 */ /* 0x020fc4000001143f */
[----:B------:R-:W-:Y:S01]  /*8bd0*/  IADD3 R0, P3, R63, R6, RZ ;  /* 0x000000063f007210 */ /* 0x000fe20007f7e0ff */
[----:B------:R-:W-:Y:S01]  /*8be0*/  STSM.16.M88.4 [R61], R8 ;  /* 0x000000083d007844 */ /* 0x000fe20000000200 */
[----:B-1----:R-:W-:Y:S02]  /*8bf0*/  SEL R27, R42, R57, P0 ;  /* 0x000000392a1b7207 */ /* 0x002fe40000000000 */
[----:B------:R-:W-:Y:S02]  /*8c00*/  IADD3.X R3, R3, R7, R38, P3, !PT ;  /* 0x0000000703037210 */ /* 0x000fe40001ffe426 */
[----:B--2---:R-:W-:Y:S02]  /*8c10*/  SEL R28, R45, R60, P0 ;  /* 0x0000003c2d1c7207 */ /* 0x004fe40000000000 */
[----:B---3--:R-:W-:Y:S02]  /*8c20*/  SEL R25, R57, R42, P0 ;  /* 0x0000002a39197207 */ /* 0x008fe40000000000 */
[----:B------:R-:W-:-:S02]  /*8c30*/  SEL R12, R41, R52, P0 ;  /* 0x00000034290c7207 */ /* 0x000fc40000000000 */
[----:B------:R-:W-:Y:S01]  /*8c40*/  SEL R14, R52, R41, P0 ;  /* 0x00000029340e7207 */ /* 0x000fe20000000000 */
[----:B------:R-:W-:Y:S01]  /*8c50*/  STSM.16.M88.4 [R56], R24 ;  /* 0x0000001838007844 */ /* 0x000fe20000000200 */
[----:B------:R-:W-:Y:S02]  /*8c60*/  SEL R13, R43, R58, P0 ;  /* 0x0000003a2b0d7207 */ /* 0x000fe40000000000 */
[----:B------:R-:W-:Y:S01]  /*8c70*/  SEL R15, R58, R43, P0 ;  /* 0x0000002b3a0f7207 */ /* 0x000fe20000000000 */
[----:B------:R-:W-:Y:S01]  /*8c80*/  STSM.16.M88.4 [R54], R32 ;  /* 0x0000002036007844 */ /* 0x000fe20000000200 */
[----:B------:R-:W-:Y:S02]  /*8c90*/  SEL R30, R60, R45, P0 ;  /* 0x0000002d3c1e7207 */ /* 0x000fe40000000000 */
[----:B------:R-:W-:Y:S01]  /*8ca0*/  SEL R29, R51, R66, P0 ;  /* 0x00000042331d7207 */ /* 0x000fe20000000000 */
[----:B------:R-:W-:Y:S01]  /*8cb0*/  STSM.16.M88.4 [R48], R12 ;  /* 0x0000000c30007844 */ /* 0x000fe20000000200 */
[----:B------:R-:W-:-:S02]  /*8cc0*/  SEL R31, R66, R51, P0 ;  /* 0x00000033421f7207 */ /* 0x000fc40000000000 */
[----:B----4-:R-:W-:Y:S02]  /*8cd0*/  SEL R36, R47, R68, P0 ;  /* 0x000000442f247207 */ /* 0x010fe40000000000 */
[----:B------:R-:W-:Y:S01]  /*8ce0*/  SEL R38, R68, R47, P0 ;  /* 0x0000002f44267207 */ /* 0x000fe20000000000 */
[----:B------:R-:W-:Y:S01]  /*8cf0*/  STSM.16.M88.4 [R46], R28 ;  /* 0x0000001c2e007844 */ /* 0x000fe20000000200 */
[----:B------:R-:W-:Y:S02]  /*8d00*/  SEL R37, R59, R74, P0 ;  /* 0x0000004a3b257207 */ /* 0x000fe40000000000 */
[----:B------:R-:W-:Y:S02]  /*8d10*/  SEL R39, R74, R59, P0 ;  /* 0x0000003b4a277207 */ /* 0x000fe40000000000 */
[C---:B------:R-:W-:Y:S01]  /*8d20*/  LEA R6, P3, R0.reuse, UR4, 0x2 ;  /* 0x0000000400067c11 */ /* 0x040fe2000f8610ff */
[----:B------:R-:W-:Y:S02]  /*8d30*/  ULDC UR4, c[0x0][0xc] ;  /* 0x0000030000047ab9 */ /* 0x000fe40000000800 */
[----:B------:R-:W-:Y:S01]  /*8d40*/  STSM.16.M88.4 [R21], R36 ;  /* 0x0000002415007844 */ /* 0x000fe20000000200 */
[----:B------:R-:W-:Y:S01]  /*8d50*/  LEA.HI.X R7, R0, UR5, R3, 0x2, P3 ;  /* 0x0000000500077c11 */ /* 0x000fe200098f1403 */
[----:B------:R-:W-:Y:S01]  /*8d60*/  UIADD3 UR48, UR4, UR48, URZ ;  /* 0x0000003004307290 */ /* 0x000fe2000fffe03f */
[----:B------:R1:W-:Y:S06]  /*8d70*/  MEMBAR.ALL.CTA ;  /* 0x0000000000007992 */ /* 0x0003ec0000008000 */
[----:B-1----:R-:W1:Y:S04]  /*8d80*/  FENCE.VIEW.ASYNC.S ;  /* 0x00000000000073c6 */ /* 0x002e680000000000 */
[----:B-1----:R-:W1:Y:S01]  /*8d90*/  SHFL.IDX PT, R0, R22, RZ, 0x1f ;  /* 0x00001fff16007589 */ /* 0x002e6200000e0000 */
[----:B------:R-:W-:Y:S06]  /*8da0*/  BAR.ARV 0x1, 0x120 ;  /* 0x0044800000007b1d */ /* 0x000fec0000002000 */
[----:B-1----:R-:W-:Y:S01]  /*8db0*/  ISETP.NE.AND P0, PT, R0, 0x7, PT ;  /* 0x000000070000780c */ /* 0x002fe20003f05270 */
[----:B------:R1:W-:Y:S04]  /*8dc0*/  @!P1 STG.E desc[UR50][R6.64], R5 ;  /* 0x0000000506009986 */ /* 0x0003e8000c101932 */
[----:B------:R1:W-:Y:S08]  /*8dd0*/  @!P2 STG.E desc[UR50][R6.64+0x20], R4 ;  /* 0x000020040600a986 */ /* 0x0003f0000c101932 */
[----:B------:R-:W-:Y:S05]  /*8de0*/  @P0 BRA `(.L_x_31) ;  /* 0x0000000000540947 */ /* 0x000fea0003800000 */
[----:B------:R-:W-:Y:S01]  /*8df0*/  BAR.SYNC.DEFER_BLOCKING 0x1, 0x120 ;  /* 0x0044800000007b1d */ /* 0x000fe20000010000 */
[----:B------:R-:W-:-:S05]  /*8e00*/  ELECT P0, URZ, PT ;  /* 0x00000000003f782f */ /* 0x000fca0003800000 */
[----:B------:R-:W-:Y:S08]  /*8e10*/  BSSY B0, `(.L_x_31) ;  /* 0x0000012000007945 */ /* 0x000ff00003800000 */
[----:B------:R-:W-:Y:S05]  /*8e20*/  @!P0 BRA `(.L_x_32) ;  /* 0x0000000000408947 */ /* 0x000fea0003800000 */
[----:B------:R-:W-:Y:S02]  /*8e30*/  UIADD3 UR4, UP0, UR54, 0x9f0, URZ ;  /* 0x000009f036047890 */ /* 0x000fe4000ff1e03f */
[----:B------:R-:W-:Y:S02]  /*8e40*/  UIADD3 UR6, UR38, 0x4000, URZ ;  /* 0x0000400026067890 */ /* 0x000fe4000fffe03f */
[----:B------:R-:W-:Y:S01]  /*8e50*/  UIADD3.X UR5, URZ, UR55, URZ, UP0, !UPT ;  /* 0x000000373f057290 */ /* 0x000fe200087fe43f */
[----:B------:R-:W-:Y:S01]  /*8e60*/  UMOV UR41, URZ ;  /* 0x0000003f00297c82 */ /* 0x000fe20008000000 */
[----:B------:R-:W-:Y:S01]  /*8e70*/  UMOV UR45, URZ ;  /* 0x0000003f002d7c82 */ /* 0x000fe20008000000 */
[----:B------:R-:W-:Y:S01]  /*8e80*/  UMOV UR40, UR38 ;  /* 0x0000002600287c82 */ /* 0x000fe20008000000 */
[----:B------:R-:W-:-:S05]  /*8e90*/  UMOV UR7, 0x40 ;  /* 0x0000004000077882 */ /* 0x000fca0000000000 */
[----:B------:R2:W-:Y:S02]  /*8ea0*/  UTMASTG.5D [UR40], [UR4] ;  /* 0x00000028040073b5 */ /* 0x0005e40008020000 */
[----:B--2---:R-:W-:Y:S01]  /*8eb0*/  UMOV UR40, UR6 ;  /* 0x0000000600287c82 */ /* 0x004fe20008000000 */
[----:B------:R-:W-:Y:S01]  /*8ec0*/  UMOV UR41, UR7 ;  /* 0x0000000700297c82 */ /* 0x000fe20008000000 */
[----:B------:R-:W-:Y:S01]  /*8ed0*/  UIADD3 UR6, UR38, 0x29820, URZ ;  /* 0x0002982026067890 */ /* 0x000fe2000fffe03f */
[----:B------:R2:W-:Y:S03]  /*8ee0*/  UTMASTG.5D [UR40], [UR4] ;  /* 0x00000028040073b5 */ /* 0x0005e60008020000 */
[----:B------:R-:W-:Y:S01]  /*8ef0*/  UPRMT UR6, URZ, 0x654, UR6 ;  /* 0x000006543f067896 */ /* 0x000fe20008000006 */
[----:B------:R0:W-:Y:S01]  /*8f00*/  UTMACMDFLUSH ;  /* 0x00000000000079b7 */ /* 0x0001e20000000000 */
[----:B------:R-:W-:-:S07]  /*8f10*/  DEPBAR.LE SB0, 0x0 ;  /* 0x000080000000791a */ /* 0x000fce0000000000 */
[----:B--2---:R-:W-:Y:S03]  /*8f20*/  SYNCS.ARRIVE.TRANS64.RED.A1T0 RZ, [UR6], RZ ;  /* 0x000000ffffff79a7 */ /* 0x004fe60008100406 */
.L_x_32:
[----:B------:R-:W-:Y:S05]  /*8f30*/  BSYNC B0 ;  /* 0x0000000000007941 */ /* 0x000fea0003800000 */
.L_x_31:
[----:B------:R-:W2:Y:S01]  /*8f40*/  LDC R0, c[0x0][0xda4] ;  /* 0x00036900ff007b82 */ /* 0x000ea20000000800 */
[----:B------:R-:W-:Y:S02]  /*8f50*/  UIADD3 UR52, UR52, 0x1, URZ ;  /* 0x0000000134347890 */ /* 0x000fe4000fffe03f */
[----:B------:R-:W-:Y:S02]  /*8f60*/  UIADD3 UR39, UR39, 0x1, URZ ;  /* 0x0000000127277890 */ /* 0x000fe4000fffe03f */
[----:B------:R-:W-:-:S04]  /*8f70*/  UISETP.NE.AND UP0, UPT, UR52, 0x2, UPT ;  /* 0x000000023400788c */ /* 0x000fc8000bf05270 */
[----:B------:R-:W-:Y:S02]  /*8f80*/  USEL UR4, URZ, 0x1, UP0 ;  /* 0x000000013f047887 */ /* 0x000fe40008000000 */
[----:B------:R-:W-:Y:S02]  /*8f90*/  USEL UR52, UR52, URZ, UP0 ;  /* 0x0000003f34347287 */ /* 0x000fe40008000000 */
[----:B------:R-:W-:Y:S01]  /*8fa0*/  ULOP3.LUT UR36, UR36, UR4, URZ, 0x3c, !UPT ;  /* 0x0000000424247292 */ /* 0x000fe2000f8e3c3f */
[----:B--2---:R-:W-:-:S13]  /*8fb0*/  ISETP.LE.AND P0, PT, R0, UR48, PT ;  /* 0x0000003000007c0c */ /* 0x004fda000bf03270 */
[----:B------:R-:W-:Y:S05]  /*8fc0*/  @!P0 BRA `(.L_x_33) ;  /* 0xffffff7c006c8947 */ /* 0x000fea000383ffff */
[----:B------:R-:W-:Y:S05]  /*8fd0*/  EXIT ;  /* 0x000000000000794d */ /* 0x000fea0003800000 */
.L_x_7:
[----:B------:R-:W-:-:S08]  /*8fe0*/  NOP ;  /* 0x0000000000007918 */ /* 0x000fd00000000000 */
[----:B------:R-:W1:-:S00]  /*8ff0*/  USETMAXREG.DEALLOC.CTAPOOL 0x18 ;  /* 0x00000018000079c8 */ /* 0x000e4000080e0500 */
[----:B------:R-:W2:Y:S01]  /*9000*/  S2UR UR49, SR_CTAID.X ;  /* 0x00000000003179c3 */ /* 0x000ea20000002500 */
[----:B-1----:R-:W-:Y:S01]  /*9010*/  IMAD.MOV.U32 R0, RZ, RZ, 0x1 ;  /* 0x00000001ff007424 */ /* 0x002fe200078e00ff */
[----:B------:R1:W-:Y:S01]  /*9020*/  STL [R1], RZ ;  /* 0x000000ff01007387 */ /* 0x0003e20000100800 */
[----:B------:R-:W-:-:S03]  /*9030*/  UMOV UR47, 0x1 ;  /* 0x00000001002f7882 */ /* 0x000fc60000000000 */
[----:B------:R1:W-:Y:S02]  /*9040*/  STL [R1+0xc], R0 ;  /* 0x00000c0001007387 */ /* 0x0003e40000100800 */
[----:B------:R-:W2:Y:S02]  /*9050*/  LDC R2, c[0x0][0xda4] ;  /* 0x00036900ff027b82 */ /* 0x000ea40000000800 */
[----:B--2---:R-:W-:-:S13]  /*9060*/  ISETP.LE.AND P0, PT, R2, UR49, PT ;  /* 0x0000003102007c0c */ /* 0x004fda000bf03270 */
[----:B-1----:R-:W-:Y:S05]  /*9070*/  @P0 BRA `(.L_x_34) ;  /* 0x0000002800fc0947 */ /* 0x002fea0003800000 */
[----:B------:R-:W1:Y:S01]  /*9080*/  S2R R7, SR_TID.X ;  /* 0x0000000000077919 */ /* 0x000e620000002100 */
[----:B------:R-:W-:Y:S01]  /*9090*/  ULDC.64 UR52, c[0x0][0x198] ;  /* 0x0000660000347ab9 */ /* 0x000fe20000000a00 */
[----:B------:R-:W-:Y:S01]  /*90a0*/  ULOP3.LUT UR43, UR46, 0x1, URZ, 0xfc, !UPT ;  /* 0x000000012e2b7892 */ /* 0x000fe2000f8efc3f */
[----:B------:R-:W2:Y:S01]  /*90b0*/  S2R R3, SR_TID.X ;  /* 0x0000000000037919 */ /* 0x000ea20000002100 */
[----:B------:R-:W-:Y:S01]  /*90c0*/  ULOP3.LUT UR48, UR46, 0x2, URZ, 0xfc, !UPT ;  /* 0x000000022e307892 */ /* 0x000fe2000f8efc3f */
[----:B------:R-:W-:Y:S01]  /*90d0*/  ULDC UR44, c[0x0][0xc] ;  /* 0x00000300002c7ab9 */ /* 0x000fe20000000800 */
[----:B------:R-:W-:Y:S01]  /*90e0*/  UMOV UR47, URZ ;  /* 0x0000003f002f7c82 */ /* 0x000fe20008000000 */
[C---:B-1----:R-:W-:Y:S01]  /*90f0*/  IMAD.SHL.U32 R0, R7.reuse, 0x80, RZ ;  /* 0x0000008007007824 */ /* 0x042fe200078e00ff */
[C---:B------:R-:W-:Y:S01]  /*9100*/  LOP3.LUT P0, RZ, R7.reuse, 0x4, RZ, 0xc0, !PT ;  /* 0x0000000407ff7812 */ /* 0x040fe2000780c0ff */
[----:B------:R-:W-:Y:S01]  /*9110*/  IMAD.SHL.U32 R4, R7, 0x20, RZ ;  /* 0x0000002007047824 */ /* 0x000fe200078e00ff */
[----:B--2---:R-:W-:Y:S01]  /*9120*/  LOP3.LUT R3, R3, 0x7f, RZ, 0xc0, !PT ;  /* 0x0000007f03037812 */ /* 0x004fe200078ec0ff */
[----:B------:R-:W-:Y:S01]  /*9130*/  IMAD.SHL.U32 R5, R7, 0x4, RZ ;  /* 0x0000000407057824 */ /* 0x000fe200078e00ff */
[----:B------:R-:W-:-:S02]  /*9140*/  LOP3.LUT R2, R0, 0x380, RZ, 0xc0, !PT ;  /* 0x0000038000027812 */ /* 0x000fc400078ec0ff */
[----:B------:R-:W-:Y:S02]  /*9150*/  SHF.R.U32.HI R3, RZ, 0x5, R3 ;  /* 0x00000005ff037819 */ /* 0x000fe40000011603 */
[----:B------:R-:W-:-:S03]  /*9160*/  LOP3.LUT R6, R4, 0x60, RZ, 0xc0, !PT ;  /* 0x0000006004067812 */ /* 0x000fc600078ec0ff */
[C---:B------:R-:W-:Y:S02]  /*9170*/  IMAD R2, R3.reuse, 0x10, R2 ;  /* 0x0000001003027824 */ /* 0x040fe400078e0202 */
[----:B------:R-:W-:Y:S02]  /*9180*/  IMAD R6, R3, 0x200, R6 ;  /* 0x0000020003067824 */ /* 0x000fe400078e0206 */
[----:B------:R-:W-:-:S05]  /*9190*/  IMAD.SHL.U32 R3, R7, 0x10, RZ ;  /* 0x0000001007037824 */ /* 0x000fca00078e00ff */
[----:B------:R-:W-:Y:S02]  /*91a0*/  LOP3.LUT R3, R2, 0x70, R3, 0x78, !PT ;  /* 0x0000007002037812 */ /* 0x000fe400078e7803 */
[C---:B------:R-:W-:Y:S02]  /*91b0*/  LOP3.LUT R2, R4.reuse, 0x80, RZ, 0xc0, !PT ;  /* 0x0000008004027812 */ /* 0x040fe400078ec0ff */
[----:B------:R-:W-:Y:S02]  /*91c0*/  LOP3.LUT R4, R4, 0x100, RZ, 0xc0, !PT ;  /* 0x0000010004047812 */ /* 0x000fe400078ec0ff */
[----:B------:R-:W-:Y:S02]  /*91d0*/  LOP3.LUT R2, R2, 0x10, R7, 0xf8, !PT ;  /* 0x0000001002027812 */ /* 0x000fe400078ef807 */
[----:B------:R-:W-:Y:S02]  /*91e0*/  LOP3.LUT R0, R3, 0xc00, R0, 0xf8, !PT ;  /* 0x00000c0003007812 */ /* 0x000fe400078ef800 */
[----:B------:R-:W-:-:S04]  /*91f0*/  LOP3.LUT R5, R2, 0x10, R5, 0x78, !PT ;  /* 0x0000001002057812 */ /* 0x000fc800078e7805 */
[----:B------:R-:W-:-:S05]  /*9200*/  IADD3 R2, R5, R6, R4 ;  /* 0x0000000605027210 */ /* 0x000fca0007ffe004 */
[----:B------:R-:W-:Y:S04]  /*9210*/  STL [R1+0x18], R2 ;  /* 0x0000180201007387 */ /* 0x000fe80000100800 */
[----:B------:R1:W-:Y:S04]  /*9220*/  STL [R1+0x1c], R0 ;  /* 0x00001c0001007387 */ /* 0x0003e80000100800 */
[----:B------:R-:W-:Y:S01]  /*9230*/  STL [R1], RZ ;  /* 0x000000ff01007387 */ /* 0x000fe20000100800 */
[----:B-1----:R-:W-:-:S05]  /*9240*/  IMAD.MOV.U32 R0, RZ, RZ, 0x40 ;  /* 0x00000040ff007424 */ /* 0x002fca00078e00ff */
[----:B------:R-:W-:-:S05]  /*9250*/  SEL R0, R0, 0xffffffc0, !P0 ;  /* 0xffffffc000007807 */ /* 0x000fca0004000000 */
[----:B------:R1:W-:Y:S02]  /*9260*/  STL [R1+0x20], R0 ;  /* 0x0000200001007387 */ /* 0x0003e40000100800 */
[----:B-1----:R-:W-:-:S05]  /*9270*/  IMAD.MOV.U32 R0, RZ, RZ, 0x1 ;  /* 0x00000001ff007424 */ /* 0x002fca00078e00ff */
[----:B------:R1:W-:Y:S02]  /*9280*/  STL [R1+0xc], R0 ;  /* 0x00000c0001007387 */ /* 0x0003e40000100800 */
.L_x_78:
[----:B--2---:R-:W2:Y:S01]  /*9290*/  S2UR UR4, SR_CgaCtaId ;  /* 0x00000000000479c3 */ /* 0x004ea20000008800 */
[----:B------:R-:W-:Y:S01]  /*92a0*/  ULDC UR5, c[0x0][0xda8] ;  /* 0x00036a0000057ab9 */ /* 0x000fe20000000800 */
[----:B------:R-:W-:Y:S01]  /*92b0*/  ULDC.64 UR6, c[0x0][0x3f8] ;  /* 0x0000fe0000067ab9 */ /* 0x000fe20000000a00 */
[----:B------:R-:W-:Y:S02]  /*92c0*/  UISETP.NE.AND UP1, UPT, UR5, 0x1, UPT ;  /* 0x000000010500788c */ /* 0x000fe4000bf25270 */
[----:B------:R-:W-:Y:S01]  /*92d0*/  UISETP.NE.U32.AND UP0, UPT, UR6, URZ, UPT ;  /* 0x0000003f0600728c */ /* 0x000fe2000bf05070 */
[----:B------:R-:W-:Y:S01]  /*92e0*/  UMOV UR40, 0x400 ;  /* 0x0000040000287882 */ /* 0x000fe20000000000 */
[----:B------:R-:W-:Y:S02]  /*92f0*/  ULDC UR8, c[0x0][0xdb4] ;  /* 0x00036d0000087ab9 */ /* 0x000fe40000000800 */
[----:B------:R-:W-:Y:S02]  /*9300*/  UISETP.NE.AND.EX UP0, UPT, UR7, URZ, UPT, UP0 ;  /* 0x0000003f0700728c */ /* 0x000fe4000bf05300 */
[----:B------:R-:W-:Y:S01]  /*9310*/  UISETP.NE.AND UP2, UPT, UR8, 0x1, UPT ;  /* 0x000000010800788c */ /* 0x000fe2000bf45270 */
[----:B------:R-:W-:Y:S01]  /*9320*/  ULDC UR6, c[0x0][0x404] ;  /* 0x0001010000067ab9 */ /* 0x000fe20000000800 */
[----:B------:R-:W-:Y:S01]  /*9330*/  ULDC UR42, c[0x0][0x2e0] ;  /* 0x0000b800002a7ab9 */ /* 0x000fe20000000800 */
[----:B------:R-:W-:Y:S01]  /*9340*/  USEL UR6, UR6, 0x1, UP0 ;  /* 0x0000000106067887 */ /* 0x000fe20008000000 */
[----:B------:R-:W-:Y:S01]  /*9350*/  @UP1 ULDC UR7, c[0x0][0xdb0] ;  /* 0x00036c0000071ab9 */ /* 0x000fe20000000800 */
[----:B------:R-:W-:-:S02]  /*9360*/  UMOV UR45, UR49 ;  /* 0x00000031002d7c82 */ /* 0x000fc40008000000 */
[----:B------:R-:W-:-:S04]  /*9370*/  UIMAD UR42, UR6, UR42, URZ ;  /* 0x0000002a062a72a4 */ /* 0x000fc8000f8e023f */
[----:B------:R-:W-:Y:S01]  /*9380*/  @UP2 ULDC.64 UR10, c[0x0][0xdb8] ;  /* 0x00036e00000a2ab9 */ /* 0x000fe20000000a00 */
[----:B------:R-:W-:Y:S02]  /*9390*/  UIADD3 UR6, UR42, 0x9f, URZ ;  /* 0x0000009f2a067890 */ /* 0x000fe4000fffe03f */
[----:B--2---:R-:W-:-:S03]  /*93a0*/  ULEA UR40, UR4, UR40, 0x18 ;  /* 0x0000002804287291 */ /* 0x004fc6000f8ec03f */
[----:B------:R-:W-:Y:S01]  /*93b0*/  @UP1 ULDC UR4, c[0x0][0xdac] ;  /* 0x00036b0000041ab9 */ /* 0x000fe20000000800 */
[----:B------:R-:W-:Y:S02]  /*93c0*/  UIADD3 UR9, UR40, 0x1a400, URZ ;  /* 0x0001a40028097890 */ /* 0x000fe4000fffe03f */
[----:B------:R-:W-:Y:S02]  /*93d0*/  UIMAD.WIDE.U32 UR4, UR49, UR4, URZ ;  /* 0x00000004310472a5 */ /* 0x000fe4000f8e003f */
[----:B------:R-:W-:Y:S02]  /*93e0*/  ULOP3.LUT UP0, URZ, UR9, 0x1bf, URZ, 0xc0, !UPT ;  /* 0x000001bf093f7892 */ /* 0x000fe4000f80c03f */
[----:B------:R-:W-:Y:S02]  /*93f0*/  @UP1 USHF.R.U32.HI UR45, URZ, UR7, UR5 ;  /* 0x000000073f2d1299 */ /* 0x000fe40008011605 */
[----:B------:R-:W-:Y:S02]  /*9400*/  UIMAD.WIDE UR6, UR6, 0x66666667, URZ ;  /* 0x66666667060678a5 */ /* 0x000fe4000f8e023f */
[----:B------:R-:W-:Y:S01]  /*9410*/  UIMAD.WIDE.U32 UR4, UR45, UR10, URZ ;  /* 0x0000000a2d0472a5 */ /* 0x000fe2000f8e003f */
[----:B------:R-:W-:Y:S01]  /*9420*/  PLOP3.LUT P0, PT, PT, PT, UP0, 0x80, 0x0 ;  /* 0x000000000000781c */ /* 0x000fe20003f0f008 */
[----:B------:R-:W-:Y:S01]  /*9430*/  USHF.R.U32.HI UR41, URZ, 0x1f, UR7 ;  /* 0x0000001f3f297899 */ /* 0x000fe20008011607 */
[----:B------:R-:W-:Y:S01]  /*9440*/  UMOV UR39, UR45 ;  /* 0x0000002d00277c82 */ /* 0x000fe20008000000 */
[----:B------:R-:W-:-:S02]  /*9450*/  @UP2 USHF.R.U32.HI UR39, URZ, UR11, UR5 ;  /* 0x0000000b3f272299 */ /* 0x000fc40008011605 */
[----:B------:R-:W-:Y:S02]  /*9460*/  ULEA.HI.SX32 UR41, UR7, UR41, 0x1a ;  /* 0x0000002907297291 */ /* 0x000fe4000f8fd23f */
[----:B------:R-:W-:-:S04]  /*9470*/  UIADD3 UR38, -UR39, URZ, URZ ;  /* 0x0000003f27267290 */ /* 0x000fc8000fffe13f */
[----:B------:R-:W-:Y:S02]  /*9480*/  UIMAD UR38, UR8, UR38, UR45 ;  /* 0x00000026082672a4 */ /* 0x000fe4000f8e022d */
[----:B------:R-:W-:Y:S10]  /*9490*/  @!P0 BRA `(.L_x_35) ;  /* 0x0000000000408947 */ /* 0x000ff40003800000 */
[----:B------:R-:W-:Y:S01]  /*94a0*/  MOV R2, 0x0 ;  /* 0x0000000000027802 */ /* 0x000fe20000000f00 */
[----:B------:R-:W-:Y:S01]  /*94b0*/  ULDC.64 UR6, c[0x4][0xa0] ;  /* 0x0100280000067ab9 */ /* 0x000fe20000000a00 */
[----:B------:R-:W-:Y:S01]  /*94c0*/  ULDC.64 UR8, c[0x4][0xa8] ;  /* 0x01002a0000087ab9 */ /* 0x000fe20000000a00 */
[----:B------:R-:W-:Y:S01]  /*94d0*/  ULDC.64 UR4, c[0x4][0x8] ;  /* 0x0100020000047ab9 */ /* 0x000fe20000000a00 */
[----:B------:R-:W-:Y:S02]  /*94e0*/  IMAD.U32 R4, RZ, RZ, UR6 ;  /* 0x00000006ff047e24 */ /* 0x000fe4000f8e00ff */
[----:B------:R-:W2:Y:S01]  /*94f0*/  LDC.64 R2, c[0x4][R2] ;  /* 0x0100000002027b82 */ /* 0x000ea20000000a00 */
[----:B------:R-:W-:Y:S02]  /*9500*/  IMAD.U32 R5, RZ, RZ, UR7 ;  /* 0x00000007ff057e24 */ /* 0x000fe4000f8e00ff */
[----:B------:R-:W-:Y:S02]  /*9510*/  IMAD.U32 R6, RZ, RZ, UR8 ;  /* 0x00000008ff067e24 */ /* 0x000fe4000f8e00ff */
[----:B------:R-:W-:-:S02]  /*9520*/  IMAD.U32 R7, RZ, RZ, UR9 ;  /* 0x00000009ff077e24 */ /* 0x000fc4000f8e00ff */
[----:B------:R-:W-:Y:S02]  /*9530*/  IMAD.U32 R10, RZ, RZ, UR4 ;  /* 0x00000004ff0a7e24 */ /* 0x000fe4000f8e00ff */
[----:B------:R-:W-:Y:S02]  /*9540*/  IMAD.U32 R11, RZ, RZ, UR5 ;  /* 0x00000005ff0b7e24 */ /* 0x000fe4000f8e00ff */
[----:B------:R-:W-:Y:S02]  /*9550*/  IMAD.MOV.U32 R8, RZ, RZ, 0x70 ;  /* 0x00000070ff087424 */ /* 0x000fe400078e00ff */
[----:B------:R-:W-:Y:S02]  /*9560*/  IMAD.MOV.U32 R12, RZ, RZ, 0x1 ;  /* 0x00000001ff0c7424 */ /* 0x000fe400078e00ff */
[----:B------:R-:W-:-:S07]  /*9570*/  IMAD.MOV.U32 R13, RZ, RZ, RZ ;  /* 0x000000ffff0d7224 */ /* 0x000fce00078e00ff */
[----:B------:R-:W-:-:S07]  /*9580*/  LEPC R20, `(.L_x_35) ;  /* 0x000000001014794e */ /* 0x000fce0000000000 */
[----:B-12---:R-:W-:Y:S05]  /*9590*/  CALL.ABS.NOINC R2 ;  /* 0x0000000002007343 */ /* 0x006fea0003c00000 */
.L_x_35:
[----:B------:R-:W-:-:S06]  /*95a0*/  UIADD3 UR4, UR40, 0xa400, URZ ;  /* 0x0000a40028047890 */ /* 0x000fcc000fffe03f */
[----:B------:R-:W-:-:S05]  /*95b0*/  IMAD.U32 R16, RZ, RZ, UR4 ;  /* 0x00000004ff107e24 */ /* 0x000fca000f8e00ff */
[----:B------:R-:W-:-:S13]  /*95c0*/  LOP3.LUT P0, RZ, R16, 0x3ff, RZ, 0xc0, !PT ;  /* 0x000003ff10ff7812 */ /* 0x000fda000780c0ff */
[----:B------:R-:W-:Y:S05]  /*95d0*/  @!P0 BRA `(.L_x_36) ;  /* 0x0000000000408947 */ /* 0x000fea0003800000 */
        /* <DEDUP_REMOVED lines=16> */
.L_x_36:
[----:B------:R-:W-:-:S04]  /*96e0*/  UIADD3 UR4, UR40, 0x400, URZ ;  /* 0x0000040028047890 */ /* 0x000fc8000fffe03f */
[----:B------:R-:W-:-:S06]  /*96f0*/  ULOP3.LUT UP0, URZ, UR4, 0x9f, URZ, 0xc0, !UPT ;  /* 0x0000009f043f7892 */ /* 0x000fcc000f80c03f */
[----:B------:R-:W-:-:S13]  /*9700*/  PLOP3.LUT P0, PT, PT, PT, UP0, 0x80, 0x0 ;  /* 0x000000000000781c */ /* 0x000fda0003f0f008 */
        /* <DEDUP_REMOVED lines=17> */
.L_x_37:
        /* <DEDUP_REMOVED lines=18> */
.L_x_38:
[----:B------:R-:W-:Y:S01]  /*9940*/  ULDC.64 UR4, c[0x0][0x9f8] ;  /* 0x00027e0000047ab9 */ /* 0x000fe20000000a00 */
[----:B------:R-:W-:Y:S01]  /*9950*/  IMAD.U32 R5, RZ, RZ, UR39 ;  /* 0x00000027ff057e24 */ /* 0x000fe2000f8e00ff */
[----:B------:R-:W-:Y:S01]  /*9960*/  ISETP.NE.U32.AND P0, PT, RZ, UR4, PT ;  /* 0x00000004ff007c0c */ /* 0x000fe2000bf05070 */
[----:B------:R-:W-:Y:S01]  /*9970*/  IMAD.U32 R9, RZ, RZ, UR39 ;  /* 0x00000027ff097e24 */ /* 0x000fe2000f8e00ff */
[----:B-1----:R-:W1:Y:S01]  /*9980*/  LDC R0, c[0x0][0x428] ;  /* 0x00010a00ff007b82 */ /* 0x002e620000000800 */
[----:B------:R-:W2:Y:S01]  /*9990*/  S2R R17, SR_TID.X ;  /* 0x0000000000117919 */ /* 0x000ea20000002100 */
[----:B------:R-:W-:-:S13]  /*99a0*/  ISETP.NE.AND.EX P0, PT, RZ, UR5, PT, P0 ;  /* 0x00000005ff007c0c */ /* 0x000fda000bf05300 */
[----:B------:R-:W3:Y:S01]  /*99b0*/  @P0 LDC.64 R2, c[0x0][0x9f8] ;  /* 0x00027e00ff020b82 */ /* 0x000ee20000000a00 */
[----:B------:R-:W-:Y:S02]  /*99c0*/  IMAD R6, RZ, RZ, -UR45 ;  /* 0x8000002dff067e24 */ /* 0x000fe4000f8e02ff */
[----:B------:R-:W-:Y:S01]  /*99d0*/  IMAD.U32 R4, RZ, RZ, UR38 ;  /* 0x00000026ff047e24 */ /* 0x000fe2000f8e00ff */
[----:B--2---:R-:W-:Y:S01]  /*99e0*/  LOP3.LUT R16, R17, 0x7f, RZ, 0xc0, !PT ;  /* 0x0000007f11107812 */ /* 0x004fe200078ec0ff */
[----:B---3--:R-:W-:-:S03]  /*99f0*/  @P0 IMAD.WIDE R2, R5, 0x4, R2 ;  /* 0x0000000405020825 */ /* 0x008fc600078e0202 */
[----:B------:R-:W2:Y:S02]  /*9a00*/  LDC R5, c[0x0][0xda8] ;  /* 0x00036a00ff057b82 */ /* 0x000ea40000000800 */
[----:B------:R3:W4:Y:S01]  /*9a10*/  @P0 LDG.E R9, desc[UR50][R2.64] ;  /* 0x0000003202090981 */ /* 0x000722000c1e1900 */
[----:B-1----:R-:W-:Y:S01]  /*9a20*/  ISETP.NE.AND P0, PT, R0, 0x1, PT ;  /* 0x000000010000780c */ /* 0x002fe20003f05270 */
[----:B------:R-:W-:Y:S01]  /*9a30*/  UMOV UR36, URZ ;  /* 0x0000003f00247c82 */ /* 0x000fe20008000000 */
[----:B------:R-:W-:Y:S01]  /*9a40*/  ISETP.NE.AND P2, PT, R16, RZ, PT ;  /* 0x000000ff1000720c */ /* 0x000fe20003f45270 */
[----:B------:R-:W-:Y:S01]  /*9a50*/  UMOV UR4, 0x40 ;  /* 0x0000004000047882 */ /* 0x000fe20000000000 */
[----:B------:R-:W-:Y:S01]  /*9a60*/  UMOV UR6, UR38 ;  /* 0x0000002600067c82 */ /* 0x000fe20008000000 */
[----:B------:R-:W-:Y:S01]  /*9a70*/  UMOV UR7, UR39 ;  /* 0x0000002700077c82 */ /* 0x000fe20008000000 */
[----:B------:R-:W-:Y:S01]  /*9a80*/  UMOV UR8, 0x80 ;  /* 0x0000008000087882 */ /* 0x000fe20000000000 */
[----:B------:R-:W-:Y:S01]  /*9a90*/  UMOV UR10, UR38 ;  /* 0x00000026000a7c82 */ /* 0x000fe20008000000 */
[----:B------:R-:W-:Y:S01]  /*9aa0*/  UMOV UR11, UR39 ;  /* 0x00000027000b7c82 */ /* 0x000fe20008000000 */
[----:B---3--:R-:W1:Y:S01]  /*9ab0*/  LDC.64 R2, c[0x0][0x3f8] ;  /* 0x0000fe00ff027b82 */ /* 0x008e620000000a00 */
[----:B------:R-:W-:-:S05]  /*9ac0*/  UMOV UR14, 0xffffffff ;  /* 0xffffffff000e7882 */ /* 0x000fca0000000000 */
[----:B------:R-:W-:Y:S02]  /*9ad0*/  VOTEU.ALL UP1, P2 ;  /* 0x00000000003f7886 */ /* 0x000fe40001020000 */
[----:B------:R-:W3:Y:S01]  /*9ae0*/  @P0 LDC R0, c[0x0][0x42c] ;  /* 0x00010b00ff000b82 */ /* 0x000ee20000000800 */
[----:B--2---:R-:W-:Y:S02]  /*9af0*/  IMAD R6, R5, R6, UR49 ;  /* 0x0000003105067e24 */ /* 0x004fe4000f8e0206 */
[----:B------:R-:W-:Y:S02]  /*9b00*/  @!UP1 UIADD3 UR12, UP0, UR52, 0x270, URZ ;  /* 0x00000270340c9890 */ /* 0x000fe4000ff1e03f */
[----:B------:R-:W-:-:S03]  /*9b10*/  IMAD.SHL.U32 R6, R6, 0x80, RZ ;  /* 0x0000008006067824 */ /* 0x000fc600078e00ff */
[----:B------:R-:W2:Y:S01]  /*9b20*/  @P0 LDC R5, c[0x0][0x430] ;  /* 0x00010c00ff050b82 */ /* 0x000ea20000000800 */
[----:B------:R-:W-:Y:S01]  /*9b30*/  @!UP1 UIADD3.X UR13, URZ, UR53, URZ, UP0, !UPT ;  /* 0x000000353f0d9290 */ /* 0x000fe200087fe43f */
[----:B------:R-:W-:Y:S02]  /*9b40*/  R2UR UR37, R6 ;  /* 0x00000000062572ca */ /* 0x000fe400000e0000 */
[----:B-1----:R-:W-:-:S04]  /*9b50*/  ISETP.NE.U32.AND P1, PT, R2, RZ, PT ;  /* 0x000000ff0200720c */ /* 0x002fc80003f25070 */
[----:B------:R-:W-:Y:S01]  /*9b60*/  ISETP.NE.AND.EX P1, PT, R3, RZ, PT, P1 ;  /* 0x000000ff0300720c */ /* 0x000fe20003f25310 */
[----:B---3--:R-:W-:-:S06]  /*9b70*/  @P0 IMAD.HI.U32 R0, R0, UR38, RZ ;  /* 0x0000002600000c27 */ /* 0x008fcc000f8e00ff */
[----:B------:R-:W-:Y:S01]  /*9b80*/  UMOV UR5, UR37 ;  /* 0x0000002500057c82 */ /* 0x000fe20008000000 */
[----:B------:R-:W-:Y:S01]  /*9b90*/  UMOV UR9, UR37 ;  /* 0x0000002500097c82 */ /* 0x000fe20008000000 */
[----:B------:R1:W-:Y:S01]  /*9ba0*/  @!UP1 UTMAPF.L2.4D [UR36], [UR12] ;  /* 0x000000240c0095b8 */ /* 0x0003e20008018000 */
[----:B--2---:R-:W-:Y:S01]  /*9bb0*/  @P0 SHF.R.U32.HI R4, RZ, R5, R0 ;  /* 0x00000005ff040219 */ /* 0x004fe20000011600 */
[----:B------:R1:W-:Y:S01]  /*9bc0*/  @!UP1 UTMAPF.L2.4D [UR4], [UR12] ;  /* 0x000000040c0095b8 */ /* 0x0003e20008018000 */
[----:B------:R1:W-:Y:S01]  /*9bd0*/  @!UP1 UTMAPF.L2.4D [UR8], [UR12] ;  /* 0x000000080c0095b8 */ /* 0x0003e20008018000 */
[----:B----4-:R-:W-:Y:S01]  /*9be0*/  SHF.R.S32.HI R10, RZ, 0x1f, R9 ;  /* 0x0000001fff0a7819 */ /* 0x010fe20000011409 */
[----:B------:R-:W-:Y:S01]  /*9bf0*/  STL [R1+0x10], R9 ;  /* 0x0000100901007387 */ /* 0x000fe20000100800 */
[----:B------:R-:W-:-:S03]  /*9c00*/  SEL R0, R9, RZ, !P1 ;  /* 0x000000ff09007207 */ /* 0x000fc60004800000 */
[----:B------:R2:W-:Y:S04]  /*9c10*/  STL [R1+0x8], R4 ;  /* 0x0000080401007387 */ /* 0x0005e80000100800 */
[----:B------:R1:W-:Y:S01]  /*9c20*/  STL [R1+0x14], R10 ;  /* 0x0000140a01007387 */ /* 0x0003e20000100800 */
[----:B--2---:R-:W-:-:S04]  /*9c30*/  SHF.R.U32.HI R4, RZ, 0x5, R17 ;  /* 0x00000005ff047819 */ /* 0x004fc80000011611 */
[----:B------:R-:W-:Y:S01]  /*9c40*/  LOP3.LUT R4, R4, 0x3, RZ, 0xc0, !PT ;  /* 0x0000000304047812 */ /* 0x000fe200078ec0ff */
[----:B-1----:R-:W-:Y:S06]  /*9c50*/  BRA.DIV UR14, `(.L_x_39) ;  /* 0x000000260e607947 */ /* 0x002fec000b800000 */
[----:B------:R1:W2:Y:S02]  /*9c60*/  SHFL.IDX PT, R14, R4, RZ, 0x1f ;  /* 0x00001fff040e7589 */ /* 0x0002a400000e0000 */
.L_x_94:
[----:B--2---:R-:W-:Y:S02]  /*9c70*/  ISETP.NE.AND P0, PT, R14, RZ, PT ;  /* 0x000000ff0e00720c */ /* 0x004fe40003f05270 */
[----:B------:R-:W-:-:S11]  /*9c80*/  PLOP3.LUT P6, PT, PT, PT, PT, 0x8, 0x0 ;  /* 0x000000000000781c */ /* 0x000fd60003fce170 */
[----:B------:R-:W-:Y:S05]  /*9c90*/  @P0 BRA `(.L_x_40) ;  /* 0x0000000400f80947 */ /* 0x000fea0003800000 */
[----:B------:R-:W-:-:S06]  /*9ca0*/  UIADD3 UR4, UR41, -0x1, URZ ;  /* 0xffffffff29047890 */ /* 0x000fcc000fffe03f */
[----:B------:R-:W-:Y:S01]  /*9cb0*/  IMAD.U32 R7, RZ, RZ, UR4 ;  /* 0x00000004ff077e24 */ /* 0x000fe2000f8e00ff */
[----:B------:R-:W-:-:S03]  /*9cc0*/  UMOV UR4, 0xffffffff ;  /* 0xffffffff00047882 */ /* 0x000fc60000000000 */
[----:B------:R-:W-:Y:S05]  /*9cd0*/  BRA.DIV UR4, `(.L_x_41) ;  /* 0x0000002604607947 */ /* 0x000fea000b800000 */
[----:B------:R-:W-:-:S13]  /*9ce0*/  ELECT P6, URZ, PT ;  /* 0x00000000003f782f */ /* 0x000fda00038c0000 */
.L_x_97:
[----:B------:R-:W-:Y:S05]  /*9cf0*/  @!P6 BRA `(.L_x_42) ;  /* 0x000000040064e947 */ /* 0x000fea0003800000 */
[----:B------:R-:W-:Y:S01]  /*9d00*/  IMAD.MOV.U32 R0, RZ, RZ, R9 ;  /* 0x000000ffff007224 */ /* 0x000fe200078e0009 */
[----:B------:R-:W-:Y:S06]  /*9d10*/  @!P1 BRA `(.L_x_43) ;  /* 0x0000000000449947 */ /* 0x000fec0003800000 */
[----:B------:R-:W2:Y:S01]  /*9d20*/  LDC R8, c[0x0][0x41c] ;  /* 0x00010700ff087b82 */ /* 0x000ea20000000800 */
[----:B------:R-:W-:Y:S01]  /*9d30*/  ULDC.64 UR4, c[0x0][0x408] ;  /* 0x0001020000047ab9 */ /* 0x000fe20000000a00 */
[----:B--2---:R-:W-:-:S13]  /*9d40*/  ISETP.NE.AND P0, PT, R8, 0x1, PT ;  /* 0x000000010800780c */ /* 0x004fda0003f05270 */
[----:B-1----:R-:W1:Y:S02]  /*9d50*/  @P0 LDC.64 R4, c[0x0][0x420] ;  /* 0x00010800ff040b82 */ /* 0x002e640000000a00 */
[----:B-1----:R-:W-:-:S04]  /*9d60*/  @P0 IMAD.HI.U32 R0, R7, R4, RZ ;  /* 0x0000000407000227 */ /* 0x002fc800078e00ff */
[----:B------:R-:W-:Y:S01]  /*9d70*/  IMAD.MOV.U32 R4, RZ, RZ, R7 ;  /* 0x000000ffff047224 */ /* 0x000fe200078e0007 */
[----:B------:R-:W-:-:S04]  /*9d80*/  @P0 SHF.R.U32.HI R4, RZ, R5, R0 ;  /* 0x00000005ff040219 */ /* 0x000fc80000011600 */
[--C-:B------:R-:W-:Y:S01]  /*9d90*/  SHF.R.S32.HI R5, RZ, 0x1f, R4.reuse ;  /* 0x0000001fff057819 */ /* 0x100fe20000011404 */
[----:B------:R-:W-:-:S04]  /*9da0*/  IMAD.MOV R0, RZ, RZ, -R4 ;  /* 0x000000ffff007224 */ /* 0x000fc800078e0a04 */
[----:B------:R-:W-:Y:S02]  /*9db0*/  IMAD R7, R8, R0, R7 ;  /* 0x0000000008077224 */ /* 0x000fe400078e0207 */
[----:B------:R-:W-:Y:S02]  /*9dc0*/  IMAD R0, R10, UR4, RZ ;  /* 0x000000040a007c24 */ /* 0x000fe4000f8e02ff */
[----:B------:R-:W-:-:S04]  /*9dd0*/  IMAD.WIDE.U32 R4, R9, UR4, R4 ;  /* 0x0000000409047c25 */ /* 0x000fc8000f8e0004 */
[----:B------:R-:W-:Y:S01]  /*9de0*/  IMAD R9, R9, UR5, R0 ;  /* 0x0000000509097c24 */ /* 0x000fe2000f8e0200 */
[----:B------:R-:W-:-:S03]  /*9df0*/  LEA R2, P0, R4, R2, 0x2 ;  /* 0x0000000204027211 */ /* 0x000fc600078010ff */
[----:B------:R-:W-:-:S05]  /*9e00*/  IMAD.IADD R0, R5, 0x1, R9 ;  /* 0x0000000105007824 */ /* 0x000fca00078e0209 */
[----:B------:R-:W-:-:S05]  /*9e10*/  LEA.HI.X R3, R4, R3, R0, 0x2, P0 ;  /* 0x0000000304037211 */ /* 0x000fca00000f1400 */
[----:B------:R2:W5:Y:S02]  /*9e20*/  LDG.E R0, desc[UR50][R2.64] ;  /* 0x0000003202007981 */ /* 0x000564000c1e1900 */
.L_x_43:
[----:B--2---:R-:W2:Y:S04]  /*9e30*/  LDL R3, [R1] ;  /* 0x0000000001037983 */ /* 0x004ea80000100800 */
[----:B------:R-:W3:Y:S01]  /*9e40*/  LDL R2, [R1+0xc] ;  /* 0x00000c0001027983 */ /* 0x000ee20000100800 */
[----:B------:R-:W-:Y:S02]  /*9e50*/  ISETP.NE.AND P0, PT, R16, RZ, PT ;  /* 0x000000ff1000720c */ /* 0x000fe40003f05270 */
[----:B--2---:R-:W-:Y:S02]  /*9e60*/  LEA R5, R3, UR40, 0x3 ;  /* 0x0000002803057c11 */ /* 0x004fe4000f8e18ff */
[----:B---3--:R-:W-:-:S04]  /*9e70*/  SHF.L.U32 R2, R2, 0x1f, RZ ;  /* 0x0000001f02027819 */ /* 0x008fc800000006ff */
[----:B------:R-:W2:Y:S02]  /*9e80*/  SYNCS.PHASECHK.TRANS64.TRYWAIT P3, [R5+URZ+0x29880], R2 ;  /* 0x02988002050075a7 */ /* 0x000ea4000806017f */
[----:B--2---:R-:W-:Y:S05]  /*9e90*/  @!P3 BRA `(.L_x_44) ;  /* 0x000000240010b947 */ /* 0x004fea0003800000 */
.L_x_98:
[----:B------:R-:W-:Y:S05]  /*9ea0*/  @P0 BRA `(.L_x_45) ;  /* 0x00000000001c0947 */ /* 0x000fea0003800000 */
[----:B------:R-:W1:Y:S02]  /*9eb0*/  S2R R3, SR_TID.X ;  /* 0x0000000000037919 */ /* 0x000e640000002100 */
[----:B-1----:R-:W-:Y:S01]  /*9ec0*/  LOP3.LUT R4, R3, 0x1f, RZ, 0xc0, !PT ;  /* 0x0000001f03047812 */ /* 0x002fe200078ec0ff */
[----:B------:R-:W-:-:S03]  /*9ed0*/  IMAD.MOV.U32 R3, RZ, RZ, 0x5000 ;  /* 0x00005000ff037424 */ /* 0x000fc600078e00ff */
[----:B------:R-:W-:Y:S01]  /*9ee0*/  ISETP.NE.AND P3, PT, R4, RZ, PT ;  /* 0x000000ff0400720c */ /* 0x000fe20003f65270 */
[----:B------:R3:W-:-:S12]  /*9ef0*/  SYNCS.ARRIVE.TRANS64 RZ, [R5+URZ+0x29870], R3 ;  /* 0x0298700305ff79a7 */ /* 0x0007d8000800003f */
[----:B---3--:R-:W-:Y:S05]  /*9f00*/  @!P3 BRA `(.L_x_45) ;  /* 0x000000000004b947 */ /* 0x008fea0003800000 */
[----:B------:R-:W-:Y:S01]  /*9f10*/  BPT.TRAP 0x1 ;  /* 0x000000040000795c */ /* 0x000fe20000300000 */
.L_x_45:
[----:B-1----:R-:W3:Y:S04]  /*9f20*/  LDL R4, [R1] ;  /* 0x0000000001047983 */ /* 0x002ee80000100800 */
[----:B------:R-:W4:Y:S01]  /*9f30*/  LDL R3, [R1+0x8] ;  /* 0x0000080001037983 */ /* 0x000f220000100800 */
[----:B------:R-:W-:Y:S01]  /*9f40*/  R2UR UR9, R5 ;  /* 0x00000000050972ca */ /* 0x000fe200000e0000 */
[----:B------:R-:W-:Y:S01]  /*9f50*/  IMAD R7, R7, 0xa0, RZ ;  /* 0x000000a007077824 */ /* 0x000fe200078e02ff */
[----:B-----5:R-:W-:Y:S01]  /*9f60*/  R2UR UR13, R0 ;  /* 0x00000000000d72ca */ /* 0x020fe200000e0000 */
[----:B------:R-:W-:Y:S01]  /*9f70*/  UIADD3 UR4, UP0, UR52, 0x470, URZ ;  /* 0x0000047034047890 */ /* 0x000fe2000ff1e03f */
[----:B------:R-:W-:Y:S02]  /*9f80*/  UMOV UR6, 0x0 ;  /* 0x0000000000067882 */ /* 0x000fe40000000000 */
[----:B------:R-:W-:Y:S01]  /*9f90*/  R2UR UR11, R7 ;  /* 0x00000000070b72ca */ /* 0x000fe200000e0000 */
[----:B------:R-:W-:Y:S01]  /*9fa0*/  UIADD3.X UR5, URZ, UR53, URZ, UP0, !UPT ;  /* 0x000000353f057290 */ /* 0x000fe200087fe43f */
[----:B------:R-:W-:Y:S01]  /*9fb0*/  UMOV UR7, 0x14f00000 ;  /* 0x14f0000000077882 */ /* 0x000fe20000000000 */
[----:B------:R-:W-:-:S04]  /*9fc0*/  UMOV UR10, URZ ;  /* 0x0000003f000a7c82 */ /* 0x000fc80008000000 */
[----:B------:R-:W-:Y:S01]  /*9fd0*/  UIADD3 UR9, UR9, 0x29870, URZ ;  /* 0x0002987009097890 */ /* 0x000fe2000fffe03f */
[----:B---3--:R-:W-:Y:S02]  /*9fe0*/  R2UR UR8, R4 ;  /* 0x00000000040872ca */ /* 0x008fe400000e0000 */
[----:B----4-:R-:W-:-:S11]  /*9ff0*/  R2UR UR12, R3 ;  /* 0x00000000030c72ca */ /* 0x010fd600000e0000 */
[----:B------:R-:W-:-:S04]  /*a000*/  UIMAD UR8, UR8, 0x5000, UR40 ;  /* 0x00005000080878a4 */ /* 0x000fc8000f8e0228 */
[----:B------:R-:W-:-:S09]  /*a010*/  UIADD3 UR8, UR8, 0xa400, URZ ;  /* 0x0000a40008087890 */ /* 0x000fd2000fffe03f */
[----:B------:R1:W-:Y:S01]  /*a020*/  UTMALDG.4D [UR8], [UR4], desc[UR6] ;  /* 0x00000608040075b4 */ /* 0x0003e20008019000 */
[----:B------:R-:W3:Y:S02]  /*a030*/  SYNCS.PHASECHK.TRANS64.TRYWAIT P3, [R5+URZ+0x29840], R2 ;  /* 0x02984002050075a7 */ /* 0x000ee4000806017f */
[----:B-1-3--:R-:W-:Y:S05]  /*a040*/  @!P3 BRA `(.L_x_46) ;  /* 0x0000002000b8b947 */ /* 0x00afea0003800000 */
.L_x_99:
[----:B------:R-:W-:Y:S05]  /*a050*/  @P0 BRA `(.L_x_47) ;  /* 0x00000000001c0947 */ /* 0x000fea0003800000 */
[----:B------:R-:W3:Y:S01]  /*a060*/  S2R R3, SR_TID.X ;  /* 0x0000000000037919 */ /* 0x000ee20000002100 */
[----:B-12---:R-:W-:-:S04]  /*a070*/  IMAD.MOV.U32 R2, RZ, RZ, 0x7800 ;  /* 0x00007800ff027424 */ /* 0x006fc800078e00ff */
[----:B------:R4:W-:Y:S01]  /*a080*/  SYNCS.ARRIVE.TRANS64 RZ, [R5+URZ+0x29830], R2 ;  /* 0x0298300205ff79a7 */ /* 0x0009e2000800003f */
[----:B---3--:R-:W-:-:S04]  /*a090*/  LOP3.LUT R3, R3, 0x1f, RZ, 0xc0, !PT ;  /* 0x0000001f03037812 */ /* 0x008fc800078ec0ff */
[----:B------:R-:W-:-:S13]  /*a0a0*/  ISETP.NE.AND P0, PT, R3, RZ, PT ;  /* 0x000000ff0300720c */ /* 0x000fda0003f05270 */
[----:B----4-:R-:W-:Y:S05]  /*a0b0*/  @!P0 BRA `(.L_x_47) ;  /* 0x0000000000048947 */ /* 0x010fea0003800000 */
[----:B------:R-:W-:Y:S01]  /*a0c0*/  BPT.TRAP 0x1 ;  /* 0x000000040000795c */ /* 0x000fe20000300000 */
.L_x_47:
[----:B------:R-:W3:Y:S04]  /*a0d0*/  LDL R3, [R1] ;  /* 0x0000000001037983 */ /* 0x000ee80000100800 */
[----:B-12---:R-:W2:Y:S01]  /*a0e0*/  LDL R2, [R1+0x8] ;  /* 0x0000080001027983 */ /* 0x006ea20000100800 */
[----:B------:R-:W-:Y:S01]  /*a0f0*/  R2UR UR9, R5 ;  /* 0x00000000050972ca */ /* 0x000fe200000e0000 */
[----:B------:R-:W-:Y:S01]  /*a100*/  UIADD3 UR4, UP0, UR52, 0x370, URZ ;  /* 0x0000037034047890 */ /* 0x000fe2000ff1e03f */
[----:B------:R-:W-:Y:S01]  /*a110*/  R2UR UR11, R7 ;  /* 0x00000000070b72ca */ /* 0x000fe200000e0000 */
[----:B------:R-:W-:Y:S01]  /*a120*/  UMOV UR10, URZ ;  /* 0x0000003f000a7c82 */ /* 0x000fe20008000000 */
[----:B------:R-:W-:Y:S01]  /*a130*/  R2UR UR13, R0 ;  /* 0x00000000000d72ca */ /* 0x000fe200000e0000 */
[----:B------:R-:W-:Y:S01]  /*a140*/  UIADD3.X UR5, URZ, UR53, URZ, UP0, !UPT ;  /* 0x000000353f057290 */ /* 0x000fe200087fe43f */
[----:B------:R-:W-:Y:S01]  /*a150*/  UMOV UR6, 0x0 ;  /* 0x0000000000067882 */ /* 0x000fe20000000000 */
[----:B------:R-:W-:Y:S01]  /*a160*/  UMOV UR7, 0x14f00000 ;  /* 0x14f0000000077882 */ /* 0x000fe20000000000 */
[----:B------:R-:W-:-:S05]  /*a170*/  UMOV UR16, 0x40 ;  /* 0x0000004000107882 */ /* 0x000fca0000000000 */
[----:B------:R-:W-:Y:S01]  /*a180*/  UIADD3 UR9, UR9, 0x29830, URZ ;  /* 0x0002983009097890 */ /* 0x000fe2000fffe03f */
[----:B---3--:R-:W-:Y:S02]  /*a190*/  R2UR UR8, R3 ;  /* 0x00000000030872ca */ /* 0x008fe400000e0000 */
[----:B--2---:R-:W-:-:S11]  /*a1a0*/  R2UR UR12, R2 ;  /* 0x00000000020c72ca */ /* 0x004fd600000e0000 */
[----:B------:R-:W-:-:S04]  /*a1b0*/  UIMAD UR8, UR8, 0x7800, UR40 ;  /* 0x00007800080878a4 */ /* 0x000fc8000f8e0228 */
[----:B------:R-:W-:Y:S02]  /*a1c0*/  UIADD3 UR14, UR8, 0x1a400, URZ ;  /* 0x0001a400080e7890 */ /* 0x000fe4000fffe03f */
[----:B------:R-:W-:Y:S02]  /*a1d0*/  UIADD3 UR15, UR8, 0x1cc00, URZ ;  /* 0x0001cc00080f7890 */ /* 0x000fe4000fffe03f */
[----:B------:R-:W-:-:S03]  /*a1e0*/  UIADD3 UR17, UR8, 0x1f400, URZ ;  /* 0x0001f40008117890 */ /* 0x000fc6000fffe03f */
[----:B------:R-:W-:Y:S01]  /*a1f0*/  UMOV UR8, UR14 ;  /* 0x0000000e00087c82 */ /* 0x000fe20008000000 */
[----:B------:R-:W-:Y:S01]  /*a200*/  UMOV UR14, 0x80 ;  /* 0x00000080000e7882 */ /* 0x000fe20000000000 */
[----:B------:R1:W-:Y:S02]  /*a210*/  UTMALDG.4D [UR8], [UR4], desc[UR6] ;  /* 0x00000608040075b4 */ /* 0x0003e40008019000 */
[----:B-1----:R-:W-:Y:S01]  /*a220*/  UMOV UR8, UR15 ;  /* 0x0000000f00087c82 */ /* 0x002fe20008000000 */
[----:B------:R-:W-:Y:S02]  /*a230*/  UMOV UR10, UR16 ;  /* 0x00000010000a7c82 */ /* 0x000fe40008000000 */
[----:B------:R1:W-:Y:S02]  /*a240*/  UTMALDG.4D [UR8], [UR4], desc[UR6] ;  /* 0x00000608040075b4 */ /* 0x0003e40008019000 */
[----:B-1----:R-:W-:Y:S01]  /*a250*/  UMOV UR8, UR17 ;  /* 0x0000001100087c82 */ /* 0x002fe20008000000 */
[----:B------:R-:W-:-:S02]  /*a260*/  UMOV UR10, UR14 ;  /* 0x0000000e000a7c82 */ /* 0x000fc40008000000 */
[----:B------:R2:W-:Y:S02]  /*a270*/  UTMALDG.4D [UR8], [UR4], desc[UR6] ;  /* 0x00000608040075b4 */ /* 0x0005e40008019000 */
[----:B--2---:R-:W-:Y:S01]  /*a280*/  NOP ;  /* 0x0000000000007918 */ /* 0x004fe20000000000 */
.L_x_42:
[----:B------:R-:W-:Y:S05]  /*a290*/  WARPSYNC.ALL ;  /* 0x0000000000007948 */ /* 0x000fea0003800000 */
[----:B------:R-:W-:Y:S01]  /*a2a0*/  ELECT P0, URZ, PT ;  /* 0x00000000003f782f */ /* 0x000fe20003800000 */
[----:B------:R-:W-:Y:S01]  /*a2b0*/  BAR.SYNC.DEFER_BLOCKING 0x8, 0x120 ;  /* 0x0204800000007b1d */ /* 0x000fe20000010000 */
[----:B------:R-:W-:Y:S02]  /*a2c0*/  UIADD3 UR4, UP0, UR52, 0x270, URZ ;  /* 0x0000027034047890 */ /* 0x000fe4000ff1e03f */
[----:B------:R-:W-:Y:S02]  /*a2d0*/  UIADD3 UR8, UR40, 0x14400, URZ ;  /* 0x0001440028087890 */ /* 0x000fe4000fffe03f */
[----:B------:R-:W-:-:S02]  /*a2e0*/  UIADD3 UR9, UR40, 0x29800, URZ ;  /* 0x0002980028097890 */ /* 0x000fc4000fffe03f */
[----:B------:R-:W-:Y:S02]  /*a2f0*/  UIADD3.X UR5, URZ, UR53, URZ, UP0, !UPT ;  /* 0x000000353f057290 */ /* 0x000fe400087fe43f */
[----:B------:R-:W-:Y:S02]  /*a300*/  UIADD3 UR24, UR40, 0x16400, URZ ;  /* 0x0001640028187890 */ /* 0x000fe4000fffe03f */
[----:B------:R-:W-:Y:S01]  /*a310*/  UIADD3 UR16, UR40, 0x18400, URZ ;  /* 0x0001840028107890 */ /* 0x000fe2000fffe03f */
[C---:B------:R-:W-:Y:S01]  /*a320*/  @P0 R2UR UR11, R6.reuse ;  /* 0x00000000060b02ca */ /* 0x040fe200000e0000 */
[----:B------:R-:W-:Y:S01]  /*a330*/  @P0 IMAD.MOV.U32 R2, RZ, RZ, 0x6000 ;  /* 0x00006000ff020424 */ /* 0x000fe200078e00ff */
[C---:B------:R-:W-:Y:S01]  /*a340*/  @P0 R2UR UR27, R6.reuse ;  /* 0x00000000061b02ca */ /* 0x040fe200000e0000 */
[----:B------:R-:W-:Y:S01]  /*a350*/  UMOV UR6, 0x0 ;  /* 0x0000000000067882 */ /* 0x000fe20000000000 */
[----:B------:R-:W-:Y:S01]  /*a360*/  @P0 R2UR UR19, R6 ;  /* 0x00000000061302ca */ /* 0x000fe200000e0000 */
[----:B------:R-:W-:Y:S01]  /*a370*/  UMOV UR7, 0x12f00000 ;  /* 0x12f0000000077882 */ /* 0x000fe20000000000 */
[----:B------:R-:W-:Y:S01]  /*a380*/  UMOV UR10, URZ ;  /* 0x0000003f000a7c82 */ /* 0x000fe20008000000 */
[----:B------:R-:W-:Y:S01]  /*a390*/  UMOV UR12, UR38 ;  /* 0x00000026000c7c82 */ /* 0x000fe20008000000 */
[----:B------:R-:W-:Y:S01]  /*a3a0*/  UMOV UR13, UR39 ;  /* 0x00000027000d7c82 */ /* 0x000fe20008000000 */
[----:B------:R-:W-:Y:S01]  /*a3b0*/  UMOV UR26, 0x40 ;  /* 0x00000040001a7882 */ /* 0x000fe20000000000 */
[----:B------:R-:W-:Y:S01]  /*a3c0*/  UMOV UR28, UR38 ;  /* 0x00000026001c7c82 */ /* 0x000fe20008000000 */
[----:B------:R-:W-:Y:S01]  /*a3d0*/  UMOV UR29, UR39 ;  /* 0x00000027001d7c82 */ /* 0x000fe20008000000 */
[----:B------:R2:W-:Y:S01]  /*a3e0*/  @P0 SYNCS.ARRIVE.TRANS64 RZ, [UR40+0x29800], R2 ;  /* 0x02980002ffff09a7 */ /* 0x0005e20008000028 */
[----:B------:R-:W-:Y:S01]  /*a3f0*/  UMOV UR25, UR9 ;  /* 0x0000000900197c82 */ /* 0x000fe20008000000 */
[----:B------:R-:W-:Y:S01]  /*a400*/  UMOV UR18, 0x80 ;  /* 0x0000008000127882 */ /* 0x000fe20000000000 */
[----:B------:R-:W-:Y:S01]  /*a410*/  UMOV UR20, UR38 ;  /* 0x0000002600147c82 */ /* 0x000fe20008000000 */
[----:B------:R-:W-:Y:S01]  /*a420*/  UMOV UR21, UR39 ;  /* 0x0000002700157c82 */ /* 0x000fe20008000000 */
[----:B------:R2:W-:Y:S01]  /*a430*/  UTMALDG.4D [UR8], [UR4], desc[UR6] ;  /* 0x00000608040075b4 */ /* 0x0005e20008019000 */
[----:B------:R-:W-:Y:S01]  /*a440*/  UMOV UR17, UR9 ;  /* 0x0000000900117c82 */ /* 0x000fe20008000000 */
[----:B------:R2:W-:Y:S01]  /*a450*/  UTMALDG.4D [UR24], [UR4], desc[UR6] ;  /* 0x00000618040075b4 */ /* 0x0005e20008019000 */
[----:B------:R2:W-:Y:S02]  /*a460*/  UTMALDG.4D [UR16], [UR4], desc[UR6] ;  /* 0x00000610040075b4 */ /* 0x0005e40008019000 */
[----:B--2---:R-:W-:Y:S01]  /*a470*/  NOP ;  /* 0x0000000000007918 */ /* 0x004fe20000000000 */
.L_x_40:
[----:B------:R-:W-:-:S06]  /*a480*/  ULOP3.LUT UR4, UR47, 0x1, URZ, 0xc, !UPT ;  /* 0x000000012f047892 */ /* 0x000fcc000f8e0c3f */
[----:B------:R-:W-:-:S05]  /*a490*/  IMAD.U32 R2, RZ, RZ, UR4 ;  /* 0x00000004ff027e24 */ /* 0x000fca000f8e00ff */
[----:B------:R-:W-:-:S04]  /*a4a0*/  SHF.L.U32 R2, R2, 0x1f, RZ ;  /* 0x0000001f02027819 */ /* 0x000fc800000006ff */
[----:B------:R-:W2:Y:S02]  /*a4b0*/  SYNCS.PHASECHK.TRANS64.TRYWAIT P0, [UR40+0x29820], R2 ;  /* 0x02982002ff0075a7 */ /* 0x000ea40008000168 */
[----:B--2---:R-:W-:Y:S05]  /*a4c0*/  @!P0 BRA `(.L_x_48) ;  /* 0x0000001c00ac8947 */ /* 0x004fea0003800000 */
.L_x_100:
[----:B------:R-:W-:-:S06]  /*a4d0*/  UISETP.GE.AND UP0, UPT, UR42, 0xa1, UPT ;  /* 0x000000a12a00788c */ /* 0x000fcc000bf06270 */
[----:B------:R-:W-:-:S13]  /*a4e0*/  PLOP3.LUT P0, PT, PT, PT, UP0, 0x80, 0x0 ;  /* 0x000000000000781c */ /* 0x000fda0003f0f008 */
[----:B------:R-:W-:Y:S05]  /*a4f0*/  @!P0 BRA `(.L_x_49) ;  /* 0x0000001000008947 */ /* 0x000fea0003800000 */
[----:B------:R3:W5:Y:S01]  /*a500*/  LDL.LU R7, [R1+0xc] ;  /* 0x00000c0001077983 */ /* 0x0007620000300800 */
[----:B------:R-:W-:-:S03]  /*a510*/  UIADD3 UR4, UR41, -0x2, URZ ;  /* 0xfffffffe29047890 */ /* 0x000fc6000fffe03f */
[----:B------:R3:W5:Y:S03]  /*a520*/  LDL.LU R6, [R1] ;  /* 0x0000000001067983 */ /* 0x0007660000300800 */
[----:B------:R-:W-:-:S07]  /*a530*/  IMAD.U32 R20, RZ, RZ, UR4 ;  /* 0x00000004ff147e24 */ /* 0x000fce000f8e00ff */
.L_x_71:
[----:B--2-45:R-:W-:Y:S01]  /*a540*/  VIADD R2, R6, 0x1 ;  /* 0x0000000106027836 */ /* 0x034fe20000000000 */
[----:B------:R-:W-:Y:S04]  /*a550*/  BSSY B0, `(.L_x_50) ;  /* 0x000008e000007945 */ /* 0x000fe80003800000 */
[----:B------:R-:W-:-:S04]  /*a560*/  ISETP.NE.AND P0, PT, R2, 0x2, PT ;  /* 0x000000020200780c */ /* 0x000fc80003f05270 */
[----:B-1----:R-:W-:Y:S02]  /*a570*/  SEL R4, RZ, 0x1, P0 ;  /* 0x00000001ff047807 */ /* 0x002fe40000000000 */
[----:B------:R-:W-:Y:S02]  /*a580*/  SEL R9, R2, RZ, P0 ;  /* 0x000000ff02097207 */ /* 0x000fe40000000000 */
[----:B------:R-:W-:-:S05]  /*a590*/  LOP3.LUT R10, R7, R4, RZ, 0x3c, !PT ;  /* 0x00000004070a7212 */ /* 0x000fca00078e3cff */
[----:B------:R1:W-:Y:S04]  /*a5a0*/  STL [R1+0xc], R10 ;  /* 0x00000c0a01007387 */ /* 0x0003e80000100800 */
[----:B------:R1:W-:Y:S01]  /*a5b0*/  STL [R1], R9 ;  /* 0x0000000901007387 */ /* 0x0003e20000100800 */
[----:B------:R-:W-:Y:S05]  /*a5c0*/  @!P6 BRA `(.L_x_51) ;  /* 0x000000080018e947 */ /* 0x000fea0003800000 */
[----:B------:R-:W-:Y:S01]  /*a5d0*/  IMAD.MOV.U32 R8, RZ, RZ, R20 ;  /* 0x000000ffff087224 */ /* 0x000fe200078e0014 */
[----:B------:R-:W-:Y:S06]  /*a5e0*/  @!P1 BRA `(.L_x_52) ;  /* 0x0000000000509947 */ /* 0x000fec0003800000 */
[----:B------:R-:W2:Y:S01]  /*a5f0*/  LDL R5, [R1+0x14] ;  /* 0x0000140001057983 */ /* 0x000ea20000100800 */
[----:B------:R-:W4:Y:S01]  /*a600*/  LDC R8, c[0x0][0x41c] ;  /* 0x00010700ff087b82 */ /* 0x000f220000000800 */
[----:B------:R-:W-:Y:S02]  /*a610*/  ULDC.64 UR4, c[0x0][0x408] ;  /* 0x0001020000047ab9 */ /* 0x000fe40000000a00 */
[----:B------:R-:W3:Y:S01]  /*a620*/  LDL R11, [R1+0x10] ;  /* 0x00001000010b7983 */ /* 0x000ee20000100800 */
[----:B----4-:R-:W-:-:S13]  /*a630*/  ISETP.NE.AND P0, PT, R8, 0x1, PT ;  /* 0x000000010800780c */ /* 0x010fda0003f05270 */
[----:B------:R-:W4:Y:S02]  /*a640*/  @P0 LDC.64 R2, c[0x0][0x420] ;  /* 0x00010800ff020b82 */ /* 0x000f240000000a00 */
[----:B----4-:R-:W-:-:S04]  /*a650*/  @P0 IMAD.HI.U32 R0, R20, R2, RZ ;  /* 0x0000000214000227 */ /* 0x010fc800078e00ff */
[----:B------:R-:W-:Y:S01]  /*a660*/  IMAD.MOV.U32 R2, RZ, RZ, R20 ;  /* 0x000000ffff027224 */ /* 0x000fe200078e0014 */
[----:B------:R-:W-:-:S05]  /*a670*/  @P0 SHF.R.U32.HI R2, RZ, R3, R0 ;  /* 0x00000003ff020219 */ /* 0x000fca0000011600 */
[----:B------:R-:W-:-:S04]  /*a680*/  IMAD.MOV R3, RZ, RZ, -R2 ;  /* 0x000000ffff037224 */ /* 0x000fc800078e0a02 */
[----:B------:R-:W-:Y:S01]  /*a690*/  IMAD R8, R8, R3, R20 ;  /* 0x0000000308087224 */ /* 0x000fe200078e0214 */
[----:B------:R-:W-:Y:S01]  /*a6a0*/  SHF.R.S32.HI R3, RZ, 0x1f, R2 ;  /* 0x0000001fff037819 */ /* 0x000fe20000011402 */
[----:B--2---:R-:W-:-:S04]  /*a6b0*/  IMAD R0, R5, UR4, RZ ;  /* 0x0000000405007c24 */ /* 0x004fc8000f8e02ff */
[C---:B---3--:R-:W-:Y:S02]  /*a6c0*/  IMAD R5, R11.reuse, UR5, R0 ;  /* 0x000000050b057c24 */ /* 0x048fe4000f8e0200 */
[----:B------:R-:W-:Y:S01]  /*a6d0*/  IMAD.WIDE.U32 R2, R11, UR4, R2 ;  /* 0x000000040b027c25 */ /* 0x000fe2000f8e0002 */
[----:B------:R-:W-:-:S03]  /*a6e0*/  ULDC.64 UR4, c[0x0][0x3f8] ;  /* 0x0000fe0000047ab9 */ /* 0x000fc60000000a00 */
[----:B------:R-:W-:Y:S01]  /*a6f0*/  IMAD.IADD R3, R5, 0x1, R3 ;  /* 0x0000000105037824 */ /* 0x000fe200078e0203 */
[----:B------:R-:W-:-:S04]  /*a700*/  LEA R4, P0, R2, UR4, 0x2 ;  /* 0x0000000402047c11 */ /* 0x000fc8000f8010ff */
[----:B------:R-:W-:-:S05]  /*a710*/  LEA.HI.X R5, R2, UR5, R3, 0x2, P0 ;  /* 0x0000000502057c11 */ /* 0x000fca00080f1403 */
[----:B------:R2:W5:Y:S04]  /*a720*/  LDG.E R0, desc[UR50][R4.64] ;  /* 0x0000003204007981 */ /* 0x000568000c1e1900 */
.L_x_52:
[----:B-1----:R-:W-:Y:S01]  /*a730*/  LEA R9, R9, UR40, 0x3 ;  /* 0x0000002809097c11 */ /* 0x002fe2000f8e18ff */
[----:B------:R-:W1:Y:S01]  /*a740*/  S2R R2, SR_TID.X ;  /* 0x0000000000027919 */ /* 0x000e620000002100 */
[----:B------:R-:W-:Y:S01]  /*a750*/  SHF.L.U32 R3, R10, 0x1f, RZ ;  /* 0x0000001f0a037819 */ /* 0x000fe200000006ff */
[----:B------:R-:W-:Y:S03]  /*a760*/  BSSY B1, `(.L_x_53) ;  /* 0x0000005000017945 */ /* 0x000fe60003800000 */
[----:B------:R-:W4:Y:S01]  /*a770*/  SYNCS.PHASECHK.TRANS64.TRYWAIT P0, [R9+URZ+0x29880], R3 ;  /* 0x02988003090075a7 */ /* 0x000f22000800017f */
[----:B-1----:R-:W-:-:S04]  /*a780*/  LOP3.LUT R2, R2, 0x7f, RZ, 0xc0, !PT ;  /* 0x0000007f02027812 */ /* 0x002fc800078ec0ff */
[----:B------:R-:W-:Y:S01]  /*a790*/  ISETP.NE.AND P3, PT, R2, RZ, PT ;  /* 0x000000ff0200720c */ /* 0x000fe20003f65270 */
[----:B----4-:R-:W-:-:S12]  /*a7a0*/  @!P0 BRA `(.L_x_54) ;  /* 0x0000001c000c8947 */ /* 0x010fd80003800000 */
.L_x_101:
[----:B------:R-:W-:Y:S05]  /*a7b0*/  BSYNC B1 ;  /* 0x0000000000017941 */ /* 0x000fea0003800000 */
.L_x_53:
[----:B------:R-:W-:Y:S04]  /*a7c0*/  BSSY B1, `(.L_x_55) ;  /* 0x0000009000017945 */ /* 0x000fe80003800000 */
[----:B------:R-:W-:Y:S05]  /*a7d0*/  @P3 BRA `(.L_x_56) ;  /* 0x00000000001c3947 */ /* 0x000fea0003800000 */
[----:B------:R-:W2:Y:S02]  /*a7e0*/  S2R R2, SR_TID.X ;  /* 0x0000000000027919 */ /* 0x000ea40000002100 */
[----:B--2---:R-:W-:Y:S01]  /*a7f0*/  LOP3.LUT R4, R2, 0x1f, RZ, 0xc0, !PT ;  /* 0x0000001f02047812 */ /* 0x004fe200078ec0ff */
[----:B------:R-:W-:-:S03]  /*a800*/  IMAD.MOV.U32 R2, RZ, RZ, 0x5000 ;  /* 0x00005000ff027424 */ /* 0x000fc600078e00ff */
[----:B------:R-:W-:Y:S01]  /*a810*/  ISETP.NE.AND P0, PT, R4, RZ, PT ;  /* 0x000000ff0400720c */ /* 0x000fe20003f05270 */
[----:B------:R4:W-:-:S12]  /*a820*/  SYNCS.ARRIVE.TRANS64 RZ, [R9+URZ+0x29870], R2 ;  /* 0x0298700209ff79a7 */ /* 0x0009d8000800003f */
[----:B----4-:R-:W-:Y:S05]  /*a830*/  @!P0 BRA `(.L_x_56) ;  /* 0x0000000000048947 */ /* 0x010fea0003800000 */
[----:B------:R-:W-:Y:S01]  /*a840*/  BPT.TRAP 0x1 ;  /* 0x000000040000795c */ /* 0x000fe20000300000 */
.L_x_56:
[----:B------:R-:W-:Y:S05]  /*a850*/  BSYNC B1 ;  /* 0x0000000000017941 */ /* 0x000fea0003800000 */
.L_x_55:
[----:B------:R-:W4:Y:S04]  /*a860*/  LDL R2, [R1] ;  /* 0x0000000001027983 */ /* 0x000f280000100800 */
[----:B------:R-:W3:Y:S01]  /*a870*/  LDL R10, [R1+0x8] ;  /* 0x00000800010a7983 */ /* 0x000ee20000100800 */
[----:B--2---:R-:W-:Y:S02]  /*a880*/  IMAD.MOV.U32 R5, RZ, RZ, RZ ;  /* 0x000000ffff057224 */ /* 0x004fe400078e00ff */
[----:B------:R-:W-:-:S03]  /*a890*/  IMAD.U32 R4, RZ, RZ, UR40 ;  /* 0x00000028ff047e24 */ /* 0x000fc6000f8e00ff */
[----:B------:R-:W-:Y:S01]  /*a8a0*/  R2UR UR10, R5 ;  /* 0x00000000050a72ca */ /* 0x000fe200000e0000 */
[----:B------:R-:W-:Y:S01]  /*a8b0*/  UIADD3 UR4, UP0, UR52, 0x470, URZ ;  /* 0x0000047034047890 */ /* 0x000fe2000ff1e03f */
[----:B------:R-:W-:Y:S01]  /*a8c0*/  PLOP3.LUT P0, PT, PT, PT, PT, 0x80, 0x0 ;  /* 0x000000000000781c */ /* 0x000fe20003f0f070 */
[----:B------:R-:W-:Y:S01]  /*a8d0*/  IMAD R8, R8, 0xa0, RZ ;  /* 0x000000a008087824 */ /* 0x000fe200078e02ff */
[----:B------:R-:W-:Y:S01]  /*a8e0*/  UMOV UR6, 0x0 ;  /* 0x0000000000067882 */ /* 0x000fe20000000000 */
[----:B------:R-:W-:Y:S01]  /*a8f0*/  UIADD3.X UR5, URZ, UR53, URZ, UP0, !UPT ;  /* 0x000000353f057290 */ /* 0x000fe200087fe43f */
[----:B------:R-:W-:Y:S01]  /*a900*/  UMOV UR7, 0x14f00000 ;  /* 0x14f0000000077882 */ /* 0x000fe20000000000 */
[----:B----4-:R-:W-:Y:S01]  /*a910*/  IMAD R2, R2, 0x5000, R4 ;  /* 0x0000500002027824 */ /* 0x010fe200078e0204 */
[----:B---3--:R-:W-:-:S03]  /*a920*/  R2UR UR12, R10 ;  /* 0x000000000a0c72ca */ /* 0x008fc600000e0000 */
[----:B------:R-:W-:Y:S02]  /*a930*/  VIADD R2, R2, 0xa400 ;  /* 0x0000a40002027836 */ /* 0x000fe40000000000 */
[----:B------:R-:W-:-:S10]  /*a940*/  VIADD R10, R9, 0x29870 ;  /* 0x00029870090a7836 */ /* 0x000fd40000000000 */
.L_x_57:
[----:B------:R-:W-:-:S13]  /*a950*/  @P0 ELECT P4, URZ, PT ;  /* 0x00000000003f082f */ /* 0x000fda0003880000 */
[----:B-----5:R-:W-:Y:S02]  /*a960*/  @P4 R2UR UR13, R0 ;  /* 0x00000000000d42ca */ /* 0x020fe400000e0000 */
[----:B------:R-:W-:Y:S02]  /*a970*/  @P4 R2UR UR11, R8 ;  /* 0x00000000080b42ca */ /* 0x000fe400000e0000 */
[----:B------:R-:W-:Y:S02]  /*a980*/  @P4 R2UR UR9, R10 ;  /* 0x000000000a0942ca */ /* 0x000fe400000e0000 */
[----:B------:R-:W-:Y:S02]  /*a990*/  @P4 R2UR UR8, R2 ;  /* 0x00000000020842ca */ /* 0x000fe400000e0000 */
[----:B------:R-:W-:Y:S02]  /*a9a0*/  @P4 PLOP3.LUT P0, PT, P4, PT, PT, 0x8, 0x0 ;  /* 0x000000000000481c */ /* 0x000fe4000270e170 */
[----:B------:R-:W-:-:S09]  /*a9b0*/  PLOP3.LUT P4, PT, PT, PT, PT, 0x8, 0x0 ;  /* 0x000000000000781c */ /* 0x000fd20003f8e170 */
[----:B------:R2:W-:Y:S02]  /*a9c0*/  UTMALDG.4D [UR8], [UR4], desc[UR6] ;  /* 0x00000608040075b4 */ /* 0x0005e40008019000 */
[----:B--2---:R-:W-:Y:S05]  /*a9d0*/  @P0 BRA.U.ANY `(.L_x_57) ;  /* 0xfffffffd00dc0947 */ /* 0x004fea000393ffff */
[----:B------:R-:W2:Y:S01]  /*a9e0*/  SYNCS.PHASECHK.TRANS64.TRYWAIT P0, [R9+URZ+0x29840], R3 ;  /* 0x02984003090075a7 */ /* 0x000ea2000800017f */
[----:B------:R-:W-:Y:S04]  /*a9f0*/  BSSY B1, `(.L_x_58) ;  /* 0x0000002000017945 */ /* 0x000fe80003800000 */
[----:B--2---:R-:W-:Y:S05]  /*aa00*/  @!P0 BRA `(.L_x_59) ;  /* 0x0000001800888947 */ /* 0x004fea0003800000 */
.L_x_102:
[----:B------:R-:W-:Y:S05]  /*aa10*/  BSYNC B1 ;  /* 0x0000000000017941 */ /* 0x000fea0003800000 */
.L_x_58:
[----:B------:R-:W-:Y:S01]  /*aa20*/  BSSY B1, `(.L_x_60) ;  /* 0x000000b000017945 */ /* 0x000fe20003800000 */
[----:B------:R-:W-:Y:S02]  /*aa30*/  IMAD.MOV.U32 R2, RZ, RZ, 0x0 ;  /* 0x00000000ff027424 */ /* 0x000fe400078e00ff */
[----:B-12---:R-:W-:Y:S01]  /*aa40*/  IMAD.MOV.U32 R3, RZ, RZ, 0x14f00000 ;  /* 0x14f00000ff037424 */ /* 0x006fe200078e00ff */
[----:B------:R-:W-:Y:S06]  /*aa50*/  @P3 BRA `(.L_x_61) ;  /* 0x00000000001c3947 */ /* 0x000fec0003800000 */
[----:B------:R-:W1:Y:S02]  /*aa60*/  S2R R10, SR_TID.X ;  /* 0x00000000000a7919 */ /* 0x000e640000002100 */
[----:B-1----:R-:W-:Y:S01]  /*aa70*/  LOP3.LUT R11, R10, 0x1f, RZ, 0xc0, !PT ;  /* 0x0000001f0a0b7812 */ /* 0x002fe200078ec0ff */
[----:B------:R-:W-:-:S03]  /*aa80*/  IMAD.MOV.U32 R10, RZ, RZ, 0x7800 ;  /* 0x00007800ff0a7424 */ /* 0x000fc600078e00ff */
[----:B------:R-:W-:Y:S01]  /*aa90*/  ISETP.NE.AND P0, PT, R11, RZ, PT ;  /* 0x000000ff0b00720c */ /* 0x000fe20003f05270 */
[----:B------:R1:W-:-:S12]  /*aaa0*/  SYNCS.ARRIVE.TRANS64 RZ, [R9+URZ+0x29830], R10 ;  /* 0x0298300a09ff79a7 */ /* 0x0003d8000800003f */
[----:B-1----:R-:W-:Y:S05]  /*aab0*/  @!P0 BRA `(.L_x_61) ;  /* 0x0000000000048947 */ /* 0x002fea0003800000 */
[----:B------:R-:W-:Y:S01]  /*aac0*/  BPT.TRAP 0x1 ;  /* 0x000000040000795c */ /* 0x000fe20000300000 */
.L_x_61:
[----:B------:R-:W-:Y:S05]  /*aad0*/  BSYNC B1 ;  /* 0x0000000000017941 */ /* 0x000fea0003800000 */
.L_x_60:
[----:B------:R-:W2:Y:S04]  /*aae0*/  LDL R11, [R1+0x8] ;  /* 0x00000800010b7983 */ /* 0x000ea80000100800 */
[----:B------:R-:W3:Y:S01]  /*aaf0*/  LDL R10, [R1] ;  /* 0x00000000010a7983 */ /* 0x000ee20000100800 */
[----:B------:R-:W-:Y:S01]  /*ab00*/  R2UR UR6, R2 ;  /* 0x00000000020672ca */ /* 0x000fe200000e0000 */
[----:B------:R-:W-:Y:S01]  /*ab10*/  UIADD3 UR4, UP0, UR52, 0x370, URZ ;  /* 0x0000037034047890 */ /* 0x000fe2000ff1e03f */
[----:B------:R-:W-:Y:S01]  /*ab20*/  R2UR UR7, R3 ;  /* 0x00000000030772ca */ /* 0x000fe200000e0000 */
[----:B------:R-:W-:Y:S01]  /*ab30*/  VIADD R9, R9, 0x29830 ;  /* 0x0002983009097836 */ /* 0x000fe20000000000 */
[----:B------:R-:W-:Y:S01]  /*ab40*/  R2UR UR10, R5 ;  /* 0x00000000050a72ca */ /* 0x000fe200000e0000 */
[----:B------:R-:W-:Y:S01]  /*ab50*/  UIADD3.X UR5, URZ, UR53, URZ, UP0, !UPT ;  /* 0x000000353f057290 */ /* 0x000fe200087fe43f */
[----:B------:R-:W-:-:S02]  /*ab60*/  PLOP3.LUT P0, PT, PT, PT, PT, 0x80, 0x0 ;  /* 0x000000000000781c */ /* 0x000fc40003f0f070 */
[----:B--2---:R-:W-:Y:S01]  /*ab70*/  R2UR UR12, R11 ;  /* 0x000000000b0c72ca */ /* 0x004fe200000e0000 */
[----:B---3--:R-:W-:-:S04]  /*ab80*/  IMAD R4, R10, 0x7800, R4 ;  /* 0x000078000a047824 */ /* 0x008fc800078e0204 */
[----:B------:R-:W-:-:S10]  /*ab90*/  VIADD R5, R4, 0x1a400 ;  /* 0x0001a40004057836 */ /* 0x000fd40000000000 */
.L_x_62:
[----:B------:R-:W-:-:S13]  /*aba0*/  @P0 ELECT P3, URZ, PT ;  /* 0x00000000003f082f */ /* 0x000fda0003860000 */
[----:B------:R-:W-:Y:S02]  /*abb0*/  @P3 R2UR UR13, R0 ;  /* 0x00000000000d32ca */ /* 0x000fe400000e0000 */
[----:B------:R-:W-:Y:S02]  /*abc0*/  @P3 R2UR UR11, R8 ;  /* 0x00000000080b32ca */ /* 0x000fe400000e0000 */
[----:B------:R-:W-:Y:S02]  /*abd0*/  @P3 R2UR UR9, R9 ;  /* 0x00000000090932ca */ /* 0x000fe400000e0000 */
[----:B------:R-:W-:Y:S02]  /*abe0*/  @P3 R2UR UR8, R5 ;  /* 0x00000000050832ca */ /* 0x000fe400000e0000 */
[----:B------:R-:W-:Y:S02]  /*abf0*/  @P3 PLOP3.LUT P0, PT, P3, PT, PT, 0x8, 0x0 ;  /* 0x000000000000381c */ /* 0x000fe40001f0e170 */
[----:B------:R-:W-:-:S09]  /*ac00*/  PLOP3.LUT P3, PT, PT, PT, PT, 0x8, 0x0 ;  /* 0x000000000000781c */ /* 0x000fd20003f6e170 */
[----:B------:R1:W-:Y:S02]  /*ac10*/  UTMALDG.4D [UR8], [UR4], desc[UR6] ;  /* 0x00000608040075b4 */ /* 0x0003e40008019000 */
[----:B-1----:R-:W-:Y:S05]  /*ac20*/  @P0 BRA.U.ANY `(.L_x_62) ;  /* 0xfffffffd00dc0947 */ /* 0x002fea000393ffff */
[----:B------:R-:W2:Y:S01]  /*ac30*/  LDL R10, [R1+0x8] ;  /* 0x00000800010a7983 */ /* 0x000ea20000100800 */
[----:B------:R-:W-:Y:S01]  /*ac40*/  R2UR UR6, R2 ;  /* 0x00000000020672ca */ /* 0x000fe200000e0000 */
[----:B------:R-:W-:Y:S01]  /*ac50*/  VIADD R5, R4, 0x1cc00 ;  /* 0x0001cc0004057836 */ /* 0x000fe20000000000 */
[----:B------:R-:W-:Y:S01]  /*ac60*/  R2UR UR7, R3 ;  /* 0x00000000030772ca */ /* 0x000fe200000e0000 */
[----:B------:R-:W-:Y:S01]  /*ac70*/  UMOV UR10, 0x40 ;  /* 0x00000040000a7882 */ /* 0x000fe20000000000 */
[----:B------:R-:W-:Y:S02]  /*ac80*/  PLOP3.LUT P0, PT, PT, PT, PT, 0x80, 0x0 ;  /* 0x000000000000781c */ /* 0x000fe40003f0f070 */
[----:B--2---:R-:W-:-:S15]  /*ac90*/  R2UR UR12, R10 ;  /* 0x000000000a0c72ca */ /* 0x004fde00000e0000 */
.L_x_63:
        /* <DEDUP_REMOVED lines=16> */
.L_x_64:
        /* <DEDUP_REMOVED lines=8> */
[----:B--2---:R-:W-:Y:S05]  /*ae20*/  @P0 BRA.U.ANY `(.L_x_64) ;  /* 0xfffffffd00dc0947 */ /* 0x004fea000393ffff */
.L_x_51:
[----:B------:R-:W-:Y:S05]  /*ae30*/  BSYNC B0 ;  /* 0x0000000000007941 */ /* 0x000fea0003800000 */
.L_x_50:
[----:B------:R-:W-:-:S06]  /*ae40*/  UISETP.NE.AND UP0, UPT, UR43, 0x3, UPT ;  /* 0x000000032b00788c */ /* 0x000fcc000bf05270 */
[----:B------:R-:W-:-:S13]  /*ae50*/  PLOP3.LUT P0, PT, PT, PT, UP0, 0x80, 0x0 ;  /* 0x000000000000781c */ /* 0x000fda0003f0f008 */
[----:B------:R-:W-:Y:S05]  /*ae60*/  @!P0 BRA `(.L_x_65) ;  /* 0x0000000000048947 */ /* 0x000fea0003800000 */
[----:B------:R-:W-:Y:S01]  /*ae70*/  BPT.TRAP 0x1 ;  /* 0x000000040000795c */ /* 0x000fe20000300000 */
.L_x_65:
[----:B------:R-:W-:Y:S01]  /*ae80*/  LOP3.LUT R2, R7, 0x1, RZ, 0x3c, !PT ;  /* 0x0000000107027812 */ /* 0x000fe200078e3cff */
[----:B------:R-:W-:Y:S01]  /*ae90*/  BSSY B0, `(.L_x_66) ;  /* 0x0000008000007945 */ /* 0x000fe20003800000 */
[----:B------:R-:W-:Y:S02]  /*aea0*/  LEA R3, R6, UR40, 0x3 ;  /* 0x0000002806037c11 */ /* 0x000fe4000f8e18ff */
[----:B------:R-:W-:-:S03]  /*aeb0*/  SHF.L.U32 R2, R2, 0x1f, RZ ;  /* 0x0000001f02027819 */ /* 0x000fc600000006ff */
[----:B------:R2:W-:Y:S01]  /*aec0*/  STL [R1+0x4], R3 ;  /* 0x0000040301007387 */ /* 0x0005e20000100800 */
[----:B------:R2:W4:Y:S02]  /*aed0*/  SYNCS.PHASECHK.TRANS64.TRYWAIT P3, [R3+URZ+0x29870], R2 ;  /* 0x02987002030075a7 */ /* 0x000524000806017f */
[----:B--2---:R-:W-:-:S05]  /*aee0*/  IMAD.U32 R3, RZ, RZ, UR48 ;  /* 0x00000030ff037e24 */ /* 0x004fca000f8e00ff */
[----:B------:R-:W-:Y:S01]  /*aef0*/  ISETP.NE.AND P0, PT, R3, 0x3, PT ;  /* 0x000000030300780c */ /* 0x000fe20003f05270 */
[----:B----4-:R-:W-:-:S12]  /*af00*/  @!P3 BRA `(.L_x_67) ;  /* 0x00000014005cb947 */ /* 0x010fd80003800000 */
.L_x_103:
[----:B------:R-:W-:Y:S05]  /*af10*/  BSYNC B0 ;  /* 0x0000000000007941 */ /* 0x000fea0003800000 */
.L_x_66:
[----:B------:R-:W-:Y:S05]  /*af20*/  @!P0 BRA `(.L_x_68) ;  /* 0x0000000000048947 */ /* 0x000fea0003800000 */
[----:B------:R-:W-:Y:S01]  /*af30*/  BPT.TRAP 0x1 ;  /* 0x000000040000795c */ /* 0x000fe20000300000 */
.L_x_68:
[----:B--2---:R-:W2:Y:S01]  /*af40*/  LDL R2, [R1+0x4] ;  /* 0x0000040001027983 */ /* 0x004ea20000100800 */
[----:B------:R-:W-:-:S04]  /*af50*/  SHF.L.U32 R3, R7, 0x1f, RZ ;  /* 0x0000001f07037819 */ /* 0x000fc800000006ff */
[----:B--2---:R2:W4:Y:S02]  /*af60*/  SYNCS.PHASECHK.TRANS64.TRYWAIT P3, [R2+URZ+0x29860], R3 ;  /* 0x02986003020075a7 */ /* 0x004524000806017f */
[----:B--2---:R-:W-:Y:S01]  /*af70*/  IMAD R2, R6, 0x5000, RZ ;  /* 0x0000500006027824 */ /* 0x004fe200078e02ff */
[----:B----4-:R-:W-:Y:S06]  /*af80*/  @!P3 BRA `(.L_x_69) ;  /* 0x000000140054b947 */ /* 0x010fec0003800000 */
.L_x_104:
[----:B--2---:R-:W2:Y:S04]  /*af90*/  LDL R4, [R1+0x1c] ;  /* 0x00001c0001047983 */ /* 0x004ea80000100800 */
[----:B-1----:R-:W4:Y:S04]  /*afa0*/  LDL R10, [R1+0x20] ;  /* 0x00002000010a7983 */ /* 0x002f280000100800 */
[----:B------:R-:W5:Y:S01]  /*afb0*/  LDL R12, [R1+0x18] ;  /* 0x00001800010c7983 */ /* 0x000f620000100800 */
[----:B------:R-:W-:Y:S05]  /*afc0*/  WARPSYNC.ALL ;  /* 0x0000000000007948 */ /* 0x000fea0003800000 */
[----:B--2---:R-:W-:-:S05]  /*afd0*/  LOP3.LUT R3, R2, R4, RZ, 0xfc, !PT ;  /* 0x0000000402037212 */ /* 0x004fca00078efcff */
[----:B------:R-:W1:Y:S01]  /*afe0*/  LDSM.16.MT88.4 R4, [R3+UR40+0xa400] ;  /* 0x00a400280304783b */ /* 0x000e620008004200 */
[----:B------:R-:W-:Y:S01]  /*aff0*/  VIADD R21, R3, UR40 ;  /* 0x0000002803157c36 */ /* 0x000fe20008000000 */
[----:B-----5:R-:W-:-:S03]  /*b000*/  IADD3 R2, R2, UR40, R12 ;  /* 0x0000002802027c10 */ /* 0x020fc6000fffe00c */
[----:B----4-:R-:W-:Y:S01]  /*b010*/  IMAD.IADD R21, R10, 0x1, R21 ;  /* 0x000000010a157824 */ /* 0x010fe200078e0215 */
[C-C-:B-1----:R-:W-:Y:S02]  /*b020*/  PRMT R8, R4.reuse, 0x6420, R5.reuse ;  /* 0x0000642004087816 */ /* 0x142fe40000000005 */
[----:B------:R-:W-:Y:S02]  /*b030*/  PRMT R9, R4, 0x7531, R5 ;  /* 0x0000753104097816 */ /* 0x000fe40000000005 */
[C-C-:B------:R-:W-:Y:S02]  /*b040*/  PRMT R10, R6.reuse, 0x6420, R7.reuse ;  /* 0x00006420060a7816 */ /* 0x140fe40000000007 */
[----:B------:R-:W-:Y:S02]  /*b050*/  PRMT R11, R6, 0x7531, R7 ;  /* 0x00007531060b7816 */ /* 0x000fe40000000007 */
[----:B------:R-:W1:Y:S04]  /*b060*/  LDSM.16.MT88.4 R4, [R21+0xa400] ;  /* 0x00a400001504783b */ /* 0x000e680000004200 */
[----:B------:R-:W-:Y:S01]  /*b070*/  STSM.16.M88.4 [R2+0x400], R8 ;  /* 0x0004000802007844 */ /* 0x000fe20000000200 */
[----:B-1----:R-:W-:-:S02]  /*b080*/  PRMT R12, R4, 0x6420, R5 ;  /* 0x00006420040c7816 */ /* 0x002fc40000000005 */
[----:B------:R-:W-:Y:S02]  /*b090*/  PRMT R13, R4, 0x7531, R5 ;  /* 0x00007531040d7816 */ /* 0x000fe40000000005 */
[C-C-:B------:R-:W-:Y:S02]  /*b0a0*/  PRMT R14, R6.reuse, 0x6420, R7.reuse ;  /* 0x00006420060e7816 */ /* 0x140fe40000000007 */
[----:B------:R-:W-:-:S05]  /*b0b0*/  PRMT R15, R6, 0x7531, R7 ;  /* 0x00007531060f7816 */ /* 0x000fca0000000007 */
[----:B------:R-:W-:Y:S04]  /*b0c0*/  STSM.16.M88.4 [R2+0xc00], R12 ;  /* 0x000c000c02007844 */ /* 0x000fe80000000200 */
[----:B------:R-:W1:Y:S02]  /*b0d0*/  LDSM.16.MT88.4 R8, [R3+UR40+0xb400] ;  /* 0x00b400280308783b */ /* 0x000e640008004200 */
[C-C-:B-1----:R-:W-:Y:S02]  /*b0e0*/  PRMT R4, R8.reuse, 0x6420, R9.reuse ;  /* 0x0000642008047816 */ /* 0x142fe40000000009 */
[----:B------:R-:W-:Y:S02]  /*b0f0*/  PRMT R5, R8, 0x7531, R9 ;  /* 0x0000753108057816 */ /* 0x000fe40000000009 */
[----:B------:R-:W-:-:S02]  /*b100*/  PRMT R6, R10, 0x6420, R11 ;  /* 0x000064200a067816 */ /* 0x000fc4000000000b */
[----:B------:R-:W-:Y:S02]  /*b110*/  PRMT R7, R10, 0x7531, R11 ;  /* 0x000075310a077816 */ /* 0x000fe4000000000b */
[----:B------:R-:W1:Y:S04]  /*b120*/  LDSM.16.MT88.4 R8, [R21+0xb400] ;  /* 0x00b400001508783b */ /* 0x000e680000004200 */
[----:B------:R-:W-:Y:S01]  /*b130*/  STSM.16.M88.4 [R2+0x1400], R4 ;  /* 0x0014000402007844 */ /* 0x000fe20000000200 */
[C-C-:B-1----:R-:W-:Y:S02]  /*b140*/  PRMT R16, R8.reuse, 0x6420, R9.reuse ;  /* 0x0000642008107816 */ /* 0x142fe40000000009 */
[----:B------:R-:W-:Y:S02]  /*b150*/  PRMT R17, R8, 0x7531, R9 ;  /* 0x0000753108117816 */ /* 0x000fe40000000009 */
[----:B------:R-:W-:-:S02]  /*b160*/  PRMT R18, R10, 0x6420, R11 ;  /* 0x000064200a127816 */ /* 0x000fc4000000000b */
        /* <DEDUP_REMOVED lines=32> */
[----:B------:R1:W-:Y:S02]  /*b370*/  STSM.16.M88.4 [R2+0x4400], R4 ;  /* 0x0044000402007844 */ /* 0x0003e40000000200 */
[C-C-:B-1----:R-:W-:Y:S02]  /*b380*/  PRMT R4, R8.reuse, 0x6420, R9.reuse ;  /* 0x0000642008047816 */ /* 0x142fe40000000009 */
[----:B------:R-:W-:-:S02]  /*b390*/  PRMT R5, R8, 0x7531, R9 ;  /* 0x0000753108057816 */ /* 0x000fc40000000009 */
[C-C-:B------:R-:W-:Y:S02]  /*b3a0*/  PRMT R6, R10.reuse, 0x6420, R11.reuse ;  /* 0x000064200a067816 */ /* 0x140fe4000000000b */
[----:B------:R-:W-:-:S05]  /*b3b0*/  PRMT R7, R10, 0x7531, R11 ;  /* 0x000075310a077816 */ /* 0x000fca000000000b */
[----:B------:R1:W-:Y:S01]  /*b3c0*/  STSM.16.M88.4 [R2+0x4c00], R4 ;  /* 0x004c000402007844 */ /* 0x0003e20000000200 */
[----:B------:R-:W-:Y:S01]  /*b3d0*/  @!PT LDS RZ, [RZ] ;  /* 0x00000000fffff984 */ /* 0x000fe20000000800 */
[----:B------:R-:W-:Y:S01]  /*b3e0*/  @!PT LDS RZ, [RZ] ;  /* 0x00000000fffff984 */ /* 0x000fe20000000800 */
[----:B------:R-:W-:Y:S01]  /*b3f0*/  @!PT LDS RZ, [RZ] ;  /* 0x00000000fffff984 */ /* 0x000fe20000000800 */
[----:B------:R-:W-:Y:S01]  /*b400*/  @!PT LDS RZ, [RZ] ;  /* 0x00000000fffff984 */ /* 0x000fe20000000800 */
[----:B------:R2:W-:Y:S06]  /*b410*/  MEMBAR.ALL.CTA ;  /* 0x0000000000007992 */ /* 0x0005ec0000008000 */
[----:B--2---:R-:W2:Y:S01]  /*b420*/  FENCE.VIEW.ASYNC.S ;  /* 0x00000000000073c6 */ /* 0x004ea20000000000 */
[----:B------:R-:W-:Y:S05]  /*b430*/  @!P0 BRA `(.L_x_70) ;  /* 0x0000000000048947 */ /* 0x000fea0003800000 */
[----:B------:R-:W-:Y:S01]  /*b440*/  BPT.TRAP 0x1 ;  /* 0x000000040000795c */ /* 0x000fe20000300000 */
.L_x_70:
[----:B------:R-:W2:Y:S01]  /*b450*/  LDL.LU R3, [R1+0x4] ;  /* 0x0000040001037983 */ /* 0x000ea20000300800 */
[C---:B------:R-:W-:Y:S01]  /*b460*/  ISETP.GT.AND P0, PT, R20.reuse, RZ, PT ;  /* 0x000000ff1400720c */ /* 0x040fe20003f04270 */
[----:B------:R-:W-:Y:S02]  /*b470*/  VIADD R20, R20, 0xffffffff ;  /* 0xffffffff14147836 */ /* 0x000fe40000000000 */
[----:B-1----:R4:W5:Y:S04]  /*b480*/  LDL R7, [R1+0xc] ;  /* 0x00000c0001077983 */ /* 0x0029680000100800 */
[----:B------:R4:W5:Y:S01]  /*b490*/  LDL R6, [R1] ;  /* 0x0000000001067983 */ /* 0x0009620000100800 */
[----:B--2---:R4:W-:Y:S01]  /*b4a0*/  SYNCS.ARRIVE.TRANS64.A1T0 RZ, [R3+URZ+0x29850], RZ ;  /* 0x029850ff03ff79a7 */ /* 0x0049e2000810003f */
[----:B------:R-:W-:-:S05]  /*b4b0*/  @!P2 VIADD R2, R3, 0x29880 ;  /* 0x000298800302a836 */ /* 0x000fca0000000000 */
[----:B------:R-:W-:Y:S01]  /*b4c0*/  @!P2 PRMT R2, RZ, 0x654, R2 ;  /* 0x00000654ff02a816 */ /* 0x000fe20000000002 */
[----:B------:R-:W-:Y:S06]  /*b4d0*/  BAR.SYNC.DEFER_BLOCKING 0x2, 0x80 ;  /* 0x0082000000007b1d */ /* 0x000fec0000010000 */
[----:B------:R4:W-:Y:S01]  /*b4e0*/  @!P2 SYNCS.ARRIVE.TRANS64.RED.A1T0 RZ, [R2+URZ], RZ ;  /* 0x000000ff02ffa9a7 */ /* 0x0009e2000810043f */
[----:B------:R-:W-:Y:S05]  /*b4f0*/  @P0 BRA `(.L_x_71) ;  /* 0xfffffff000100947 */ /* 0x000fea000383ffff */
.L_x_49:
[----:B------:R-:W-:-:S06]  /*b500*/  UISETP.NE.AND UP0, UPT, UR43, 0x3, UPT ;  /* 0x000000032b00788c */ /* 0x000fcc000bf05270 */
[----:B------:R-:W-:-:S13]  /*b510*/  PLOP3.LUT P0, PT, PT, PT, UP0, 0x80, 0x0 ;  /* 0x000000000000781c */ /* 0x000fda0003f0f008 */
[----:B------:R-:W-:Y:S05]  /*b520*/  @!P0 BRA `(.L_x_72) ;  /* 0x0000000000048947 */ /* 0x000fea0003800000 */
[----:B------:R-:W-:Y:S01]  /*b530*/  BPT.TRAP 0x1 ;  /* 0x000000040000795c */ /* 0x000fe20000300000 */
.L_x_72:
[----:B--2-4-:R-:W2:Y:S04]  /*b540*/  LDL R2, [R1+0xc] ;  /* 0x00000c0001027983 */ /* 0x014ea80000100800 */
[----:B------:R-:W4:Y:S01]  /*b550*/  LDL R0, [R1] ;  /* 0x0000000001007983 */ /* 0x000f220000100800 */
[----:B------:R-:W-:Y:S01]  /*b560*/  BSSY B0, `(.L_x_73) ;  /* 0x0000008000007945 */ /* 0x000fe20003800000 */
[----:B--2---:R-:W-:-:S04]  /*b570*/  LOP3.LUT R3, R2, 0x1, RZ, 0x3c, !PT ;  /* 0x0000000102037812 */ /* 0x004fc800078e3cff */
[----:B------:R-:W-:Y:S02]  /*b580*/  SHF.L.U32 R3, R3, 0x1f, RZ ;  /* 0x0000001f03037819 */ /* 0x000fe400000006ff */
[----:B----4-:R-:W-:-:S04]  /*b590*/  LEA R20, R0, UR40, 0x3 ;  /* 0x0000002800147c11 */ /* 0x010fc8000f8e18ff */
[----:B------:R-:W2:Y:S01]  /*b5a0*/  SYNCS.PHASECHK.TRANS64.TRYWAIT P0, [R20+URZ+0x29870], R3 ;  /* 0x02987003140075a7 */ /* 0x000ea2000800017f */
[----:B------:R-:W-:-:S05]  /*b5b0*/  IMAD.U32 R0, RZ, RZ, UR48 ;  /* 0x00000030ff007e24 */ /* 0x000fca000f8e00ff */
[----:B------:R-:W-:Y:S01]  /*b5c0*/  ISETP.NE.AND P1, PT, R0, 0x3, PT ;  /* 0x000000030000780c */ /* 0x000fe20003f25270 */
[----:B--2---:R-:W-:-:S12]  /*b5d0*/  @!P0 BRA `(.L_x_74) ;  /* 0x0000000c00d88947 */ /* 0x004fd80003800000 */
.L_x_105:
[----:B------:R-:W-:Y:S05]  /*b5e0*/  BSYNC B0 ;  /* 0x0000000000007941 */ /* 0x000fea0003800000 */
.L_x_73:
[----:B------:R-:W-:Y:S05]  /*b5f0*/  @!P1 BRA `(.L_x_75) ;  /* 0x0000000000049947 */ /* 0x000fea0003800000 */
[----:B------:R-:W-:Y:S01]  /*b600*/  BPT.TRAP 0x1 ;  /* 0x000000040000795c */ /* 0x000fe20000300000 */
.L_x_75:
[----:B------:R-:W2:Y:S02]  /*b610*/  LDL R0, [R1+0xc] ;  /* 0x00000c0001007983 */ /* 0x000ea40000100800 */
[----:B--2---:R-:W-:-:S04]  /*b620*/  SHF.L.U32 R3, R0, 0x1f, RZ ;  /* 0x0000001f00037819 */ /* 0x004fc800000006ff */
[----:B------:R-:W2:Y:S02]  /*b630*/  SYNCS.PHASECHK.TRANS64.TRYWAIT P0, [R20+URZ+0x29860], R3 ;  /* 0x02986003140075a7 */ /* 0x000ea4000800017f */
[----:B--2---:R-:W-:Y:S05]  /*b640*/  @!P0 BRA `(.L_x_76) ;  /* 0x0000000c00d08947 */ /* 0x004fea0003800000 */
.L_x_106:
[----:B------:R-:W4:Y:S04]  /*b650*/  LDL R0, [R1] ;  /* 0x0000000001007983 */ /* 0x000f280000100800 */
[----:B------:R-:W2:Y:S04]  /*b660*/  LDL R2, [R1+0x1c] ;  /* 0x00001c0001027983 */ /* 0x000ea80000100800 */
[----:B------:R-:W3:Y:S04]  /*b670*/  LDL R10, [R1+0x20] ;  /* 0x00002000010a7983 */ /* 0x000ee80000100800 */
[----:B------:R-:W3:Y:S01]  /*b680*/  LDL R12, [R1+0x18] ;  /* 0x00001800010c7983 */ /* 0x000ee20000100800 */
[----:B------:R-:W-:Y:S05]  /*b690*/  WARPSYNC.ALL ;  /* 0x0000000000007948 */ /* 0x000fea0003800000 */
[----:B----4-:R-:W-:-:S05]  /*b6a0*/  IMAD R0, R0, 0x5000, RZ ;  /* 0x0000500000007824 */ /* 0x010fca00078e02ff */
[----:B--2---:R-:W-:-:S05]  /*b6b0*/  LOP3.LUT R2, R0, R2, RZ, 0xfc, !PT ;  /* 0x0000000200027212 */ /* 0x004fca00078efcff */
[----:B-1---5:R-:W1:Y:S01]  /*b6c0*/  LDSM.16.MT88.4 R4, [R2+UR40+0xa400] ;  /* 0x00a400280204783b */ /* 0x022e620008004200 */
[----:B------:R-:W-:Y:S01]  /*b6d0*/  VIADD R3, R2, UR40 ;  /* 0x0000002802037c36 */ /* 0x000fe20008000000 */
[----:B---3--:R-:W-:-:S03]  /*b6e0*/  IADD3 R0, R0, UR40, R12 ;  /* 0x0000002800007c10 */ /* 0x008fc6000fffe00c */
[----:B------:R-:W-:Y:S01]  /*b6f0*/  IMAD.IADD R3, R10, 0x1, R3 ;  /* 0x000000010a037824 */ /* 0x000fe200078e0203 */
[C-C-:B-1----:R-:W-:Y:S02]  /*b700*/  PRMT R8, R4.reuse, 0x6420, R5.reuse ;  /* 0x0000642004087816 */ /* 0x142fe40000000005 */
[----:B------:R-:W-:Y:S02]  /*b710*/  PRMT R9, R4, 0x7531, R5 ;  /* 0x0000753104097816 */ /* 0x000fe40000000005 */
[C-C-:B------:R-:W-:Y:S02]  /*b720*/  PRMT R10, R6.reuse, 0x6420, R7.reuse ;  /* 0x00006420060a7816 */ /* 0x140fe40000000007 */
[----:B------:R-:W-:Y:S02]  /*b730*/  PRMT R11, R6, 0x7531, R7 ;  /* 0x00007531060b7816 */ /* 0x000fe40000000007 */
[----:B------:R-:W1:Y:S04]  /*b740*/  LDSM.16.MT88.4 R4, [R3+0xa400] ;  /* 0x00a400000304783b */ /* 0x000e680000004200 */
[----:B------:R1:W-:Y:S02]  /*b750*/  STSM.16.M88.4 [R0+0x400], R8 ;  /* 0x0004000800007844 */ /* 0x0003e40000000200 */
        /* <DEDUP_REMOVED lines=47> */
[----:B------:R2:W-:Y:S01]  /*ba50*/  STSM.16.M88.4 [R0+0x4400], R12 ;  /* 0x0044000c00007844 */ /* 0x0005e20000000200 */
[C-C-:B-1----:R-:W-:Y:S02]  /*ba60*/  PRMT R8, R4.reuse, 0x6420, R5.reuse ;  /* 0x0000642004087816 */ /* 0x142fe40000000005 */
[----:B------:R-:W-:Y:S02]  /*ba70*/  PRMT R9, R4, 0x7531, R5 ;  /* 0x0000753104097816 */ /* 0x000fe40000000005 */
[----:B------:R-:W-:-:S02]  /*ba80*/  PRMT R10, R6, 0x6420, R7 ;  /* 0x00006420060a7816 */ /* 0x000fc40000000007 */
[----:B------:R-:W-:-:S05]  /*ba90*/  PRMT R11, R6, 0x7531, R7 ;  /* 0x00007531060b7816 */ /* 0x000fca0000000007 */
[----:B------:R2:W-:Y:S01]  /*baa0*/  STSM.16.M88.4 [R0+0x4c00], R8 ;  /* 0x004c000800007844 */ /* 0x0005e20000000200 */
[----:B------:R-:W-:Y:S01]  /*bab0*/  @!PT LDS RZ, [RZ] ;  /* 0x00000000fffff984 */ /* 0x000fe20000000800 */
[----:B------:R-:W-:Y:S01]  /*bac0*/  @!PT LDS RZ, [RZ] ;  /* 0x00000000fffff984 */ /* 0x000fe20000000800 */
[----:B------:R-:W-:Y:S01]  /*bad0*/  @!PT LDS RZ, [RZ] ;  /* 0x00000000fffff984 */ /* 0x000fe20000000800 */
[----:B------:R-:W-:Y:S01]  /*bae0*/  @!PT LDS RZ, [RZ] ;  /* 0x00000000fffff984 */ /* 0x000fe20000000800 */
[----:B------:R1:W-:Y:S06]  /*baf0*/  MEMBAR.ALL.CTA ;  /* 0x0000000000007992 */ /* 0x0003ec0000008000 */
[----:B-1----:R-:W1:Y:S01]  /*bb00*/  FENCE.VIEW.ASYNC.S ;  /* 0x00000000000073c6 */ /* 0x002e620000000000 */
[----:B------:R-:W-:Y:S05]  /*bb10*/  @!P1 BRA `(.L_x_77) ;  /* 0x0000000000049947 */ /* 0x000fea0003800000 */
[----:B------:R-:W-:Y:S01]  /*bb20*/  BPT.TRAP 0x1 ;  /* 0x000000040000795c */ /* 0x000fe20000300000 */
.L_x_77:
[----:B------:R-:W3:Y:S01]  /*bb30*/  LDL.LU R4, [R1] ;  /* 0x0000000001047983 */ /* 0x000ee20000300800 */
[----:B-1----:R-:W-:Y:S03]  /*bb40*/  SYNCS.ARRIVE.TRANS64.A1T0 RZ, [R20+URZ+0x29850], RZ ;  /* 0x029850ff14ff79a7 */ /* 0x002fe6000810003f */
[----:B------:R-:W4:Y:S01]  /*bb50*/  LDL.LU R3, [R1+0xc] ;  /* 0x00000c0001037983 */ /* 0x000f220000300800 */
[----:B--2---:R-:W-:Y:S01]  /*bb60*/  @!P2 VIADD R0, R20, 0x29880 ;  /* 0x000298801400a836 */ /* 0x004fe20000000000 */
[----:B------:R-:W-:Y:S02]  /*bb70*/  UIADD3 UR49, UR44, UR49, URZ ;  /* 0x000000312c317290 */ /* 0x000fe4000fffe03f */
[----:B------:R-:W-:Y:S01]  /*bb80*/  UIADD3 UR47, UR47, 0x1, URZ ;  /* 0x000000012f2f7890 */ /* 0x000fe2000fffe03f */
[----:B------:R-:W1:Y:S01]  /*bb90*/  LDC R2, c[0x0][0xda4] ;  /* 0x00036900ff027b82 */ /* 0x000e620000000800 */
[----:B------:R-:W-:-:S07]  /*bba0*/  @!P2 PRMT R0, RZ, 0x654, R0 ;  /* 0x00000654ff00a816 */ /* 0x000fce0000000000 */
[----:B------:R-:W-:Y:S01]  /*bbb0*/  BAR.SYNC.DEFER_BLOCKING 0x2, 0x80 ;  /* 0x0082000000007b1d */ /* 0x000fe20000010000 */
[----:B-1----:R-:W-:-:S05]  /*bbc0*/  ISETP.LE.AND P1, PT, R2, UR49, PT ;  /* 0x0000003102007c0c */ /* 0x002fca000bf23270 */
[----:B------:R3:W-:Y:S02]  /*bbd0*/  @!P2 SYNCS.ARRIVE.TRANS64.RED.A1T0 RZ, [R0+URZ], RZ ;  /* 0x000000ff00ffa9a7 */ /* 0x0007e4000810043f */
[----:B---3--:R-:W-:-:S05]  /*bbe0*/  VIADD R0, R4, 0x1 ;  /* 0x0000000104007836 */ /* 0x008fca0000000000 */
[----:B------:R-:W-:-:S04]  /*bbf0*/  ISETP.NE.AND P0, PT, R0, 0x2, PT ;  /* 0x000000020000780c */ /* 0x000fc80003f05270 */
[----:B------:R-:W-:Y:S02]  /*bc00*/  SEL R2, RZ, 0x1, P0 ;  /* 0x00000001ff027807 */ /* 0x000fe40000000000 */
[----:B------:R-:W-:Y:S02]  /*bc10*/  SEL R0, R0, RZ, P0 ;  /* 0x000000ff00007207 */ /* 0x000fe40000000000 */
[----:B----4-:R-:W-:-:S03]  /*bc20*/  LOP3.LUT R3, R3, R2, RZ, 0x3c, !PT ;  /* 0x0000000203037212 */ /* 0x010fc600078e3cff */
[----:B------:R2:W-:Y:S04]  /*bc30*/  STL [R1], R0 ;  /* 0x0000000001007387 */ /* 0x0005e80000100800 */
[----:B------:R2:W-:Y:S01]  /*bc40*/  STL [R1+0xc], R3 ;  /* 0x00000c0301007387 */ /* 0x0005e20000100800 */
[----:B------:R-:W-:Y:S05]  /*bc50*/  @!P1 BRA `(.L_x_78) ;  /* 0xffffffd4008c9947 */ /* 0x000fea000383ffff */
[----:B------:R-:W-:-:S12]  /*bc60*/  ULOP3.LUT UR47, UR47, 0x1, URZ, 0xc, !UPT ;  /* 0x000000012f2f7892 */ /* 0x000fd8000f8e0c3f */
.L_x_34:
[----:B--2---:R-:W1:Y:S01]  /*bc70*/  S2R R3, SR_CgaCtaId ;  /* 0x0000000000037919 */ /* 0x004e620000008800 */
[----:B------:R-:W-:-:S04]  /*bc80*/  MOV R0, 0x400 ;  /* 0x0000040000007802 */ /* 0x000fc80000000f00 */
[----:B-1----:R-:W-:Y:S01]  /*bc90*/  LEA R9, R3, R0, 0x18 ;  /* 0x0000000003097211 */ /* 0x002fe200078ec0ff */
[----:B------:R-:W-:-:S05]  /*bca0*/  IMAD.U32 R0, RZ, RZ, UR47 ;  /* 0x0000002fff007e24 */ /* 0x000fca000f8e00ff */
[----:B------:R-:W-:-:S04]  /*bcb0*/  SHF.L.U32 R0, R0, 0x1f, RZ ;  /* 0x0000001f00007819 */ /* 0x000fc800000006ff */
[----:B------:R-:W1:Y:S02]  /*bcc0*/  SYNCS.PHASECHK.TRANS64.TRYWAIT P0, [R9+URZ+0x29820], R0 ;  /* 0x02982000090075a7 */ /* 0x000e64000800017f */
[----:B-1----:R-:W-:Y:S05]  /*bcd0*/  @!P0 BRA `(.L_x_79) ;  /* 0x0000000800408947 */ /* 0x002fea0003800000 */
.L_x_107:
[----:B------:R-:W2:Y:S02]  /*bce0*/  S2R R2, SR_TID.X ;  /* 0x0000000000027919 */ /* 0x000ea40000002100 */
[----:B--2---:R-:W-:-:S04]  /*bcf0*/  SHF.R.U32.HI R2, RZ, 0x5, R2 ;  /* 0x00000005ff027819 */ /* 0x004fc80000011602 */
[----:B------:R-:W-:-:S05]  /*bd00*/  LOP3.LUT R2, R2, 0x3, RZ, 0xc0, !PT ;  /* 0x0000000302027812 */ /* 0x000fca00078ec0ff */
[----:B-1----:R-:W1:Y:S02]  /*bd10*/  SHFL.IDX PT, R0, R2, RZ, 0x1f ;  /* 0x00001fff02007589 */ /* 0x002e6400000e0000 */
[----:B-1----:R-:W-:-:S13]  /*bd20*/  ISETP.NE.AND P0, PT, R0, RZ, PT ;  /* 0x000000ff0000720c */ /* 0x002fda0003f05270 */
[----:B------:R-:W-:Y:S05]  /*bd30*/  @P0 EXIT ;  /* 0x000000000000094d */ /* 0x000fea0003800000 */
[----:B------:R-:W-:Y:S01]  /*bd40*/  ELECT P0, URZ, PT ;  /* 0x00000000003f782f */ /* 0x000fe20003800000 */
[----:B------:R-:W-:-:S12]  /*bd50*/  BSSY B0, `(.L_x_80) ;  /* 0x000002a000007945 */ /* 0x000fd80003800000 */
[----:B------:R-:W-:Y:S05]  /*bd60*/  @!P0 BRA `(.L_x_81) ;  /* 0x0000000000a08947 */ /* 0x000fea0003800000 */
[----:B------:R-:W-:-:S06]  /*bd70*/  ULOP3.LUT UR4, UR46, 0x2, URZ, 0xfc, !UPT ;  /* 0x000000022e047892 */ /* 0x000fcc000f8efc3f */
[----:B------:R-:W-:-:S05]  /*bd80*/  IMAD.U32 R0, RZ, RZ, UR4 ;  /* 0x00000004ff007e24 */ /* 0x000fca000f8e00ff */
[----:B------:R-:W-:-:S13]  /*bd90*/  ISETP.NE.AND P0, PT, R0, 0x3, PT ;  /* 0x000000030000780c */ /* 0x000fda0003f05270 */
[----:B------:R-:W-:Y:S05]  /*bda0*/  @!P0 BRA `(.L_x_82) ;  /* 0x0000000000048947 */ /* 0x000fea0003800000 */
[----:B------:R-:W-:Y:S01]  /*bdb0*/  BPT.TRAP 0x1 ;  /* 0x000000040000795c */ /* 0x000fe20000300000 */
.L_x_82:
[----:B------:R-:W2:Y:S04]  /*bdc0*/  LDL R2, [R1] ;  /* 0x0000000001027983 */ /* 0x000ea80000100800 */
[----:B------:R-:W3:Y:S01]  /*bdd0*/  LDL.LU R6, [R1+0xc] ;  /* 0x00000c0001067983 */ /* 0x000ee20000300800 */
[----:B------:R-:W-:-:S04]  /*bde0*/  VIADD R0, R9, 0x29840 ;  /* 0x0002984009007836 */ /* 0x000fc80000000000 */
[C---:B--2---:R-:W-:Y:S02]  /*bdf0*/  IMAD R5, R2.reuse, 0x8, R0 ;  /* 0x0000000802057824 */ /* 0x044fe400078e0200 */
[----:B------:R-:W-:Y:S01]  /*be00*/  VIADD R2, R2, 0x1 ;  /* 0x0000000102027836 */ /* 0x000fe20000000000 */
[----:B---3--:R-:W-:-:S04]  /*be10*/  SHF.L.U32 R4, R6, 0x1f, RZ ;  /* 0x0000001f06047819 */ /* 0x008fc800000006ff */
[----:B------:R-:W-:Y:S01]  /*be20*/  ISETP.NE.AND P2, PT, R2, 0x2, PT ;  /* 0x000000020200780c */ /* 0x000fe20003f45270 */
[----:B------:R-:W1:Y:S03]  /*be30*/  SYNCS.PHASECHK.TRANS64.TRYWAIT P1, [R5+URZ], R4 ;  /* 0x00000004050075a7 */ /* 0x000e66000802017f */
[----:B------:R-:W-:-:S04]  /*be40*/  SEL R3, RZ, 0x1, P2 ;  /* 0x00000001ff037807 */ /* 0x000fc80001000000 */
[----:B------:R-:W-:Y:S02]  /*be50*/  LOP3.LUT R6, R6, R3, RZ, 0x3c, !PT ;  /* 0x0000000306067212 */ /* 0x000fe400078e3cff */
[----:B------:R-:W-:-:S05]  /*be60*/  SEL R3, R2, RZ, P2 ;  /* 0x000000ff02037207 */ /* 0x000fca0001000000 */
[----:B------:R-:W-:Y:S01]  /*be70*/  IMAD R7, R3, 0x8, R0 ;  /* 0x0000000803077824 */ /* 0x000fe200078e0200 */
[----:B------:R-:W-:Y:S01]  /*be80*/  SHF.L.U32 R0, R6, 0x1f, RZ ;  /* 0x0000001f06007819 */ /* 0x000fe200000006ff */
[----:B-1----:R-:W-:Y:S06]  /*be90*/  @!P1 BRA `(.L_x_83) ;  /* 0x0000000400e49947 */ /* 0x002fec0003800000 */
.L_x_108:
[----:B------:R-:W2:Y:S02]  /*bea0*/  SYNCS.PHASECHK.TRANS64.TRYWAIT P1, [R7+URZ], R0 ;  /* 0x00000000070075a7 */ /* 0x000ea4000802017f */
[----:B--2---:R-:W-:Y:S05]  /*beb0*/  @!P1 BRA `(.L_x_84) ;  /* 0x0000000400f09947 */ /* 0x004fea0003800000 */
.L_x_109:
[----:B------:R-:W-:Y:S05]  /*bec0*/  @!P0 BRA `(.L_x_85) ;  /* 0x0000000000048947 */ /* 0x000fea0003800000 */
[----:B------:R-:W-:Y:S01]  /*bed0*/  BPT.TRAP 0x1 ;  /* 0x000000040000795c */ /* 0x000fe20000300000 */
.L_x_85:
[----:B------:R-:W1:Y:S02]  /*bee0*/  LDL.LU R2, [R1] ;  /* 0x0000000001027983 */ /* 0x000e640000300800 */
[----:B-1----:R-:W-:-:S04]  /*bef0*/  IMAD R5, R2, 0x8, R9 ;  /* 0x0000000802057824 */ /* 0x002fc800078e0209 */
[----:B------:R-:W1:Y:S02]  /*bf00*/  SYNCS.PHASECHK.TRANS64.TRYWAIT P1, [R5+URZ+0x29860], R4 ;  /* 0x02986004050075a7 */ /* 0x000e64000802017f */
[----:B-1----:R-:W-:Y:S05]  /*bf10*/  @!P1 BRA `(.L_x_86) ;  /* 0x0000000400ec9947 */ /* 0x002fea0003800000 */
.L_x_110:
[----:B------:R-:W-:Y:S05]  /*bf20*/  @!P0 BRA `(.L_x_87) ;  /* 0x0000000000048947 */ /* 0x000fea0003800000 */
[----:B------:R-:W-:Y:S01]  /*bf30*/  BPT.TRAP 0x1 ;  /* 0x000000040000795c */ /* 0x000fe20000300000 */
.L_x_87:
[----:B------:R-:W-:-:S04]  /*bf40*/  IMAD R3, R3, 0x8, R9 ;  /* 0x0000000803037824 */ /* 0x000fc800078e0209 */
[----:B------:R-:W3:Y:S02]  /*bf50*/  SYNCS.PHASECHK.TRANS64.TRYWAIT P1, [R3+URZ+0x29860], R0 ;  /* 0x02986000030075a7 */ /* 0x000ee4000802017f */
[----:B---3--:R-:W-:Y:S05]  /*bf60*/  @!P1 BRA `(.L_x_88) ;  /* 0x0000000400ec9947 */ /* 0x008fea0003800000 */
.L_x_111:
[----:B------:R-:W-:Y:S05]  /*bf70*/  @!P0 BRA `(.L_x_89) ;  /* 0x0000000000048947 */ /* 0x000fea0003800000 */
[----:B------:R-:W-:Y:S01]  /*bf80*/  BPT.TRAP 0x1 ;  /* 0x000000040000795c */ /* 0x000fe20000300000 */
.L_x_89:
[----:B------:R-:W4:Y:S02]  /*bf90*/  SYNCS.PHASECHK.TRANS64.TRYWAIT P0, [R5+URZ+0x29880], R4 ;  /* 0x02988004050075a7 */ /* 0x000f24000800017f */
[----:B----4-:R-:W-:Y:S05]  /*bfa0*/  @!P0 BRA `(.L_x_90) ;  /* 0x0000000400f08947 */ /* 0x010fea0003800000 */
.L_x_91:
[----:B------:R1:W1:Y:S02]  /*bfb0*/  SYNCS.PHASECHK.TRANS64.TRYWAIT P0, [R3+URZ+0x29880], R0 ;  /* 0x02988000030075a7 */ /* 0x000264000800017f */
[----:B-1----:R-:W-:Y:S05]  /*bfc0*/  @!P0 NANOSLEEP.SYNCS 0x989680 ;  /* 0x009896800000895d */ /* 0x002fea0003900000 */
[----:B------:R-:W1:Y:S02]  /*bfd0*/  @!P0 SYNCS.PHASECHK.TRANS64 P0, [R3+URZ+0x29880], R0 ;  /* 0x02988000030085a7 */ /* 0x000e64000800007f */
[----:B-1----:R-:W-:Y:S05]  /*bfe0*/  @!P0 BRA `(.L_x_91) ;  /* 0xfffffffc00f08947 */ /* 0x002fea000383ffff */
.L_x_81:
[----:B------:R-:W-:Y:S05]  /*bff0*/  BSYNC B0 ;  /* 0x0000000000007941 */ /* 0x000fea0003800000 */
.L_x_80:
[----:B------:R-:W-:Y:S05]  /*c000*/  EXIT ;  /* 0x000000000000794d */ /* 0x000fea0003800000 */
.L_x_10:
[----:B-1----:R-:W-:-:S04]  /*c010*/  IMAD.U32 R3, RZ, RZ, UR38 ;  /* 0x00000026ff037e24 */ /* 0x002fc8000f8e00ff */
[----:B------:R1:W2:Y:S03]  /*c020*/  SYNCS.PHASECHK.TRANS64.TRYWAIT P1, [R3+URZ+0x29800], R0 ;  /* 0x02980000030075a7 */ /* 0x0002a6000802017f */
[----:B--2---:R-:W-:Y:S05]  /*c030*/  @!P1 NANOSLEEP.SYNCS 0x989680 ;  /* 0x009896800000995d */ /* 0x004fea0003900000 */
[----:B------:R-:W2:Y:S02]  /*c040*/  @!P1 SYNCS.PHASECHK.TRANS64 P1, [R3+URZ+0x29800], R0 ;  /* 0x02980000030095a7 */ /* 0x000ea4000802007f */
[----:B--2---:R-:W-:Y:S05]  /*c050*/  @!P1 BRA `(.L_x_10) ;  /* 0xfffffffc00ec9947 */ /* 0x004fea000383ffff */
[----:B------:R-:W-:Y:S05]  /*c060*/  BRA `(.L_x_92) ;  /* 0xffffff54002c7947 */ /* 0x000fea000383ffff */
.L_x_14:
[----:B--2---:R2:W3:Y:S02]  /*c070*/  SYNCS.PHASECHK.TRANS64.TRYWAIT P1, [R4+URZ+0x29830], R3 ;  /* 0x02983003040075a7 */ /* 0x0044e4000802017f */
[----:B---3--:R-:W-:Y:S05]  /*c080*/  @!P1 NANOSLEEP.SYNCS 0x989680 ;  /* 0x009896800000995d */ /* 0x008fea0003900000 */
[----:B------:R-:W3:Y:S02]  /*c090*/  @!P1 SYNCS.PHASECHK.TRANS64 P1, [R4+URZ+0x29830], R3 ;  /* 0x02983003040095a7 */ /* 0x000ee4000802007f */
[----:B---3--:R-:W-:Y:S05]  /*c0a0*/  @!P1 BRA `(.L_x_14) ;  /* 0xfffffffc00f09947 */ /* 0x008fea000383ffff */
[----:B------:R-:W-:Y:S05]  /*c0b0*/  BRA `(.L_x_13) ;  /* 0xffffff5400547947 */ /* 0x000fea000383ffff */
.L_x_19:
[----:B--2---:R-:W-:-:S04]  /*c0c0*/  IMAD.U32 R3, RZ, RZ, UR6 ;  /* 0x00000006ff037e24 */ /* 0x004fc8000f8e00ff */
[----:B------:R2:W3:Y:S03]  /*c0d0*/  SYNCS.PHASECHK.TRANS64.TRYWAIT P1, [R3+URZ+0x29830], R0 ;  /* 0x02983000030075a7 */ /* 0x0004e6000802017f */
[----:B---3--:R-:W-:Y:S05]  /*c0e0*/  @!P1 NANOSLEEP.SYNCS 0x989680 ;  /* 0x009896800000995d */ /* 0x008fea0003900000 */
[----:B------:R-:W3:Y:S02]  /*c0f0*/  @!P1 SYNCS.PHASECHK.TRANS64 P1, [R3+URZ+0x29830], R0 ;  /* 0x02983000030095a7 */ /* 0x000ee4000802007f */
[----:B---3--:R-:W-:Y:S05]  /*c100*/  @!P1 BRA `(.L_x_19) ;  /* 0xfffffffc00ec9947 */ /* 0x008fea000383ffff */
[----:B------:R-:W-:Y:S05]  /*c110*/  BRA `(.L_x_16) ;  /* 0xffffff8800247947 */ /* 0x000fea000383ffff */
.L_x_23:
[----:B--2---:R-:W-:-:S04]  /*c120*/  IMAD.U32 R3, RZ, RZ, UR6 ;  /* 0x00000006ff037e24 */ /* 0x004fc8000f8e00ff */
[----:B------:R2:W3:Y:S03]  /*c130*/  SYNCS.PHASECHK.TRANS64.TRYWAIT P1, [R3+URZ+0x29850], R0 ;  /* 0x02985000030075a7 */ /* 0x0004e6000802017f */
[----:B---3--:R-:W-:Y:S05]  /*c140*/  @!P1 NANOSLEEP.SYNCS 0x989680 ;  /* 0x009896800000995d */ /* 0x008fea0003900000 */
[----:B------:R-:W3:Y:S02]  /*c150*/  @!P1 SYNCS.PHASECHK.TRANS64 P1, [R3+URZ+0x29850], R0 ;  /* 0x02985000030095a7 */ /* 0x000ee4000802007f */
[----:B---3--:R-:W-:Y:S05]  /*c160*/  @!P1 BRA `(.L_x_23) ;  /* 0xfffffffc00ec9947 */ /* 0x008fea000383ffff */
[----:B------:R-:W-:Y:S05]  /*c170*/  BRA `(.L_x_20) ;  /* 0xffffff9400247947 */ /* 0x000fea000383ffff */
.L_x_29:
[----:B--2---:R-:W-:-:S04]  /*c180*/  IMAD.U32 R7, RZ, RZ, UR8 ;  /* 0x00000008ff077e24 */ /* 0x004fc8000f8e00ff */
[----:B------:R2:W3:Y:S03]  /*c190*/  SYNCS.PHASECHK.TRANS64.TRYWAIT P1, [R7+URZ+0x29850], R6 ;  /* 0x02985006070075a7 */ /* 0x0004e6000802017f */
[----:B---3--:R-:W-:Y:S05]  /*c1a0*/  @!P1 NANOSLEEP.SYNCS 0x989680 ;  /* 0x009896800000995d */ /* 0x008fea0003900000 */
[----:B------:R-:W3:Y:S02]  /*c1b0*/  @!P1 SYNCS.PHASECHK.TRANS64 P1, [R7+URZ+0x29850], R6 ;  /* 0x02985006070095a7 */ /* 0x000ee4000802007f */
[----:B---3--:R-:W-:Y:S05]  /*c1c0*/  @!P1 BRA `(.L_x_29) ;  /* 0xfffffffc00ec9947 */ /* 0x008fea000383ffff */
[----:B------:R-:W-:Y:S05]  /*c1d0*/  BRA `(.L_x_28) ;  /* 0xffffffb000f87947 */ /* 0x000fea000383ffff */
.L_x_39:
[----:B------:R-:W-:Y:S02]  /*c1e0*/  IMAD.MOV.U32 R13, RZ, RZ, R4 ;  /* 0x000000ffff0d7224 */ /* 0x000fe400078e0004 */
[----:B------:R-:W-:Y:S02]  /*c1f0*/  IMAD.MOV.U32 R12, RZ, RZ, RZ ;  /* 0x000000ffff0c7224 */ /* 0x000fe400078e00ff */
[----:B------:R-:W-:Y:S02]  /*c200*/  IMAD.MOV.U32 R11, RZ, RZ, 0x1f ;  /* 0x0000001fff0b7424 */ /* 0x000fe400078e00ff */
[----:B------:R-:W-:-:S07]  /*c210*/  IMAD.MOV.U32 R15, RZ, RZ, -0x1 ;  /* 0xffffffffff0f7424 */ /* 0x000fce00078e00ff */
[----:B------:R-:W-:Y:S05]  /*c220*/  WARPSYNC.COLLECTIVE R15, `(.L_x_93) ;  /* 0x000000000f087348 */ /* 0x000fea0003c00000 */
[----:B------:R1:W2:Y:S02]  /*c230*/  SHFL.IDX P6, R14, R13, R12, R11 ;  /* 0x0000000c0d0e7389 */ /* 0x0002a400000c000b */
[----:B-12---:R-:W-:Y:S01]  /*c240*/  ENDCOLLECTIVE ;  /* 0x000000000000791b */ /* 0x006fe20003800000 */
.L_x_93:
[----:B------:R-:W-:Y:S05]  /*c250*/  BRA `(.L_x_94) ;  /* 0xffffffd800847947 */ /* 0x000fea000383ffff */
.L_x_41:
[----:B------:R-:W-:Y:S01]  /*c260*/  BSSY B0, `(.L_x_95) ;  /* 0x0000006000007945 */ /* 0x000fe20003800000 */
[----:B------:R-:W-:-:S07]  /*c270*/  IMAD.MOV.U32 R15, RZ, RZ, -0x1 ;  /* 0xffffffffff0f7424 */ /* 0x000fce00078e00ff */
[----:B-1----:R-:W-:Y:S05]  /*c280*/  WARPSYNC.COLLECTIVE R15, `(.L_x_96) ;  /* 0x000000000f0c7348 */ /* 0x002fea0003c00000 */
[----:B------:R-:W-:Y:S02]  /*c290*/  ELECT P6, UR62, PT ;  /* 0x00000000003e782f */ /* 0x000fe400038c0000 */
[----:B------:R-:W-:Y:S01]  /*c2a0*/  MOV R14, UR62 ;  /* 0x0000003e000e7c02 */ /* 0x000fe20008000f00 */
[----:B-1----:R-:W-:Y:S10]  /*c2b0*/  ENDCOLLECTIVE ;  /* 0x000000000000791b */ /* 0x002ff40003800000 */
.L_x_96:
[----:B------:R-:W-:Y:S05]  /*c2c0*/  BSYNC B0 ;  /* 0x0000000000007941 */ /* 0x000fea0003800000 */
.L_x_95:
[----:B------:R-:W-:Y:S05]  /*c2d0*/  BRA `(.L_x_97) ;  /* 0xffffffd800847947 */ /* 0x000fea000383ffff */
.L_x_44:
[----:B--2---:R2:W3:Y:S02]  /*c2e0*/  SYNCS.PHASECHK.TRANS64.TRYWAIT P3, [R5+URZ+0x29880], R2 ;  /* 0x02988002050075a7 */ /* 0x0044e4000806017f */
[----:B---3--:R-:W-:Y:S05]  /*c2f0*/  @!P3 NANOSLEEP.SYNCS 0x989680 ;  /* 0x009896800000b95d */ /* 0x008fea0003900000 */
[----:B------:R-:W3:Y:S02]  /*c300*/  @!P3 SYNCS.PHASECHK.TRANS64 P3, [R5+URZ+0x29880], R2 ;  /* 0x029880020500b5a7 */ /* 0x000ee4000806007f */
[----:B---3--:R-:W-:Y:S05]  /*c310*/  @!P3 BRA `(.L_x_44) ;  /* 0xfffffffc00f0b947 */ /* 0x008fea000383ffff */
[----:B------:R-:W-:Y:S05]  /*c320*/  BRA `(.L_x_98) ;  /* 0xffffffd800dc7947 */ /* 0x000fea000383ffff */
.L_x_46:
[----:B-1----:R1:W3:Y:S02]  /*c330*/  SYNCS.PHASECHK.TRANS64.TRYWAIT P3, [R5+URZ+0x29840], R2 ;  /* 0x02984002050075a7 */ /* 0x0022e4000806017f */
[----:B---3--:R-:W-:Y:S05]  /*c340*/  @!P3 NANOSLEEP.SYNCS 0x989680 ;  /* 0x009896800000b95d */ /* 0x008fea0003900000 */
[----:B------:R-:W3:Y:S02]  /*c350*/  @!P3 SYNCS.PHASECHK.TRANS64 P3, [R5+URZ+0x29840], R2 ;  /* 0x029840020500b5a7 */ /* 0x000ee4000806007f */
[----:B---3--:R-:W-:Y:S05]  /*c360*/  @!P3 BRA `(.L_x_46) ;  /* 0xfffffffc00f0b947 */ /* 0x008fea000383ffff */
[----:B------:R-:W-:Y:S05]  /*c370*/  BRA `(.L_x_99) ;  /* 0xffffffdc00347947 */ /* 0x000fea000383ffff */
.L_x_48:
[----:B--2---:R-:W-:-:S04]  /*c380*/  IMAD.U32 R3, RZ, RZ, UR40 ;  /* 0x00000028ff037e24 */ /* 0x004fc8000f8e00ff */
[----:B------:R2:W3:Y:S03]  /*c390*/  SYNCS.PHASECHK.TRANS64.TRYWAIT P0, [R3+URZ+0x29820], R2 ;  /* 0x02982002030075a7 */ /* 0x0004e6000800017f */
[----:B---3--:R-:W-:Y:S05]  /*c3a0*/  @!P0 NANOSLEEP.SYNCS 0x989680 ;  /* 0x009896800000895d */ /* 0x008fea0003900000 */
[----:B------:R-:W3:Y:S02]  /*c3b0*/  @!P0 SYNCS.PHASECHK.TRANS64 P0, [R3+URZ+0x29820], R2 ;  /* 0x02982002030085a7 */ /* 0x000ee4000800007f */
[----:B---3--:R-:W-:Y:S05]  /*c3c0*/  @!P0 BRA `(.L_x_48) ;  /* 0xfffffffc00ec8947 */ /* 0x008fea000383ffff */
[----:B------:R-:W-:Y:S05]  /*c3d0*/  BRA `(.L_x_100) ;  /* 0xffffffe0003c7947 */ /* 0x000fea000383ffff */
.L_x_54:
[----:B-1----:R1:W4:Y:S02]  /*c3e0*/  SYNCS.PHASECHK.TRANS64.TRYWAIT P0, [R9+URZ+0x29880], R3 ;  /* 0x02988003090075a7 */ /* 0x002324000800017f */
[----:B----4-:R-:W-:Y:S05]  /*c3f0*/  @!P0 NANOSLEEP.SYNCS 0x989680 ;  /* 0x009896800000895d */ /* 0x010fea0003900000 */
[----:B------:R-:W4:Y:S02]  /*c400*/  @!P0 SYNCS.PHASECHK.TRANS64 P0, [R9+URZ+0x29880], R3 ;  /* 0x02988003090085a7 */ /* 0x000f24000800007f */
[----:B----4-:R-:W-:Y:S05]  /*c410*/  @!P0 BRA `(.L_x_54) ;  /* 0xfffffffc00f08947 */ /* 0x010fea000383ffff */
[----:B------:R-:W-:Y:S05]  /*c420*/  BRA `(.L_x_101) ;  /* 0xffffffe000e07947 */ /* 0x000fea000383ffff */
.L_x_59:
[----:B--2---:R2:W3:Y:S02]  /*c430*/  SYNCS.PHASECHK.TRANS64.TRYWAIT P0, [R9+URZ+0x29840], R3 ;  /* 0x02984003090075a7 */ /* 0x0044e4000800017f */
[----:B---3--:R-:W-:Y:S05]  /*c440*/  @!P0 NANOSLEEP.SYNCS 0x989680 ;  /* 0x009896800000895d */ /* 0x008fea0003900000 */
[----:B------:R-:W3:Y:S02]  /*c450*/  @!P0 SYNCS.PHASECHK.TRANS64 P0, [R9+URZ+0x29840], R3 ;  /* 0x02984003090085a7 */ /* 0x000ee4000800007f */
[----:B---3--:R-:W-:Y:S05]  /*c460*/  @!P0 BRA `(.L_x_59) ;  /* 0xfffffffc00f08947 */ /* 0x008fea000383ffff */
[----:B------:R-:W-:Y:S05]  /*c470*/  BRA `(.L_x_102) ;  /* 0xffffffe400647947 */ /* 0x000fea000383ffff */
.L_x_67:
[----:B--2---:R-:W2:Y:S02]  /*c480*/  LDL R3, [R1+0x4] ;  /* 0x0000040001037983 */ /* 0x004ea40000100800 */
[----:B--2---:R2:W4:Y:S02]  /*c490*/  SYNCS.PHASECHK.TRANS64.TRYWAIT P3, [R3+URZ+0x29870], R2 ;  /* 0x02987002030075a7 */ /* 0x004524000806017f */
[----:B----4-:R-:W-:Y:S05]  /*c4a0*/  @!P3 NANOSLEEP.SYNCS 0x989680 ;  /* 0x009896800000b95d */ /* 0x010fea0003900000 */
[----:B------:R-:W4:Y:S02]  /*c4b0*/  @!P3 SYNCS.PHASECHK.TRANS64 P3, [R3+URZ+0x29870], R2 ;  /* 0x029870020300b5a7 */ /* 0x000f24000806007f */
[----:B----4-:R-:W-:Y:S05]  /*c4c0*/  @!P3 BRA `(.L_x_67) ;  /* 0xfffffffc00ecb947 */ /* 0x010fea000383ffff */
[----:B------:R-:W-:Y:S05]  /*c4d0*/  BRA `(.L_x_103) ;  /* 0xffffffe8008c7947 */ /* 0x000fea000383ffff */
.L_x_69:
[----:B--2---:R-:W2:Y:S02]  /*c4e0*/  LDL R4, [R1+0x4] ;  /* 0x0000040001047983 */ /* 0x004ea40000100800 */
[----:B--2---:R2:W4:Y:S02]  /*c4f0*/  SYNCS.PHASECHK.TRANS64.TRYWAIT P3, [R4+URZ+0x29860], R3 ;  /* 0x02986003040075a7 */ /* 0x004524000806017f */
[----:B----4-:R-:W-:Y:S05]  /*c500*/  @!P3 NANOSLEEP.SYNCS 0x989680 ;  /* 0x009896800000b95d */ /* 0x010fea0003900000 */
[----:B------:R-:W4:Y:S02]  /*c510*/  @!P3 SYNCS.PHASECHK.TRANS64 P3, [R4+URZ+0x29860], R3 ;  /* 0x029860030400b5a7 */ /* 0x000f24000806007f */
[----:B----4-:R-:W-:Y:S05]  /*c520*/  @!P3 BRA `(.L_x_69) ;  /* 0xfffffffc00ecb947 */ /* 0x010fea000383ffff */
[----:B------:R-:W-:Y:S05]  /*c530*/  BRA `(.L_x_104) ;  /* 0xffffffe800947947 */ /* 0x000fea000383ffff */
.L_x_74:
[----:B--2---:R2:W4:Y:S02]  /*c540*/  SYNCS.PHASECHK.TRANS64.TRYWAIT P0, [R20+URZ+0x29870], R3 ;  /* 0x02987003140075a7 */ /* 0x004524000800017f */
[----:B----4-:R-:W-:Y:S05]  /*c550*/  @!P0 NANOSLEEP.SYNCS 0x989680 ;  /* 0x009896800000895d */ /* 0x010fea0003900000 */
[----:B------:R-:W4:Y:S02]  /*c560*/  @!P0 SYNCS.PHASECHK.TRANS64 P0, [R20+URZ+0x29870], R3 ;  /* 0x02987003140085a7 */ /* 0x000f24000800007f */
[----:B----4-:R-:W-:Y:S05]  /*c570*/  @!P0 BRA `(.L_x_74) ;  /* 0xfffffffc00f08947 */ /* 0x010fea000383ffff */
[----:B------:R-:W-:Y:S05]  /*c580*/  BRA `(.L_x_105) ;  /* 0xfffffff000147947 */ /* 0x000fea000383ffff */
.L_x_76:
[----:B--2---:R2:W4:Y:S02]  /*c590*/  SYNCS.PHASECHK.TRANS64.TRYWAIT P0, [R20+URZ+0x29860], R3 ;  /* 0x02986003140075a7 */ /* 0x004524000800017f */
[----:B----4-:R-:W-:Y:S05]  /*c5a0*/  @!P0 NANOSLEEP.SYNCS 0x989680 ;  /* 0x009896800000895d */ /* 0x010fea0003900000 */
[----:B------:R-:W4:Y:S02]  /*c5b0*/  @!P0 SYNCS.PHASECHK.TRANS64 P0, [R20+URZ+0x29860], R3 ;  /* 0x02986003140085a7 */ /* 0x000f24000800007f */
[----:B----4-:R-:W-:Y:S05]  /*c5c0*/  @!P0 BRA `(.L_x_76) ;  /* 0xfffffffc00f08947 */ /* 0x010fea000383ffff */
[----:B------:R-:W-:Y:S05]  /*c5d0*/  BRA `(.L_x_106) ;  /* 0xfffffff0001c7947 */ /* 0x000fea000383ffff */
.L_x_79:
[----:B-1----:R1:W2:Y:S02]  /*c5e0*/  SYNCS.PHASECHK.TRANS64.TRYWAIT P0, [R9+URZ+0x29820], R0 ;  /* 0x02982000090075a7 */ /* 0x0022a4000800017f */
[----:B--2---:R-:W-:Y:S05]  /*c5f0*/  @!P0 NANOSLEEP.SYNCS 0x989680 ;  /* 0x009896800000895d */ /* 0x004fea0003900000 */
[----:B------:R-:W2:Y:S02]  /*c600*/  @!P0 SYNCS.PHASECHK.TRANS64 P0, [R9+URZ+0x29820], R0 ;  /* 0x02982000090085a7 */ /* 0x000ea4000800007f */
[----:B--2---:R-:W-:Y:S05]  /*c610*/  @!P0 BRA `(.L_x_79) ;  /* 0xfffffffc00f08947 */ /* 0x004fea000383ffff */
[----:B------:R-:W-:Y:S05]  /*c620*/  BRA `(.L_x_107) ;  /* 0xfffffff400ac7947 */ /* 0x000fea000383ffff */
.L_x_83:
[----:B-1----:R1:W2:Y:S02]  /*c630*/  SYNCS.PHASECHK.TRANS64.TRYWAIT P1, [R5+URZ], R4 ;  /* 0x00000004050075a7 */ /* 0x0022a4000802017f */
[----:B--2---:R-:W-:Y:S05]  /*c640*/  @!P1 NANOSLEEP.SYNCS 0x989680 ;  /* 0x009896800000995d */ /* 0x004fea0003900000 */
[----:B------:R-:W2:Y:S02]  /*c650*/  @!P1 SYNCS.PHASECHK.TRANS64 P1, [R5+URZ], R4 ;  /* 0x00000004050095a7 */ /* 0x000ea4000802007f */
[----:B--2---:R-:W-:Y:S05]  /*c660*/  @!P1 BRA `(.L_x_83) ;  /* 0xfffffffc00f09947 */ /* 0x004fea000383ffff */
[----:B------:R-:W-:Y:S05]  /*c670*/  BRA `(.L_x_108) ;  /* 0xfffffff800087947 */ /* 0x000fea000383ffff */
.L_x_84:
[----:B--2---:R2:W3:Y:S02]  /*c680*/  SYNCS.PHASECHK.TRANS64.TRYWAIT P1, [R7+URZ], R0 ;  /* 0x00000000070075a7 */ /* 0x0044e4000802017f */
[----:B---3--:R-:W-:Y:S05]  /*c690*/  @!P1 NANOSLEEP.SYNCS 0x989680 ;  /* 0x009896800000995d */ /* 0x008fea0003900000 */
[----:B------:R-:W3:Y:S02]  /*c6a0*/  @!P1 SYNCS.PHASECHK.TRANS64 P1, [R7+URZ], R0 ;  /* 0x00000000070095a7 */ /* 0x000ee4000802007f */
[----:B---3--:R-:W-:Y:S05]  /*c6b0*/  @!P1 BRA `(.L_x_84) ;  /* 0xfffffffc00f09947 */ /* 0x008fea000383ffff */
[----:B------:R-:W-:Y:S05]  /*c6c0*/  BRA `(.L_x_109) ;  /* 0xfffffff400fc7947 */ /* 0x000fea000383ffff */
.L_x_86:
[----:B-1----:R1:W3:Y:S02]  /*c6d0*/  SYNCS.PHASECHK.TRANS64.TRYWAIT P1, [R5+URZ+0x29860], R4 ;  /* 0x02986004050075a7 */ /* 0x0022e4000802017f */
[----:B---3--:R-:W-:Y:S05]  /*c6e0*/  @!P1 NANOSLEEP.SYNCS 0x989680 ;  /* 0x009896800000995d */ /* 0x008fea0003900000 */
[----:B------:R-:W3:Y:S02]  /*c6f0*/  @!P1 SYNCS.PHASECHK.TRANS64 P1, [R5+URZ+0x29860], R4 ;  /* 0x02986004050095a7 */ /* 0x000ee4000802007f */
[----:B---3--:R-:W-:Y:S05]  /*c700*/  @!P1 BRA `(.L_x_86) ;  /* 0xfffffffc00f09947 */ /* 0x008fea000383ffff */
[----:B------:R-:W-:Y:S05]  /*c710*/  BRA `(.L_x_110) ;  /* 0xfffffff800007947 */ /* 0x000fea000383ffff */
.L_x_88:
[----:B---3--:R3:W4:Y:S02]  /*c720*/  SYNCS.PHASECHK.TRANS64.TRYWAIT P1, [R3+URZ+0x29860], R0 ;  /* 0x02986000030075a7 */ /* 0x008724000802017f */
[----:B----4-:R-:W-:Y:S05]  /*c730*/  @!P1 NANOSLEEP.SYNCS 0x989680 ;  /* 0x009896800000995d */ /* 0x010fea0003900000 */
[----:B------:R-:W4:Y:S02]  /*c740*/  @!P1 SYNCS.PHASECHK.TRANS64 P1, [R3+URZ+0x29860], R0 ;  /* 0x02986000030095a7 */ /* 0x000f24000802007f */
[----:B----4-:R-:W-:Y:S05]  /*c750*/  @!P1 BRA `(.L_x_88) ;  /* 0xfffffffc00f09947 */ /* 0x010fea000383ffff */
[----:B------:R-:W-:Y:S05]  /*c760*/  BRA `(.L_x_111) ;  /* 0xfffffff800007947 */ /* 0x000fea000383ffff */
.L_x_90:
[----:B----4-:R4:W1:Y:S02]  /*c770*/  SYNCS.PHASECHK.TRANS64.TRYWAIT P0, [R5+URZ+0x29880], R4 ;  /* 0x02988004050075a7 */ /* 0x010864000800017f */
[----:B-1----:R-:W-:Y:S05]  /*c780*/  @!P0 NANOSLEEP.SYNCS 0x989680 ;  /* 0x009896800000895d */ /* 0x002fea0003900000 */
[----:B------:R-:W1:Y:S02]  /*c790*/  @!P0 SYNCS.PHASECHK.TRANS64 P0, [R5+URZ+0x29880], R4 ;  /* 0x02988004050085a7 */ /* 0x000e64000800007f */
[----:B-1----:R-:W-:Y:S05]  /*c7a0*/  @!P0 BRA `(.L_x_90) ;  /* 0xfffffffc00f08947 */ /* 0x002fea000383ffff */
[----:B------:R-:W-:Y:S05]  /*c7b0*/  BRA `(.L_x_91) ;  /* 0xfffffff400fc7947 */ /* 0x000fea000383ffff */
.L_x_112:
[----:B------:R-:W-:-:S00]  /*c7c0*/  BRA `(.L_x_112) ;  /* 0xfffffffc00fc7947 */ /* 0x000fc0000383ffff */
[----:B------:R-:W-:-:S00]  /*c7d0*/  NOP ;  /* 0x0000000000007918 */ /* 0x000fc00000000000 */
        /* <DEDUP_REMOVED lines=10> */
.L_x_2667:


//--------------------- .text._ZN7cutlass13device_kernelIN5flash11enable_sm90INS1_16FlashAttnFwdSm90INS1_25CollectiveMainloopFwdSm90ILi2EN4cute5tupleIJNS5_1CILi2EEENS7_ILi1EEES9_EEENS6_IJNS7_ILi128EEENS7_ILi160EEENS7_ILi192EEEEEELi128ENS_12float_e4m3_tEfNS_4arch4Sm90ELb0ELb0ELb0ELb0ELb0ELb0ELb0ELb1ELb1ELb0ELb0ELb0EEENS1_21CollectiveEpilogueFwdINS6_IJSB_SB_SC_EEESA_NS_10bfloat16_tESH_Li256ELb0ELb0ELb0ELb1EEENS1_29StaticPersistentTileSchedulerILb0EEEEEEEEEvNT_6ParamsE --------------------------
	.section	.text._ZN7cutlass13device_kernelIN5flash11enable_sm90INS1_16FlashAttnFwdSm90INS1_25CollectiveMainloopFwdSm90ILi2EN4cute5tupleIJNS5_1CILi2EEENS7_ILi1EEES9_EEENS6_IJNS7_ILi128EEENS7_ILi160EEENS7_ILi192EEEEEELi128ENS_12float_e4m3_tEfNS_4arch4Sm90ELb0ELb0ELb0ELb0ELb0ELb0ELb0ELb1ELb1ELb0ELb0ELb0EEENS1_21CollectiveEpilogueFwdINS6_IJSB_SB_SC_EEESA_NS_10bfloat16_tESH_Li256ELb0ELb0ELb0ELb1EEENS1_29StaticPersistentTileSchedulerILb0EEEEEEEEEvNT_6ParamsE,"ax",@progbits
	.align	128
.text._ZN7cutlass13device_kernelIN5flash11enable_sm90INS1_16FlashAttnFwdSm90INS1_25CollectiveMainloopFwdSm90ILi2EN4cute5tupleIJNS5_1CILi2EEENS7_ILi1EEES9_EEENS6_IJNS7_ILi128EEENS7_ILi160EEENS7_ILi192EEEEEELi128ENS_12float_e4m3_tEfNS_4arch4Sm90ELb0ELb0ELb0ELb0ELb0ELb0ELb0ELb1ELb1ELb0ELb0ELb0EEENS1_21CollectiveEpilogueFwdINS6_IJSB_SB_SC_EEESA_NS_10bfloat16_tESH_Li256ELb0ELb0ELb0ELb1EEENS1_29StaticPersistentTileSchedulerILb0EEEEEEEEEvNT_6ParamsE:
        .type           _ZN7cutlass13device_kernelIN5flash11enable_sm90INS1_16FlashAttnFwdSm90INS1_25CollectiveMainloopFwdSm90ILi2EN4cute5tupleIJNS5_1CILi2EEENS7_ILi1EEES9_EEENS6_IJNS7_ILi128EEENS7_ILi160EEENS7_ILi192EEEEEELi128ENS_12float_e4m3_tEfNS_4arch4Sm90ELb0ELb0ELb0ELb0ELb0ELb0ELb0ELb1ELb1ELb0ELb0ELb0EEENS1_21CollectiveEpilogueFwdINS6_IJSB_SB_SC_EEESA_NS_10bfloat16_tESH_Li256ELb0ELb0ELb0ELb1EEENS1_29StaticPersistentTileSchedulerILb0EEEEEEEEEvNT_6ParamsE,@function
        .size           _ZN7cutlass13device_kernelIN5flash11enable_sm90INS1_16FlashAttnFwdSm90INS1_25CollectiveMainloopFwdSm90ILi2EN4cute5tupleIJNS5_1CILi2EEENS7_ILi1EEES9_EEENS6_IJNS7_ILi128EEENS7_ILi160EEENS7_ILi192EEEEEELi128ENS_12float_e4m3_tEfNS_4arch4Sm90ELb0ELb0ELb0ELb0ELb0ELb0ELb0ELb1ELb1ELb0ELb0ELb0EEENS1_21CollectiveEpilogueFwdINS6_IJSB_SB_SC_EEESA_NS_10bfloat16_tESH_Li256ELb0ELb0ELb0ELb1EEENS1_29StaticPersistentTileSchedulerILb0EEEEEEEEEvNT_6ParamsE,(.L_x_2668 - _ZN7cutlass13device_kernelIN5flash11enable_sm90INS1_16FlashAttnFwdSm90INS1_25CollectiveMainloopFwdSm90ILi2EN4cute5tupleIJNS5_1CILi2EEENS7_ILi1EEES9_EEENS6_IJNS7_ILi128EEENS7_ILi160EEENS7_ILi192EEEEEELi128ENS_12float_e4m3_tEfNS_4arch4Sm90ELb0ELb0ELb0ELb0ELb0ELb0ELb0ELb1ELb1ELb0ELb0ELb0EEENS1_21CollectiveEpilogueFwdINS6_IJSB_SB_SC_EEESA_NS_10bfloat16_tESH_Li256ELb0ELb0ELb0ELb1EEENS1_29StaticPersistentTileSchedulerILb0EEEEEEEEEvNT_6ParamsE)
        .other          _ZN7cutlass13device_kernelIN5flash11enable_sm90INS1_16FlashAttnFwdSm90INS1_25CollectiveMainloopFwdSm90ILi2EN4cute5tupleIJNS5_1CILi2EEENS7_ILi1EEES9_EEENS6_IJNS7_ILi128EEENS7_ILi160EEENS7_ILi192EEEEEELi128ENS_12float_e4m3_tEfNS_4arch4Sm90ELb0ELb0ELb0ELb0ELb0ELb0ELb0ELb1ELb1ELb0ELb0ELb0EEENS1_21CollectiveEpilogueFwdINS6_IJSB_SB_SC_EEESA_NS_10bfloat16_tESH_Li256ELb0ELb0ELb0ELb1EEENS1_29StaticPersistentTileSchedulerILb0EEEEEEEEEvNT_6ParamsE,@"STO_CUDA_ENTRY STV_DEFAULT"
_ZN7cutlass13device_kernelIN5flash11enable_sm90INS1_16FlashAttnFwdSm90INS1_25CollectiveMainloopFwdSm90ILi2EN4cute5tupleIJNS5_1CILi2EEENS7_ILi1EEES9_EEENS6_IJNS7_ILi128EEENS7_ILi160EEENS7_ILi192EEEEEELi128ENS_12float_e4m3_tEfNS_4arch4Sm90ELb0ELb0ELb0ELb0ELb0ELb0ELb0ELb1ELb1ELb0ELb0ELb0EEENS1_21CollectiveEpilogueFwdINS6_IJSB_SB_SC_EEESA_NS_10bfloat16_tESH_Li256ELb0ELb0ELb0ELb1EEENS1_29StaticPersistentTileSchedulerILb0EEEEEEEEEvNT_6ParamsE:
        /* <DEDUP_REMOVED lines=24> */
.L_x_114:
[----:B------:R-:W-:Y:S05]  /*0180*/  BSYNC B0 ;  /* 0x0000000000007941 */ /* 0x000fea0003800000 */
.L_x_113:
[----:B------:R-:W-:Y:S01]  /*0190*/  VOTEU.ANY UP0, P0 ;  /* 0x00000000003f7886 */ /* 0x000fe20000000100 */
[----:B------:R-:W1:Y:S01]  /*01a0*/  SHFL.IDX PT, R3, R22, RZ, 0x1f ;  /* 0x00001fff16037589 */ /* 0x000e6200000e0000 */
[----:B------:R-:W-:Y:S01]  /*01b0*/  UMOV UR4, 0x1 ;  /* 0x0000000100047882 */ /* 0x000fe20000000000 */
[----:B------:R-:W-:Y:S01]  /*01c0*/  UMOV UR7, 0x2 ;  /* 0x0000000200077882 */ /* 0x000fe20000000000 */
[----:B------:R-:W-:Y:S01]  /*01d0*/  VOTEU.ANY UP1, P0 ;  /* 0x00000000003f7886 */ /* 0x000fe20000020100 */
[----:B------:R-:W2:Y:S01]  /*01e0*/  @UP0 S2UR UR8, SR_CgaCtaId ;  /* 0x00000000000809c3 */ /* 0x000ea20000008800 */
[----:B------:R-:W3:Y:S01]  /*01f0*/  SHFL.IDX PT, R2, R0, RZ, 0x1f ;  /* 0x00001fff00027589 */ /* 0x000ee200000e0000 */
[----:B------:R-:W-:Y:S01]  /*0200*/  @UP0 UMOV UR6, 0x400 ;  /* 0x0000040000060882 */ /* 0x000fe20000000000 */
[----:B------:R-:W-:-:S04]  /*0210*/  @UP0 UIADD3 UR4, -UR4, 0x100000, URZ ;  /* 0x0010000004040890 */ /* 0x000fc8000fffe13f */
[----:B------:R-:W-:Y:S02]  /*0220*/  @UP0 USHF.L.U32 UR5, UR4, 0xb, URZ ;  /* 0x0000000b04050899 */ /* 0x000fe4000800063f */
[----:B------:R-:W-:Y:S01]  /*0230*/  @UP0 USHF.L.U32 UR4, UR4, 0x1, URZ ;  /* 0x0000000104040899 */ /* 0x000fe2000800063f */
[----:B------:R-:W-:Y:S01]  /*0240*/  VOTEU.ANY UP2, P0 ;  /* 0x00000000003f7886 */ /* 0x000fe20000040100 */
[----:B-1----:R-:W-:Y:S01]  /*0250*/  R2UR UR9, R3 ;  /* 0x00000000030972ca */ /* 0x002fe200000e0000 */
[----:B--2---:R-:W-:Y:S01]  /*0260*/  @UP0 ULEA UR8, UR8, UR6, 0x18 ;  /* 0x0000000608080291 */ /* 0x004fe2000f8ec03f */
[----:B---3--:R-:W-:Y:S01]  /*0270*/  ISETP.NE.AND P1, PT, R2, RZ, PT ;  /* 0x000000ff0200720c */ /* 0x008fe20003f25270 */
[----:B------:R-:W-:-:S04]  /*0280*/  @UP0 UIADD3 UR6, -UR7, 0x100000, URZ ;  /* 0x0010000007060890 */ /* 0x000fc8000fffe13f */
[----:B------:R-:W-:Y:S02]  /*0290*/  @UP0 USHF.L.U32 UR7, UR6, 0xb, URZ ;  /* 0x0000000b06070899 */ /* 0x000fe4000800063f */
[----:B------:R-:W-:-:S04]  /*02a0*/  @UP0 USHF.L.U32 UR6, UR6, 0x1, URZ ;  /* 0x0000000106060899 */ /* 0x000fc8000800063f */
[----:B------:R-:W-:Y:S01]  /*02b0*/  UISETP.NE.AND UP0, UPT, UR9, URZ, UPT ;  /* 0x0000003f0900728c */ /* 0x000fe2000bf05270 */
[----:B------:R-:W1:Y:S02]  /*02c0*/  FENCE.VIEW.ASYNC.S ;  /* 0x00000000000073c6 */ /* 0x000e640000000000 */
[----:B-1----:R1:W2:Y:S05]  /*02d0*/  @UP1 SYNCS.EXCH.64 URZ, [UR8+0x29800], UR4 ;  /* 0x02980004083f15b2 */ /* 0x0022aa0008000100 */
[----:B------:R1:W3:Y:S01]  /*02e0*/  @UP2 SYNCS.EXCH.64 URZ, [UR8+0x29820], UR6 ;  /* 0x02982006083f25b2 */ /* 0x0002e20008000100 */
[----:B------:R-:W-:Y:S05]  /*02f0*/  @P1 BRA `(.L_x_115) ;  /* 0x0000000000481947 */ /* 0x000fea0003800000 */
        /* <DEDUP_REMOVED lines=18> */
.L_x_115:
[----:B-1----:R-:W1:Y:S01]  /*0420*/  S2UR UR4, SR_CTAID.Y ;  /* 0x00000000000479c3 */ /* 0x002e620000002600 */
[----:B------:R-:W4:Y:S01]  /*0430*/  SHFL.IDX PT, R4, R0, RZ, 0x1f ;  /* 0x00001fff00047589 */ /* 0x000f2200000e0000 */
[----:B------:R-:W-:Y:S01]  /*0440*/  ULDC UR5, c[0x0][0x154] ;  /* 0x0000550000057ab9 */ /* 0x000fe20000000800 */
[----:B------:R-:W-:-:S05]  /*0450*/  NOP ;  /* 0x0000000000007918 */ /* 0x000fca0000000000 */
[----:B------:R-:W5:Y:S08]  /*0460*/  S2UR UR49, SR_CTAID.X ;  /* 0x00000000003179c3 */ /* 0x000f700000002500 */
[----:B------:R-:W2:Y:S01]  /*0470*/  LDC R6, c[0x0][0x148] ;  /* 0x00005200ff067b82 */ /* 0x000ea20000000800 */
[----:B-1----:R-:W-:Y:S02]  /*0480*/  I2FP.F32.U32 R3, UR4 ;  /* 0x0000000400037c45 */ /* 0x002fe40008201000 */
[----:B----4-:R-:W-:-:S03]  /*0490*/  ISETP.NE.AND P0, PT, R4, RZ, PT ;  /* 0x000000ff0400720c */ /* 0x010fc60003f05270 */
[----:B------:R-:W-:Y:S01]  /*04a0*/  FMUL R5, R3, UR5 ;  /* 0x0000000503057c20 */ /* 0x000fe20008400000 */
[----:B------:R-:W-:Y:S02]  /*04b0*/  SHF.R.S32.HI R3, RZ, 0x1f, R7 ;  /* 0x0000001fff037819 */ /* 0x000fe40000011407 */
[----:B-----5:R-:W-:-:S03]  /*04c0*/  I2FP.F32.U32 R4, UR49 ;  /* 0x0000003100047c45 */ /* 0x020fc60008201000 */
[----:B------:R-:W1:Y:S02]  /*04d0*/  F2I.U32.TRUNC.NTZ R5, R5 ;  /* 0x0000000500057305 */ /* 0x000e64000020f000 */
[----:B-1----:R-:W-:-:S04]  /*04e0*/  IMAD.MOV R11, RZ, RZ, -R5 ;  /* 0x000000ffff0b7224 */ /* 0x002fc800078e0a05 */
[----:B--2---:R-:W-:Y:S01]  /*04f0*/  IMAD R11, R6, R11, UR4 ;  /* 0x00000004060b7e24 */ /* 0x004fe2000f8e020b */
[----:B------:R-:W-:Y:S02]  /*0500*/  ULDC UR4, c[0x0][0x150] ;  /* 0x0000540000047ab9 */ /* 0x000fe40000000800 */
[----:B------:R-:W-:Y:S01]  /*0510*/  FMUL R8, R4, UR4 ;  /* 0x0000000404087c20 */ /* 0x000fe20008400000 */
[----:B------:R-:W-:Y:S06]  /*0520*/  @P0 BRA `(.L_x_116) ;  /* 0x0000000000480947 */ /* 0x000fec0003800000 */
[----:B------:R-:W1:Y:S01]  /*0530*/  S2UR UR5, SR_CgaCtaId ;  /* 0x00000000000579c3 */ /* 0x000e620000008800 */
        /* <DEDUP_REMOVED lines=12> */
[----:B-1----:R1:W2:Y:S08]  /*0600*/  SYNCS.EXCH.64 URZ, [UR8+0x29850], UR4 ;  /* 0x02985004083f75b2 */ /* 0x0022b00008000100 */
[----:B------:R1:W4:Y:S01]  /*0610*/  SYNCS.EXCH.64 URZ, [UR8+0x29860], UR6 ;  /* 0x02986006083f75b2 */ /* 0x0003220008000100 */
[----:B------:R1:W1:Y:S01]  /*0620*/  SYNCS.EXCH.64 URZ, [UR8+0x29858], UR4 ;  /* 0x02985804083f75b2 */ /* 0x0002620008000100 */
[----:B------:R1:W1:Y:S01]  /*0630*/  SYNCS.EXCH.64 URZ, [UR8+0x29868], UR6 ;  /* 0x02986806083f75b2 */ /* 0x0002620008000100 */
[----:B------:R-:W-:Y:S01]  /*0640*/  NOP ;  /* 0x0000000000007918 */ /* 0x000fe20000000000 */
.L_x_116:
[----:B------:R-:W5:Y:S01]  /*0650*/  SHFL.IDX PT, R6, R0, RZ, 0x1f ;  /* 0x00001fff00067589 */ /* 0x000f6200000e0000 */
[----:B------:R-:W-:Y:S01]  /*0660*/  LEA.HI R3, R3, R7, RZ, 0x7 ;  /* 0x0000000703037211 */ /* 0x000fe200078f38ff */
[----:B------:R-:W1:Y:S01]  /*0670*/  LDC R9, c[0x0][0x144] ;  /* 0x00005100ff097b82 */ /* 0x000e620000000800 */
[----:B------:R-:W1:Y:S01]  /*0680*/  F2I.U32.TRUNC.NTZ R8, R8 ;  /* 0x0000000800087305 */ /* 0x000e62000020f000 */
[----:B------:R-:W-:Y:S01]  /*0690*/  NOP ;  /* 0x0000000000007918 */ /* 0x000fe20000000000 */
[----:B------:R-:W-:-:S05]  /*06a0*/  LOP3.LUT R3, R3, 0xffffff80, RZ, 0xc0, !PT ;  /* 0xffffff8003037812 */ /* 0x000fca00078ec0ff */
[----:B------:R-:W-:Y:S01]  /*06b0*/  IMAD.IADD R3, R7, 0x1, -R3 ;  /* 0x0000000107037824 */ /* 0x000fe200078e0a03 */
[----:B------:R-:W-:-:S04]  /*06c0*/  SHF.R.S32.HI R7, RZ, 0x1f, R2 ;  /* 0x0000001fff077819 */ /* 0x000fc80000011402 */
[----:B------:R-:W-:Y:S02]  /*06d0*/  SHF.R.S32.HI R4, RZ, 0x1f, R3 ;  /* 0x0000001fff047819 */ /* 0x000fe40000011403 */
[----:B------:R-:W-:Y:S02]  /*06e0*/  LEA.HI R7, R7, R2, RZ, 0x2 ;  /* 0x0000000207077211 */ /* 0x000fe400078f10ff */
[----:B------:R-:W-:-:S04]  /*06f0*/  LEA.HI R4, R4, R3, RZ, 0x3 ;  /* 0x0000000304047211 */ /* 0x000fc800078f18ff */
[--C-:B------:R-:W-:Y:S02]  /*0700*/  SHF.R.S32.HI R5, RZ, 0x3, R4.reuse ;  /* 0x00000003ff057819 */ /* 0x100fe40000011404 */
[----:B-----5:R-:W-:Y:S02]  /*0710*/  ISETP.NE.AND P0, PT, R6, RZ, PT ;  /* 0x000000ff0600720c */ /* 0x020fe40003f05270 */
[----:B------:R-:W-:-:S04]  /*0720*/  SHF.R.S32.HI R4, RZ, 0x1f, R4 ;  /* 0x0000001fff047819 */ /* 0x000fc80000011404 */
[----:B------:R-:W-:-:S04]  /*0730*/  LEA.HI R4, R4, R5, RZ, 0x2 ;  /* 0x0000000504047211 */ /* 0x000fc800078f10ff */
[----:B------:R-:W-:-:S03]  /*0740*/  LOP3.LUT R4, R4, 0xfffffffc, RZ, 0xc0, !PT ;  /* 0xfffffffc04047812 */ /* 0x000fc600078ec0ff */
        /* <DEDUP_REMOVED lines=17> */
[----:B------:R1:W1:Y:S01]  /*0860*/  SYNCS.EXCH.64 URZ, [UR8+0x29888], UR6 ;  /* 0x02988806083f75b2 */ /* 0x0002620008000100 */
[----:B------:R-:W-:Y:S01]  /*0870*/  NOP ;  /* 0x0000000000007918 */ /* 0x000fe20000000000 */
.L_x_117:
[----:B------:R-:W5:Y:S01]  /*0880*/  SHFL.IDX PT, R12, R0, RZ, 0x1f ;  /* 0x00001fff000c7589 */ /* 0x000f6200000e0000 */
[----:B------:R-:W-:Y:S01]  /*0890*/  LOP3.LUT R7, R7, 0x3ffffffc, RZ, 0xc0, !PT ;  /* 0x3ffffffc07077812 */ /* 0x000fe200078ec0ff */
[----:B------:R-:W-:Y:S01]  /*08a0*/  IMAD.IADD R4, R5, 0x1, -R4 ;  /* 0x0000000105047824 */ /* 0x000fe200078e0a04 */
[----:B------:R-:W-:Y:S01]  /*08b0*/  SHF.R.S32.HI R5, RZ, 0x1f, R6 ;  /* 0x0000001fff057819 */ /* 0x000fe20000011406 */
[----:B------:R-:W2:Y:S01]  /*08c0*/  LDC R10, c[0x0][0x140] ;  /* 0x00005000ff0a7b82 */ /* 0x000ea20000000800 */
[----:B-1----:R-:W-:Y:S01]  /*08d0*/  IMAD.MOV R8, RZ, RZ, -R8 ;  /* 0x000000ffff087224 */ /* 0x002fe200078e0a08 */
[----:B------:R-:W-:Y:S01]  /*08e0*/  NOP ;  /* 0x0000000000007918 */ /* 0x000fe20000000000 */
[----:B------:R-:W-:Y:S01]  /*08f0*/  IMAD.IADD R7, R2, 0x1, -R7 ;  /* 0x0000000102077824 */ /* 0x000fe200078e0a07 */
[----:B------:R-:W-:Y:S01]  /*0900*/  LEA.HI R5, R5, R6, RZ, 0x2 ;  /* 0x0000000605057211 */ /* 0x000fe200078f10ff */
[----:B------:R-:W-:Y:S02]  /*0910*/  IMAD R9, R9, R8, UR49 ;  /* 0x0000003109097e24 */ /* 0x000fe4000f8e0208 */
[----:B------:R-:W-:Y:S01]  /*0920*/  IMAD R7, R7, 0x4, R4 ;  /* 0x0000000407077824 */ /* 0x000fe200078e0204 */
[----:B------:R-:W-:-:S04]  /*0930*/  LOP3.LUT R5, R5, 0x3ffffffc, RZ, 0xc0, !PT ;  /* 0x3ffffffc05057812 */ /* 0x000fc800078ec0ff */
[----:B------:R-:W-:Y:S01]  /*0940*/  LEA.HI R2, R7, R7, RZ, 0x1 ;  /* 0x0000000707027211 */ /* 0x000fe200078f08ff */
[----:B------:R-:W-:-:S03]  /*0950*/  IMAD.IADD R5, R6, 0x1, -R5 ;  /* 0x0000000106057824 */ /* 0x000fc600078e0a05 */
[----:B------:R-:W-:Y:S01]  /*0960*/  LOP3.LUT R2, R2, 0xfffffffe, RZ, 0xc0, !PT ;  /* 0xfffffffe02027812 */ /* 0x000fe200078ec0ff */
[----:B------:R-:W-:Y:S01]  /*0970*/  IMAD R5, R5, 0x4, R4 ;  /* 0x0000000405057824 */ /* 0x000fe200078e0204 */
[----:B-----5:R-:W-:-:S03]  /*0980*/  ISETP.NE.AND P0, PT, R12, RZ, PT ;  /* 0x000000ff0c00720c */ /* 0x020fc60003f05270 */
[----:B------:R-:W-:-:S05]  /*0990*/  IMAD.IADD R2, R7, 0x1, -R2 ;  /* 0x0000000107027824 */ /* 0x000fca00078e0a02 */
[----:B------:R-:W-:Y:S02]  /*09a0*/  ISETP.NE.AND P5, PT, R2, R9, PT ;  /* 0x000000090200720c */ /* 0x000fe40003fa5270 */
[----:B------:R-:W-:-:S04]  /*09b0*/  LEA.HI R2, R5, R5, RZ, 0x1 ;  /* 0x0000000505027211 */ /* 0x000fc800078f08ff */
[----:B------:R-:W-:Y:S01]  /*09c0*/  LOP3.LUT R2, R2, 0xfffffffe, RZ, 0xc0, !PT ;  /* 0xfffffffe02027812 */ /* 0x000fe200078ec0ff */
        /* <DEDUP_REMOVED lines=19> */
.L_x_118:
[----:B------:R-:W5:Y:S01]  /*0b00*/  SHFL.IDX PT, R6, R0, RZ, 0x1f ;  /* 0x00001fff00067589 */ /* 0x000f6200000e0000 */
[----:B------:R-:W-:Y:S01]  /*0b10*/  IMAD.IADD R2, R5, 0x1, -R2 ;  /* 0x0000000105027824 */ /* 0x000fe200078e0a02 */
[----:B------:R-:W-:Y:S01]  /*0b20*/  LOP3.LUT P0, RZ, R3, 0x7, RZ, 0xc0, !PT ;  /* 0x0000000703ff7812 */ /* 0x000fe2000780c0ff */
[----:B------:R-:W-:Y:S01]  /*0b30*/  IMAD.SHL.U32 R4, R5, 0x4, RZ ;  /* 0x0000000405047824 */ /* 0x000fe200078e00ff */
[----:B--2---:R-:W-:Y:S01]  /*0b40*/  ISETP.EQ.U32.AND P1, PT, R10, 0x1, PT ;  /* 0x000000010a00780c */ /* 0x004fe20003f22070 */
[----:B------:R-:W-:Y:S01]  /*0b50*/  IMAD.SHL.U32 R18, R7, 0x4, RZ ;  /* 0x0000000407127824 */ /* 0x000fe200078e00ff */
[----:B------:R-:W-:Y:S01]  /*0b60*/  ISETP.NE.AND P2, PT, R2, R9, PT ;  /* 0x000000090200720c */ /* 0x000fe20003f45270 */
[----:B------:R-:W-:Y:S01]  /*0b70*/  NOP ;  /* 0x0000000000007918 */ /* 0x000fe20000000000 */
[----:B------:R-:W-:Y:S02]  /*0b80*/  LOP3.LUT R8, R5, 0xc, R4, 0x78, !PT ;  /* 0x0000000c05087812 */ /* 0x000fe400078e7804 */
[----:B------:R-:W-:-:S03]  /*0b90*/  LOP3.LUT R18, R7, 0xc, R18, 0x78, !PT ;  /* 0x0000000c07127812 */ /* 0x000fc600078e7812 */
[----:B------:R2:W-:Y:S01]  /*0ba0*/  STL [R1+0x20], R8 ;  /* 0x0000200801007387 */ /* 0x0005e20000100800 */
[C---:B------:R-:W-:Y:S02]  /*0bb0*/  @P5 LEA.HI R2, R18.reuse, R18, RZ, 0x1 ;  /* 0x0000001212025211 */ /* 0x040fe400078f08ff */
[----:B------:R-:W-:Y:S02]  /*0bc0*/  ISETP.LT.U32.AND P4, PT, R18, 0x2, !P0 ;  /* 0x000000021200780c */ /* 0x000fe40004781070 */
[----:B------:R-:W-:Y:S02]  /*0bd0*/  @P5 SHF.R.S32.HI R2, RZ, 0x1, R2 ;  /* 0x00000001ff025819 */ /* 0x000fe40000011402 */
[----:B------:R-:W-:Y:S02]  /*0be0*/  @P2 LEA.HI R3, R8, R8, RZ, 0x1 ;  /* 0x0000000808032211 */ /* 0x000fe400078f08ff */
[----:B------:R-:W-:Y:S01]  /*0bf0*/  @P5 ISETP.NE.AND P6, PT, R2, R11, PT ;  /* 0x0000000b0200520c */ /* 0x000fe20003fc5270 */
[----:B------:R-:W-:Y:S01]  /*0c00*/  IMAD.MOV.U32 R2, RZ, RZ, 0x1 ;  /* 0x00000001ff027424 */ /* 0x000fe200078e00ff */
[----:B-----5:R-:W-:-:S02]  /*0c10*/  ISETP.NE.AND P3, PT, R6, RZ, PT ;  /* 0x000000ff0600720c */ /* 0x020fc40003f65270 */
[----:B------:R-:W-:Y:S02]  /*0c20*/  @P2 SHF.R.S32.HI R4, RZ, 0x1, R3 ;  /* 0x00000001ff042819 */ /* 0x000fe40000011403 */
[----:B------:R-:W-:Y:S02]  /*0c30*/  SEL R3, RZ, 0x1, !P4 ;  /* 0x00000001ff037807 */ /* 0x000fe40006000000 */
[----:B------:R-:W-:Y:S02]  /*0c40*/  @P5 SEL R2, RZ, 0x1, P6 ;  /* 0x00000001ff025807 */ /* 0x000fe40003000000 */
[----:B------:R-:W-:Y:S01]  /*0c50*/  @P2 ISETP.NE.AND P4, PT, R4, R11, PT ;  /* 0x0000000b0400220c */ /* 0x000fe20003f85270 */
[----:B------:R-:W-:Y:S01]  /*0c60*/  IMAD.MOV.U32 R4, RZ, RZ, 0x1 ;  /* 0x00000001ff047424 */ /* 0x000fe200078e00ff */
[----:B------:R-:W-:Y:S02]  /*0c70*/  ISETP.LT.U32.AND P0, PT, R8, 0x2, !P0 ;  /* 0x000000020800780c */ /* 0x000fe40004701070 */
[----:B------:R-:W-:-:S02]  /*0c80*/  LOP3.LUT R2, R2, R3, RZ, 0xc0, !PT ;  /* 0x0000000302027212 */ /* 0x000fc400078ec0ff */
[----:B------:R-:W-:Y:S02]  /*0c90*/  SEL R3, RZ, 0x1, !P0 ;  /* 0x00000001ff037807 */ /* 0x000fe40004000000 */
[----:B------:R-:W-:Y:S01]  /*0ca0*/  @P2 SEL R4, RZ, 0x1, P4 ;  /* 0x00000001ff042807 */ /* 0x000fe20002000000 */
[----:B--2---:R-:W-:Y:S06]  /*0cb0*/  @P3 BRA `(.L_x_119) ;  /* 0x0000000000483947 */ /* 0x004fec0003800000 */
        /* <DEDUP_REMOVED lines=17> */
[----:B--2---:R-:W-:Y:S01]  /*0dd0*/  NOP ;  /* 0x0000000000007918 */ /* 0x004fe20000000000 */
.L_x_119:
[----:B------:R-:W-:Y:S01]  /*0de0*/  LOP3.LUT R3, R4, R3, RZ, 0xc0, !PT ;  /* 0x0000000304037212 */ /* 0x000fe200078ec0ff */
[----:B------:R-:W-:-:S04]  /*0df0*/  NOP ;  /* 0x0000000000007918 */ /* 0x000fc80000000000 */
[----:B------:R2:W-:Y:S01]  /*0e00*/  STL [R1+0x1c], R3 ;  /* 0x00001c0301007387 */ /* 0x0005e20000100800 */
[----:B------:R-:W-:Y:S05]  /*0e10*/  @!P1 BRA `(.L_x_120) ;  /* 0x0000000000089947 */ /* 0x000fea0003800000 */
[----:B-1-34-:R-:W-:Y:S01]  /*0e20*/  UCGABAR_ARV ;  /* 0x00000000000079c7 */ /* 0x01afe20008000000 */
[----:B------:R-:W-:Y:S05]  /*0e30*/  BRA `(.L_x_121) ;  /* 0x0000000000047947 */ /* 0x000fea0003800000 */
.L_x_120:
[----:B-1-34-:R-:W-:Y:S01]  /*0e40*/  NOP ;  /* 0x0000000000007918 */ /* 0x01afe20000000000 */
.L_x_121:
[----:B------:R-:W-:Y:S05]  /*0e50*/  @!P1 BRA `(.L_x_122) ;  /* 0x00000000000c9947 */ /* 0x000fea0003800000 */
[----:B------:R-:W-:Y:S01]  /*0e60*/  UCGABAR_WAIT ;  /* 0x0000000000007dc7 */ /* 0x000fe20008000000 */
[----:B------:R-:W-:Y:S01]  /*0e70*/  CCTL.IVALL ;  /* 0x00000000ff00798f */ /* 0x000fe20002000000 */
[----:B------:R-:W-:Y:S05]  /*0e80*/  BRA `(.L_x_123) ;  /* 0x0000000000047947 */ /* 0x000fea0003800000 */
.L_x_122:
[----:B------:R-:W-:Y:S06]  /*0e90*/  BAR.SYNC.DEFER_BLOCKING 0x0 ;  /* 0x0000000000007b1d */ /* 0x000fec0000010000 */
.L_x_123:
[----:B------:R-:W-:Y:S01]  /*0ea0*/  PLOP3.LUT P0, PT, PT, PT, UP0, 0x80, 0x0 ;  /* 0x000000000000781c */ /* 0x000fe20003f0f008 */
[----:B------:R-:W-:Y:S01]  /*0eb0*/  UMOV UR46, 0x1 ;  /* 0x00000001002e7882 */ /* 0x000fe20000000000 */
[----:B------:R-:W-:Y:S01]  /*0ec0*/  ULDC.64 UR50, c[0x0][0x208] ;  /* 0x0000820000327ab9 */ /* 0x000fe20000000a00 */
[----:B------:R-:W-:-:S10]  /*0ed0*/  USEL UR46, UR46, 0x2, !UP0 ;  /* 0x000000022e2e7887 */ /* 0x000fd4000c000000 */
[----:B------:R-:W-:Y:S05]  /*0ee0*/  @!P0 BRA `(.L_x_124) ;  /* 0x0000008000d08947 */ /* 0x000fea0003800000 */
.L_x_125:
[----:B------:R-:W-:-:S08]  /*0ef0*/  NOP ;  /* 0x0000000000007918 */ /* 0x000fd00000000000 */
[----:B------:R-:W1:Y:S02]  /*0f00*/  USETMAXREG.TRY_ALLOC.CTAPOOL UP0, 0xf0 ;  /* 0x000000f0000079c8 */ /* 0x000e640008000600 */
[----:B-1----:R-:W-:-:S13]  /*0f10*/  PLOP3.LUT P0, PT, PT, PT, UP0, 0x80, 0x0 ;  /* 0x000000000000781c */ /* 0x002fda0003f0f008 */
[----:B------:R-:W-:Y:S05]  /*0f20*/  @!P0 BRA `(.L_x_125) ;  /* 0xfffffffc00f08947 */ /* 0x000fea000383ffff */
[----:B--2---:R-:W1:Y:S01]  /*0f30*/  S2R R3, SR_TID.X ;  /* 0x0000000000037919 */ /* 0x004e620000002100 */
        /* <DEDUP_REMOVED lines=11> */
[----:B------:R-:W-:Y:S02]  /*0ff0*/  ULOP3.LUT UR47, UR46, 0x1, URZ, 0xfc, !UPT ;  /* 0x000000012e2f7892 */ /* 0x000fe4000f8efc3f */
        /* <DEDUP_REMOVED lines=30> */
[----:B------:R-:W-:Y:S01]  /*11e0*/  IMAD.MOV.U32 R7, RZ, RZ, -0x2 ;  /* 0xfffffffeff077424 */ /* 0x000fe200078e00ff */
[----:B------:R-:W-:Y:S01]  /*11f0*/  LOP3.LUT R10, R10, 0xfffffff8, RZ, 0xc0, !PT ;  /* 0xfffffff80a0a7812 */ /* 0x000fe200078ec0ff */
[----:B------:R-:W-:Y:S01]  /*1200*/  IMAD.U32 R16, RZ, RZ, UR4 ;  /* 0x00000004ff107e24 */ /* 0x000fe2000f8e00ff */
[----:B------:R-:W-:Y:S01]  /*1210*/  LEA.HI R6, R6, R19, RZ, 0x5 ;  /* 0x0000001306067211 */ /* 0x000fe200078f28ff */
[----:B------:R-:W-:Y:S01]  /*1220*/  IMAD.U32 R17, RZ, RZ, UR5 ;  /* 0x00000005ff117e24 */ /* 0x000fe2000f8e00ff */
[----:B------:R-:W-:Y:S01]  /*1230*/  LOP3.LUT R0, R5, 0x7ffffffc, RZ, 0xc0, !PT ;  /* 0x7ffffffc05007812 */ /* 0x000fe200078ec0ff */
[----:B------:R-:W-:Y:S01]  /*1240*/  IMAD.IADD R9, R9, 0x1, -R10 ;  /* 0x0000000109097824 */ /* 0x000fe200078e0a0a */
[----:B------:R-:W-:Y:S01]  /*1250*/  LOP3.LUT R4, R4, 0x3fffffe, RZ, 0xc0, !PT ;  /* 0x03fffffe04047812 */ /* 0x000fe200078ec0ff */
[----:B------:R-:W-:Y:S01]  /*1260*/  IMAD.SHL.U32 R3, R3, 0x8, RZ ;  /* 0x0000000803037824 */ /* 0x000fe200078e00ff */
[----:B------:R-:W-:Y:S01]  /*1270*/  SHF.R.S32.HI R6, RZ, 0x5, R6 ;  /* 0x00000005ff067819 */ /* 0x000fe20000011406 */
[----:B------:R-:W-:-:S02]  /*1280*/  IMAD.IADD R0, R19, 0x1, -R0 ;  /* 0x0000000113007824 */ /* 0x000fc400078e0a00 */
[----:B------:R-:W-:Y:S02]  /*1290*/  IMAD.IADD R4, R23, 0x1, -R4 ;  /* 0x0000000117047824 */ /* 0x000fe400078e0a04 */
[----:B------:R-:W-:Y:S02]  /*12a0*/  IMAD R9, R6, 0x10, R9 ;  /* 0x0000001006097824 */ /* 0x000fe400078e0209 */
[----:B------:R-:W-:Y:S02]  /*12b0*/  IMAD R170, R0, R7, 0xa0 ;  /* 0x000000a000aa7424 */ /* 0x000fe400078e0207 */
[----:B------:R-:W-:-:S04]  /*12c0*/  IMAD.WIDE R16, R3, 0x2, R16 ;  /* 0x0000000203107825 */ /* 0x000fc800078e0210 */
[----:B------:R-:W-:-:S07]  /*12d0*/  IMAD R169, R4, 0x40, R9 ;  /* 0x0000004004a97824 */ /* 0x000fce00078e0209 */
.L_x_152:
        /* <DEDUP_REMOVED lines=9> */
[----:B------:R-:W1:Y:S01]  /*1370*/  SHFL.IDX PT, R8, R23, RZ, 0x1f ;  /* 0x00001fff17087589 */ /* 0x000e6200000e0000 */
        /* <DEDUP_REMOVED lines=105> */
.L_x_126:
[----:B------:R-:W-:Y:S01]  /*1a10*/  ULOP3.LUT UR4, UR39, 0x1, URZ, 0xc0, !UPT ;  /* 0x0000000127047892 */ /* 0x000fe2000f8ec03f */
[----:B------:R-:W-:-:S05]  /*1a20*/  IMAD.U32 R3, RZ, RZ, UR47 ;  /* 0x0000002fff037e24 */ /* 0x000fca000f8e00ff */
[----:B------:R-:W-:Y:S01]  /*1a30*/  IMAD.U32 R0, RZ, RZ, UR4 ;  /* 0x00000004ff007e24 */ /* 0x000fe2000f8e00ff */
[----:B------:R-:W-:-:S04]  /*1a40*/  ISETP.NE.AND P0, PT, R3, 0x3, PT ;  /* 0x000000030300780c */ /* 0x000fc80003f05270 */
[----:B------:R-:W-:-:S04]  /*1a50*/  SHF.L.U32 R0, R0, 0x1f, RZ ;  /* 0x0000001f00007819 */ /* 0x000fc800000006ff */
[----:B------:R-:W1:Y:S02]  /*1a60*/  SYNCS.PHASECHK.TRANS64.TRYWAIT P1, [UR38+0x29800], R0 ;  /* 0x02980000ff0075a7 */ /* 0x000e640008020166 */
[----:B-1----:R-:W-:Y:S05]  /*1a70*/  @!P1 BRA `(.L_x_127) ;  /* 0x000000a800f09947 */ /* 0x002fea0003800000 */
.L_x_217:
[----:B------:R-:W-:Y:S05]  /*1a80*/  @!P0 BRA `(.L_x_128) ;  /* 0x0000000000048947 */ /* 0x000fea0003800000 */
[----:B------:R-:W-:Y:S01]  /*1a90*/  BPT.TRAP 0x1 ;  /* 0x000000040000795c */ /* 0x000fe20000300000 */
.L_x_128:
[----:B------:R-:W-:Y:S02]  /*1aa0*/  IMAD.U32 R4, RZ, RZ, UR52 ;  /* 0x00000034ff047e24 */ /* 0x000fe4000f8e00ff */
[----:B-1----:R-:W-:-:S03]  /*1ab0*/  IMAD.U32 R3, RZ, RZ, UR36 ;  /* 0x00000024ff037e24 */ /* 0x002fc6000f8e00ff */
[----:B------:R-:W-:Y:S02]  /*1ac0*/  LEA R4, R4, UR38, 0x3 ;  /* 0x0000002604047c11 */ /* 0x000fe4000f8e18ff */
[----:B------:R-:W-:-:S04]  /*1ad0*/  SHF.L.U32 R3, R3, 0x1f, RZ ;  /* 0x0000001f03037819 */ /* 0x000fc800000006ff */
[----:B------:R1:W2:Y:S01]  /*1ae0*/  SYNCS.PHASECHK.TRANS64.TRYWAIT P1, [R4+URZ+0x29830], R3 ;  /* 0x02983003040075a7 */ /* 0x0002a2000802017f */
[----:B------:R-:W-:Y:S05]  /*1af0*/  @!P0 BRA `(.L_x_129) ;  /* 0x0000000000048947 */ /* 0x000fea0003800000 */
[----:B------:R-:W-:Y:S01]  /*1b00*/  BPT.TRAP 0x1 ;  /* 0x000000040000795c */ /* 0x000fe20000300000 */
.L_x_129:
[----:B--2---:R-:W-:Y:S05]  /*1b10*/  @P1 BRA `(.L_x_130) ;  /* 0x0000000000081947 */ /* 0x004fea0003800000 */
[----:B------:R-:W2:Y:S02]  /*1b20*/  SYNCS.PHASECHK.TRANS64.TRYWAIT P1, [R4+URZ+0x29830], R3 ;  /* 0x02983003040075a7 */ /* 0x000ea4000802017f */
[----:B--2---:R-:W-:Y:S05]  /*1b30*/  @!P1 BRA `(.L_x_131) ;  /* 0x000000a800d89947 */ /* 0x004fea0003800000 */
.L_x_130:
[----:B------:R-:W-:Y:S05]  /*1b40*/  WARPSYNC.ALL ;  /* 0x0000000000007948 */ /* 0x000fea0003800000 */
[----:B------:R-:W-:Y:S01]  /*1b50*/  UIADD3 UR4, UR38, 0x1a400, URZ ;  /* 0x0001a40026047890 */ /* 0x000fe2000fffe03f */
[----:B------:R-:W-:Y:S01]  /*1b60*/  WARPGROUP.ARRIVE ;  /* 0x00000000000079c5 */ /* 0x000fe20000000000 */
[----:B------:R-:W-:Y:S02]  /*1b70*/  ULOP3.LUT UR28, UR49, 0x10000, URZ, 0xfc, !UPT ;  /* 0x00010000311c7892 */ /* 0x000fe4000f8efc3f */
[----:B------:R-:W-:Y:S01]  /*1b80*/  USHF.R.U32.HI UR4, URZ, 0x4, UR4 ;  /* 0x000000043f047899 */ /* 0x000fe20008011604 */
[----:B------:R-:W-:Y:S01]  /*1b90*/  UMOV UR25, 0x80000020 ;  /* 0x8000002000197882 */ /* 0x000fe20000000000 */
[----:B------:R-:W-:-:S02]  /*1ba0*/  UMOV UR27, 0x80000020 ;  /* 0x80000020001b7882 */ /* 0x000fc40000000000 */
[----:B------:R-:W-:Y:S01]  /*1bb0*/  ULOP3.LUT UR4, UR4, 0x3fff, URZ, 0xc0, !UPT ;  /* 0x00003fff04047892 */ /* 0x000fe2000f8ec03f */
[----:B------:R-:W-:Y:S01]  /*1bc0*/  UMOV UR24, UR28 ;  /* 0x0000001c00187c82 */ /* 0x000fe20008000000 */
[----:B------:R-:W-:Y:S02]  /*1bd0*/  UMOV UR5, UR25 ;  /* 0x0000001900057c82 */ /* 0x000fe40008000000 */
[----:B------:R-:W-:Y:S01]  /*1be0*/  ULOP3.LUT UR49, UR4, 0x10000, URZ, 0xfc, !UPT ;  /* 0x0001000004317892 */ /* 0x000fe2000f8efc3f */
[----:B------:R-:W-:Y:S02]  /*1bf0*/  UMOV UR7, 0x80000020 ;  /* 0x8000002000077882 */ /* 0x000fe40000000000 */
[----:B------:R-:W-:Y:S01]  /*1c00*/  UMOV UR4, UR24 ;  /* 0x0000001800047c82 */ /* 0x000fe20008000000 */
[----:B------:R-:W-:Y:S01]  /*1c10*/  UIMAD UR30, UR52, 0x780, UR49 ;  /* 0x00000780341e78a4 */ /* 0x000fe2000f8e0231 */
[----:B------:R-:W-:Y:S01]  /*1c20*/  UMOV UR11, 0x80000020 ;  /* 0x80000020000b7882 */ /* 0x000fe20000000000 */
[----:B------:R-:W-:-:S02]  /*1c30*/  UMOV UR15, 0x80000020 ;  /* 0x80000020000f7882 */ /* 0x000fc40000000000 */
[----:B------:R-:W-:Y:S02]  /*1c40*/  UIADD3 UR6, UR30, 0x80, URZ ;  /* 0x000000801e067890 */ /* 0x000fe4000fffe03f */
[----:B------:R-:W-:Y:S02]  /*1c50*/  UIADD3 UR8, UR30, 0x100, URZ ;  /* 0x000001001e087890 */ /* 0x000fe4000fffe03f */
[----:B------:R-:W-:Y:S01]  /*1c60*/  UMOV UR26, UR30 ;  /* 0x0000001e001a7c82 */ /* 0x000fe20008000000 */
[----:B------:R-:W-:Y:S01]  /*1c70*/  UIADD3 UR9, UR30, 0x180, URZ ;  /* 0x000001801e097890 */ /* 0x000fe2000fffe03f */
[----:B------:R-:W-:Y:S01]  /*1c80*/  QGMMA.64x32x32.F32.E4M3.E4M3 R88, gdesc[UR24], RZ, !UPT, gsb0 ;  /* 0x00600000185879f3 */ /* 0x000fe2000c0008ff */
[----:B------:R-:W-:Y:S01]  /*1c90*/  UMOV UR26, UR6 ;  /* 0x00000006001a7c82 */ /* 0x000fe20008000000 */
[----:B------:R-:W-:Y:S01]  /*1ca0*/  UMOV UR27, 0x80000020 ;  /* 0x80000020001b7882 */ /* 0x000fe20000000000 */
[----:B------:R-:W-:Y:S01]  /*1cb0*/  UMOV UR6, UR8 ;  /* 0x0000000800067c82 */ /* 0x000fe20008000000 */
[----:B------:R-:W-:-:S02]  /*1cc0*/  UIADD3 UR10, UR30, 0x200, URZ ;  /* 0x000002001e0a7890 */ /* 0x000fc4000fffe03f */
[----:B------:R-:W-:Y:S02]  /*1cd0*/  UIADD3 UR12, UR30, 0x102, URZ ;  /* 0x000001021e0c7890 */ /* 0x000fe4000fffe03f */
[----:B------:R-:W-:Y:S02]  /*1ce0*/  UIADD3 UR13, UR30, 0x182, URZ ;  /* 0x000001821e0d7890 */ /* 0x000fe4000fffe03f */
[----:B------:R-:W-:Y:S02]  /*1cf0*/  UIADD3 UR14, UR30, 0x202, URZ ;  /* 0x000002021e0e7890 */ /* 0x000fe4000fffe03f */
[----:B------:R-:W-:Y:S01]  /*1d00*/  UIADD3 UR18, UR30, 0x382, URZ ;  /* 0x000003821e127890 */ /* 0x000fe2000fffe03f */
[----:B------:R-:W-:Y:S01]  /*1d10*/  UMOV UR19, 0x80000020 ;  /* 0x8000002000137882 */ /* 0x000fe20000000000 */
[----:B------:R-:W-:Y:S01]  /*1d20*/  UIADD3 UR22, UR30, 0x600, URZ ;  /* 0x000006001e167890 */ /* 0x000fe2000fffe03f */
[----:B------:R-:W-:Y:S01]  /*1d30*/  UMOV UR23, 0x80000020 ;  /* 0x8000002000177882 */ /* 0x000fe20000000000 */
[----:B------:R-:W-:Y:S01]  /*1d40*/  UMOV UR31, 0x80000020 ;  /* 0x80000020001f7882 */ /* 0x000fe20000000000 */
[----:B------:R-:W-:-:S02]  /*1d50*/  WARPGROUP.DEPBAR.LE gsb0, 0x0 ;  /* 0x00008000000079c5 */ /* 0x000fc40000010000 */
[----:B------:R-:W-:-:S06]  /*1d60*/  WARPGROUP.ARRIVE ;  /* 0x00000000000079c5 */ /* 0x000fcc0000000000 */
[----:B------:R-:W-:Y:S01]  /*1d70*/  QGMMA.64x32x32.F32.E4M3.E4M3 R72, gdesc[UR24], RZ, !UPT, gsb0 ;  /* 0x00600000184879f3 */ /* 0x000fe2000c0008ff */
[----:B------:R-:W-:Y:S01]  /*1d80*/  UMOV UR26, UR9 ;  /* 0x00000009001a7c82 */ /* 0x000fe20008000000 */
[----:B------:R-:W-:Y:S01]  /*1d90*/  UMOV UR27, 0x80000020 ;  /* 0x80000020001b7882 */ /* 0x000fe20000000000 */
[----:B------:R-:W-:Y:S02]  /*1da0*/  WARPGROUP.DEPBAR.LE gsb0, 0x0 ;  /* 0x00008000000079c5 */ /* 0x000fe40000010000 */
[----:B------:R-:W-:-:S06]  /*1db0*/  WARPGROUP.ARRIVE ;  /* 0x00000000000079c5 */ /* 0x000fcc0000000000 */
[----:B------:R-:W-:Y:S01]  /*1dc0*/  QGMMA.64x32x32.F32.E4M3.E4M3 R56, gdesc[UR4], RZ, !UPT, gsb0 ;  /* 0x00600000043879f3 */ /* 0x000fe2000c0008ff */
[----:B------:R-:W-:Y:S02]  /*1dd0*/  UIADD3 UR4, UR28, 0x2, URZ ;  /* 0x000000021c047890 */ /* 0x000fe4000fffe03f */
[----:B------:R-:W-:Y:S01]  /*1de0*/  UIADD3 UR6, UR30, 0x2, URZ ;  /* 0x000000021e067890 */ /* 0x000fe2000fffe03f */
[----:B------:R-:W-:Y:S01]  /*1df0*/  UMOV UR5, 0x80000020 ;  /* 0x8000002000057882 */ /* 0x000fe20000000000 */
[----:B------:R-:W-:Y:S01]  /*1e00*/  UMOV UR7, 0x80000020 ;  /* 0x8000002000077882 */ /* 0x000fe20000000000 */
[----:B------:R-:W-:Y:S02]  /*1e10*/  UMOV UR9, UR5 ;  /* 0x0000000500097c82 */ /* 0x000fe40008000000 */
[----:B------:R-:W-:Y:S01]  /*1e20*/  UMOV UR8, UR4 ;  /* 0x0000000400087c82 */ /* 0x000fe20008000000 */
        /* <DEDUP_REMOVED lines=12> */
[----:B------:R-:W-:Y:S01]  /*1ef0*/  UMOV UR6, UR10 ;  /* 0x0000000a00067c82 */ /* 0x000fe20008000000 */
[----:B------:R-:W-:Y:S01]  /*1f00*/  UMOV UR7, 0x80000020 ;  /* 0x8000002000077882 */ /* 0x000fe20000000000 */
[----:B------:R-:W-:Y:S01]  /*1f10*/  UMOV UR10, UR12 ;  /* 0x0000000c000a7c82 */ /* 0x000fe20008000000 */
        /* <DEDUP_REMOVED lines=121> */
[----:B------:R-:W-:-:S03]  /*26b0*/  UIADD3 UR6, UR30, 0x702, URZ ;  /* 0x000007021e067890 */ /* 0x000fc6000fffe03f */
        /* <DEDUP_REMOVED lines=18> */
[----:B------:R-:W-:Y:S05]  /*27e0*/  @!P0 BRA `(.L_x_132) ;  /* 0x0000000000048947 */ /* 0x000fea0003800000 */
[----:B------:R-:W-:Y:S01]  /*27f0*/  BPT.TRAP 0x1 ;  /* 0x000000040000795c */ /* 0x000fe20000300000 */
.L_x_132:
[----:B------:R-:W-:Y:S01]  /*2800*/  VIADD R0, R170, UR56 ;  /* 0x00000038aa007c36 */ /* 0x000fe20008000000 */
[----:B------:R-:W-:Y:S01]  /*2810*/  P2R R14, PR, RZ, 0x1 ;  /* 0x00000001ff0e7803 */ /* 0x000fe20000000000 */
[----:B------:R-:W-:Y:S01]  /*2820*/  IMAD.U32 R5, RZ, RZ, UR53 ;  /* 0x00000035ff057e24 */ /* 0x000fe2000f8e00ff */
[----:B------:R-:W-:-:S03]  /*2830*/  UISETP.GE.AND UP0, UPT, UR56, 0xa1, UPT ;  /* 0x000000a13800788c */ /* 0x000fc6000bf06270 */
[----:B------:R-:W-:-:S05]  /*2840*/  IMAD R5, R5, -0xa0, R0 ;  /* 0xffffff6005057824 */ /* 0x000fca00078e0200 */
[C---:B------:R-:W-:Y:S02]  /*2850*/  ISETP.GT.AND P6, PT, R5.reuse, RZ, PT ;  /* 0x000000ff0500720c */ /* 0x040fe40003fc4270 */
[C---:B------:R-:W-:Y:S02]  /*2860*/  ISETP.GT.AND P5, PT, R5.reuse, 0x1, PT ;  /* 0x000000010500780c */ /* 0x040fe40003fa4270 */
[----:B------:R-:W-:Y:S02]  /*2870*/  ISETP.GT.AND P4, PT, R5, 0x8, PT ;  /* 0x000000080500780c */ /* 0x000fe40003f84270 */
[----:B------:R-:W-:Y:S02]  /*2880*/  FSEL R90, R90, -INF , P6 ;  /* 0xff8000005a5a7808 */ /* 0x000fe40003000000 */
[----:B------:R-:W-:Y:S02]  /*2890*/  FSEL R91, R91, -INF , P5 ;  /* 0xff8000005b5b7808 */ /* 0x000fe40002800000 */
[----:B------:R-:W-:-:S02]  /*28a0*/  ISETP.GT.AND P3, PT, R5, 0x9, PT ;  /* 0x000000090500780c */ /* 0x000fc40003f64270 */
[----:B------:R-:W-:Y:S02]  /*28b0*/  FSEL R94, R94, -INF , P4 ;  /* 0xff8000005e5e7808 */ /* 0x000fe40002000000 */
[----:B-12---:R-:W-:Y:S02]  /*28c0*/  FMNMX.FTZ R3, R90, R91, !PT ;  /* 0x0000005b5a037209 */ /* 0x006fe40007810000 */
[----:B------:R-:W-:Y:S02]  /*28d0*/  ISETP.GT.AND P1, PT, R5, 0x10, PT ;  /* 0x000000100500780c */ /* 0x000fe40003f24270 */
[----:B------:R-:W-:Y:S02]  /*28e0*/  FSEL R95, R95, -INF , P3 ;  /* 0xff8000005f5f7808 */ /* 0x000fe40001800000 */
[----:B------:R-:W-:Y:S02]  /*28f0*/  FMNMX.FTZ R0, R94, R3, !PT ;  /* 0x000000035e007209 */ /* 0x000fe40007810000 */
        /* <DEDUP_REMOVED lines=99> */
[C---:B------:R-:W-:Y:S02]  /*2f30*/  ISETP.GT.AND P0, PT, R5.reuse, 0x79, PT ;  /* 0x000000790500780c */ /* 0x040fe40003f04270 */
        /* <DEDUP_REMOVED lines=9> */
[----:B------:R-:W-:Y:S02]  /*2fd0*/  P2R R13, PR, RZ, 0x1 ;  /* 0x00000001ff0d7803 */ /* 0x000fe40000000000 */
[----:B------:R-:W-:Y:S02]  /*2fe0*/  FSEL R41, R41, -INF , P5 ;  /* 0xff80000029297808 */ /* 0x000fe40002800000 */
[C---:B------:R-:W-:Y:S02]  /*2ff0*/  ISETP.GT.AND P0, PT, R5.reuse, 0x80, PT ;  /* 0x000000800500780c */ /* 0x040fe40003f04270 */
[----:B------:R-:W-:Y:S02]  /*3000*/  ISETP.GT.AND P5, PT, R5, 0x80, PT ;  /* 0x000000800500780c */ /* 0x000fe40003fa4270 */
[----:B------:R-:W-:Y:S02]  /*3010*/  FMNMX.FTZ R0, R54, R7, !PT ;  /* 0x0000000736007209 */ /* 0x000fe40007810000 */
[----:B------:R-:W-:-:S02]  /*3020*/  FSEL R24, R24, -INF , P0 ;  /* 0xff80000018187808 */ /* 0x000fc40000000000 */
[----:B------:R-:W-:Y:S02]  /*3030*/  FSEL R59, R26, -INF , P5 ;  /* 0xff8000001a3b7808 */ /* 0x000fe40002800000 */
[----:B------:R-:W-:Y:S02]  /*3040*/  FMNMX.FTZ R0, R55, R0, !PT ;  /* 0x0000000037007209 */ /* 0x000fe40007810000 */
[----:B------:R-:W-:Y:S02]  /*3050*/  ISETP.NE.AND P0, PT, R13, RZ, PT ;  /* 0x000000ff0d00720c */ /* 0x000fe40003f05270 */
[----:B------:R-:W-:Y:S02]  /*3060*/  FMNMX.FTZ R13, R88, R89, !PT ;  /* 0x00000059580d7209 */ /* 0x000fe40007810000 */
[----:B------:R-:W-:Y:S02]  /*3070*/  FSEL R48, R48, -INF , P1 ;  /* 0xff80000030307808 */ /* 0x000fe40000800000 */
[----:B------:R-:W-:-:S02]  /*3080*/  ISETP.GT.AND P1, PT, R5, 0x88, PT ;  /* 0x000000880500780c */ /* 0x000fc40003f24270 */
[----:B------:R-:W-:Y:S02]  /*3090*/  FMNMX.FTZ R7, R59, R0, !PT ;  /* 0x000000003b077209 */ /* 0x000fe40007810000 */
[----:B------:R-:W-:Y:S02]  /*30a0*/  FSEL R25, R25, -INF , P0 ;  /* 0xff80000019197808 */ /* 0x000fe40000000000 */
[----:B------:R-:W-:Y:S02]  /*30b0*/  ISETP.NE.AND P0, PT, R14, RZ, PT ;  /* 0x000000ff0e00720c */ /* 0x000fe40003f05270 */
[----:B------:R-:W-:Y:S02]  /*30c0*/  FMNMX.FTZ R14, R92, R13, !PT ;  /* 0x0000000d5c0e7209 */ /* 0x000fe40007810000 */
[----:B------:R-:W-:Y:S02]  /*30d0*/  FSEL R49, R49, -INF , P2 ;  /* 0xff80000031317808 */ /* 0x000fe40001000000 */
[----:B------:R-:W-:-:S02]  /*30e0*/  ISETP.GT.AND P2, PT, R5, 0x89, PT ;  /* 0x000000890500780c */ /* 0x000fc40003f44270 */
[----:B------:R-:W-:Y:S02]  /*30f0*/  FSEL R67, R30, -INF , P1 ;  /* 0xff8000001e437808 */ /* 0x000fe40000800000 */
[----:B------:R-:W-:Y:S02]  /*3100*/  FMNMX.FTZ R0, R58, R7, !PT ;  /* 0x000000073a007209 */ /* 0x000fe40007810000 */
[----:B------:R-:W-:Y:S02]  /*3110*/  FMNMX.FTZ R13, R93, R14, !PT ;  /* 0x0000000e5d0d7209 */ /* 0x000fe40007810000 */
[----:B------:R-:W-:Y:S02]  /*3120*/  FSEL R45, R45, -INF , P3 ;  /* 0xff8000002d2d7808 */ /* 0x000fe40001800000 */
[----:B------:R-:W-:Y:S02]  /*3130*/  FSEL R70, R31, -INF , P2 ;  /* 0xff8000001f467808 */ /* 0x000fe40001000000 */
[----:B------:R-:W-:-:S02]  /*3140*/  FMNMX.FTZ R7, R67, R0, !PT ;  /* 0x0000000043077209 */ /* 0x000fc40007810000 */
[C---:B------:R-:W-:Y:S02]  /*3150*/  ISETP.GT.AND P3, PT, R5.reuse, 0x90, PT ;  /* 0x000000900500780c */ /* 0x040fe40003f64270 */
[----:B------:R-:W-:Y:S02]  /*3160*/  FMNMX.FTZ R14, R96, R13, !PT ;  /* 0x0000000d600e7209 */ /* 0x000fe40007810000 */
[----:B------:R-:W-:Y:S02]  /*3170*/  FSEL R44, R44, -INF , P4 ;  /* 0xff8000002c2c7808 */ /* 0x000fe40002000000 */
[----:B------:R-:W-:Y:S02]  /*3180*/  FSEL R71, R34, -INF , P3 ;  /* 0xff80000022477808 */ /* 0x000fe40001800000 */
[----:B------:R-:W-:Y:S02]  /*3190*/  FMNMX.FTZ R0, R70, R7, !PT ;  /* 0x0000000746007209 */ /* 0x000fe40007810000 */
[----:B------:R-:W-:-:S02]  /*31a0*/  ISETP.GT.AND P4, PT, R5, 0x91, PT ;  /* 0x000000910500780c */ /* 0x000fc40003f84270 */
[----:B------:R-:W-:Y:S02]  /*31b0*/  FMNMX.FTZ R15, R97, R14, !PT ;  /* 0x0000000e610f7209 */ /* 0x000fe40007810000 */
[----:B------:R-:W-:Y:S02]  /*31c0*/  FSEL R62, R35, -INF , P4 ;  /* 0xff800000233e7808 */ /* 0x000fe40002000000 */
[----:B------:R-:W-:Y:S02]  /*31d0*/  FMNMX.FTZ R7, R71, R0, !PT ;  /* 0x0000000047077209 */ /* 0x000fe40007810000 */
[----:B------:R-:W-:Y:S02]  /*31e0*/  ISETP.GT.AND P5, PT, R5, 0x98, PT ;  /* 0x000000980500780c */ /* 0x000fe40003fa4270 */
[----:B------:R-:W-:Y:S02]  /*31f0*/  FMNMX.FTZ R20, R100, R15, !PT ;  /* 0x0000000f64147209 */ /* 0x000fe40007810000 */
[----:B------:R-:W-:-:S02]  /*3200*/  FSEL R63, R38, -INF , P5 ;  /* 0xff800000263f7808 */ /* 0x000fc40002800000 */
[----:B------:R-:W-:Y:S02]  /*3210*/  FMNMX.FTZ R0, R62, R7, !PT ;  /* 0x000000073e007209 */ /* 0x000fe40007810000 */
[----:B------:R-:W-:Y:S02]  /*3220*/  ISETP.GT.AND P6, PT, R5, 0x99, PT ;  /* 0x000000990500780c */ /* 0x000fe40003fc4270 */
[----:B------:R-:W-:Y:S02]  /*3230*/  FMNMX.FTZ R15, R101, R20, !PT ;  /* 0x00000014650f7209 */ /* 0x000fe40007810000 */
[----:B------:R-:W-:Y:S02]  /*3240*/  FSEL R66, R39, -INF , P6 ;  /* 0xff80000027427808 */ /* 0x000fe40003000000 */
[----:B------:R-:W-:Y:S02]  /*3250*/  FMNMX.FTZ R7, R63, R0, !PT ;  /* 0x000000003f077209 */ /* 0x000fe40007810000 */
[----:B------:R-:W-:-:S02]  /*3260*/  FMNMX.FTZ R20, R72, R15, !PT ;  /* 0x0000000f48147209 */ /* 0x000fc40007810000 */
[----:B------:R-:W-:Y:S02]  /*3270*/  FMNMX.FTZ R7, R66, R7, !PT ;  /* 0x0000000742077209 */ /* 0x000fe40007810000 */
[----:B------:R-:W-:Y:S02]  /*3280*/  FMNMX.FTZ R21, R73, R20, !PT ;  /* 0x0000001449157209 */ /* 0x000fe40007810000 */
[----:B------:R-:W-:Y:S01]  /*3290*/  P2R R10, PR, RZ, 0x8 ;  /* 0x00000008ff0a7803 */ /* 0x000fe20000000000 */
[----:B------:R-:W1:Y:S01]  /*32a0*/  SHFL.BFLY PT, R0, R7, 0x2, 0x1f ;  /* 0x0c401f0007007f89 */ /* 0x000e6200000e0000 */
[----:B------:R-:W-:Y:S02]  /*32b0*/  FMNMX.FTZ R20, R76, R21, !PT ;  /* 0x000000154c147209 */ /* 0x000fe40007810000 */
[----:B------:R-:W-:Y:S02]  /*32c0*/  P2R R11, PR, RZ, 0x4 ;  /* 0x00000004ff0b7803 */ /* 0x000fe40000000000 */
[----:B------:R-:W-:-:S02]  /*32d0*/  FMNMX.FTZ R21, R77, R20, !PT ;  /* 0x000000144d157209 */ /* 0x000fc40007810000 */
[----:B------:R-:W-:Y:S02]  /*32e0*/  ISETP.GT.AND P2, PT, R5, 0x78, PT ;  /* 0x000000780500780c */ /* 0x000fe40003f44270 */
[----:B------:R-:W-:Y:S02]  /*32f0*/  FMNMX.FTZ R30, R80, R21, !PT ;  /* 0x00000015501e7209 */ /* 0x000fe40007810000 */
[----:B------:R-:W-:Y:S02]  /*3300*/  P2R R12, PR, RZ, 0x2 ;  /* 0x00000002ff0c7803 */ /* 0x000fe40000000000 */
[----:B------:R-:W-:Y:S02]  /*3310*/  FMNMX.FTZ R21, R81, R30, !PT ;  /* 0x0000001e51157209 */ /* 0x000fe40007810000 */
[----:B------:R-:W-:Y:S02]  /*3320*/  ISETP.GT.AND P1, PT, R5, 0x79, PT ;  /* 0x000000790500780c */ /* 0x000fe40003f24270 */
[----:B------:R-:W-:-:S02]  /*3330*/  FMNMX.FTZ R30, R84, R21, !PT ;  /* 0x00000015541e7209 */ /* 0x000fc40007810000 */
[----:B------:R-:W-:Y:S02]  /*3340*/  FSEL R52, R52, -INF , P2 ;  /* 0xff80000034347808 */ /* 0x000fe40001000000 */
[----:B------:R-:W-:Y:S02]  /*3350*/  FMNMX.FTZ R27, R85, R30, !PT ;  /* 0x0000001e551b7209 */ /* 0x000fe40007810000 */
[----:B------:R-:W-:Y:S02]  /*3360*/  FSEL R53, R53, -INF , P1 ;  /* 0xff80000035357808 */ /* 0x000fe40000800000 */
[----:B-1----:R-:W-:Y:S02]  /*3370*/  FMNMX.FTZ R6, R7, R0, !PT ;  /* 0x0000000007067209 */ /* 0x002fe40007810000 */
[----:B------:R-:W-:Y:S02]  /*3380*/  FMNMX.FTZ R30, R56, R27, !PT ;  /* 0x0000001b381e7209 */ /* 0x000fe40007810000 */
[----:B------:R-:W-:Y:S01]  /*3390*/  ISETP.NE.AND P1, PT, R12, RZ, PT ;  /* 0x000000ff0c00720c */ /* 0x000fe20003f25270 */
[----:B------:R-:W1:Y:S01]  /*33a0*/  SHFL.BFLY PT, R9, R6, 0x1, 0x1f ;  /* 0x0c201f0006097f89 */ /* 0x000e6200000e0000 */
[----:B------:R-:W-:-:S02]  /*33b0*/  FMNMX.FTZ R31, R57, R30, !PT ;  /* 0x0000001e391f7209 */ /* 0x000fc40007810000 */
[----:B------:R-:W-:Y:S02]  /*33c0*/  ISETP.NE.AND P2, PT, R11, RZ, PT ;  /* 0x000000ff0b00720c */ /* 0x000fe40003f45270 */
[----:B------:R-:W-:-:S04]  /*33d0*/  FMNMX.FTZ R30, R60, R31, !PT ;  /* 0x0000001f3c1e7209 */ /* 0x000fc80007810000 */
[----:B------:R-:W-:-:S04]  /*33e0*/  FMNMX.FTZ R31, R61, R30, !PT ;  /* 0x0000001e3d1f7209 */ /* 0x000fc80007810000 */
[----:B------:R-:W-:-:S04]  /*33f0*/  FMNMX.FTZ R38, R64, R31, !PT ;  /* 0x0000001f40267209 */ /* 0x000fc80007810000 */
[----:B------:R-:W-:-:S04]  /*3400*/  FMNMX.FTZ R31, R65, R38, !PT ;  /* 0x00000026411f7209 */ /* 0x000fc80007810000 */
[----:B------:R-:W-:Y:S02]  /*3410*/  FMNMX.FTZ R38, R68, R31, !PT ;  /* 0x0000001f44267209 */ /* 0x000fe40007810000 */
[----:B-1----:R-:W-:Y:S01]  /*3420*/  FMNMX.FTZ R0, R6, R9, !PT ;  /* 0x0000000906007209 */ /* 0x002fe20007810000 */
[----:B------:R-:W-:Y:S01]  /*3430*/  IMAD.U32 R9, RZ, RZ, UR40 ;  /* 0x00000028ff097e24 */ /* 0x000fe2000f8e00ff */
        /* <DEDUP_REMOVED lines=11> */
[----:B------:R-:W-:-:S01]  /*34f0*/  FFMA.FTZ R78, R78, UR40, -R112 ;  /* 0x000000284e4e7c23 */ /* 0x000fc20008010870 */
[----:B------:R1:W-:Y:S01]  /*3500*/  MUFU.EX2 R13, R74 ;  /* 0x0000004a000d7308 */ /* 0x0003e20000000800 */
[----:B------:R-:W-:-:S01]  /*3510*/  FFMA.FTZ R26, R79, UR40, -R112 ;  /* 0x000000284f1a7c23 */ /* 0x000fc20008010870 */
[----:B------:R-:W-:Y:S01]  /*3520*/  FSEL R79, R29, -INF , P2 ;  /* 0xff8000001d4f7808 */ /* 0x000fe20001000000 */
[----:B------:R-:W-:-:S01]  /*3530*/  FFMA.FTZ R20, R82, UR40, -R112 ;  /* 0x0000002852147c23 */ /* 0x000fc20008010870 */
[--C-:B------:R-:W-:Y:S01]  /*3540*/  FFMA.FTZ R83, R83, UR40, -R112.reuse ;  /* 0x0000002853537c23 */ /* 0x100fe20008010870 */
[----:B------:R-:W-:Y:S01]  /*3550*/  FSEL R82, R32, -INF , P3 ;  /* 0xff80000020527808 */ /* 0x000fe20001800000 */
[--C-:B------:R-:W-:Y:S01]  /*3560*/  FFMA.FTZ R86, R86, UR40, -R112.reuse ;  /* 0x0000002856567c23 */ /* 0x100fe20008010870 */
[----:B------:R-:W-:-:S01]  /*3570*/  FFMA.FTZ R32, R3, UR40, -R112 ;  /* 0x0000002803207c23 */ /* 0x000fc20008010870 */
[----:B------:R2:W-:Y:S01]  /*3580*/  MUFU.EX2 R15, R78 ;  /* 0x0000004e000f7308 */ /* 0x0005e20000000800 */
[----:B-1----:R-:W-:Y:S01]  /*3590*/  FMNMX.FTZ R74, R48, R39, !PT ;  /* 0x00000027304a7209 */ /* 0x002fe20007810000 */
[--C-:B------:R-:W-:Y:S01]  /*35a0*/  FFMA.FTZ R34, R87, UR40, -R112.reuse ;  /* 0x0000002857227c23 */ /* 0x100fe20008010870 */
[----:B------:R-:W-:Y:S01]  /*35b0*/  FSEL R87, R37, -INF , P6 ;  /* 0xff80000025577808 */ /* 0x000fe20003000000 */
[--C-:B------:R-:W-:Y:S01]  /*35c0*/  FFMA.FTZ R37, R50, UR40, -R112.reuse ;  /* 0x0000002832257c23 */ /* 0x100fe20008010870 */
[----:B------:R-:W-:Y:S01]  /*35d0*/  FMNMX.FTZ R39, R49, R74, !PT ;  /* 0x0000004a31277209 */ /* 0x000fe20007810000 */
[--C-:B------:R-:W-:Y:S01]  /*35e0*/  FFMA.FTZ R50, R55, UR40, -R112.reuse ;  /* 0x0000002837327c23 */ /* 0x100fe20008010870 */
[----:B------:R-:W-:-:S01]  /*35f0*/  FFMA.FTZ R55, R67, UR40, -R112 ;  /* 0x0000002843377c23 */ /* 0x000fc20008010870 */
[----:B------:R1:W-:Y:S01]  /*3600*/  MUFU.EX2 R21, R83 ;  /* 0x0000005300157308 */ /* 0x0003e20000000800 */
[----:B------:R-:W-:Y:S01]  /*3610*/  FMNMX.FTZ R74, R52, R39, !PT ;  /* 0x00000027344a7209 */ /* 0x000fe20007810000 */
[--C-:B------:R-:W-:Y:S01]  /*3620*/  FFMA.FTZ R5, R90, UR40, -R112.reuse ;  /* 0x000000285a057c23 */ /* 0x100fe20008010870 */
[----:B--2---:R-:W-:Y:S01]  /*3630*/  FSEL R78, R28, -INF , P1 ;  /* 0xff8000001c4e7808 */ /* 0x004fe20000800000 */
[--C-:B------:R-:W-:Y:S01]  /*3640*/  FFMA.FTZ R6, R91, UR40, -R112.reuse ;  /* 0x000000285b067c23 */ /* 0x100fe20008010870 */
[----:B------:R-:W-:Y:S01]  /*3650*/  FMNMX.FTZ R75, R53, R74, !PT ;  /* 0x0000004a354b7209 */ /* 0x000fe20007810000 */
[--C-:B------:R-:W-:Y:S01]  /*3660*/  FFMA.FTZ R7, R94, UR40, -R112.reuse ;  /* 0x000000285e077c23 */ /* 0x100fe20008010870 */
[----:B------:R-:W-:-:S01]  /*3670*/  FFMA.FTZ R8, R95, UR40, -R112 ;  /* 0x000000285f087c23 */ /* 0x000fc20008010870 */
[----:B------:R2:W-:Y:S01]  /*3680*/  MUFU.EX2 R27, R86 ;  /* 0x00000056001b7308 */ /* 0x0005e20000000800 */
[----:B------:R-:W-:Y:S01]  /*3690*/  FMNMX.FTZ R74, R24, R75, !PT ;  /* 0x0000004b184a7209 */ /* 0x000fe20007810000 */
[--C-:B------:R-:W-:Y:S01]  /*36a0*/  FFMA.FTZ R9, R98, UR40, -R112.reuse ;  /* 0x0000002862097c23 */ /* 0x100fe20008010870 */
[----:B-1----:R-:W-:Y:S01]  /*36b0*/  FSEL R83, R33, -INF , P4 ;  /* 0xff80000021537808 */ /* 0x002fe20002000000 */
[--C-:B------:R-:W-:Y:S01]  /*36c0*/  FFMA.FTZ R33, R43, UR40, -R112.reuse ;  /* 0x000000282b217c23 */ /* 0x100fe20008010870 */
[----:B------:R-:W-:Y:S01]  /*36d0*/  FMNMX.FTZ R75, R25, R74, !PT ;  /* 0x0000004a194b7209 */ /* 0x000fe20007810000 */
[--C-:B------:R-:W-:Y:S01]  /*36e0*/  FFMA.FTZ R43, R47, UR40, -R112.reuse ;  /* 0x000000282f2b7c23 */ /* 0x100fe20008010870 */
[----:B------:R-:W-:-:S01]  /*36f0*/  FFMA.FTZ R47, R54, UR40, -R112 ;  /* 0x00000028362f7c23 */ /* 0x000fc20008010870 */
[--C-:B------:R-:W-:Y:S01]  /*3700*/  FFMA.FTZ R54, R58, UR40, -R112.reuse ;  /* 0x000000283a367c23 */ /* 0x100fe20008010870 */
[----:B------:R-:W-:Y:S01]  /*3710*/  FMNMX.FTZ R74, R78, R75, !PT ;  /* 0x0000004b4e4a7209 */ /* 0x000fe20007810000 */
[--C-:B------:R-:W-:Y:S01]  /*3720*/  FFMA.FTZ R58, R70, UR40, -R112.reuse ;  /* 0x00000028463a7c23 */ /* 0x100fe20008010870 */
[----:B--2---:R-:W-:Y:S01]  /*3730*/  FSEL R86, R36, -INF , P5 ;  /* 0xff80000024567808 */ /* 0x004fe20002800000 */
[----:B------:R-:W-:Y:S01]  /*3740*/  IMAD.U32 R70, RZ, RZ, UR40 ;  /* 0x00000028ff467e24 */ /* 0x000fe2000f8e00ff */
[----:B------:R-:W-:Y:S01]  /*3750*/  FMNMX.FTZ R75, R79, R74, !PT ;  /* 0x0000004a4f4b7209 */ /* 0x000fe20007810000 */
[----:B------:R-:W-:Y:S01]  /*3760*/  MUFU.EX2 R5, R5 ;  /* 0x0000000500057308 */ /* 0x000fe20000000800 */
[----:B------:R-:W-:-:S01]  /*3770*/  FFMA.FTZ R10, R99, UR40, -R112 ;  /* 0x00000028630a7c23 */ /* 0x000fc20008010870 */
[--C-:B------:R-:W-:Y:S01]  /*3780*/  FFMA.FTZ R11, R102, UR40, -R112.reuse ;  /* 0x00000028660b7c23 */ /* 0x100fe20008010870 */
[----:B------:R-:W-:Y:S01]  /*3790*/  FMNMX.FTZ R74, R82, R75, !PT ;  /* 0x0000004b524a7209 */ /* 0x000fe20007810000 */
[--C-:B------:R-:W-:Y:S01]  /*37a0*/  FFMA.FTZ R12, R103, UR40, -R112.reuse ;  /* 0x00000028670c7c23 */ /* 0x100fe20008010870 */
[----:B------:R-:W-:-:S01]  /*37b0*/  FFMA.FTZ R30, R104, UR40, -R112 ;  /* 0x00000028681e7c23 */ /* 0x000fc20008010870 */
[--C-:B------:R-:W-:Y:S01]  /*37c0*/  FFMA.FTZ R105, R105, UR40, -R112.reuse ;  /* 0x0000002869697c23 */ /* 0x100fe20008010870 */
[----:B------:R-:W-:Y:S01]  /*37d0*/  FMNMX.FTZ R3, R83, R74, !PT ;  /* 0x0000004a53037209 */ /* 0x000fe20007810000 */
[----:B------:R-:W1:Y:S01]  /*37e0*/  MUFU.EX2 R6, R6 ;  /* 0x0000000600067308 */ /* 0x000e620000000800 */
        /* <DEDUP_REMOVED lines=8> */
[----:B------:R-:W-:Y:S01]  /*3870*/  MUFU.EX2 R7, R7 ;  /* 0x0000000700077308 */ /* 0x000fe20000000800 */
[----:B------:R-:W-:-:S01]  /*3880*/  FFMA.FTZ R46, R51, UR40, -R112 ;  /* 0x00000028332e7c23 */ /* 0x000fc20008010870 */
[--C-:B------:R-:W-:Y:S01]  /*3890*/  FFMA.FTZ R51, R59, UR40, -R112.reuse ;  /* 0x000000283b337c23 */ /* 0x100fe20008010870 */
[----:B------:R-:W2:Y:S01]  /*38a0*/  SHFL.BFLY PT, R74, R3, 0x2, 0x1f ;  /* 0x0c401f00034a7f89 */ /* 0x000ea200000e0000 */
[----:B------:R-:W-:-:S01]  /*38b0*/  FFMA.FTZ R59, R71, UR40, -R112 ;  /* 0x00000028473b7c23 */ /* 0x000fc20008010870 */
[--C-:B------:R-:W-:Y:S01]  /*38c0*/  FFMA.FTZ R29, R111, UR40, -R112.reuse ;  /* 0x000000286f1d7c23 */ /* 0x100fe20008010870 */
[----:B------:R-:W-:-:S01]  /*38d0*/  FFMA.FTZ R63, R63, UR40, -R112 ;  /* 0x000000283f3f7c23 */ /* 0x000fc20008010870 */
[--C-:B------:R-:W-:Y:S01]  /*38e0*/  FFMA.FTZ R66, R66, UR40, -R112.reuse ;  /* 0x0000002842427c23 */ /* 0x100fe20008010870 */
[----:B------:R-:W-:Y:S01]  /*38f0*/  MUFU.EX2 R8, R8 ;  /* 0x0000000800087308 */ /* 0x000fe20000000800 */
[----:B------:R-:W-:-:S07]  /*3900*/  FFMA.FTZ R62, R62, UR40, -R112 ;  /* 0x000000283e3e7c23 */ /* 0x000fce0008010870 */
[----:B------:R-:W-:Y:S08]  /*3910*/  MUFU.EX2 R9, R9 ;  /* 0x0000000900097308 */ /* 0x000ff00000000800 */
[----:B------:R-:W-:Y:S01]  /*3920*/  MUFU.EX2 R10, R10 ;  /* 0x0000000a000a7308 */ /* 0x000fe20000000800 */
[----:B--2---:R-:W-:-:S05]  /*3930*/  FMNMX.FTZ R74, R3, R74, !PT ;  /* 0x0000004a034a7209 */ /* 0x004fca0007810000 */
[----:B------:R-:W2:Y:S02]  /*3940*/  SHFL.BFLY PT, R3, R74, 0x1, 0x1f ;  /* 0x0c201f004a037f89 */ /* 0x000ea400000e0000 */
[----:B------:R-:W-:Y:S08]  /*3950*/  MUFU.EX2 R11, R11 ;  /* 0x0000000b000b7308 */ /* 0x000ff00000000800 */
[----:B------:R-:W-:Y:S08]  /*3960*/  MUFU.EX2 R12, R12 ;  /* 0x0000000c000c7308 */ /* 0x000ff00000000800 */
[----:B------:R-:W-:Y:S01]  /*3970*/  MUFU.EX2 R14, R14 ;  /* 0x0000000e000e7308 */ /* 0x000fe20000000800 */
[----:B--2---:R-:W-:-:S07]  /*3980*/  FMNMX.FTZ R3, R74, R3, !PT ;  /* 0x000000034a037209 */ /* 0x004fce0007810000 */
[----:B------:R-:W-:Y:S01]  /*3990*/  MUFU.EX2 R26, R26 ;  /* 0x0000001a001a7308 */ /* 0x000fe20000000800 */
[C---:B------:R-:W-:Y:S01]  /*39a0*/  FSETP.NEU.FTZ.AND P1, PT, R3.reuse, -INF , PT ;  /* 0xff8000000300780b */ /* 0x040fe20003f3d000 */
[----:B------:R-:W-:-:S06]  /*39b0*/  FFMA.FTZ R67, R3, R70, -8 ;  /* 0xc100000003437423 */ /* 0x000fcc0000010046 */
[----:B------:R-:W-:Y:S01]  /*39c0*/  MUFU.EX2 R20, R20 ;  /* 0x0000001400147308 */ /* 0x000fe20000000800 */
[----:B------:R-:W-:Y:S02]  /*39d0*/  FSEL R90, R67, RZ, P1 ;  /* 0x000000ff435a7208 */ /* 0x000fe40000800000 */
[----:B------:R-:W-:-:S03]  /*39e0*/  ISETP.NE.AND P1, PT, R2, RZ, PT ;  /* 0x000000ff0200720c */ /* 0x000fc60003f25270 */
[--C-:B------:R-:W-:Y:S01]  /*39f0*/  FFMA.FTZ R67, R88, UR40, -R90.reuse ;  /* 0x0000002858437c23 */ /* 0x100fe2000801085a */
[----:B------:R-:W-:-:S01]  /*3a00*/  FFMA.FTZ R70, R89, UR40, -R90 ;  /* 0x0000002859467c23 */ /* 0x000fc2000801085a */
[--C-:B------:R-:W-:Y:S01]  /*3a10*/  FFMA.FTZ R92, R92, UR40, -R90.reuse ;  /* 0x000000285c5c7c23 */ /* 0x100fe2000801085a */
[----:B------:R-:W-:-:S01]  /*3a20*/  FFMA.FTZ R93, R93, UR40, -R90 ;  /* 0x000000285d5d7c23 */ /* 0x000fc2000801085a */
[--C-:B------:R-:W-:Y:S01]  /*3a30*/  FFMA.FTZ R71, R96, UR40, -R90.reuse ;  /* 0x0000002860477c23 */ /* 0x100fe2000801085a */
[----:B------:R-:W-:-:S01]  /*3a40*/  FFMA.FTZ R74, R97, UR40, -R90 ;  /* 0x00000028614a7c23 */ /* 0x000fc2000801085a */
[----:B------:R-:W-:Y:S01]  /*3a50*/  MUFU.EX2 R67, R67 ;  /* 0x0000004300437308 */ /* 0x000fe20000000800 */
[----:B------:R-:W-:-:S01]  /*3a60*/  FFMA.FTZ R100, R100, UR40, -R90 ;  /* 0x0000002864647c23 */ /* 0x000fc2000801085a */
[--C-:B------:R-:W-:Y:S01]  /*3a70*/  FFMA.FTZ R75, R80, UR40, -R90.reuse ;  /* 0x00000028504b7c23 */ /* 0x100fe2000801085a */
[----:B------:R-:W-:-:S01]  /*3a80*/  FFMA.FTZ R61, R61, UR40, -R90 ;  /* 0x000000283d3d7c23 */ /* 0x000fc2000801085a */
[----:B-1----:R-:W-:Y:S01]  /*3a90*/  FADD.FTZ R80, R5, R6 ;  /* 0x0000000605507221 */ /* 0x002fe20000010000 */
[----:B------:R-:W-:-:S01]  /*3aa0*/  FFMA.FTZ R88, R76, UR40, -R90 ;  /* 0x000000284c587c23 */ /* 0x000fc2000801085a */
        /* <DEDUP_REMOVED lines=34> */
[----:B------:R-:W4:Y:S01]  /*3cd0*/  MUFU.EX2 R74, R74 ;  /* 0x0000004a004a7308 */ /* 0x000f220000000800 */
[----:B------:R-:W-:-:S07]  /*3ce0*/  FFMA.FTZ R87, R87, UR40, -R90 ;  /* 0x0000002857577c23 */ /* 0x000fce000801085a */
[----:B------:R5:W-:Y:S08]  /*3cf0*/  MUFU.EX2 R81, R61 ;  /* 0x0000003d00517308 */ /* 0x000bf00000000800 */
[----:B------:R-:W4:Y:S01]  /*3d00*/  MUFU.EX2 R100, R100 ;  /* 0x0000006400647308 */ /* 0x000f220000000800 */
[----:B-----5:R-:W-:-:S01]  /*3d10*/  FADD.FTZ R61, R7, R80 ;  /* 0x00000050073d7221 */ /* 0x020fc20000010000 */
[----:B--2---:R-:W-:Y:S01]  /*3d20*/  FADD.FTZ R80, R92, R89 ;  /* 0x000000595c507221 */ /* 0x004fe20000010000 */
[----:B---3--:R-:W-:-:S02]  /*3d30*/  F2FP.SATFINITE.E4M3.F32.PACK_AB_MERGE_C R92, R93, R92, RZ ;  /* 0x0000005c5d5c723e */ /* 0x008fc400048070ff */
[----:B------:R-:W-:Y:S01]  /*3d40*/  FADD.FTZ R94, R8, R61 ;  /* 0x0000003d085e7221 */ /* 0x000fe20000010000 */
[----:B------:R-:W-:-:S01]  /*3d50*/  FADD.FTZ R80, R93, R80 ;  /* 0x000000505d507221 */ /* 0x000fc20000010000 */
[----:B------:R-:W-:Y:S01]  /*3d60*/  @P1 VIADD R61, R4, 0x29840 ;  /* 0x00029840043d1836 */ /* 0x000fe20000000000 */
[----:B------:R-:W2:Y:S01]  /*3d70*/  MUFU.EX2 R101, R101 ;  /* 0x0000006500657308 */ /* 0x000ea20000000800 */
[----:B------:R-:W-:-:S01]  /*3d80*/  FADD.FTZ R91, R9, R94 ;  /* 0x0000005e095b7221 */ /* 0x000fc20000010000 */
[----:B-1----:R-:W-:Y:S01]  /*3d90*/  FADD.FTZ R89, R71, R80 ;  /* 0x0000005047597221 */ /* 0x002fe20000010000 */
[----:B------:R-:W-:Y:S02]  /*3da0*/  F2FP.SATFINITE.E4M3.F32.PACK_AB_MERGE_C R172, R70, R67, R92 ;  /* 0x0000004346ac723e */ /* 0x000fe4000480705c */
[----:B------:R-:W-:Y:S01]  /*3db0*/  @P1 PRMT R61, R18, 0x654, R61 ;  /* 0x00000654123d1816 */ /* 0x000fe2000000003d */
[----:B------:R-:W-:-:S01]  /*3dc0*/  FADD.FTZ R4, R10, R91 ;  /* 0x0000005b0a047221 */ /* 0x000fc20000010000 */
[----:B----4-:R-:W-:Y:S01]  /*3dd0*/  FADD.FTZ R89, R74, R89 ;  /* 0x000000594a597221 */ /* 0x010fe20000010000 */
[----:B------:R-:W1:Y:S01]  /*3de0*/  MUFU.EX2 R72, R72 ;  /* 0x0000004800487308 */ /* 0x000e620000000800 */
[----:B------:R3:W-:Y:S01]  /*3df0*/  @P1 SYNCS.ARRIVE.TRANS64.RED.A1T0 RZ, [R61+URZ], RZ ;  /* 0x000000ff3dff19a7 */ /* 0x0007e2000810043f */
[----:B------:R-:W-:-:S06]  /*3e00*/  PLOP3.LUT P1, PT, PT, PT, UP0, 0x80, 0x0 ;  /* 0x000000000000781c */ /* 0x000fcc0003f2f008 */
[----:B------:R-:W4:Y:S01]  /*3e10*/  MUFU.EX2 R73, R73 ;  /* 0x0000004900497308 */ /* 0x000f220000000800 */
[----:B---3--:R-:W-:-:S01]  /*3e20*/  FADD.FTZ R61, R11, R4 ;  /* 0x000000040b3d7221 */ /* 0x008fc20000010000 */
[----:B------:R-:W-:Y:S01]  /*3e30*/  FADD.FTZ R4, R100, R89 ;  /* 0x0000005964047221 */ /* 0x000fe20000010000 */
[C---:B--2---:R-:W-:Y:S02]  /*3e40*/  F2FP.SATFINITE.E4M3.F32.PACK_AB_MERGE_C R100, R101.reuse, R100, RZ ;  /* 0x000000646564723e */ /* 0x044fe400048070ff */
[----:B------:R-:W-:Y:S01]  /*3e50*/  FADD.FTZ R80, R12, R61 ;  /* 0x0000003d0c507221 */ /* 0x000fe20000010000 */
[----:B------:R-:W-:-:S01]  /*3e60*/  FADD.FTZ R61, R101, R4 ;  /* 0x00000004653d7221 */ /* 0x000fc20000010000 */
[----:B------:R-:W-:Y:S01]  /*3e70*/  F2FP.SATFINITE.E4M3.F32.PACK_AB_MERGE_C R12, R12, R11, RZ ;  /* 0x0000000b0c0c723e */ /* 0x000fe200048070ff */
[----:B------:R-:W2:Y:S01]  /*3e80*/  MUFU.EX2 R88, R88 ;  /* 0x0000005800587308 */ /* 0x000ea20000000800 */
[----:B------:R-:W-:-:S01]  /*3e90*/  FADD.FTZ R89, R13, R80 ;  /* 0x000000500d597221 */ /* 0x000fc20000010000 */
[----:B-1----:R-:W-:Y:S01]  /*3ea0*/  FADD.FTZ R4, R72, R61 ;  /* 0x0000003d48047221 */ /* 0x002fe20000010000 */
[----:B------:R-:W-:-:S02]  /*3eb0*/  F2FP.SATFINITE.E4M3.F32.PACK_AB_MERGE_C R174, R74, R71, R100 ;  /* 0x000000474aae723e */ /* 0x000fc40004807064 */
[----:B------:R-:W-:Y:S01]  /*3ec0*/  CS2R R70, SRZ ;  /* 0x0000000000467805 */ /* 0x000fe2000001ff00 */
[----:B------:R-:W-:-:S01]  /*3ed0*/  FADD.FTZ R80, R14, R89 ;  /* 0x000000590e507221 */ /* 0x000fc20000010000 */
[----:B------:R-:W-:Y:S01]  /*3ee0*/  F2FP.SATFINITE.E4M3.F32.PACK_AB_MERGE_C R175, R10, R9, R12 ;  /* 0x000000090aaf723e */ /* 0x000fe2000480700c */
[----:B------:R-:W1:Y:S01]  /*3ef0*/  MUFU.EX2 R77, R77 ;  /* 0x0000004d004d7308 */ /* 0x000e620000000800 */
[----:B----4-:R-:W-:-:S01]  /*3f00*/  FADD.FTZ R61, R73, R4 ;  /* 0x00000004493d7221 */ /* 0x010fc20000010000 */
[----:B------:R-:W-:Y:S01]  /*3f10*/  FADD.FTZ R89, R15, R80 ;  /* 0x000000500f597221 */ /* 0x000fe20000010000 */
[----:B------:R-:W-:-:S03]  /*3f20*/  F2FP.SATFINITE.E4M3.F32.PACK_AB_MERGE_C R15, R26, R15, RZ ;  /* 0x0000000f1a0f723e */ /* 0x000fc600048070ff */
[----:B------:R-:W-:Y:S01]  /*3f30*/  FADD.FTZ R89, R26, R89 ;  /* 0x000000591a597221 */ /* 0x000fe20000010000 */
[----:B------:R-:W-:Y:S01]  /*3f40*/  F2FP.SATFINITE.E4M3.F32.PACK_AB_MERGE_C R177, R14, R13, R15 ;  /* 0x0000000d0eb1723e */ /* 0x000fe2000480700f */
[----:B------:R-:W3:Y:S01]  /*3f50*/  MUFU.EX2 R75, R75 ;  /* 0x0000004b004b7308 */ /* 0x000ee20000000800 */
[----:B--2---:R-:W-:-:S01]  /*3f60*/  FADD.FTZ R4, R88, R61 ;  /* 0x0000003d58047221 */ /* 0x004fc20000010000 */
[----:B------:R-:W-:-:S04]  /*3f70*/  FADD.FTZ R80, R20, R89 ;  /* 0x0000005914507221 */ /* 0x000fc80000010000 */
[----:B------:R-:W-:Y:S02]  /*3f80*/  FADD.FTZ R80, R21, R80 ;  /* 0x0000005015507221 */ /* 0x000fe40000010000 */
[----:B------:R-:W2:Y:S01]  /*3f90*/  MUFU.EX2 R76, R76 ;  /* 0x0000004c004c7308 */ /* 0x000ea20000000800 */
[----:B-1----:R-:W-:-:S01]  /*3fa0*/  FADD.FTZ R4, R77, R4 ;  /* 0x000000044d047221 */ /* 0x002fc20000010000 */
[----:B------:R-:W-:Y:S01]  /*3fb0*/  FADD.FTZ R89, R27, R80 ;  /* 0x000000501b597221 */ /* 0x000fe20000010000 */
[----:B------:R-:W-:-:S04]  /*3fc0*/  F2FP.SATFINITE.E4M3.F32.PACK_AB_MERGE_C R77, R77, R88, RZ ;  /* 0x000000584d4d723e */ /* 0x000fc800048070ff */
[----:B------:R-:W-:Y:S01]  /*3fd0*/  F2FP.SATFINITE.E4M3.F32.PACK_AB_MERGE_C R176, R73, R72, R77 ;  /* 0x0000004849b0723e */ /* 0x000fe2000480704d */
[----:B------:R-:W1:Y:S01]  /*3fe0*/  MUFU.EX2 R84, R84 ;  /* 0x0000005400547308 */ /* 0x000e620000000800 */
[----:B---3--:R-:W-:-:S01]  /*3ff0*/  FADD.FTZ R61, R75, R4 ;  /* 0x000000044b3d7221 */ /* 0x008fc20000010000 */
[----:B------:R-:W-:-:S06]  /*4000*/  CS2R R72, SRZ ;  /* 0x0000000000487805 */ /* 0x000fcc000001ff00 */
[----:B------:R-:W3:Y:S01]  /*4010*/  MUFU.EX2 R34, R34 ;  /* 0x0000002200227308 */ /* 0x000ee20000000800 */
[----:B--2---:R-:W-:-:S07]  /*4020*/  FADD.FTZ R61, R76, R61 ;  /* 0x0000003d4c3d7221 */ /* 0x004fce0000010000 */
[----:B------:R-:W2:Y:S01]  /*4030*/  MUFU.EX2 R85, R85 ;  /* 0x0000005500557308 */ /* 0x000ea20000000800 */
[----:B-1----:R-:W-:-:S01]  /*4040*/  FADD.FTZ R4, R84, R61 ;  /* 0x0000003d54047221 */ /* 0x002fc20000010000 */
[----:B------:R-:W-:-:S04]  /*4050*/  F2FP.SATFINITE.E4M3.F32.PACK_AB_MERGE_C R61, R8, R7, RZ ;  /* 0x00000007083d723e */ /* 0x000fc800048070ff */
[----:B------:R-:W-:Y:S02]  /*4060*/  F2FP.SATFINITE.E4M3.F32.PACK_AB_MERGE_C R173, R6, R5, R61 ;  /* 0x0000000506ad723e */ /* 0x000fe4000480703d */
[----:B------:R-:W1:Y:S01]  /*4070*/  MUFU.EX2 R30, R30 ;  /* 0x0000001e001e7308 */ /* 0x000e620000000800 */
[----:B---3--:R-:W-:-:S01]  /*4080*/  FADD.FTZ R89, R34, R89 ;  /* 0x0000005922597221 */ /* 0x008fc20000010000 */
[----:B------:R-:W-:-:S04]  /*4090*/  F2FP.SATFINITE.E4M3.F32.PACK_AB_MERGE_C R27, R34, R27, RZ ;  /* 0x0000001b221b723e */ /* 0x000fc800048070ff */
[----:B------:R-:W-:Y:S02]  /*40a0*/  F2FP.SATFINITE.E4M3.F32.PACK_AB_MERGE_C R179, R21, R20, R27 ;  /* 0x0000001415b3723e */ /* 0x000fe4000480701b */
[----:B------:R-:W-:Y:S01]  /*40b0*/  CS2R R26, SRZ ;  /* 0x00000000001a7805 */ /* 0x000fe2000001ff00 */
[----:B------:R-:W3:Y:S01]  /*40c0*/  MUFU.EX2 R56, R56 ;  /* 0x0000003800387308 */ /* 0x000ee20000000800 */
[----:B--2---:R-:W-:-:S01]  /*40d0*/  FADD.FTZ R7, R85, R4 ;  /* 0x0000000455077221 */ /* 0x004fc20000010000 */
[----:B------:R-:W-:-:S04]  /*40e0*/  F2FP.SATFINITE.E4M3.F32.PACK_AB_MERGE_C R84, R85, R84, RZ ;  /* 0x000000545554723e */ /* 0x000fc800048070ff */
[----:B------:R-:W-:Y:S02]  /*40f0*/  F2FP.SATFINITE.E4M3.F32.PACK_AB_MERGE_C R178, R76, R75, R84 ;  /* 0x0000004b4cb2723e */ /* 0x000fe40004807054 */
[----:B------:R-:W-:Y:S01]  /*4100*/  CS2R R84, SRZ ;  /* 0x0000000000547805 */ /* 0x000fe2000001ff00 */
[----:B------:R-:W2:Y:S01]  /*4110*/  MUFU.EX2 R31, R105 ;  /* 0x00000069001f7308 */ /* 0x000ea20000000800 */
[----:B-1----:R-:W-:-:S01]  /*4120*/  FADD.FTZ R8, R30, R89 ;  /* 0x000000591e087221 */ /* 0x002fc20000010000 */
[----:B------:R-:W-:Y:S02]  /*4130*/  CS2R R76, SRZ ;  /* 0x00000000004c7805 */ /* 0x000fe4000001ff00 */
[----:B------:R-:W-:-:S04]  /*4140*/  CS2R R74, SRZ ;  /* 0x00000000004a7805 */ /* 0x000fc8000001ff00 */
        /* <DEDUP_REMOVED lines=9> */
[----:B--2---:R-:W-:-:S01]  /*41e0*/  FADD.FTZ R4, R60, R7 ;  /* 0x000000073c047221 */ /* 0x004fc20000010000 */
[----:B------:R-:W-:-:S03]  /*41f0*/  F2FP.SATFINITE.E4M3.F32.PACK_AB_MERGE_C R60, R81, R60, RZ ;  /* 0x0000003c513c723e */ /* 0x000fc600048070ff */
[----:B------:R-:W-:Y:S01]  /*4200*/  FADD.FTZ R7, R81, R4 ;  /* 0x0000000451077221 */ /* 0x000fe20000010000 */
[----:B------:R-:W-:Y:S02]  /*4210*/  F2FP.SATFINITE.E4M3.F32.PACK_AB_MERGE_C R180, R57, R56, R60 ;  /* 0x0000003839b4723e */ /* 0x000fe4000480703c */
[----:B------:R-:W-:Y:S01]  /*4220*/  CS2R R80, SRZ ;  /* 0x0000000000507805 */ /* 0x000fe2000001ff00 */
[----:B------:R-:W2:Y:S01]  /*4230*/  MUFU.EX2 R64, R64 ;  /* 0x0000004000407308 */ /* 0x000ea20000000800 */
[----:B-1----:R-:W-:-:S01]  /*4240*/  FADD.FTZ R11, R42, R11 ;  /* 0x0000000b2a0b7221 */ /* 0x002fc20000010000 */
[----:B------:R-:W-:Y:S02]  /*4250*/  F2FP.SATFINITE.E4M3.F32.PACK_AB_MERGE_C R35, R42, R35, RZ ;  /* 0x000000232a23723e */ /* 0x000fe400048070ff */
[----:B------:R-:W-:Y:S02]  /*4260*/  CS2R R60, SRZ ;  /* 0x00000000003c7805 */ /* 0x000fe4000001ff00 */
[----:B------:R-:W-:-:S02]  /*4270*/  CS2R R56, SRZ ;  /* 0x0000000000387805 */ /* 0x000fc4000001ff00 */
[----:B------:R-:W-:Y:S02]  /*4280*/  F2FP.SATFINITE.E4M3.F32.PACK_AB_MERGE_C R181, R31, R30, R35 ;  /* 0x0000001e1fb5723e */ /* 0x000fe40004807023 */
[----:B------:R-:W-:Y:S01]  /*4290*/  CS2R R34, SRZ ;  /* 0x0000000000227805 */ /* 0x000fe2000001ff00 */
[----:B------:R-:W1:Y:S01]  /*42a0*/  MUFU.EX2 R39, R109 ;  /* 0x0000006d00277308 */ /* 0x000e620000000800 */
[----:B---3--:R-:W-:-:S01]  /*42b0*/  FADD.FTZ R8, R38, R11 ;  /* 0x0000000b26087221 */ /* 0x008fc20000010000 */
[----:B------:R-:W-:-:S06]  /*42c0*/  CS2R R30, SRZ ;  /* 0x00000000001e7805 */ /* 0x000fcc000001ff00 */
        /* <DEDUP_REMOVED lines=11> */
[C---:B---3--:R-:W-:Y:S01]  /*4380*/  F2FP.SATFINITE.E4M3.F32.PACK_AB_MERGE_C R28, R29.reuse, R28, RZ ;  /* 0x0000001c1d1c723e */ /* 0x048fe200048070ff */
[----:B------:R-:W-:-:S03]  /*4390*/  FADD.FTZ R29, R29, R8 ;  /* 0x000000081d1d7221 */ /* 0x000fc60000010000 */
[----:B------:R-:W-:Y:S02]  /*43a0*/  F2FP.SATFINITE.E4M3.F32.PACK_AB_MERGE_C R183, R39, R38, R28 ;  /* 0x0000002627b7723e */ /* 0x000fe4000480701c */
[----:B------:R-:W-:Y:S01]  /*43b0*/  CS2R R38, SRZ ;  /* 0x0000000000267805 */ /* 0x000fe2000001ff00 */
[----:B------:R-:W3:Y:S01]  /*43c0*/  MUFU.EX2 R40, R40 ;  /* 0x0000002800287308 */ /* 0x000ee20000000800 */
[C---:B--2---:R-:W-:Y:S01]  /*43d0*/  F2FP.SATFINITE.E4M3.F32.PACK_AB_MERGE_C R68, R69.reuse, R68, RZ ;  /* 0x000000444544723e */ /* 0x044fe200048070ff */
[----:B------:R-:W-:-:S03]  /*43e0*/  FADD.FTZ R69, R69, R4 ;  /* 0x0000000445457221 */ /* 0x000fc60000010000 */
[----:B------:R-:W-:Y:S02]  /*43f0*/  F2FP.SATFINITE.E4M3.F32.PACK_AB_MERGE_C R182, R65, R64, R68 ;  /* 0x0000004041b6723e */ /* 0x000fe40004807044 */
[----:B------:R-:W-:Y:S01]  /*4400*/  CS2R R64, SRZ ;  /* 0x0000000000407805 */ /* 0x000fe2000001ff00 */
[----:B------:R-:W2:Y:S01]  /*4410*/  MUFU.EX2 R33, R33 ;  /* 0x0000002100217308 */ /* 0x000ea20000000800 */
[----:B-1----:R-:W-:-:S01]  /*4420*/  FADD.FTZ R6, R32, R29 ;  /* 0x0000001d20067221 */ /* 0x002fc20000010000 */
[----:B------:R-:W-:-:S06]  /*4430*/  CS2R R28, SRZ ;  /* 0x00000000001c7805 */ /* 0x000fcc000001ff00 */
        /* <DEDUP_REMOVED lines=13> */
[----:B------:R-:W-:Y:S02]  /*4510*/  F2FP.SATFINITE.E4M3.F32.PACK_AB_MERGE_C R36, R43, R36, RZ ;  /* 0x000000242b24723e */ /* 0x000fe400048070ff */
[----:B------:R-:W-:Y:S02]  /*4520*/  CS2R R42, SRZ ;  /* 0x00000000002a7805 */ /* 0x000fe4000001ff00 */
[----:B------:R-:W-:Y:S02]  /*4530*/  F2FP.SATFINITE.E4M3.F32.PACK_AB_MERGE_C R185, R33, R32, R36 ;  /* 0x0000002021b9723e */ /* 0x000fe40004807024 */
[----:B------:R-:W-:Y:S01]  /*4540*/  CS2R R32, SRZ ;  /* 0x0000000000207805 */ /* 0x000fe2000001ff00 */
[----:B------:R-:W1:Y:S01]  /*4550*/  MUFU.EX2 R48, R48 ;  /* 0x0000003000307308 */ /* 0x000e620000000800 */
[C---:B---3--:R-:W-:Y:S01]  /*4560*/  F2FP.SATFINITE.E4M3.F32.PACK_AB_MERGE_C R44, R45.reuse, R44, RZ ;  /* 0x0000002c2d2c723e */ /* 0x048fe200048070ff */
[----:B------:R-:W-:-:S03]  /*4570*/  FADD.FTZ R45, R45, R4 ;  /* 0x000000042d2d7221 */ /* 0x000fc60000010000 */
[----:B------:R-:W-:Y:S02]  /*4580*/  F2FP.SATFINITE.E4M3.F32.PACK_AB_MERGE_C R184, R41, R40, R44 ;  /* 0x0000002829b8723e */ /* 0x000fe4000480702c */
[----:B------:R-:W-:Y:S01]  /*4590*/  CS2R R40, SRZ ;  /* 0x0000000000287805 */ /* 0x000fe2000001ff00 */
[----:B------:R-:W3:Y:S01]  /*45a0*/  MUFU.EX2 R46, R46 ;  /* 0x0000002e002e7308 */ /* 0x000ee20000000800 */
[----:B--2---:R-:W-:-:S07]  /*45b0*/  FADD.FTZ R5, R37, R6 ;  /* 0x0000000625057221 */ /* 0x004fce0000010000 */
[----:B------:R-:W2:Y:S01]  /*45c0*/  MUFU.EX2 R49, R49 ;  /* 0x0000003100317308 */ /* 0x000ea20000000800 */
[----:B-1----:R-:W-:-:S01]  /*45d0*/  FADD.FTZ R4, R48, R45 ;  /* 0x0000002d30047221 */ /* 0x002fc20000010000 */
[----:B------:R-:W-:-:S06]  /*45e0*/  CS2R R44, SRZ ;  /* 0x00000000002c7805 */ /* 0x000fcc000001ff00 */
[----:B------:R-:W-:Y:S01]  /*45f0*/  MUFU.EX2 R47, R47 ;  /* 0x0000002f002f7308 */ /* 0x000fe20000000800 */
[----:B---3--:R-:W-:-:S07]  /*4600*/  FADD.FTZ R6, R46, R5 ;  /* 0x000000052e067221 */ /* 0x008fce0000010000 */
        /* <DEDUP_REMOVED lines=8> */
[----:B------:R-:W-:Y:S01]  /*4690*/  CS2R R46, SRZ ;  /* 0x00000000002e7805 */ /* 0x000fe2000001ff00 */
[----:B------:R-:W-:Y:S01]  /*46a0*/  MUFU.EX2 R55, R55 ;  /* 0x0000003700377308 */ /* 0x000fe20000000800 */
[----:B--2---:R-:W-:-:S01]  /*46b0*/  FADD.FTZ R4, R52, R5 ;  /* 0x0000000534047221 */ /* 0x004fc20000010000 */
[----:B------:R-:W-:-:S06]  /*46c0*/  CS2R R36, SRZ ;  /* 0x0000000000247805 */ /* 0x000fcc000001ff00 */
[----:B------:R-:W1:Y:S01]  /*46d0*/  MUFU.EX2 R58, R58 ;  /* 0x0000003a003a7308 */ /* 0x000e620000000800 */
[C---:B---3--:R-:W-:Y:S01]  /*46e0*/  F2FP.SATFINITE.E4M3.F32.PACK_AB_MERGE_C R52, R53.reuse, R52, RZ ;  /* 0x000000343534723e */ /* 0x048fe200048070ff */
[----:B------:R-:W-:-:S03]  /*46f0*/  FADD.FTZ R53, R53, R4 ;  /* 0x0000000435357221 */ /* 0x000fc60000010000 */
[----:B------:R-:W-:Y:S02]  /*4700*/  F2FP.SATFINITE.E4M3.F32.PACK_AB_MERGE_C R186, R49, R48, R52 ;  /* 0x0000003031ba723e */ /* 0x000fe40004807034 */
[----:B------:R-:W-:Y:S01]  /*4710*/  CS2R R48, SRZ ;  /* 0x0000000000307805 */ /* 0x000fe2000001ff00 */
[----:B------:R-:W2:Y:S08]  /*4720*/  MUFU.EX2 R51, R51 ;  /* 0x0000003300337308 */ /* 0x000eb00000000800 */
[----:B------:R-:W3:Y:S01]  /*4730*/  MUFU.EX2 R24, R24 ;  /* 0x0000001800187308 */ /* 0x000ee20000000800 */
[----:B-1----:R-:W-:-:S07]  /*4740*/  F2FP.SATFINITE.E4M3.F32.PACK_AB_MERGE_C R6, R58, R55, RZ ;  /* 0x000000373a06723e */ /* 0x002fce00048070ff */
[----:B------:R-:W1:Y:S01]  /*4750*/  MUFU.EX2 R54, R54 ;  /* 0x0000003600367308 */ /* 0x000e620000000800 */
[----:B--2---:R-:W-:-:S07]  /*4760*/  FADD.FTZ R5, R51, R50 ;  /* 0x0000003233057221 */ /* 0x004fce0000010000 */
[----:B------:R-:W2:Y:S01]  /*4770*/  MUFU.EX2 R25, R25 ;  /* 0x0000001900197308 */ /* 0x000ea20000000800 */
[----:B---3--:R-:W-:-:S01]  /*4780*/  FADD.FTZ R4, R24, R53 ;  /* 0x0000003518047221 */ /* 0x008fc20000010000 */
[----:B------:R-:W-:-:S06]  /*4790*/  CS2R R52, SRZ ;  /* 0x0000000000347805 */ /* 0x000fcc000001ff00 */
[----:B------:R-:W3:Y:S01]  /*47a0*/  MUFU.EX2 R78, R78 ;  /* 0x0000004e004e7308 */ /* 0x000ee20000000800 */
[C---:B-1----:R-:W-:Y:S01]  /*47b0*/  F2FP.SATFINITE.E4M3.F32.PACK_AB_MERGE_C R189, R54.reuse, R51, R6 ;  /* 0x0000003336bd723e */ /* 0x042fe20004807006 */
[----:B------:R-:W-:Y:S01]  /*47c0*/  FADD.FTZ R54, R54, R5 ;  /* 0x0000000536367221 */ /* 0x000fe20000010000 */
[----:B------:R-:W-:-:S03]  /*47d0*/  CS2R R50, SRZ ;  /* 0x0000000000327805 */ /* 0x000fc6000001ff00 */
[----:B------:R-:W-:Y:S02]  /*47e0*/  FADD.FTZ R55, R55, R54 ;  /* 0x0000003637377221 */ /* 0x000fe40000010000 */
[----:B------:R-:W1:Y:S01]  /*47f0*/  MUFU.EX2 R79, R79 ;  /* 0x0000004f004f7308 */ /* 0x000e620000000800 */
[----:B--2---:R-:W-:-:S01]  /*4800*/  FADD.FTZ R5, R25, R4 ;  /* 0x0000000419057221 */ /* 0x004fc20000010000 */
[----:B------:R-:W-:Y:S01]  /*4810*/  FADD.FTZ R58, R58, R55 ;  /* 0x000000373a3a7221 */ /* 0x000fe20000010000 */
[----:B------:R-:W-:-:S05]  /*4820*/  CS2R R54, SRZ ;  /* 0x0000000000367805 */ /* 0x000fca000001ff00 */
[----:B------:R-:W-:Y:S01]  /*4830*/  MUFU.EX2 R63, R63 ;  /* 0x0000003f003f7308 */ /* 0x000fe20000000800 */
[----:B---3--:R-:W-:-:S07]  /*4840*/  FADD.FTZ R4, R78, R5 ;  /* 0x000000054e047221 */ /* 0x008fce0000010000 */
[----:B------:R-:W2:Y:S01]  /*4850*/  MUFU.EX2 R66, R66 ;  /* 0x0000004200427308 */ /* 0x000ea20000000800 */
[C---:B-1----:R-:W-:Y:S01]  /*4860*/  F2FP.SATFINITE.E4M3.F32.PACK_AB_MERGE_C R78, R79.reuse, R78, RZ ;  /* 0x0000004e4f4e723e */ /* 0x042fe200048070ff */
[----:B------:R-:W-:-:S03]  /*4870*/  FADD.FTZ R79, R79, R4 ;  /* 0x000000044f4f7221 */ /* 0x000fc60000010000 */
[----:B------:R-:W-:Y:S02]  /*4880*/  F2FP.SATFINITE.E4M3.F32.PACK_AB_MERGE_C R188, R25, R24, R78 ;  /* 0x0000001819bc723e */ /* 0x000fe4000480704e */
[----:B------:R-:W-:Y:S01]  /*4890*/  CS2R R24, SRZ ;  /* 0x0000000000187805 */ /* 0x000fe2000001ff00 */
[----:B------:R-:W1:Y:S08]  /*48a0*/  MUFU.EX2 R59, R59 ;  /* 0x0000003b003b7308 */ /* 0x000e700000000800 */
[----:B------:R-:W3:Y:S01]  /*48b0*/  MUFU.EX2 R82, R82 ;  /* 0x0000005200527308 */ /* 0x000ee20000000800 */
[----:B--2---:R-:W-:-:S07]  /*48c0*/  F2FP.SATFINITE.E4M3.F32.PACK_AB_MERGE_C R6, R66, R63, RZ ;  /* 0x0000003f4206723e */ /* 0x004fce00048070ff */
[----:B------:R-:W2:Y:S01]  /*48d0*/  MUFU.EX2 R62, R62 ;  /* 0x0000003e003e7308 */ /* 0x000ea20000000800 */
[----:B-1----:R-:W-:-:S07]  /*48e0*/  FADD.FTZ R5, R59, R58 ;  /* 0x0000003a3b057221 */ /* 0x002fce0000010000 */
[----:B------:R-:W1:Y:S01]  /*48f0*/  MUFU.EX2 R83, R83 ;  /* 0x0000005300537308 */ /* 0x000e620000000800 */
[----:B---3--:R-:W-:-:S01]  /*4900*/  FADD.FTZ R4, R82, R79 ;  /* 0x0000004f52047221 */ /* 0x008fc20000010000 */
[----:B------:R-:W-:-:S06]  /*4910*/  CS2R R78, SRZ ;  /* 0x00000000004e7805 */ /* 0x000fcc000001ff00 */
[----:B------:R-:W3:Y:S01]  /*4920*/  MUFU.EX2 R86, R86 ;  /* 0x0000005600567308 */ /* 0x000ee20000000800 */
[C---:B--2---:R-:W-:Y:S01]  /*4930*/  F2FP.SATFINITE.E4M3.F32.PACK_AB_MERGE_C R191, R62.reuse, R59, R6 ;  /* 0x0000003b3ebf723e */ /* 0x044fe20004807006 */
[----:B------:R-:W-:Y:S01]  /*4940*/  FADD.FTZ R62, R62, R5 ;  /* 0x000000053e3e7221 */ /* 0x000fe20000010000 */
[----:B------:R-:W-:-:S03]  /*4950*/  CS2R R58, SRZ ;  /* 0x00000000003a7805 */ /* 0x000fc6000001ff00 */
[----:B------:R-:W-:Y:S02]  /*4960*/  FADD.FTZ R63, R63, R62 ;  /* 0x0000003e3f3f7221 */ /* 0x000fe40000010000 */
[----:B------:R-:W2:Y:S01]  /*4970*/  MUFU.EX2 R87, R87 ;  /* 0x0000005700577308 */ /* 0x000ea20000000800 */
[----:B-1----:R-:W-:-:S04]  /*4980*/  FADD.FTZ R5, R83, R4 ;  /* 0x0000000453057221 */ /* 0x002fc80000010000 */
[----:B---3--:R-:W-:Y:S01]  /*4990*/  FADD.FTZ R4, R86, R5 ;  /* 0x0000000556047221 */ /* 0x008fe20000010000 */
[----:B------:R-:W-:-:S01]  /*49a0*/  FADD.FTZ R5, R66, R63 ;  /* 0x0000003f42057221 */ /* 0x000fc20000010000 */
[----:B------:R-:W-:Y:S02]  /*49b0*/  CS2R R66, SRZ ;  /* 0x0000000000427805 */ /* 0x000fe4000001ff00 */
[----:B------:R-:W-:Y:S02]  /*49c0*/  CS2R R62, SRZ ;  /* 0x00000000003e7805 */ /* 0x000fe4000001ff00 */
[C---:B--2---:R-:W-:Y:S01]  /*49d0*/  F2FP.SATFINITE.E4M3.F32.PACK_AB_MERGE_C R6, R87.reuse, R86, RZ ;  /* 0x000000565706723e */ /* 0x044fe200048070ff */
[----:B------:R-:W-:-:S01]  /*49e0*/  FADD.FTZ R4, R87, R4 ;  /* 0x0000000457047221 */ /* 0x000fc20000010000 */
[----:B------:R-:W-:Y:S02]  /*49f0*/  CS2R R86, SRZ ;  /* 0x0000000000567805 */ /* 0x000fe4000001ff00 */
[----:B------:R-:W-:-:S02]  /*4a00*/  F2FP.SATFINITE.E4M3.F32.PACK_AB_MERGE_C R190, R83, R82, R6 ;  /* 0x0000005253be723e */ /* 0x000fc40004807006 */
[----:B------:R-:W-:Y:S01]  /*4a10*/  CS2R R82, SRZ ;  /* 0x0000000000527805 */ /* 0x000fe2000001ff00 */
[----:B------:R-:W-:Y:S06]  /*4a20*/  @!P1 BRA `(.L_x_133) ;  /* 0x0000002c003c9947 */ /* 0x000fec0003800000 */
[----:B------:R-:W-:Y:S01]  /*4a30*/  IMAD.MOV.U32 R7, RZ, RZ, R0 ;  /* 0x000000ffff077224 */ /* 0x000fe200078e0000 */
[----:B------:R-:W-:Y:S01]  /*4a40*/  UIADD3 UR53, UR53, -0x2, URZ ;  /* 0xfffffffe35357890 */ /* 0x000fe2000fffe03f */
[----:B------:R-:W-:Y:S01]  /*4a50*/  IMAD.MOV.U32 R6, RZ, RZ, R3 ;  /* 0x000000ffff067224 */ /* 0x000fe200078e0003 */
[----:B------:R-:W-:Y:S01]  /*4a60*/  UMOV UR57, UR36 ;  /* 0x0000002400397c82 */ /* 0x000fe20008000000 */
[----:B------:R-:W-:Y:S01]  /*4a70*/  IMAD.MOV.U32 R87, RZ, RZ, RZ ;  /* 0x000000ffff577224 */ /* 0x000fe200078e00ff */
[----:B------:R-:W-:-:S08]  /*4a80*/  UMOV UR56, UR52 ;  /* 0x0000003400387c82 */ /* 0x000fd00008000000 */
.L_x_144:
[----:B------:R-:W-:Y:S01]  /*4a90*/  ISETP.NE.AND P2, PT, RZ, UR41, PT ;  /* 0x00000029ff007c0c */ /* 0x000fe2000bf45270 */
[----:B------:R-:W-:-:S04]  /*4aa0*/  UISETP.NE.AND UP0, UPT, UR56, 0x1, UPT ;  /* 0x000000013800788c */ /* 0x000fc8000bf05270 */
[----:B------:R-:W-:-:S04]  /*4ab0*/  USEL UR36, URZ, 0x1, UP0 ;  /* 0x000000013f247887 */ /* 0x000fc80008000000 */
[----:B------:R-:W-:-:S04]  /*4ac0*/  ULOP3.LUT UR36, UR57, UR36, URZ, 0x3c, !UPT ;  /* 0x0000002439247292 */ /* 0x000fc8000f8e3c3f */
[----:B------:R-:W-:Y:S08]  /*4ad0*/  @P2 BRA `(.L_x_134) ;  /* 0x0000000000382947 */ /* 0x000ff00003800000 */
[----:B------:R-:W-:Y:S05]  /*4ae0*/  @!P0 BRA `(.L_x_135) ;  /* 0x0000000000048947 */ /* 0x000fea0003800000 */
[----:B------:R-:W-:Y:S01]  /*4af0*/  BPT.TRAP 0x1 ;  /* 0x000000040000795c */ /* 0x000fe20000300000 */
.L_x_135:
        /* <DEDUP_REMOVED lines=9> */
.L_x_136:
[----:B--2---:R-:W-:Y:S05]  /*4b90*/  @P1 BRA `(.L_x_134) ;  /* 0x0000000000081947 */ /* 0x004fea0003800000 */
[----:B------:R-:W2:Y:S02]  /*4ba0*/  SYNCS.PHASECHK.TRANS64.TRYWAIT P1, [UR6+0x29830], R0 ;  /* 0x02983000ff0075a7 */ /* 0x000ea40008020146 */
[----:B--2---:R-:W-:Y:S05]  /*4bb0*/  @!P1 BRA `(.L_x_137) ;  /* 0x0000007800cc9947 */ /* 0x004fea0003800000 */
.L_x_134:
        /* <DEDUP_REMOVED lines=189> */
.L_x_139:
[----:B------:R-:W-:Y:S01]  /*5790*/  ULEA UR6, UR56, UR38, 0x3 ;  /* 0x0000002638067291 */ /* 0x000fe2000f8e183f */
[----:B------:R-:W-:-:S05]  /*57a0*/  IMAD.U32 R0, RZ, RZ, UR57 ;  /* 0x00000039ff007e24 */ /* 0x000fca000f8e00ff */
[----:B------:R-:W-:-:S04]  /*57b0*/  SHF.L.U32 R0, R0, 0x1f, RZ ;  /* 0x0000001f00007819 */ /* 0x000fc800000006ff */
[----:B------:R1:W2:Y:S01]  /*57c0*/  SYNCS.PHASECHK.TRANS64.TRYWAIT P1, [UR6+0x29850], R0 ;  /* 0x02985000ff0075a7 */ /* 0x0002a20008020146 */
[----:B------:R-:W-:Y:S05]  /*57d0*/  @!P0 BRA `(.L_x_140) ;  /* 0x0000000000048947 */ /* 0x000fea0003800000 */
[----:B------:R-:W-:Y:S01]  /*57e0*/  BPT.TRAP 0x1 ;  /* 0x000000040000795c */ /* 0x000fe20000300000 */
.L_x_140:
[----:B--2---:R-:W-:Y:S05]  /*57f0*/  @P1 BRA `(.L_x_138) ;  /* 0x0000000000081947 */ /* 0x004fea0003800000 */
[----:B------:R-:W2:Y:S02]  /*5800*/  SYNCS.PHASECHK.TRANS64.TRYWAIT P1, [UR6+0x29850], R0 ;  /* 0x02985000ff0075a7 */ /* 0x000ea40008020146 */
[----:B--2---:R-:W-:Y:S05]  /*5810*/  @!P1 BRA `(.L_x_141) ;  /* 0x0000006c00cc9947 */ /* 0x004fea0003800000 */
.L_x_138:
[----:B------:R-:W-:Y:S01]  /*5820*/  UIADD3 UR6, UR38, 0x400, URZ ;  /* 0x0000040026067890 */ /* 0x000fe2000fffe03f */
[----:B------:R-:W-:Y:S01]  /*5830*/  WARPGROUP.ARRIVE ;  /* 0x00000000000079c5 */ /* 0x000fe20000000000 */
[----:B------:R-:W-:Y:S01]  /*5840*/  UMOV UR7, 0xc0000010 ;  /* 0xc000001000077882 */ /* 0x000fe20000000000 */
[----:B-12---:R-:W-:Y:S01]  /*5850*/  IADD3 R0, -R22, 0xb, RZ ;  /* 0x0000000b16007810 */ /* 0x006fe20007ffe1ff */
[----:B------:R-:W-:-:S04]  /*5860*/  USHF.R.U32.HI UR6, URZ, 0x4, UR6 ;  /* 0x000000043f067899 */ /* 0x000fc80008011606 */
[----:B------:R-:W-:-:S04]  /*5870*/  ULOP3.LUT UR6, UR6, 0x3fff, URZ, 0xc0, !UPT ;  /* 0x00003fff06067892 */ /* 0x000fc8000f8ec03f */
[----:B------:R-:W-:-:S04]  /*5880*/  ULOP3.LUT UR6, UR6, 0x10000, URZ, 0xfc, !UPT ;  /* 0x0001000006067892 */ /* 0x000fc8000f8efc3f */
[----:B------:R-:W-:-:S07]  /*5890*/  UIMAD UR10, UR56, 0x500, UR6 ;  /* 0x00000500380a78a4 */ /* 0x000fce000f8e0206 */
[----:B------:R-:W-:Y:S02]  /*58a0*/  UMOV UR6, UR10 ;  /* 0x0000000a00067c82 */ /* 0x000fe40008000000 */
[----:B------:R-:W-:Y:S01]  /*58b0*/  QGMMA.64x128x32.F32.E4M3.E4M3 R24, R172, gdesc[UR4], R24, gsb0 ;  /* 0x01e00004ac187df3 */ /* 0x000fe20008000818 */
[----:B------:R-:W-:Y:S01]  /*58c0*/  UIADD3 UR6, UR10, 0x100, URZ ;  /* 0x000001000a067890 */ /* 0x000fe2000fffe03f */
[----:B------:R-:W-:Y:S01]  /*58d0*/  UMOV UR7, 0xc0000010 ;  /* 0xc000001000077882 */ /* 0x000fe20000000000 */
[----:B------:R-:W-:Y:S02]  /*58e0*/  WARPGROUP.DEPBAR.LE gsb0, 0x0 ;  /* 0x00008000000079c5 */ /* 0x000fe40000010000 */
[----:B------:R-:W-:-:S07]  /*58f0*/  WARPGROUP.ARRIVE ;  /* 0x00000000000079c5 */ /* 0x000fce0000000000 */
        /* <DEDUP_REMOVED lines=15> */
[----:B------:R-:W-:Y:S03]  /*59f0*/  QGMMA.64x128x32.F32.E4M3.E4M3 R24, R188, gdesc[UR4], R24, gsb0 ;  /* 0x01e00004bc187df3 */ /* 0x000fe60008000818 */
[----:B------:R-:W-:Y:S02]  /*5a00*/  WARPGROUP.DEPBAR.LE gsb0, 0x0 ;  /* 0x00008000000079c5 */ /* 0x000fe40000010000 */
[----:B------:R1:W-:Y:S06]  /*5a10*/  BAR.ARV R0, 0x100 ;  /* 0x000400000000751d */ /* 0x0003ec0000002000 */
[----:B------:R-:W-:Y:S05]  /*5a20*/  @!P0 BRA `(.L_x_142) ;  /* 0x0000000000048947 */ /* 0x000fea0003800000 */
[----:B------:R-:W-:Y:S01]  /*5a30*/  BPT.TRAP 0x1 ;  /* 0x000000040000795c */ /* 0x000fe20000300000 */
.L_x_142:
[----:B-1----:R-:W-:Y:S01]  /*5a40*/  FMNMX.FTZ R0, R152, R6, !PT ;  /* 0x0000000698007209 */ /* 0x002fe20007810000 */
[----:B------:R-:W-:Y:S01]  /*5a50*/  IMAD.U32 R14, RZ, RZ, UR40 ;  /* 0x00000028ff0e7e24 */ /* 0x000fe2000f8e00ff */
        /* <DEDUP_REMOVED lines=79> */
[----:B------:R-:W-:Y:S01]  /*5f50*/  ISETP.NE.AND P1, PT, R2, RZ, PT ;  /* 0x000000ff0200720c */ /* 0x000fe20003f25270 */
[----:B------:R-:W1:Y:S04]  /*5f60*/  SHFL.BFLY PT, R0, R9, 0x2, 0x1f ;  /* 0x0c401f0009007f89 */ /* 0x000e6800000e0000 */
[----:B------:R-:W2:Y:S01]  /*5f70*/  SHFL.BFLY PT, R3, R8, 0x2, 0x1f ;  /* 0x0c401f0008037f89 */ /* 0x000ea200000e0000 */
[----:B-1----:R-:W-:-:S02]  /*5f80*/  FMNMX.FTZ R10, R9, R0, !PT ;  /* 0x00000000090a7209 */ /* 0x002fc40007810000 */
[----:B--2---:R-:W-:-:S03]  /*5f90*/  FMNMX.FTZ R11, R8, R3, !PT ;  /* 0x00000003080b7209 */ /* 0x004fc60007810000 */
[----:B------:R-:W1:Y:S04]  /*5fa0*/  SHFL.BFLY PT, R3, R10, 0x1, 0x1f ;  /* 0x0c201f000a037f89 */ /* 0x000e6800000e0000 */
[----:B------:R-:W2:Y:S01]  /*5fb0*/  SHFL.BFLY PT, R0, R11, 0x1, 0x1f ;  /* 0x0c201f000b007f89 */ /* 0x000ea200000e0000 */
[----:B-1----:R-:W-:Y:S02]  /*5fc0*/  FMNMX.FTZ R3, R10, R3, !PT ;  /* 0x000000030a037209 */ /* 0x002fe40007810000 */
[----:B--2---:R-:W-:-:S03]  /*5fd0*/  FMNMX.FTZ R0, R11, R0, !PT ;  /* 0x000000000b007209 */ /* 0x004fc60007810000 */
[C---:B------:R-:W-:Y:S01]  /*5fe0*/  FFMA.FTZ R171, R3.reuse, R14, -8 ;  /* 0xc100000003ab7423 */ /* 0x040fe2000001000e */
[----:B------:R-:W-:-:S03]  /*5ff0*/  FADD.FTZ R6, -R3, R6 ;  /* 0x0000000603067221 */ /* 0x000fc60000010100 */
[--C-:B------:R-:W-:Y:S01]  /*6000*/  FFMA.FTZ R9, R153, UR40, -R171.reuse ;  /* 0x0000002899097c23 */ /* 0x100fe200080108ab */
[----:B------:R-:W-:-:S01]  /*6010*/  FFMA.FTZ R21, R137, UR40, -R171 ;  /* 0x0000002889157c23 */ /* 0x000fc200080108ab */
[--C-:B------:R-:W-:Y:S01]  /*6020*/  FFMA.FTZ R137, R141, UR40, -R171.reuse ;  /* 0x000000288d897c23 */ /* 0x100fe200080108ab */
[----:B------:R-:W-:Y:S02]  /*6030*/  IMAD.U32 R153, RZ, RZ, UR40 ;  /* 0x00000028ff997e24 */ /* 0x000fe4000f8e00ff */
[--C-:B------:R-:W-:Y:S01]  /*6040*/  FFMA.FTZ R141, R145, UR40, -R171.reuse ;  /* 0x00000028918d7c23 */ /* 0x100fe200080108ab */
[----:B------:R-:W-:-:S01]  /*6050*/  FFMA.FTZ R145, R149, UR40, -R171 ;  /* 0x0000002895917c23 */ /* 0x000fc200080108ab */
[----:B------:R-:W-:Y:S01]  /*6060*/  FMUL.FTZ R12, R6, UR40 ;  /* 0x00000028060c7c20 */ /* 0x000fe20008410000 */
[----:B------:R-:W-:-:S01]  /*6070*/  FFMA.FTZ R149, R101, UR40, -R171 ;  /* 0x0000002865957c23 */ /* 0x000fc200080108ab */
[C---:B------:R-:W-:Y:S01]  /*6080*/  FADD.FTZ R6, -R0.reuse, R7 ;  /* 0x0000000700067221 */ /* 0x040fe20000010100 */
[----:B------:R-:W-:-:S01]  /*6090*/  FFMA.FTZ R101, R0, R153, -8 ;  /* 0xc100000000657423 */ /* 0x000fc20000010099 */
[--C-:B------:R-:W-:Y:S01]  /*60a0*/  FFMA.FTZ R8, R152, UR40, -R171.reuse ;  /* 0x0000002898087c23 */ /* 0x100fe200080108ab */
[----:B------:R-:W-:-:S01]  /*60b0*/  FFMA.FTZ R20, R136, UR40, -R171 ;  /* 0x0000002888147c23 */ /* 0x000fc200080108ab */
[----:B------:R-:W-:Y:S01]  /*60c0*/  FMUL.FTZ R6, R6, UR40 ;  /* 0x0000002806067c20 */ /* 0x000fe20008410000 */
[----:B------:R-:W-:-:S01]  /*60d0*/  FFMA.FTZ R153, R154, UR40, -R101 ;  /* 0x000000289a997c23 */ /* 0x000fc20008010865 */
[--C-:B------:R-:W-:Y:S01]  /*60e0*/  FFMA.FTZ R136, R140, UR40, -R171.reuse ;  /* 0x000000288c887c23 */ /* 0x100fe200080108ab */
[----:B------:R-:W-:-:S01]  /*60f0*/  FFMA.FTZ R140, R144, UR40, -R171 ;  /* 0x00000028908c7c23 */ /* 0x000fc200080108ab */
[----:B------:R-:W-:Y:S01]  /*6100*/  FFMA.FTZ R144, R148, UR40, -R171 ;  /* 0x0000002894907c23 */ /* 0x000fe200080108ab */
[----:B------:R-:W-:-:S01]  /*6110*/  FFMA.FTZ R148, R155, UR40, -R101 ;  /* 0x000000289b947c23 */ /* 0x000fc20008010865 */
[----:B------:R1:W-:Y:S01]  /*6120*/  MUFU.EX2 R7, R12 ;  /* 0x0000000c00077308 */ /* 0x0003e20000000800 */
[----:B------:R-:W-:-:S01]  /*6130*/  FFMA.FTZ R10, R156, UR40, -R171 ;  /* 0x000000289c0a7c23 */ /* 0x000fc200080108ab */
[----:B------:R-:W-:Y:S01]  /*6140*/  FFMA.FTZ R152, R158, UR40, -R101 ;  /* 0x000000289e987c23 */ /* 0x000fe20008010865 */
[----:B------:R-:W-:-:S01]  /*6150*/  FFMA.FTZ R11, R157, UR40, -R171 ;  /* 0x000000289d0b7c23 */ /* 0x000fc200080108ab */
[--C-:B------:R-:W-:Y:S01]  /*6160*/  FFMA.FTZ R155, R159, UR40, -R101.reuse ;  /* 0x000000289f9b7c23 */ /* 0x100fe20008010865 */
[----:B------:R-:W-:-:S01]  /*6170*/  FFMA.FTZ R154, R162, UR40, -R101 ;  /* 0x00000028a29a7c23 */ /* 0x000fc20008010865 */
[----:B------:R-:W-:Y:S01]  /*6180*/  FFMA.FTZ R13, R161, UR40, -R171 ;  /* 0x00000028a10d7c23 */ /* 0x000fe200080108ab */
[----:B------:R-:W-:-:S01]  /*6190*/  FFMA.FTZ R157, R163, UR40, -R101 ;  /* 0x00000028a39d7c23 */ /* 0x000fc20008010865 */
[----:B------:R-:W-:Y:S01]  /*61a0*/  MUFU.EX2 R6, R6 ;  /* 0x0000000600067308 */ /* 0x000fe20000000800 */
[----:B-1----:R-:W-:-:S01]  /*61b0*/  FFMA.FTZ R12, R160, UR40, -R171 ;  /* 0x00000028a00c7c23 */ /* 0x002fc200080108ab */
[----:B------:R-:W-:Y:S01]  /*61c0*/  FFMA.FTZ R14, R164, UR40, -R171 ;  /* 0x00000028a40e7c23 */ /* 0x000fe200080108ab */
[----:B------:R-:W-:-:S01]  /*61d0*/  FFMA.FTZ R156, R166, UR40, -R101 ;  /* 0x00000028a69c7c23 */ /* 0x000fc20008010865 */
[----:B------:R-:W-:Y:S01]  /*61e0*/  FFMA.FTZ R15, R165, UR40, -R171 ;  /* 0x00000028a50f7c23 */ /* 0x000fe200080108ab */
        /* <DEDUP_REMOVED lines=9> */
[----:B------:R-:W-:Y:S01]  /*6280*/  FFMA.FTZ R151, R151, UR40, -R101 ;  /* 0x0000002897977c23 */ /* 0x000fe20008010865 */
[----:B------:R-:W-:-:S01]  /*6290*/  FFMA.FTZ R120, R120, UR40, -R171 ;  /* 0x0000002878787c23 */ /* 0x000fc200080108ab */
[----:B------:R-:W2:Y:S01]  /*62a0*/  MUFU.EX2 R153, R153 ;  /* 0x0000009900997308 */ /* 0x000ea20000000800 */
        /* <DEDUP_REMOVED lines=8> */
[----:B-1----:R-:W-:-:S01]  /*6330*/  FFMA.FTZ R4, R7, R4, R8 ;  /* 0x0000000407047223 */ /* 0x002fc20000010008 */
[----:B------:R-:W-:Y:S01]  /*6340*/  FFMA.FTZ R128, R128, UR40, -R171 ;  /* 0x0000002880807c23 */ /* 0x000fe200080108ab */
[----:B------:R-:W-:-:S01]  /*6350*/  FFMA.FTZ R130, R130, UR40, -R101 ;  /* 0x0000002882827c23 */ /* 0x000fc20008010865 */
[----:B------:R-:W-:Y:S01]  /*6360*/  FFMA.FTZ R129, R129, UR40, -R171 ;  /* 0x0000002881817c23 */ /* 0x000fe200080108ab */
[----:B------:R-:W-:-:S01]  /*6370*/  FFMA.FTZ R131, R131, UR40, -R101 ;  /* 0x0000002883837c23 */ /* 0x000fc20008010865 */
[----:B------:R-:W-:Y:S01]  /*6380*/  FFMA.FTZ R132, R132, UR40, -R171 ;  /* 0x0000002884847c23 */ /* 0x000fe200080108ab */
[----:B------:R-:W-:-:S01]  /*6390*/  FFMA.FTZ R134, R134, UR40, -R101 ;  /* 0x0000002886867c23 */ /* 0x000fc20008010865 */
[----:B------:R-:W1:Y:S01]  /*63a0*/  MUFU.EX2 R148, R148 ;  /* 0x0000009400947308 */ /* 0x000e620000000800 */
[----:B--2---:R-:W-:-:S01]  /*63b0*/  FFMA.FTZ R5, R6, R5, R153 ;  /* 0x0000000506057223 */ /* 0x004fc20000010099 */
[----:B------:R-:W-:Y:S01]  /*63c0*/  FFMA.FTZ R133, R133, UR40, -R171 ;  /* 0x0000002885857c23 */ /* 0x000fe200080108ab */
[----:B------:R-:W-:-:S01]  /*63d0*/  FFMA.FTZ R135, R135, UR40, -R101 ;  /* 0x0000002887877c23 */ /* 0x000fc20008010865 */
[----:B------:R-:W-:Y:S01]  /*63e0*/  FFMA.FTZ R104, R104, UR40, -R171 ;  /* 0x0000002868687c23 */ /* 0x000fe200080108ab */
        /* <DEDUP_REMOVED lines=39> */
[----:B------:R-:W-:-:S04]  /*6660*/  FFMA.FTZ R101, R103, UR40, -R101 ;  /* 0x0000002867657c23 */ /* 0x000fc80008010865 */
        /* <DEDUP_REMOVED lines=96> */
[----:B------:R-:W-:Y:S01]  /*6c70*/  MUFU.EX2 R114, R114 ;  /* 0x0000007200727308 */ /* 0x000fe20000000800 */
[----:B--2---:R-:W-:-:S01]  /*6c80*/  FADD.FTZ R161, R111, R158 ;  /* 0x0000009e6fa17221 */ /* 0x004fc20000010000 */
[----:B------:R-:W-:-:S05]  /*6c90*/  IMAD.U32 R158, RZ, RZ, UR52 ;  /* 0x00000034ff9e7e24 */ /* 0x000fca000f8e00ff */
[----:B------:R-:W-:Y:S01]  /*6ca0*/  @P1 LEA R158, R158, UR38, 0x3 ;  /* 0x000000269e9e1c11 */ /* 0x000fe2000f8e18ff */
[----:B------:R-:W1:Y:S01]  /*6cb0*/  MUFU.EX2 R113, R113 ;  /* 0x0000007100717308 */ /* 0x000e620000000800 */
[----:B---3--:R-:W-:-:S07]  /*6cc0*/  FADD.FTZ R4, R112, R5 ;  /* 0x0000000570047221 */ /* 0x008fce0000010000 */
[----:B------:R-:W-:Y:S08]  /*6cd0*/  MUFU.EX2 R115, R115 ;  /* 0x0000007300737308 */ /* 0x000ff00000000800 */
[----:B------:R-:W2:Y:S01]  /*6ce0*/  MUFU.EX2 R116, R116 ;  /* 0x0000007400747308 */ /* 0x000ea20000000800 */
[----:B-1----:R-:W-:-:S07]  /*6cf0*/  FADD.FTZ R5, R113, R4 ;  /* 0x0000000471057221 */ /* 0x002fce0000010000 */
[----:B------:R-:W-:Y:S08]  /*6d00*/  MUFU.EX2 R118, R118 ;  /* 0x0000007600767308 */ /* 0x000ff00000000800 */
[----:B------:R-:W1:Y:S01]  /*6d10*/  MUFU.EX2 R117, R117 ;  /* 0x0000007500757308 */ /* 0x000e620000000800 */
[----:B--2---:R-:W-:-:S07]  /*6d20*/  FADD.FTZ R4, R116, R5 ;  /* 0x0000000574047221 */ /* 0x004fce0000010000 */
[----:B------:R-:W-:Y:S08]  /*6d30*/  MUFU.EX2 R119, R119 ;  /* 0x0000007700777308 */ /* 0x000ff00000000800 */
[----:B------:R-:W2:Y:S01]  /*6d40*/  MUFU.EX2 R88, R88 ;  /* 0x0000005800587308 */ /* 0x000ea20000000800 */
[----:B-1----:R-:W-:-:S07]  /*6d50*/  FADD.FTZ R5, R117, R4 ;  /* 0x0000000475057221 */ /* 0x002fce0000010000 */
[----:B------:R-:W1:Y:S08]  /*6d60*/  MUFU.EX2 R90, R90 ;  /* 0x0000005a005a7308 */ /* 0x000e700000000800 */
[----:B------:R3:W-:Y:S01]  /*6d70*/  MUFU.EX2 R163, R94 ;  /* 0x0000005e00a37308 */ /* 0x0007e20000000800 */
[----:B--2---:R-:W-:-:S01]  /*6d80*/  FADD.FTZ R4, R88, R5 ;  /* 0x0000000558047221 */ /* 0x004fc20000010000 */
[----:B------:R-:W-:-:S05]  /*6d90*/  @P1 VIADD R5, R158, 0x29840 ;  /* 0x000298409e051836 */ /* 0x000fca0000000000 */
[----:B------:R-:W-:Y:S01]  /*6da0*/  @P1 PRMT R5, R18, 0x654, R5 ;  /* 0x0000065412051816 */ /* 0x000fe20000000005 */
[----:B------:R-:W2:Y:S01]  /*6db0*/  MUFU.EX2 R89, R89 ;  /* 0x0000005900597308 */ /* 0x000ea20000000800 */
[----:B---3--:R-:W-:-:S02]  /*6dc0*/  FADD.FTZ R94, R114, R161 ;  /* 0x000000a1725e7221 */ /* 0x008fc40000010000 */
[----:B------:R3:W-:Y:S02]  /*6dd0*/  @P1 SYNCS.ARRIVE.TRANS64.RED.A1T0 RZ, [R5+URZ], RZ ;  /* 0x000000ff05ff19a7 */ /* 0x0007e4000810043f */
[----:B------:R-:W-:-:S03]  /*6de0*/  FADD.FTZ R161, R115, R94 ;  /* 0x0000005e73a17221 */ /* 0x000fc60000010000 */
[----:B------:R-:W4:Y:S01]  /*6df0*/  MUFU.EX2 R91, R91 ;  /* 0x0000005b005b7308 */ /* 0x000f220000000800 */
[----:B------:R-:W-:-:S07]  /*6e00*/  FADD.FTZ R94, R118, R161 ;  /* 0x000000a1765e7221 */ /* 0x000fce0000010000 */
[----:B------:R-:W5:Y:S08]  /*6e10*/  MUFU.EX2 R92, R92 ;  /* 0x0000005c005c7308 */ /* 0x000f700000000800 */
[----:B------:R-:W3:Y:S08]  /*6e20*/  MUFU.EX2 R93, R93 ;  /* 0x0000005d005d7308 */ /* 0x000ef00000000800 */
[----:B------:R1:W3:Y:S08]  /*6e30*/  MUFU.EX2 R160, R95 ;  /* 0x0000005f00a07308 */ /* 0x0002f00000000800 */
[----:B------:R-:W3:Y:S01]  /*6e40*/  MUFU.EX2 R96, R96 ;  /* 0x0000006000607308 */ /* 0x000ee20000000800 */
[----:B-1----:R-:W-:-:S04]  /*6e50*/  FADD.FTZ R95, R119, R94 ;  /* 0x0000005e775f7221 */ /* 0x002fc80000010000 */
[----:B------:R-:W-:Y:S01]  /*6e60*/  FADD.FTZ R94, R90, R95 ;  /* 0x0000005f5a5e7221 */ /* 0x000fe20000010000 */
[----:B--2---:R-:W-:-:S02]  /*6e70*/  FADD.FTZ R95, R89, R4 ;  /* 0x00000004595f7221 */ /* 0x004fc40000010000 */
[----:B------:R-:W1:Y:S01]  /*6e80*/  MUFU.EX2 R98, R98 ;  /* 0x0000006200627308 */ /* 0x000e620000000800 */
[----:B----4-:R-:W-:-:S01]  /*6e90*/  FADD.FTZ R94, R91, R94 ;  /* 0x0000005e5b5e7221 */ /* 0x010fc20000010000 */
[----:B-----5:R-:W-:-:S03]  /*6ea0*/  FADD.FTZ R4, R92, R95 ;  /* 0x0000005f5c047221 */ /* 0x020fc60000010000 */
[----:B------:R-:W-:Y:S01]  /*6eb0*/  FADD.FTZ R94, R163, R94 ;  /* 0x0000005ea35e7221 */ /* 0x000fe20000010000 */
[----:B---3--:R-:W-:-:S02]  /*6ec0*/  FADD.FTZ R5, R93, R4 ;  /* 0x000000045d057221 */ /* 0x008fc40000010000 */
[----:B------:R-:W2:Y:S01]  /*6ed0*/  MUFU.EX2 R97, R97 ;  /* 0x0000006100617308 */ /* 0x000ea20000000800 */
[----:B------:R-:W-:-:S01]  /*6ee0*/  FADD.FTZ R94, R160, R94 ;  /* 0x0000005ea05e7221 */ /* 0x000fc20000010000 */
[----:B------:R-:W-:-:S06]  /*6ef0*/  FADD.FTZ R4, R96, R5 ;  /* 0x0000000560047221 */ /* 0x000fcc0000010000 */
        /* <DEDUP_REMOVED lines=9> */
[----:B--2---:R-:W-:-:S01]  /*6f90*/  FADD.FTZ R94, R161, R94 ;  /* 0x0000005ea15e7221 */ /* 0x004fc20000010000 */
[----:B---3--:R-:W-:-:S03]  /*6fa0*/  FADD.FTZ R4, R149, R4 ;  /* 0x0000000495047221 */ /* 0x008fc60000010000 */
[----:B-1----:R-:W-:Y:S01]  /*6fb0*/  FADD.FTZ R5, R101, R94 ;  /* 0x0000005e65057221 */ /* 0x002fe20000010000 */
[----:B------:R-:W-:Y:S06]  /*6fc0*/  @!P0 BRA `(.L_x_143) ;  /* 0x0000000000048947 */ /* 0x000fec0003800000 */
[----:B------:R-:W-:Y:S01]  /*6fd0*/  BPT.TRAP 0x1 ;  /* 0x000000040000795c */ /* 0x000fe20000300000 */
.L_x_143:
        /* <DEDUP_REMOVED lines=116> */
.L_x_133:
[----:B------:R-:W-:Y:S06]  /*7720*/  BAR.ARV 0x8, 0x120 ;  /* 0x0204800000007b1d */ /* 0x000fec0000002000 */
[----:B------:R-:W-:Y:S05]  /*7730*/  @!P0 BRA `(.L_x_145) ;  /* 0x0000000000048947 */ /* 0x000fea0003800000 */
[----:B------:R-:W-:Y:S01]  /*7740*/  BPT.TRAP 0x1 ;  /* 0x000000040000795c */ /* 0x000fe20000300000 */
.L_x_145:
[----:B------:R-:W-:Y:S01]  /*7750*/  ULEA UR8, UR52, UR38, 0x3 ;  /* 0x0000002634087291 */ /* 0x000fe2000f8e183f */
[----:B------:R-:W-:-:S05]  /*7760*/  IMAD.U32 R6, RZ, RZ, UR36 ;  /* 0x00000024ff067e24 */ /* 0x000fca000f8e00ff */
[----:B------:R-:W-:-:S04]  /*7770*/  SHF.L.U32 R6, R6, 0x1f, RZ ;  /* 0x0000001f06067819 */ /* 0x000fc800000006ff */
[----:B------:R1:W2:Y:S01]  /*7780*/  SYNCS.PHASECHK.TRANS64.TRYWAIT P1, [UR8+0x29850], R6 ;  /* 0x02985006ff0075a7 */ /* 0x0002a20008020148 */
[----:B------:R-:W-:Y:S05]  /*7790*/  @!P0 BRA `(.L_x_146) ;  /* 0x0000000000048947 */ /* 0x000fea0003800000 */
[----:B------:R-:W-:Y:S01]  /*77a0*/  BPT.TRAP 0x1 ;  /* 0x000000040000795c */ /* 0x000fe20000300000 */
.L_x_146:
[----:B--2---:R-:W-:Y:S05]  /*77b0*/  @P1 BRA `(.L_x_147) ;  /* 0x0000000000081947 */ /* 0x004fea0003800000 */
[----:B------:R-:W2:Y:S02]  /*77c0*/  SYNCS.PHASECHK.TRANS64.TRYWAIT P1, [UR8+0x29850], R6 ;  /* 0x02985006ff0075a7 */ /* 0x000ea40008020148 */
[----:B--2---:R-:W-:Y:S05]  /*77d0*/  @!P1 BRA `(.L_x_148) ;  /* 0x0000004c00f49947 */ /* 0x004fea0003800000 */
.L_x_147:
        /* <DEDUP_REMOVED lines=86> */
.L_x_149:
[----:B------:R-:W1:Y:S01]  /*7d40*/  S2R R89, SR_TID.X ;  /* 0x0000000000597919 */ /* 0x000e620000002100 */
[----:B------:R-:W-:Y:S01]  /*7d50*/  ULDC.64 UR4, c[0x4][0x40] ;  /* 0x0100100000047ab9 */ /* 0x000fe20000000a00 */
        /* <DEDUP_REMOVED lines=29> */
[----:B------:R-:W-:Y:S01]  /*7f30*/  FMUL.FTZ R39, R39, R88 ;  /* 0x0000005827277220 */ /* 0x000fe20000410000 */
[----:B-1----:R-:W-:-:S02]  /*7f40*/  IMAD.SHL.U32 R0, R89, 0x4, RZ ;  /* 0x0000000459007824 */ /* 0x002fc400078e00ff */
[-C--:B------:R-:W-:Y:S01]  /*7f50*/  FMUL.FTZ R30, R30, R88.reuse ;  /* 0x000000581e1e7220 */ /* 0x080fe20000410000 */
[-C--:B------:R-:W-:Y:S01]  /*7f60*/  FMUL.FTZ R31, R31, R88.reuse ;  /* 0x000000581f1f7220 */ /* 0x080fe20000410000 */
[-C--:B------:R-:W-:Y:S01]  /*7f70*/  FMUL.FTZ R46, R46, R88.reuse ;  /* 0x000000582e2e7220 */ /* 0x080fe20000410000 */
[----:B------:R-:W-:Y:S01]  /*7f80*/  FMUL.FTZ R15, R42, R88 ;  /* 0x000000582a0f7220 */ /* 0x000fe20000410000 */
[----:B------:R-:W-:Y:S01]  /*7f90*/  LOP3.LUT R0, R0, 0xc, RZ, 0xc0, !PT ;  /* 0x0000000c00007812 */ /* 0x000fe200078ec0ff */
[----:B------:R-:W-:Y:S01]  /*7fa0*/  UIADD3 UR42, -UR45, URZ, URZ ;  /* 0x0000003f2d2a7290 */ /* 0x000fe2000fffe13f */
[----:B------:R-:W-:Y:S02]  /*7fb0*/  ULDC.64 UR6, c[0x0][0xb70] ;  /* 0x0002dc0000067ab9 */ /* 0x000fe40000000a00 */
[----:B------:R-:W-:-:S05]  /*7fc0*/  IADD3 R6, P0, R0, UR4, RZ ;  /* 0x0000000400067c10 */ /* 0x000fca000ff1e0ff */
[----:B------:R-:W-:Y:S02]  /*7fd0*/  IMAD.X R7, RZ, RZ, UR5, P0 ;  /* 0x00000005ff077e24 */ /* 0x000fe400080e06ff */
[-C--:B------:R-:W-:Y:S01]  /*7fe0*/  FMUL.FTZ R33, R56, R12.reuse ;  /* 0x0000000c38217220 */ /* 0x080fe20000410000 */
[----:B------:R-:W-:Y:S01]  /*7ff0*/  FMUL.FTZ R32, R57, R12 ;  /* 0x0000000c39207220 */ /* 0x000fe20000410000 */
[----:B------:R-:W-:Y:S01]  /*8000*/  F2FP.BF16.F32.PACK_AB R3, R28, R3 ;  /* 0x000000031c03723e */ /* 0x000fe200000010ff */
[----:B------:R-:W-:Y:S01]  /*8010*/  FMUL.FTZ R25, R50, R88 ;  /* 0x0000005832197220 */ /* 0x000fe20000410000 */
[----:B------:R1:W2:Y:S01]  /*8020*/  LDG.E.CONSTANT R0, desc[UR50][R6.64] ;  /* 0x0000003206007981 */ /* 0x0002a2000c1e9900 */
[-C--:B------:R-:W-:Y:S01]  /*8030*/  FMUL.FTZ R57, R80, R12.reuse ;  /* 0x0000000c50397220 */ /* 0x080fe20000410000 */
[-C--:B------:R-:W-:Y:S01]  /*8040*/  FMUL.FTZ R56, R81, R12.reuse ;  /* 0x0000000c51387220 */ /* 0x080fe20000410000 */
[----:B------:R-:W-:Y:S01]  /*8050*/  LOP3.LUT P0, R28, R89, 0x3, RZ, 0xc0, !PT ;  /* 0x00000003591c7812 */ /* 0x000fe2000780c0ff */
[-C--:B------:R-:W-:Y:S01]  /*8060*/  FMUL.FTZ R24, R49, R12.reuse ;  /* 0x0000000c31187220 */ /* 0x080fe20000410000 */
[----:B------:R-:W-:Y:S01]  /*8070*/  F2FP.BF16.F32.PACK_AB R25, R54, R25 ;  /* 0x000000193619723e */ /* 0x000fe200000010ff */
[-C--:B------:R-:W-:Y:S01]  /*8080*/  FMUL.FTZ R41, R64, R12.reuse ;  /* 0x0000000c40297220 */ /* 0x080fe20000410000 */
[----:B------:R-:W-:Y:S01]  /*8090*/  F2FP.BF16.F32.PACK_AB R57, R84, R57 ;  /* 0x000000395439723e */ /* 0x000fe200000010ff */
[----:B------:R-:W-:Y:S01]  /*80a0*/  FMUL.FTZ R40, R65, R12 ;  /* 0x0000000c41287220 */ /* 0x000fe20000410000 */
[----:B------:R-:W-:Y:S01]  /*80b0*/  ISETP.EQ.OR P0, PT, R28, 0x3, !P0 ;  /* 0x000000031c00780c */ /* 0x000fe20004702670 */
[-C--:B-1----:R-:W-:Y:S01]  /*80c0*/  FMUL.FTZ R7, R26, R88.reuse ;  /* 0x000000581a077220 */ /* 0x082fe20000410000 */
[----:B------:R-:W-:Y:S01]  /*80d0*/  FMUL.FTZ R26, R51, R88 ;  /* 0x00000058331a7220 */ /* 0x000fe20000410000 */
[----:B------:R-:W-:Y:S01]  /*80e0*/  F2FP.BF16.F32.PACK_AB R56, R85, R56 ;  /* 0x000000385538723e */ /* 0x000fe200000010ff */
[-C--:B------:R-:W-:Y:S01]  /*80f0*/  FMUL.FTZ R49, R72, R12.reuse ;  /* 0x0000000c48317220 */ /* 0x080fe20000410000 */
[----:B------:R-:W-:Y:S01]  /*8100*/  FMUL.FTZ R48, R73, R12 ;  /* 0x0000000c49307220 */ /* 0x000fe20000410000 */
[----:B------:R-:W-:Y:S01]  /*8110*/  F2FP.BF16.F32.PACK_AB R20, R47, R20 ;  /* 0x000000142f14723e */ /* 0x000fe200000010ff */
[----:B------:R-:W-:Y:S01]  /*8120*/  FMUL.FTZ R12, R35, R88 ;  /* 0x00000058230c7220 */ /* 0x000fe20000410000 */
[----:B------:R-:W-:Y:S01]  /*8130*/  F2FP.BF16.F32.PACK_AB R26, R55, R26 ;  /* 0x0000001a371a723e */ /* 0x000fe200000010ff */
[----:B------:R-:W-:Y:S01]  /*8140*/  FMUL.FTZ R6, R27, R88 ;  /* 0x000000581b067220 */ /* 0x000fe20000410000 */
[----:B------:R-:W-:Y:S01]  /*8150*/  SEL R47, R57, R56, P0 ;  /* 0x00000038392f7207 */ /* 0x000fe20000000000 */
[----:B------:R-:W-:Y:S01]  /*8160*/  USHF.R.S32.HI UR4, URZ, 0x1f, UR43 ;  /* 0x0000001f3f047899 */ /* 0x000fe2000801142b */
[----:B------:R-:W-:Y:S01]  /*8170*/  SEL R56, R56, R57, P0 ;  /* 0x0000003938387207 */ /* 0x000fe20000000000 */
[----:B------:R-:W-:Y:S01]  /*8180*/  ULDC UR5, c[0x0][0xda8] ;  /* 0x00036a0000057ab9 */ /* 0x000fe20000000800 */
[----:B------:R-:W-:Y:S01]  /*8190*/  F2FP.BF16.F32.PACK_AB R21, R52, R21 ;  /* 0x000000153415723e */ /* 0x000fe200000010ff */
[----:B------:R-:W-:Y:S01]  /*81a0*/  UIMAD UR42, UR5, UR42, UR48 ;  /* 0x0000002a052a72a4 */ /* 0x000fe2000f8e0230 */
[----:B------:R-:W-:Y:S01]  /*81b0*/  F2FP.BF16.F32.PACK_AB R24, R53, R24 ;  /* 0x000000183518723e */ /* 0x000fe200000010ff */
[----:B------:R-:W-:Y:S01]  /*81c0*/  UIMAD UR4, UR4, UR6, URZ ;  /* 0x00000006040472a4 */ /* 0x000fe2000f8e023f */
[----:B------:R-:W-:Y:S01]  /*81d0*/  SEL R57, R25, R26, P0 ;  /* 0x0000001a19397207 */ /* 0x000fe20000000000 */
[----:B------:R-:W-:Y:S01]  /*81e0*/  USHF.L.U32 UR42, UR42, 0x7, URZ ;  /* 0x000000072a2a7899 */ /* 0x000fe2000800063f */
[----:B------:R-:W-:Y:S01]  /*81f0*/  SEL R54, R26, R25, P0 ;  /* 0x000000191a367207 */ /* 0x000fe20000000000 */
[----:B------:R-:W-:Y:S01]  /*8200*/  UIMAD.WIDE.U32 UR10, UR43, UR6, URZ ;  /* 0x000000062b0a72a5 */ /* 0x000fe2000f8e003f */
[----:B------:R-:W-:Y:S01]  /*8210*/  F2FP.BF16.F32.PACK_AB R9, R36, R9 ;  /* 0x000000092409723e */ /* 0x000fe200000010ff */
[----:B------:R-:W-:Y:S01]  /*8220*/  UIMAD UR4, UR43, UR7, UR4 ;  /* 0x000000072b0472a4 */ /* 0x000fe2000f8e0204 */
[----:B------:R-:W-:Y:S01]  /*8230*/  F2FP.BF16.F32.PACK_AB R10, R37, R10 ;  /* 0x0000000a250a723e */ /* 0x000fe200000010ff */
[-C--:B------:R-:W-:Y:S01]  /*8240*/  FMUL.FTZ R63, R63, R88.reuse ;  /* 0x000000583f3f7220 */ /* 0x080fe20000410000 */
[----:B------:R-:W-:Y:S01]  /*8250*/  IADD3 R25, P6, R16, 0x20, RZ ;  /* 0x0000002010197810 */ /* 0x000fe20007fde0ff */
[----:B------:R-:W-:Y:S01]  /*8260*/  FMUL.FTZ R34, R59, R88 ;  /* 0x000000583b227220 */ /* 0x000fe20000410000 */
[----:B------:R-:W-:Y:S01]  /*8270*/  F2FP.BF16.F32.PACK_AB R11, R38, R11 ;  /* 0x0000000b260b723e */ /* 0x000fe200000010ff */
[----:B------:R-:W-:Y:S01]  /*8280*/  UIADD3 UR4, UR11, UR4, URZ ;  /* 0x000000040b047290 */ /* 0x000fe2000fffe03f */
[----:B------:R-:W-:Y:S01]  /*8290*/  F2FP.BF16.F32.PACK_AB R12, R39, R12 ;  /* 0x0000000c270c723e */ /* 0x000fe200000010ff */
[----:B------:R-:W-:Y:S01]  /*82a0*/  VIADD R65, R169, UR42 ;  /* 0x0000002aa9417c36 */ /* 0x000fe20008000000 */
[----:B------:R-:W-:Y:S01]  /*82b0*/  F2FP.BF16.F32.PACK_AB R7, R30, R7 ;  /* 0x000000071e07723e */ /* 0x000fe200000010ff */
[----:B------:R-:W-:Y:S01]  /*82c0*/  FMUL.FTZ R70, R70, R88 ;  /* 0x0000005846467220 */ /* 0x000fe20000410000 */
[----:B------:R-:W-:Y:S01]  /*82d0*/  F2FP.BF16.F32.PACK_AB R6, R31, R6 ;  /* 0x000000061f06723e */ /* 0x000fe200000010ff */
[-C--:B------:R-:W-:Y:S01]  /*82e0*/  FMUL.FTZ R35, R66, R88.reuse ;  /* 0x0000005842237220 */ /* 0x080fe20000410000 */
[----:B------:R-:W-:Y:S01]  /*82f0*/  F2FP.BF16.F32.PACK_AB R15, R46, R15 ;  /* 0x0000000f2e0f723e */ /* 0x000fe200000010ff */
[-C--:B------:R-:W-:Y:S01]  /*8300*/  FMUL.FTZ R71, R71, R88.reuse ;  /* 0x0000005847477220 */ /* 0x080fe20000410000 */
[----:B------:R-:W-:Y:S01]  /*8310*/  F2FP.BF16.F32.PACK_AB R33, R60, R33 ;  /* 0x000000213c21723e */ /* 0x000fe200000010ff */
[----:B------:R-:W-:Y:S01]  /*8320*/  FMUL.FTZ R42, R67, R88 ;  /* 0x00000058432a7220 */ /* 0x000fe20000410000 */
[----:B------:R-:W-:Y:S01]  /*8330*/  F2FP.BF16.F32.PACK_AB R32, R61, R32 ;  /* 0x000000203d20723e */ /* 0x000fe200000010ff */
[----:B------:R-:W-:Y:S01]  /*8340*/  FMUL.FTZ R62, R62, R88 ;  /* 0x000000583e3e7220 */ /* 0x000fe20000410000 */
[----:B------:R-:W-:Y:S01]  /*8350*/  SEL R39, R21, R24, P0 ;  /* 0x0000001815277207 */ /* 0x000fe20000000000 */
[----:B------:R-:W-:Y:S01]  /*8360*/  FMUL.FTZ R27, R58, R88 ;  /* 0x000000583a1b7220 */ /* 0x000fe20000410000 */
[----:B------:R-:W-:Y:S01]  /*8370*/  SEL R38, R24, R21, P0 ;  /* 0x0000001518267207 */ /* 0x000fe20000000000 */
[----:B------:R-:W-:Y:S01]  /*8380*/  UIADD3 UR8, UR8, 0x29860, URZ ;  /* 0x0002986008087890 */ /* 0x000fe2000fffe03f */
[----:B------:R-:W-:Y:S01]  /*8390*/  F2FP.BF16.F32.PACK_AB R8, R29, R8 ;  /* 0x000000081d08723e */ /* 0x000fe200000010ff */
[----:B------:R-:W-:Y:S01]  /*83a0*/  FMUL.FTZ R78, R78, R88 ;  /* 0x000000584e4e7220 */ /* 0x000fe20000410000 */
[----:B------:R-:W-:Y:S01]  /*83b0*/  SEL R31, R9, R10, P0 ;  /* 0x0000000a091f7207 */ /* 0x000fe20000000000 */
[-C--:B------:R-:W-:Y:S01]  /*83c0*/  FMUL.FTZ R43, R74, R88.reuse ;  /* 0x000000584a2b7220 */ /* 0x080fe20000410000 */
[----:B------:R-:W-:Y:S01]  /*83d0*/  SEL R30, R10, R9, P0 ;  /* 0x000000090a1e7207 */ /* 0x000fe20000000000 */
[-C--:B------:R-:W-:Y:S01]  /*83e0*/  FMUL.FTZ R79, R79, R88.reuse ;  /* 0x000000584f4f7220 */ /* 0x080fe20000410000 */
[----:B------:R-:W-:Y:S01]  /*83f0*/  IADD3 R21, P1, R16, 0x40, RZ ;  /* 0x0000004010157810 */ /* 0x000fe20007f3e0ff */
[-C--:B------:R-:W-:Y:S01]  /*8400*/  FMUL.FTZ R50, R75, R88.reuse ;  /* 0x000000584b327220 */ /* 0x080fe20000410000 */
[----:B------:R-:W-:Y:S01]  /*8410*/  LOP3.LUT R24, R25, 0x380, RZ, 0xc0, !PT ;  /* 0x0000038019187812 */ /* 0x000fe200078ec0ff */
[-C--:B------:R-:W-:Y:S01]  /*8420*/  FMUL.FTZ R86, R86, R88.reuse ;  /* 0x0000005856567220 */ /* 0x080fe20000410000 */
[----:B------:R-:W-:Y:S01]  /*8430*/  F2FP.BF16.F32.PACK_AB R41, R68, R41 ;  /* 0x000000294429723e */ /* 0x000fe200000010ff */
[----:B------:R-:W-:Y:S01]  /*8440*/  FMUL.FTZ R51, R82, R88 ;  /* 0x0000005852337220 */ /* 0x000fe20000410000 */
[----:B------:R-:W-:Y:S01]  /*8450*/  F2FP.BF16.F32.PACK_AB R40, R69, R40 ;  /* 0x000000284528723e */ /* 0x000fe200000010ff */
[-C--:B------:R-:W-:Y:S01]  /*8460*/  FMUL.FTZ R87, R87, R88.reuse ;  /* 0x0000005857577220 */ /* 0x080fe20000410000 */
[----:B------:R-:W-:Y:S01]  /*8470*/  IADD3 R9, P5, R16, 0x4040, RZ ;  /* 0x0000404010097810 */ /* 0x000fe20007fbe0ff */
[----:B------:R-:W-:Y:S01]  /*8480*/  FMUL.FTZ R58, R83, R88 ;  /* 0x00000058533a7220 */ /* 0x000fe20000410000 */
[----:B------:R-:W-:Y:S01]  /*8490*/  F2FP.BF16.F32.PACK_AB R14, R45, R14 ;  /* 0x0000000e2d0e723e */ /* 0x000fe200000010ff */
[----:B------:R-:W-:Y:S01]  /*84a0*/  UPRMT UR8, UR37, 0x654, UR8 ;  /* 0x0000065425087896 */ /* 0x000fe20008000008 */
[----:B------:R-:W-:Y:S01]  /*84b0*/  F2FP.BF16.F32.PACK_AB R49, R76, R49 ;  /* 0x000000314c31723e */ /* 0x000fe200000010ff */
[----:B------:R-:W-:Y:S01]  /*84c0*/  USHF.R.S32.HI UR5, URZ, 0x1f, UR44 ;  /* 0x0000001f3f057899 */ /* 0x000fe2000801142c */
[----:B------:R-:W-:-:S02]  /*84d0*/  F2FP.BF16.F32.PACK_AB R48, R77, R48 ;  /* 0x000000304d30723e */ /* 0x000fc400000010ff */
[----:B------:R-:W-:Y:S02]  /*84e0*/  SEL R45, R33, R32, P0 ;  /* 0x00000020212d7207 */ /* 0x000fe40000000000 */
[----:B------:R-:W-:Y:S02]  /*84f0*/  SEL R55, R15, R20, P0 ;  /* 0x000000140f377207 */ /* 0x000fe40000000000 */
[----:B------:R-:W-:Y:S01]  /*8500*/  SEL R52, R20, R15, P0 ;  /* 0x0000000f14347207 */ /* 0x000fe20000000000 */
[----:B------:R-:W-:Y:S01]  /*8510*/  SYNCS.ARRIVE.TRANS64.RED.A1T0 RZ, [UR8], RZ ;  /* 0x000000ffffff79a7 */ /* 0x000fe20008100408 */
[----:B------:R-:W-:Y:S02]  /*8520*/  SEL R29, R3, R8, P0 ;  /* 0x00000008031d7207 */ /* 0x000fe40000000000 */
[----:B------:R-:W-:Y:S01]  /*8530*/  SEL R28, R8, R3, P0 ;  /* 0x00000003081c7207 */ /* 0x000fe20000000000 */
[----:B------:R-:W-:Y:S01]  /*8540*/  VIADD R3, R65, 0x8 ;  /* 0x0000000841037836 */ /* 0x000fe20000000000 */
[----:B------:R-:W-:-:S02]  /*8550*/  SEL R32, R32, R33, P0 ;  /* 0x0000002120207207 */ /* 0x000fc40000000000 */
[----:B------:R-:W-:Y:S02]  /*8560*/  LOP3.LUT R20, R21, 0x380, RZ, 0xc0, !PT ;  /* 0x0000038015147812 */ /* 0x000fe400078ec0ff */
[----:B------:R-:W-:Y:S02]  /*8570*/  SHF.R.U64 R24, R24, 0x3, RZ ;  /* 0x0000000318187819 */ /* 0x000fe400000012ff */
[----:B------:R-:W-:Y:S02]  /*8580*/  SEL R33, R41, R40, P0 ;  /* 0x0000002829217207 */ /* 0x000fe40000000000 */
[----:B------:R-:W-:Y:S02]  /*8590*/  LOP3.LUT R8, R9, 0x380, RZ, 0xc0, !PT ;  /* 0x0000038009087812 */ /* 0x000fe400078ec0ff */
[----:B------:R-:W-:Y:S02]  /*85a0*/  SEL R40, R40, R41, P0 ;  /* 0x0000002928287207 */ /* 0x000fe40000000000 */
[----:B------:R-:W-:-:S02]  /*85b0*/  SEL R41, R49, R48, P0 ;  /* 0x0000003031297207 */ /* 0x000fc40000000000 */
[----:B------:R-:W-:Y:S02]  /*85c0*/  F2FP.BF16.F32.PACK_AB R13, R44, R13 ;  /* 0x0000000d2c0d723e */ /* 0x000fe400000010ff */
[----:B------:R-:W-:Y:S02]  /*85d0*/  SEL R48, R48, R49, P0 ;  /* 0x0000003130307207 */ /* 0x000fe40000000000 */
[----:B------:R-:W-:Y:S02]  /*85e0*/  SHF.R.U64 R20, R20, 0x3, RZ ;  /* 0x0000000314147819 */ /* 0x000fe400000012ff */
[----:B------:R-:W-:Y:S01]  /*85f0*/  LOP3.LUT R24, R24, R25, RZ, 0x3c, !PT ;  /* 0x0000001918187212 */ /* 0x000fe200078e3cff */
[----:B------:R-:W-:Y:S01]  /*8600*/  IMAD.X R25, RZ, RZ, R17, P6 ;  /* 0x000000ffff197224 */ /* 0x000fe200030e0611 */
[----:B------:R-:W-:Y:S02]  /*8610*/  SEL R49, R7, R6, P0 ;  /* 0x0000000607317207 */ /* 0x000fe40000000000 */
[----:B------:R-:W-:-:S02]  /*8620*/  SEL R44, R6, R7, P0 ;  /* 0x00000007062c7207 */ /* 0x000fc40000000000 */
[----:B------:R-:W-:Y:S02]  /*8630*/  SHF.R.U64 R8, R8, 0x3, RZ ;  /* 0x0000000308087819 */ /* 0x000fe400000012ff */
[C---:B------:R-:W-:Y:S02]  /*8640*/  IADD3 R15, P2, R16.reuse, 0x60, RZ ;  /* 0x00000060100f7810 */ /* 0x040fe40007f5e0ff */
[----:B------:R-:W-:Y:S02]  /*8650*/  IADD3 R7, P6, R16, 0x4060, RZ ;  /* 0x0000406010077810 */ /* 0x000fe40007fde0ff */
[----:B------:R-:W-:Y:S01]  /*8660*/  LOP3.LUT R20, R20, R21, RZ, 0x3c, !PT ;  /* 0x0000001514147212 */ /* 0x000fe200078e3cff */
[----:B------:R-:W-:Y:S01]  /*8670*/  IMAD.X R21, RZ, RZ, R17, P1 ;  /* 0x000000ffff157224 */ /* 0x000fe200008e0611 */
[----:B------:R-:W-:Y:S02]  /*8680*/  SEL R37, R13, R14, P0 ;  /* 0x0000000e0d257207 */ /* 0x000fe40000000000 */
[----:B------:R-:W-:-:S02]  /*8690*/  SEL R36, R14, R13, P0 ;  /* 0x0000000d0e247207 */ /* 0x000fc40000000000 */
[----:B------:R-:W-:Y:S01]  /*86a0*/  LOP3.LUT R8, R8, R9, RZ, 0x3c, !PT ;  /* 0x0000000908087212 */ /* 0x000fe200078e3cff */
[----:B------:R-:W-:Y:S01]  /*86b0*/  IMAD.X R9, RZ, RZ, R17, P5 ;  /* 0x000000ffff097224 */ /* 0x000fe200028e0611 */
[----:B------:R-:W-:Y:S02]  /*86c0*/  LOP3.LUT R14, R15, 0x380, RZ, 0xc0, !PT ;  /* 0x000003800f0e7812 */ /* 0x000fe400078ec0ff */
[----:B------:R-:W-:Y:S02]  /*86d0*/  LOP3.LUT R6, R7, 0x380, RZ, 0xc0, !PT ;  /* 0x0000038007067812 */ /* 0x000fe400078ec0ff */
[----:B------:R-:W-:Y:S02]  /*86e0*/  F2FP.BF16.F32.PACK_AB R34, R63, R34 ;  /* 0x000000223f22723e */ /* 0x000fe400000010ff */
[----:B------:R-:W-:Y:S02]  /*86f0*/  SHF.R.U64 R14, R14, 0x3, RZ ;  /* 0x000000030e0e7819 */ /* 0x000fe400000012ff */
[----:B------:R-:W-:-:S02]  /*8700*/  SHF.R.U64 R6, R6, 0x3, RZ ;  /* 0x0000000306067819 */ /* 0x000fc400000012ff */
[----:B------:R-:W-:Y:S02]  /*8710*/  MOV R63, R20 ;  /* 0x00000014003f7202 */ /* 0x000fe40000000f00 */
[----:B------:R-:W-:Y:S01]  /*8720*/  MOV R21, R8 ;  /* 0x0000000800157202 */ /* 0x000fe20000000f00 */
[----:B------:R-:W-:Y:S01]  /*8730*/  IMAD.U32 R9, RZ, RZ, UR11 ;  /* 0x0000000bff097e24 */ /* 0x000fe2000f8e00ff */
[----:B------:R-:W-:Y:S01]  /*8740*/  LOP3.LUT P1, RZ, R19, 0x3, RZ, 0xc0, !PT ;  /* 0x0000000313ff7812 */ /* 0x000fe2000782c0ff */
[----:B------:R-:W-:Y:S01]  /*8750*/  IMAD.U32 R9, RZ, RZ, UR4 ;  /* 0x00000004ff097e24 */ /* 0x000fe2000f8e00ff */
[----:B------:R-:W-:Y:S01]  /*8760*/  LOP3.LUT R14, R14, R15, RZ, 0x3c, !PT ;  /* 0x0000000f0e0e7212 */ /* 0x000fe200078e3cff */
[----:B------:R-:W-:Y:S01]  /*8770*/  ULDC UR4, c[0x0][0xa88] ;  /* 0x0002a20000047ab9 */ /* 0x000fe20000000800 */
[----:B------:R-:W-:Y:S01]  /*8780*/  LOP3.LUT R6, R6, R7, RZ, 0x3c, !PT ;  /* 0x0000000706067212 */ /* 0x000fe200078e3cff */
[--C-:B------:R-:W-:Y:S01]  /*8790*/  IMAD.X R15, RZ, RZ, R17.reuse, P2 ;  /* 0x000000ffff0f7224 */ /* 0x100fe200010e0611 */
[----:B------:R-:W-:Y:S01]  /*87a0*/  ISETP.GE.OR P2, PT, R3, UR4, P1 ;  /* 0x0000000403007c0c */ /* 0x000fe20008f46670 */
[----:B------:R-:W-:Y:S01]  /*87b0*/  IMAD.X R7, RZ, RZ, R17, P6 ;  /* 0x000000ffff077224 */ /* 0x000fe200030e0611 */
[----:B------:R-:W-:Y:S01]  /*87c0*/  F2FP.BF16.F32.PACK_AB R35, R70, R35 ;  /* 0x000000234623723e */ /* 0x000fe200000010ff */
[----:B------:R-:W-:Y:S01]  /*87d0*/  IMAD.U32 R8, RZ, RZ, UR10 ;  /* 0x0000000aff087e24 */ /* 0x000fe2000f8e00ff */
[----:B------:R-:W-:-:S02]  /*87e0*/  F2FP.BF16.F32.PACK_AB R42, R71, R42 ;  /* 0x0000002a472a723e */ /* 0x000fc400000010ff */
[----:B------:R-:W-:Y:S02]  /*87f0*/  SEL R53, R11, R12, P0 ;  /* 0x0000000c0b357207 */ /* 0x000fe40000000000 */
[----:B------:R-:W-:Y:S02]  /*8800*/  SEL R46, R12, R11, P0 ;  /* 0x0000000b0c2e7207 */ /* 0x000fe40000000000 */
[----:B------:R-:W-:Y:S02]  /*8810*/  F2FP.BF16.F32.PACK_AB R27, R62, R27 ;  /* 0x0000001b3e1b723e */ /* 0x000fe400000010ff */
[----:B------:R-:W-:Y:S02]  /*8820*/  MOV R20, R6 ;  /* 0x0000000600147202 */ /* 0x000fe40000000f00 */
[----:B------:R-:W-:Y:S01]  /*8830*/  F2FP.BF16.F32.PACK_AB R43, R78, R43 ;  /* 0x0000002b4e2b723e */ /* 0x000fe200000010ff */
[----:B------:R-:W1:Y:S01]  /*8840*/  LDC.64 R6, c[0x0][0xb78] ;  /* 0x0002de00ff067b82 */ /* 0x000e620000000a00 */
[----:B------:R-:W-:-:S02]  /*8850*/  F2FP.BF16.F32.PACK_AB R50, R79, R50 ;  /* 0x000000324f32723e */ /* 0x000fc400000010ff */
[----:B------:R-:W-:Y:S02]  /*8860*/  F2FP.BF16.F32.PACK_AB R51, R86, R51 ;  /* 0x000000335633723e */ /* 0x000fe400000010ff */
[----:B------:R-:W-:Y:S02]  /*8870*/  F2FP.BF16.F32.PACK_AB R58, R87, R58 ;  /* 0x0000003a573a723e */ /* 0x000fe400000010ff */
[----:B------:R-:W-:Y:S02]  /*8880*/  SEL R61, R35, R42, P0 ;  /* 0x0000002a233d7207 */ /* 0x000fe40000000000 */
[----:B------:R-:W-:Y:S02]  /*8890*/  SEL R59, R27, R34, P0 ;  /* 0x000000221b3b7207 */ /* 0x000fe40000000000 */
[----:B------:R-:W-:Y:S02]  /*88a0*/  SEL R42, R42, R35, P0 ;  /* 0x000000232a2a7207 */ /* 0x000fe40000000000 */
[----:B------:R-:W-:-:S02]  /*88b0*/  SEL R34, R34, R27, P0 ;  /* 0x0000001b22227207 */ /* 0x000fc40000000000 */
[----:B------:R-:W-:Y:S02]  /*88c0*/  SEL R35, R43, R50, P0 ;  /* 0x000000322b237207 */ /* 0x000fe40000000000 */
[----:B------:R-:W-:Y:S02]  /*88d0*/  SEL R50, R50, R43, P0 ;  /* 0x0000002b32327207 */ /* 0x000fe40000000000 */
[----:B------:R-:W-:Y:S02]  /*88e0*/  SEL R43, R51, R58, P0 ;  /* 0x0000003a332b7207 */ /* 0x000fe40000000000 */
[----:B------:R-:W-:Y:S02]  /*88f0*/  IADD3 R13, P3, R16, 0x4000, RZ ;  /* 0x00004000100d7810 */ /* 0x000fe40007f7e0ff */
[----:B------:R-:W-:Y:S02]  /*8900*/  SEL R58, R58, R51, P0 ;  /* 0x000000333a3a7207 */ /* 0x000fe40000000000 */
[----:B------:R-:W-:-:S02]  /*8910*/  LOP3.LUT R12, R13, 0x380, RZ, 0xc0, !PT ;  /* 0x000003800d0c7812 */ /* 0x000fc400078ec0ff */
[C---:B------:R-:W-:Y:S02]  /*8920*/  IADD3 R11, P4, R16.reuse, 0x4020, RZ ;  /* 0x00004020100b7810 */ /* 0x040fe40007f9e0ff */
[----:B------:R-:W-:Y:S02]  /*8930*/  LOP3.LUT R27, R16, 0x380, RZ, 0xc0, !PT ;  /* 0x00000380101b7812 */ /* 0x000fe400078ec0ff */
[----:B------:R-:W-:Y:S02]  /*8940*/  SHF.R.U64 R12, R12, 0x3, RZ ;  /* 0x000000030c0c7819 */ /* 0x000fe400000012ff */
[----:B------:R-:W-:Y:S02]  /*8950*/  LOP3.LUT R10, R11, 0x380, RZ, 0xc0, !PT ;  /* 0x000003800b0a7812 */ /* 0x000fe400078ec0ff */
[----:B------:R-:W-:Y:S02]  /*8960*/  SHF.R.U64 R27, R27, 0x3, RZ ;  /* 0x000000031b1b7819 */ /* 0x000fe400000012ff */
[----:B------:R-:W-:Y:S01]  /*8970*/  LOP3.LUT R12, R12, R13, RZ, 0x3c, !PT ;  /* 0x0000000d0c0c7212 */ /* 0x000fe200078e3cff */
[----:B------:R-:W-:Y:S01]  /*8980*/  IMAD.X R13, RZ, RZ, R17, P3 ;  /* 0x000000ffff0d7224 */ /* 0x000fe200018e0611 */
[----:B------:R-:W-:-:S02]  /*8990*/  SHF.R.U64 R10, R10, 0x3, RZ ;  /* 0x000000030a0a7819 */ /* 0x000fc400000012ff */
[----:B------:R-:W-:Y:S01]  /*89a0*/  LOP3.LUT R26, R27, R16, RZ, 0x3c, !PT ;  /* 0x000000101b1a7212 */ /* 0x000fe200078e3cff */
[--C-:B------:R-:W-:Y:S01]  /*89b0*/  IMAD.MOV.U32 R27, RZ, RZ, R17.reuse ;  /* 0x000000ffff1b7224 */ /* 0x100fe200078e0011 */
[----:B------:R-:W-:Y:S01]  /*89c0*/  LOP3.LUT R10, R10, R11, RZ, 0x3c, !PT ;  /* 0x0000000b0a0a7212 */ /* 0x000fe200078e3cff */
[----:B------:R-:W-:Y:S01]  /*89d0*/  IMAD.X R11, RZ, RZ, R17, P4 ;  /* 0x000000ffff0b7224 */ /* 0x000fe200020e0611 */
[----:B------:R-:W-:Y:S02]  /*89e0*/  MOV R62, R14 ;  /* 0x0000000e003e7202 */ /* 0x000fe40000000f00 */
[----:B------:R-:W-:Y:S02]  /*89f0*/  MOV R60, R12 ;  /* 0x0000000c003c7202 */ /* 0x000fe40000000f00 */
[----:B------:R-:W-:Y:S02]  /*8a00*/  MOV R27, R26 ;  /* 0x0000001a001b7202 */ /* 0x000fe40000000f00 */
[----:B------:R-:W-:-:S02]  /*8a10*/  MOV R25, R24 ;  /* 0x0000001800197202 */ /* 0x000fc40000000f00 */
[----:B------:R-:W-:Y:S02]  /*8a20*/  MOV R51, R10 ;  /* 0x0000000a00337202 */ /* 0x000fe40000000f00 */
[----:B------:R-:W-:Y:S02]  /*8a30*/  ISETP.GE.OR P1, PT, R65, UR4, P1 ;  /* 0x0000000441007c0c */ /* 0x000fe40008f26670 */
[----:B--2---:R-:W-:Y:S01]  /*8a40*/  LOP3.LUT R3, R0, 0x2, RZ, 0x3c, !PT ;  /* 0x0000000200037812 */ /* 0x004fe200078e3cff */
[----:B------:R-:W-:Y:S04]  /*8a50*/  SHFL.IDX PT, R29, R29, R0, 0x1c1f ;  /* 0x001c1f001d1d7589 */ /* 0x000fe800000e0000 */
[----:B------:R-:W2:Y:S04]  /*8a60*/  SHFL.IDX PT, R28, R28, R3, 0x1c1f ;  /* 0x001c1f031c1c7589 */ /* 0x000ea800000e0000 */
[----:B------:R-:W-:Y:S04]  /*8a70*/  SHFL.IDX PT, R31, R31, R0, 0x1c1f ;  /* 0x001c1f001f1f7589 */ /* 0x000fe800000e0000 */
[----:B------:R-:W3:Y:S04]  /*8a80*/  SHFL.IDX PT, R30, R30, R3, 0x1c1f ;  /* 0x001c1f031e1e7589 */ /* 0x000ee800000e0000 */
[----:B------:R-:W-:Y:S04]  /*8a90*/  SHFL.IDX PT, R49, R49, R0, 0x1c1f ;  /* 0x001c1f0031317589 */ /* 0x000fe800000e0000 */
[----:B------:R-:W4:Y:S04]  /*8aa0*/  SHFL.IDX PT, R44, R44, R3, 0x1c1f ;  /* 0x001c1f032c2c7589 */ /* 0x000f2800000e0000 */
[----:B------:R-:W-:Y:S04]  /*8ab0*/  SHFL.IDX PT, R53, R53, R0, 0x1c1f ;  /* 0x001c1f0035357589 */ /* 0x000fe800000e0000 */
[----:B------:R-:W5:Y:S01]  /*8ac0*/  SHFL.IDX PT, R46, R46, R3, 0x1c1f ;  /* 0x001c1f032e2e7589 */ /* 0x000f6200000e0000 */
[----:B--2---:R-:W-:-:S02]  /*8ad0*/  SEL R12, R29, R28, P0 ;  /* 0x0000001c1d0c7207 */ /* 0x004fc40000000000 */
[----:B------:R-:W-:Y:S01]  /*8ae0*/  SEL R14, R28, R29, P0 ;  /* 0x0000001d1c0e7207 */ /* 0x000fe20000000000 */
[----:B------:R-:W-:Y:S04]  /*8af0*/  SHFL.IDX PT, R37, R37, R0, 0x1c1f ;  /* 0x001c1f0025257589 */ /* 0x000fe800000e0000 */
[----:B------:R-:W2:Y:S01]  /*8b00*/  SHFL.IDX PT, R36, R36, R3, 0x1c1f ;  /* 0x001c1f0324247589 */ /* 0x000ea200000e0000 */
[----:B---3--:R-:W-:Y:S02]  /*8b10*/  SEL R28, R31, R30, P0 ;  /* 0x0000001e1f1c7207 */ /* 0x008fe40000000000 */
[----:B------:R-:W-:Y:S01]  /*8b20*/  SEL R30, R30, R31, P0 ;  /* 0x0000001f1e1e7207 */ /* 0x000fe20000000000 */
[----:B------:R-:W-:Y:S04]  /*8b30*/  SHFL.IDX PT, R39, R39, R0, 0x1c1f ;  /* 0x001c1f0027277589 */ /* 0x000fe800000e0000 */
[----:B------:R-:W-:Y:S01]  /*8b40*/  SHFL.IDX PT, R38, R38, R3, 0x1c1f ;  /* 0x001c1f0326267589 */ /* 0x000fe200000e0000 */
[----:B----4-:R-:W-:-:S02]  /*8b50*/  SEL R13, R49, R44, P0 ;  /* 0x0000002c310d7207 */ /* 0x010fc40000000000 */
[----:B------:R-:W-:Y:S01]  /*8b60*/  SEL R15, R44, R49, P0 ;  /* 0x000000312c0f7207 */ /* 0x000fe20000000000 */
[----:B------:R-:W-:Y:S04]  /*8b70*/  SHFL.IDX PT, R55, R55, R0, 0x1c1f ;  /* 0x001c1f0037377589 */ /* 0x000fe800000e0000 */
[----:B------:R-:W3:Y:S01]  /*8b80*/  SHFL.IDX PT, R52, R52, R3, 0x1c1f ;  /* 0x001c1f0334347589 */ /* 0x000ee200000e0000 */
[----:B-----5:R-:W-:Y:S02]  /*8b90*/  SEL R29, R53, R46, P0 ;  /* 0x0000002e351d7207 */ /* 0x020fe40000000000 */
[----:B------:R-:W-:Y:S01]  /*8ba0*/  SEL R31, R46, R53, P0 ;  /* 0x000000352e1f7207 */ /* 0x000fe20000000000 */
[----:B------:R-:W-:Y:S01]  /*8bb0*/  BAR.SYNC.DEFER_BLOCKING 0x1, 0x100 ;  /* 0x0044000000007b1d */ /* 0x000fe20000010000 */
[----:B--2---:R-:W-:-:S05]  /*8bc0*/  SEL R10, R36, R37, P0 ;  /* 0x00000025240a7207 */ /* 0x004fca0000000000 */
[----:B------:R-:W-:Y:S04]  /*8bd0*/  SHFL.IDX PT, R57, R57, R0, 0x1c1f ;  /* 0x001c1f0039397589 */ /* 0x000fe800000e0000 */
[----:B------:R-:W-:Y:S04]  /*8be0*/  SHFL.IDX PT, R54, R54, R3, 0x1c1f ;  /* 0x001c1f0336367589 */ /* 0x000fe800000e0000 */
[----:B------:R-:W-:Y:S04]  /*8bf0*/  SHFL.IDX PT, R45, R45, R0, 0x1c1f ;  /* 0x001c1f002d2d7589 */ /* 0x000fe800000e0000 */
[----:B------:R-:W-:Y:S01]  /*8c00*/  SHFL.IDX PT, R59, R59, R0, 0x1c1f ;  /* 0x001c1f003b3b7589 */ /* 0x000fe200000e0000 */
[----:B---3--:R-:W-:-:S03]  /*8c10*/  SEL R11, R52, R55, P0 ;  /* 0x00000037340b7207 */ /* 0x008fc60000000000 */
[----:B------:R-:W2:Y:S04]  /*8c20*/  SHFL.IDX PT, R32, R32, R3, 0x1c1f ;  /* 0x001c1f0320207589 */ /* 0x000ea800000e0000 */
[----:B------:R-:W3:Y:S04]  /*8c30*/  SHFL.IDX PT, R34, R34, R3, 0x1c1f ;  /* 0x001c1f0322227589 */ /* 0x000ee800000e0000 */
[----:B------:R-:W-:Y:S04]  /*8c40*/  SHFL.IDX PT, R33, R33, R0, 0x1c1f ;  /* 0x001c1f0021217589 */ /* 0x000fe800000e0000 */
[----:B------:R-:W-:Y:S04]  /*8c50*/  SHFL.IDX PT, R61, R61, R0, 0x1c1f ;  /* 0x001c1f003d3d7589 */ /* 0x000fe800000e0000 */
[----:B------:R-:W4:Y:S04]  /*8c60*/  SHFL.IDX PT, R40, R40, R3, 0x1c1f ;  /* 0x001c1f0328287589 */ /* 0x000f2800000e0000 */
[----:B------:R-:W5:Y:S04]  /*8c70*/  SHFL.IDX PT, R42, R42, R3, 0x1c1f ;  /* 0x001c1f032a2a7589 */ /* 0x000f6800000e0000 */
[----:B------:R-:W-:Y:S01]  /*8c80*/  SHFL.IDX PT, R41, R41, R0, 0x1c1f ;  /* 0x001c1f0029297589 */ /* 0x000fe200000e0000 */
[----:B--2---:R-:W-:-:S02]  /*8c90*/  SEL R24, R45, R32, P0 ;  /* 0x000000202d187207 */ /* 0x004fc40000000000 */
[----:B------:R-:W-:Y:S01]  /*8ca0*/  SEL R26, R32, R45, P0 ;  /* 0x0000002d201a7207 */ /* 0x000fe20000000000 */
[----:B------:R-:W-:Y:S04]  /*8cb0*/  SHFL.IDX PT, R35, R35, R0, 0x1c1f ;  /* 0x001c1f0023237589 */ /* 0x000fe800000e0000 */
[----:B------:R-:W2:Y:S04]  /*8cc0*/  SHFL.IDX PT, R48, R48, R3, 0x1c1f ;  /* 0x001c1f0330307589 */ /* 0x000ea800000e0000 */
[----:B------:R-:W2:Y:S04]  /*8cd0*/  SHFL.IDX PT, R50, R50, R3, 0x1c1f ;  /* 0x001c1f0332327589 */ /* 0x000ea800000e0000 */
[----:B------:R-:W-:Y:S04]  /*8ce0*/  SHFL.IDX PT, R47, R47, R0, 0x1c1f ;  /* 0x001c1f002f2f7589 */ /* 0x000fe800000e0000 */
[----:B------:R1:W-:Y:S04]  /*8cf0*/  SHFL.IDX PT, R43, R43, R0, 0x1c1f ;  /* 0x001c1f002b2b7589 */ /* 0x0003e800000e0000 */
[----:B------:R-:W2:Y:S04]  /*8d00*/  SHFL.IDX PT, R56, R56, R3, 0x1c1f ;  /* 0x001c1f0338387589 */ /* 0x000ea800000e0000 */
[----:B------:R-:W2:Y:S01]  /*8d10*/  SHFL.IDX PT, R58, R58, R3, 0x1c1f ;  /* 0x001c1f033a3a7589 */ /* 0x000ea200000e0000 */
        /* <DEDUP_REMOVED lines=9> */
[----:B------:R-:W-:-:S02]  /*8db0*/  SEL R9, R55, R52, P0 ;  /* 0x0000003437097207 */ /* 0x000fc40000000000 */
[----:B------:R-:W-:Y:S02]  /*8dc0*/  SEL R37, R57, R54, P0 ;  /* 0x0000003639257207 */ /* 0x000fe40000000000 */
[----:B------:R-:W-:Y:S01]  /*8dd0*/  SEL R39, R54, R57, P0 ;  /* 0x0000003936277207 */ /* 0x000fe20000000000 */
[----:B------:R-:W-:Y:S01]  /*8de0*/  STSM.16.M88.4 [R63], R8 ;  /* 0x000000083f007844 */ /* 0x000fe20000000200 */
[----:B---3--:R-:W-:Y:S02]  /*8df0*/  SEL R27, R34, R59, P0 ;  /* 0x0000003b221b7207 */ /* 0x008fe40000000000 */
[----:B----4-:R-:W-:Y:S01]  /*8e00*/  SEL R12, R33, R40, P0 ;  /* 0x00000028210c7207 */ /* 0x010fe20000000000 */
[----:B------:R-:W-:Y:S01]  /*8e10*/  STSM.16.M88.4 [R62], R36 ;  /* 0x000000243e007844 */ /* 0x000fe20000000200 */
[----:B------:R-:W-:Y:S02]  /*8e20*/  SEL R14, R40, R33, P0 ;  /* 0x00000021280e7207 */ /* 0x000fe40000000000 */
[----:B-1----:R-:W-:-:S02]  /*8e30*/  SEL R25, R59, R34, P0 ;  /* 0x000000223b197207 */ /* 0x002fc40000000000 */
[----:B-----5:R-:W-:Y:S02]  /*8e40*/  SEL R13, R61, R42, P0 ;  /* 0x0000002a3d0d7207 */ /* 0x020fe40000000000 */
[----:B------:R-:W-:Y:S01]  /*8e50*/  SEL R15, R42, R61, P0 ;  /* 0x0000003d2a0f7207 */ /* 0x000fe20000000000 */
[----:B------:R-:W-:Y:S01]  /*8e60*/  STSM.16.M88.4 [R60], R24 ;  /* 0x000000183c007844 */ /* 0x000fe20000000200 */
[----:B--2---:R-:W-:Y:S02]  /*8e70*/  SEL R28, R41, R48, P0 ;  /* 0x00000030291c7207 */ /* 0x004fe40000000000 */
[----:B------:R-:W-:Y:S01]  /*8e80*/  SEL R30, R48, R41, P0 ;  /* 0x00000029301e7207 */ /* 0x000fe20000000000 */
[----:B------:R-:W-:Y:S01]  /*8e90*/  STSM.16.M88.4 [R51], R12 ;  /* 0x0000000c33007844 */ /* 0x000fe20000000200 */
[----:B------:R-:W-:Y:S02]  /*8ea0*/  SEL R29, R35, R50, P0 ;  /* 0x00000032231d7207 */ /* 0x000fe40000000000 */
[----:B------:R-:W-:-:S02]  /*8eb0*/  SEL R31, R50, R35, P0 ;  /* 0x00000023321f7207 */ /* 0x000fc40000000000 */
[----:B------:R-:W-:Y:S02]  /*8ec0*/  SEL R32, R47, R56, P0 ;  /* 0x000000382f207207 */ /* 0x000fe40000000000 */
[----:B------:R-:W-:Y:S01]  /*8ed0*/  SEL R34, R56, R47, P0 ;  /* 0x0000002f38227207 */ /* 0x000fe20000000000 */
[----:B------:R-:W-:Y:S01]  /*8ee0*/  STSM.16.M88.4 [R21], R28 ;  /* 0x0000001c15007844 */ /* 0x000fe20000000200 */
[----:B------:R-:W-:Y:S02]  /*8ef0*/  SEL R33, R43, R58, P0 ;  /* 0x0000003a2b217207 */ /* 0x000fe40000000000 */
[----:B------:R-:W-:Y:S02]  /*8f00*/  SEL R35, R58, R43, P0 ;  /* 0x0000002b3a237207 */ /* 0x000fe40000000000 */
[----:B------:R-:W-:Y:S02]  /*8f10*/  SHF.R.S32.HI R3, RZ, 0x1f, R65 ;  /* 0x0000001fff037819 */ /* 0x000fe40000011441 */
[----:B------:R-:W-:Y:S01]  /*8f20*/  IADD3 R0, P3, R65, R6, RZ ;  /* 0x0000000641007210 */ /* 0x000fe20007f7e0ff */
[----:B------:R-:W-:Y:S03]  /*8f30*/  STSM.16.M88.4 [R20], R32 ;  /* 0x0000002014007844 */ /* 0x000fe60000000200 */
[----:B------:R-:W-:Y:S01]  /*8f40*/  IADD3.X R3, R3, R7, R44, P3, !PT ;  /* 0x0000000703037210 */ /* 0x000fe20001ffe42c */
[----:B------:R1:W-:Y:S06]  /*8f50*/  MEMBAR.ALL.CTA ;  /* 0x0000000000007992 */ /* 0x0003ec0000008000 */
[----:B-1----:R-:W1:Y:S02]  /*8f60*/  FENCE.VIEW.ASYNC.S ;  /* 0x00000000000073c6 */ /* 0x002e640000000000 */
[----:B-1----:R-:W-:Y:S06]  /*8f70*/  BAR.ARV 0x1, 0x120 ;  /* 0x0044800000007b1d */ /* 0x002fec0000002000 */
[----:B------:R-:W-:Y:S01]  /*8f80*/  LEA R6, P3, R0, UR4, 0x2 ;  /* 0x0000000400067c11 */ /* 0x000fe2000f8610ff */
[----:B------:R-:W-:-:S02]  /*8f90*/  ULDC UR4, c[0x0][0xc] ;  /* 0x0000030000047ab9 */ /* 0x000fc40000000800 */
[----:B------:R-:W-:Y:S01]  /*8fa0*/  UIADD3 UR48, UR4, UR48, URZ ;  /* 0x0000003004307290 */ /* 0x000fe2000fffe03f */
[----:B------:R-:W-:Y:S02]  /*8fb0*/  LEA.HI.X R7, R0, UR5, R3, 0x2, P3 ;  /* 0x0000000500077c11 */ /* 0x000fe400098f1403 */
[----:B------:R-:W1:Y:S04]  /*8fc0*/  SHFL.IDX PT, R0, R168, RZ, 0x1f ;  /* 0x00001fffa8007589 */ /* 0x000e6800000e0000 */
[----:B------:R2:W-:Y:S04]  /*8fd0*/  @!P1 STG.E desc[UR50][R6.64], R5 ;  /* 0x0000000506009986 */ /* 0x0005e8000c101932 */
[----:B------:R2:W-:Y:S01]  /*8fe0*/  @!P2 STG.E desc[UR50][R6.64+0x20], R4 ;  /* 0x000020040600a986 */ /* 0x0005e2000c101932 */
[----:B-1----:R-:W-:-:S13]  /*8ff0*/  ISETP.NE.AND P0, PT, R0, 0x7, PT ;  /* 0x000000070000780c */ /* 0x002fda0003f05270 */
[----:B--2---:R-:W-:Y:S05]  /*9000*/  @P0 BRA `(.L_x_150) ;  /* 0x0000000000600947 */ /* 0x004fea0003800000 */
        /* <DEDUP_REMOVED lines=10> */
[----:B------:R-:W-:Y:S01]  /*90b0*/  UMOV UR7, 0x40 ;  /* 0x0000004000077882 */ /* 0x000fe20000000000 */
[----:B------:R-:W-:-:S04]  /*90c0*/  UMOV UR8, 0x1 ;  /* 0x0000000100087882 */ /* 0x000fc80000000000 */
[----:B------:R1:W-:Y:S02]  /*90d0*/  UTMASTG.5D [UR40], [UR4] ;  /* 0x00000028040073b5 */ /* 0x0003e40008020000 */
[----:B-1----:R-:W-:Y:S01]  /*90e0*/  UMOV UR40, UR6 ;  /* 0x0000000600287c82 */ /* 0x002fe20008000000 */
[----:B------:R-:W-:Y:S01]  /*90f0*/  UMOV UR41, UR7 ;  /* 0x0000000700297c82 */ /* 0x000fe20008000000 */
[----:B------:R-:W-:Y:S01]  /*9100*/  UIADD3 UR6, UR38, 0x29820, URZ ;  /* 0x0002982026067890 */ /* 0x000fe2000fffe03f */
[----:B------:R1:W-:Y:S03]  /*9110*/  UTMASTG.5D [UR40], [UR4] ;  /* 0x00000028040073b5 */ /* 0x0003e60008020000 */
[----:B------:R-:W-:Y:S02]  /*9120*/  UPRMT UR7, URZ, 0x654, UR6 ;  /* 0x000006543f077896 */ /* 0x000fe40008000006 */
[----:B------:R-:W-:Y:S01]  /*9130*/  UPRMT UR6, UR8, 0x654, UR6 ;  /* 0x0000065408067896 */ /* 0x000fe20008000006 */
[----:B------:R0:W-:Y:S01]  /*9140*/  UTMACMDFLUSH ;  /* 0x00000000000079b7 */ /* 0x0001e20000000000 */
[----:B------:R-:W-:-:S05]  /*9150*/  DEPBAR.LE SB0, 0x0 ;  /* 0x000080000000791a */ /* 0x000fca0000000000 */
[----:B------:R-:W-:Y:S02]  /*9160*/  SYNCS.ARRIVE.TRANS64.RED.A1T0 RZ, [UR7], RZ ;  /* 0x000000ffffff79a7 */ /* 0x000fe40008100407 */
[----:B-1----:R-:W-:Y:S03]  /*9170*/  SYNCS.ARRIVE.TRANS64.RED.A1T0 RZ, [UR6], RZ ;  /* 0x000000ffffff79a7 */ /* 0x002fe60008100406 */
.L_x_151:
[----:B------:R-:W-:Y:S05]  /*9180*/  BSYNC B0 ;  /* 0x0000000000007941 */ /* 0x000fea0003800000 */
.L_x_150:
[----:B------:R-:W1:Y:S01]  /*9190*/  LDC R0, c[0x0][0xda4] ;  /* 0x00036900ff007b82 */ /* 0x000e620000000800 */
[----:B------:R-:W-:Y:S02]  /*91a0*/  UIADD3 UR52, UR52, 0x1, URZ ;  /* 0x0000000134347890 */ /* 0x000fe4000fffe03f */
[----:B------:R-:W-:Y:S02]  /*91b0*/  UIADD3 UR39, UR39, 0x1, URZ ;  /* 0x0000000127277890 */ /* 0x000fe4000fffe03f */
[----:B------:R-:W-:-:S04]  /*91c0*/  UISETP.NE.AND UP0, UPT, UR52, 0x2, UPT ;  /* 0x000000023400788c */ /* 0x000fc8000bf05270 */
[----:B------:R-:W-:Y:S02]  /*91d0*/  USEL UR4, URZ, 0x1, UP0 ;  /* 0x000000013f047887 */ /* 0x000fe40008000000 */
[----:B------:R-:W-:Y:S02]  /*91e0*/  USEL UR52, UR52, URZ, UP0 ;  /* 0x0000003f34347287 */ /* 0x000fe40008000000 */
[----:B------:R-:W-:Y:S01]  /*91f0*/  ULOP3.LUT UR36, UR36, UR4, URZ, 0x3c, !UPT ;  /* 0x0000000424247292 */ /* 0x000fe2000f8e3c3f */
[----:B-1----:R-:W-:-:S13]  /*9200*/  ISETP.LE.AND P0, PT, R0, UR48, PT ;  /* 0x0000003000007c0c */ /* 0x002fda000bf03270 */
[----:B------:R-:W-:Y:S05]  /*9210*/  @!P0 BRA `(.L_x_152) ;  /* 0xffffff8000308947 */ /* 0x000fea000383ffff */
[----:B------:R-:W-:Y:S05]  /*9220*/  EXIT ;  /* 0x000000000000794d */ /* 0x000fea0003800000 */
.L_x_124:
[----:B------:R-:W-:-:S08]  /*9230*/  NOP ;  /* 0x0000000000007918 */ /* 0x000fd00000000000 */
[----:B--2---:R-:W1:-:S00]  /*9240*/  USETMAXREG.DEALLOC.CTAPOOL 0x18 ;  /* 0x00000018000079c8 */ /* 0x004e4000080e0500 */
[----:B-1----:R-:W1:Y:S01]  /*9250*/  LDC R2, c[0x0][0xda4] ;  /* 0x00036900ff027b82 */ /* 0x002e620000000800 */
[----:B------:R-:W-:Y:S01]  /*9260*/  IMAD.MOV.U32 R0, RZ, RZ, 0x1 ;  /* 0x00000001ff007424 */ /* 0x000fe200078e00ff */
[----:B------:R2:W-:Y:S01]  /*9270*/  STL [R1], RZ ;  /* 0x000000ff01007387 */ /* 0x0005e20000100800 */
[----:B------:R-:W-:-:S03]  /*9280*/  UMOV UR47, 0x1 ;  /* 0x00000001002f7882 */ /* 0x000fc60000000000 */
[----:B------:R2:W-:Y:S01]  /*9290*/  STL [R1+0xc], R0 ;  /* 0x00000c0001007387 */ /* 0x0005e20000100800 */
[----:B-1----:R-:W-:-:S13]  /*92a0*/  ISETP.LE.AND P0, PT, R2, UR49, PT ;  /* 0x0000003102007c0c */ /* 0x002fda000bf03270 */
[----:B--2---:R-:W-:Y:S05]  /*92b0*/  @P0 BRA `(.L_x_153) ;  /* 0x0000002c00f80947 */ /* 0x004fea0003800000 */
[----:B------:R-:W2:Y:S01]  /*92c0*/  LDL.LU R4, [R1+0x14] ;  /* 0x0000140001047983 */ /* 0x000ea20000300800 */
[----:B------:R-:W1:Y:S02]  /*92d0*/  S2R R7, SR_TID.X ;  /* 0x0000000000077919 */ /* 0x000e640000002100 */
[C---:B-1----:R-:W-:Y:S02]  /*92e0*/  IMAD.SHL.U32 R0, R7.reuse, 0x20, RZ ;  /* 0x0000002007007824 */ /* 0x042fe400078e00ff */
[----:B------:R-:W-:-:S03]  /*92f0*/  IMAD.SHL.U32 R5, R7, 0x4, RZ ;  /* 0x0000000407057824 */ /* 0x000fc600078e00ff */
[----:B------:R-:W-:Y:S02]  /*9300*/  LOP3.LUT R2, R0, 0x80, RZ, 0xc0, !PT ;  /* 0x0000008000027812 */ /* 0x000fe400078ec0ff */
[----:B------:R-:W-:Y:S02]  /*9310*/  LOP3.LUT R6, R7, 0x7f, RZ, 0xc0, !PT ;  /* 0x0000007f07067812 */ /* 0x000fe400078ec0ff */
[----:B------:R-:W-:Y:S02]  /*9320*/  LOP3.LUT R2, R2, 0x10, R7, 0xf8, !PT ;  /* 0x0000001002027812 */ /* 0x000fe400078ef807 */
[----:B------:R-:W-:Y:S02]  /*9330*/  SHF.R.U32.HI R3, RZ, 0x5, R6 ;  /* 0x00000005ff037819 */ /* 0x000fe40000011606 */
[----:B------:R-:W-:Y:S02]  /*9340*/  LOP3.LUT R5, R2, 0x10, R5, 0x78, !PT ;  /* 0x0000001002057812 */ /* 0x000fe400078e7805 */
[----:B------:R-:W-:-:S02]  /*9350*/  LOP3.LUT R2, R0, 0x60, RZ, 0xc0, !PT ;  /* 0x0000006000027812 */ /* 0x000fc400078ec0ff */
[----:B------:R-:W-:-:S03]  /*9360*/  LOP3.LUT R0, R0, 0x100, RZ, 0xc0, !PT ;  /* 0x0000010000007812 */ /* 0x000fc600078ec0ff */
[----:B------:R-:W-:-:S05]  /*9370*/  IMAD R2, R3, 0x200, R2 ;  /* 0x0000020003027824 */ /* 0x000fca00078e0202 */
[----:B------:R-:W-:Y:S01]  /*9380*/  IADD3 R5, R5, R2, R0 ;  /* 0x0000000205057210 */ /* 0x000fe20007ffe000 */
[----:B------:R-:W-:Y:S01]  /*9390*/  IMAD.SHL.U32 R0, R7, 0x80, RZ ;  /* 0x0000008007007824 */ /* 0x000fe200078e00ff */
[----:B------:R-:W-:-:S04]  /*93a0*/  ISETP.NE.AND P2, PT, R6, RZ, PT ;  /* 0x000000ff0600720c */ /* 0x000fc80003f45270 */
[----:B------:R-:W-:Y:S02]  /*93b0*/  LOP3.LUT R2, R0, 0x380, RZ, 0xc0, !PT ;  /* 0x0000038000027812 */ /* 0x000fe400078ec0ff */
[----:B------:R-:W-:-:S03]  /*93c0*/  LOP3.LUT P0, RZ, R7, 0x1f, RZ, 0xc0, !PT ;  /* 0x0000001f07ff7812 */ /* 0x000fc6000780c0ff */
[----:B------:R-:W-:Y:S02]  /*93d0*/  IMAD R2, R3, 0x10, R2 ;  /* 0x0000001003027824 */ /* 0x000fe400078e0202 */
[----:B------:R-:W-:Y:S01]  /*93e0*/  IMAD.SHL.U32 R3, R7, 0x10, RZ ;  /* 0x0000001007037824 */ /* 0x000fe200078e00ff */
[----:B------:R-:W-:-:S04]  /*93f0*/  ISETP.NE.OR P0, PT, R6, RZ, !P0 ;  /* 0x000000ff0600720c */ /* 0x000fc80004705670 */
[----:B------:R-:W-:-:S04]  /*9400*/  LOP3.LUT R3, R2, 0x70, R3, 0x78, !PT ;  /* 0x0000007002037812 */ /* 0x000fc800078e7803 */
[----:B------:R-:W-:Y:S01]  /*9410*/  LOP3.LUT R0, R3, 0xc00, R0, 0xf8, !PT ;  /* 0x00000c0003007812 */ /* 0x000fe200078ef800 */
[----:B------:R-:W-:Y:S01]  /*9420*/  STL [R1+0x24], R5 ;  /* 0x0000240501007387 */ /* 0x000fe20000100800 */
[----:B------:R-:W-:-:S03]  /*9430*/  LOP3.LUT P1, RZ, R7, 0x4, RZ, 0xc0, !PT ;  /* 0x0000000407ff7812 */ /* 0x000fc6000782c0ff */
[----:B------:R1:W-:Y:S02]  /*9440*/  STL [R1+0x28], R0 ;  /* 0x0000280001007387 */ /* 0x0003e40000100800 */
[----:B-1----:R-:W-:-:S05]  /*9450*/  IMAD.MOV.U32 R0, RZ, RZ, 0x40 ;  /* 0x00000040ff007424 */ /* 0x002fca00078e00ff */
[----:B------:R-:W-:Y:S01]  /*9460*/  SEL R0, R0, 0xffffffc0, !P1 ;  /* 0xffffffc000007807 */ /* 0x000fe20004800000 */
[----:B------:R-:W-:Y:S02]  /*9470*/  ULOP3.LUT UR43, UR46, 0x1, URZ, 0xfc, !UPT ;  /* 0x000000012e2b7892 */ /* 0x000fe4000f8efc3f */
[----:B------:R-:W-:Y:S01]  /*9480*/  ULOP3.LUT UR48, UR46, 0x2, URZ, 0xfc, !UPT ;  /* 0x000000022e307892 */ /* 0x000fe2000f8efc3f */
[----:B------:R-:W-:Y:S01]  /*9490*/  ULDC.64 UR52, c[0x0][0x198] ;  /* 0x0000660000347ab9 */ /* 0x000fe20000000a00 */
[----:B------:R-:W-:Y:S01]  /*94a0*/  ULDC UR44, c[0x0][0xc] ;  /* 0x00000300002c7ab9 */ /* 0x000fe20000000800 */
[----:B------:R-:W-:Y:S01]  /*94b0*/  UMOV UR47, URZ ;  /* 0x0000003f002f7c82 */ /* 0x000fe20008000000 */
[----:B--2---:R-:W-:-:S04]  /*94c0*/  LOP3.LUT R4, R4, 0xfffffffe, RZ, 0xc0, !PT ;  /* 0xfffffffe04047812 */ /* 0x004fc800078ec0ff */
[----:B------:R-:W-:-:S04]  /*94d0*/  @P2 LOP3.LUT R4, R4, 0x1, RZ, 0xfc, !PT ;  /* 0x0000000104042812 */ /* 0x000fc800078efcff */
[----:B------:R-:W-:-:S04]  /*94e0*/  LOP3.LUT R4, R4, 0xfffffffd, RZ, 0xc0, !PT ;  /* 0xfffffffd04047812 */ /* 0x000fc800078ec0ff */
[----:B------:R-:W-:-:S05]  /*94f0*/  @P0 LOP3.LUT R4, R4, 0x2, RZ, 0xfc, !PT ;  /* 0x0000000204040812 */ /* 0x000fca00078efcff */
[----:B------:R-:W-:Y:S04]  /*9500*/  STL [R1+0x14], R4 ;  /* 0x0000140401007387 */ /* 0x000fe80000100800 */
[----:B------:R-:W-:Y:S04]  /*9510*/  STL [R1], RZ ;  /* 0x000000ff01007387 */ /* 0x000fe80000100800 */
[----:B------:R1:W-:Y:S02]  /*9520*/  STL [R1+0x2c], R0 ;  /* 0x00002c0001007387 */ /* 0x0003e40000100800 */
[----:B-1----:R-:W-:-:S05]  /*9530*/  IMAD.MOV.U32 R0, RZ, RZ, 0x1 ;  /* 0x00000001ff007424 */ /* 0x002fca00078e00ff */
[----:B------:R1:W-:Y:S02]  /*9540*/  STL [R1+0xc], R0 ;  /* 0x00000c0001007387 */ /* 0x0003e40000100800 */
.L_x_203:
        /* <DEDUP_REMOVED lines=32> */
[----:B-1----:R-:W-:Y:S10]  /*9750*/  @!P0 BRA `(.L_x_154) ;  /* 0x0000000000408947 */ /* 0x002ff40003800000 */
        /* <DEDUP_REMOVED lines=16> */
.L_x_154:
[----:B------:R-:W2:Y:S01]  /*9860*/  LDL.LU R2, [R1+0x14] ;  /* 0x0000140001027983 */ /* 0x000ea20000300800 */
[----:B------:R-:W-:-:S06]  /*9870*/  UIADD3 UR4, UR40, 0xa400, URZ ;  /* 0x0000a40028047890 */ /* 0x000fcc000fffe03f */
[----:B------:R-:W-:-:S05]  /*9880*/  IMAD.U32 R16, RZ, RZ, UR4 ;  /* 0x00000004ff107e24 */ /* 0x000fca000f8e00ff */
[----:B------:R-:W-:Y:S02]  /*9890*/  LOP3.LUT P0, RZ, R16, 0x3ff, RZ, 0xc0, !PT ;  /* 0x000003ff10ff7812 */ /* 0x000fe4000780c0ff */
[----:B--2---:R-:W-:-:S11]  /*98a0*/  LOP3.LUT R2, R2, 0xfffffffb, RZ, 0xc0, !PT ;  /* 0xfffffffb02027812 */ /* 0x004fd600078ec0ff */
[----:B------:R-:W-:-:S05]  /*98b0*/  @P0 LOP3.LUT R2, R2, 0x4, RZ, 0xfc, !PT ;  /* 0x0000000402020812 */ /* 0x000fca00078efcff */
[----:B------:R2:W-:Y:S01]  /*98c0*/  STL [R1+0x14], R2 ;  /* 0x0000140201007387 */ /* 0x0005e20000100800 */
[----:B------:R-:W-:Y:S05]  /*98d0*/  @!P0 BRA `(.L_x_155) ;  /* 0x0000000000408947 */ /* 0x000fea0003800000 */
[----:B--2---:R-:W-:Y:S01]  /*98e0*/  MOV R2, 0x0 ;  /* 0x0000000000027802 */ /* 0x004fe20000000f00 */
        /* <DEDUP_REMOVED lines=15> */
.L_x_155:
[----:B------:R-:W-:-:S04]  /*99e0*/  UIADD3 UR4, UR40, 0x400, URZ ;  /* 0x0000040028047890 */ /* 0x000fc8000fffe03f */
[----:B------:R-:W-:-:S06]  /*99f0*/  ULOP3.LUT UP0, URZ, UR4, 0x9f, URZ, 0xc0, !UPT ;  /* 0x0000009f043f7892 */ /* 0x000fcc000f80c03f */
[----:B------:R-:W-:-:S13]  /*9a00*/  PLOP3.LUT P0, PT, PT, PT, UP0, 0x80, 0x0 ;  /* 0x000000000000781c */ /* 0x000fda0003f0f008 */
        /* <DEDUP_REMOVED lines=17> */
.L_x_156:
[----:B------:R-:W-:-:S13]  /*9b20*/  LOP3.LUT P6, RZ, R16, 0x3ff, RZ, 0xc0, !PT ;  /* 0x000003ff10ff7812 */ /* 0x000fda00078cc0ff */
        /* <DEDUP_REMOVED lines=17> */
.L_x_157:
[----:B------:R-:W-:Y:S01]  /*9c40*/  ULDC.64 UR4, c[0x0][0x9f8] ;  /* 0x00027e0000047ab9 */ /* 0x000fe20000000a00 */
[----:B------:R-:W-:Y:S01]  /*9c50*/  IMAD.U32 R5, RZ, RZ, UR39 ;  /* 0x00000027ff057e24 */ /* 0x000fe2000f8e00ff */
[----:B------:R-:W-:Y:S01]  /*9c60*/  ISETP.NE.U32.AND P0, PT, RZ, UR4, PT ;  /* 0x00000004ff007c0c */ /* 0x000fe2000bf05070 */
[----:B------:R-:W-:Y:S01]  /*9c70*/  IMAD.U32 R4, RZ, RZ, UR39 ;  /* 0x00000027ff047e24 */ /* 0x000fe2000f8e00ff */
[----:B-1----:R-:W1:Y:S01]  /*9c80*/  LDC R0, c[0x0][0x428] ;  /* 0x00010a00ff007b82 */ /* 0x002e620000000800 */
[----:B------:R-:W3:Y:S01]  /*9c90*/  S2R R16, SR_TID.X ;  /* 0x0000000000107919 */ /* 0x000ee20000002100 */
[----:B------:R-:W-:-:S06]  /*9ca0*/  ISETP.NE.AND.EX P0, PT, RZ, UR5, PT, P0 ;  /* 0x00000005ff007c0c */ /* 0x000fcc000bf05300 */
[----:B------:R-:W4:Y:S08]  /*9cb0*/  LDC R6, c[0x0][0xda8] ;  /* 0x00036a00ff067b82 */ /* 0x000f300000000800 */
[----:B--2---:R-:W2:Y:S01]  /*9cc0*/  @P0 LDC.64 R2, c[0x0][0x9f8] ;  /* 0x00027e00ff020b82 */ /* 0x004ea20000000a00 */
[----:B------:R-:W-:Y:S01]  /*9cd0*/  IMAD.U32 R8, RZ, RZ, UR38 ;  /* 0x00000026ff087e24 */ /* 0x000fe2000f8e00ff */
[----:B---3--:R-:W-:Y:S01]  /*9ce0*/  LOP3.LUT R16, R16, 0x7f, RZ, 0xc0, !PT ;  /* 0x0000007f10107812 */ /* 0x008fe200078ec0ff */
[----:B--2---:R-:W-:-:S05]  /*9cf0*/  @P0 IMAD.WIDE R2, R5, 0x4, R2 ;  /* 0x0000000405020825 */ /* 0x004fca00078e0202 */
[----:B------:R2:W3:Y:S01]  /*9d00*/  @P0 LDG.E R4, desc[UR50][R2.64] ;  /* 0x0000003202040981 */ /* 0x0004e2000c1e1900 */
[----:B-1----:R-:W-:Y:S01]  /*9d10*/  ISETP.NE.AND P0, PT, R0, 0x1, PT ;  /* 0x000000010000780c */ /* 0x002fe20003f05270 */
[----:B------:R-:W-:Y:S01]  /*9d20*/  IMAD R5, RZ, RZ, -UR45 ;  /* 0x8000002dff057e24 */ /* 0x000fe2000f8e02ff */
[----:B------:R-:W-:Y:S01]  /*9d30*/  ISETP.NE.AND P6, PT, R16, RZ, PT ;  /* 0x000000ff1000720c */ /* 0x000fe20003fc5270 */
[----:B------:R-:W-:Y:S01]  /*9d40*/  UMOV UR36, URZ ;  /* 0x0000003f00247c82 */ /* 0x000fe20008000000 */
[----:B------:R-:W1:Y:S01]  /*9d50*/  S2R R16, SR_TID.X ;  /* 0x0000000000107919 */ /* 0x000e620000002100 */
[----:B----4-:R-:W-:Y:S01]  /*9d60*/  IMAD R5, R6, R5, UR49 ;  /* 0x0000003106057e24 */ /* 0x010fe2000f8e0205 */
[----:B------:R-:W-:Y:S01]  /*9d70*/  UMOV UR4, 0x40 ;  /* 0x0000004000047882 */ /* 0x000fe20000000000 */
[----:B------:R-:W-:Y:S01]  /*9d80*/  UMOV UR6, UR38 ;  /* 0x0000002600067c82 */ /* 0x000fe20008000000 */
[----:B------:R-:W-:Y:S01]  /*9d90*/  UMOV UR7, UR39 ;  /* 0x0000002700077c82 */ /* 0x000fe20008000000 */
[----:B--2---:R-:W2:Y:S01]  /*9da0*/  LDC.64 R2, c[0x0][0x3f8] ;  /* 0x0000fe00ff027b82 */ /* 0x004ea20000000a00 */
[----:B------:R-:W-:Y:S01]  /*9db0*/  IMAD.SHL.U32 R5, R5, 0x80, RZ ;  /* 0x0000008005057824 */ /* 0x000fe200078e00ff */
[----:B------:R-:W-:Y:S01]  /*9dc0*/  UMOV UR8, 0x80 ;  /* 0x0000008000087882 */ /* 0x000fe20000000000 */
[----:B------:R-:W-:Y:S01]  /*9dd0*/  UMOV UR10, UR38 ;  /* 0x00000026000a7c82 */ /* 0x000fe20008000000 */
[----:B------:R-:W-:-:S02]  /*9de0*/  UMOV UR11, UR39 ;  /* 0x00000027000b7c82 */ /* 0x000fc40008000000 */
[----:B------:R-:W-:Y:S01]  /*9df0*/  VOTEU.ALL UP1, P6 ;  /* 0x00000000003f7886 */ /* 0x000fe20003020000 */
[----:B------:R-:W-:Y:S01]  /*9e00*/  R2UR UR37, R5 ;  /* 0x00000000052572ca */ /* 0x000fe200000e0000 */
[----:B------:R-:W4:Y:S03]  /*9e10*/  @P0 LDC R0, c[0x0][0x42c] ;  /* 0x00010b00ff000b82 */ /* 0x000f260000000800 */
[----:B------:R-:W-:-:S04]  /*9e20*/  @!UP1 UIADD3 UR12, UP0, UR52, 0x270, URZ ;  /* 0x00000270340c9890 */ /* 0x000fc8000ff1e03f */
[----:B------:R-:W-:Y:S01]  /*9e30*/  @!UP1 UIADD3.X UR13, URZ, UR53, URZ, UP0, !UPT ;  /* 0x000000353f0d9290 */ /* 0x000fe200087fe43f */
[----:B------:R-:W5:Y:S04]  /*9e40*/  @P0 LDC R7, c[0x0][0x430] ;  /* 0x00010c00ff070b82 */ /* 0x000f680000000800 */
[----:B------:R-:W-:Y:S01]  /*9e50*/  UMOV UR5, UR37 ;  /* 0x0000002500057c82 */ /* 0x000fe20008000000 */
[----:B------:R-:W-:Y:S01]  /*9e60*/  UMOV UR9, UR37 ;  /* 0x0000002500097c82 */ /* 0x000fe20008000000 */
[----:B--2---:R-:W-:Y:S02]  /*9e70*/  ISETP.NE.U32.AND P1, PT, R2, RZ, PT ;  /* 0x000000ff0200720c */ /* 0x004fe40003f25070 */
[----:B------:R-:W-:Y:S02]  /*9e80*/  @!UP1 UTMAPF.L2.4D [UR36], [UR12] ;  /* 0x000000240c0095b8 */ /* 0x000fe40008018000 */
[----:B------:R-:W-:Y:S01]  /*9e90*/  ISETP.NE.AND.EX P1, PT, R3, RZ, PT, P1 ;  /* 0x000000ff0300720c */ /* 0x000fe20003f25310 */
[----:B----4-:R-:W-:Y:S01]  /*9ea0*/  @P0 IMAD.HI.U32 R0, R0, UR38, RZ ;  /* 0x0000002600000c27 */ /* 0x010fe2000f8e00ff */
[----:B------:R2:W-:Y:S04]  /*9eb0*/  @!UP1 UTMAPF.L2.4D [UR4], [UR12] ;  /* 0x000000040c0095b8 */ /* 0x0005e80008018000 */
[----:B-----5:R-:W-:Y:S01]  /*9ec0*/  @P0 SHF.R.U32.HI R8, RZ, R7, R0 ;  /* 0x00000007ff080219 */ /* 0x020fe20000011600 */
[----:B------:R4:W-:Y:S04]  /*9ed0*/  @!UP1 UTMAPF.L2.4D [UR8], [UR12] ;  /* 0x000000080c0095b8 */ /* 0x0009e80008018000 */
[----:B------:R1:W-:Y:S01]  /*9ee0*/  STL [R1+0x8], R8 ;  /* 0x0000080801007387 */ /* 0x0003e20000100800 */
[----:B--2---:R-:W-:Y:S01]  /*9ef0*/  UMOV UR4, 0xffffffff ;  /* 0xffffffff00047882 */ /* 0x004fe20000000000 */
[----:B-1----:R-:W-:-:S04]  /*9f00*/  SHF.R.U32.HI R8, RZ, 0x5, R16 ;  /* 0x00000005ff087819 */ /* 0x002fc80000011610 */
[----:B------:R-:W-:Y:S02]  /*9f10*/  LOP3.LUT R8, R8, 0x3, RZ, 0xc0, !PT ;  /* 0x0000000308087812 */ /* 0x000fe400078ec0ff */
[----:B---3--:R-:W-:Y:S01]  /*9f20*/  SHF.R.S32.HI R10, RZ, 0x1f, R4 ;  /* 0x0000001fff0a7819 */ /* 0x008fe20000011404 */
[----:B------:R4:W-:Y:S01]  /*9f30*/  STL [R1+0x10], R4 ;  /* 0x0000100401007387 */ /* 0x0009e20000100800 */
[----:B------:R-:W-:-:S03]  /*9f40*/  SEL R0, R4, RZ, !P1 ;  /* 0x000000ff04007207 */ /* 0x000fc60004800000 */
[----:B------:R4:W-:Y:S01]  /*9f50*/  STL [R1+0x18], R10 ;  /* 0x0000180a01007387 */ /* 0x0009e20000100800 */
[----:B------:R-:W-:Y:S05]  /*9f60*/  BRA.DIV UR4, `(.L_x_158) ;  /* 0x0000002a04287947 */ /* 0x000fea000b800000 */
[----:B------:R1:W2:Y:S02]  /*9f70*/  SHFL.IDX PT, R14, R8, RZ, 0x1f ;  /* 0x00001fff080e7589 */ /* 0x0002a400000e0000 */
.L_x_219:
[----:B--2---:R-:W-:Y:S02]  /*9f80*/  ISETP.NE.AND P0, PT, R14, RZ, PT ;  /* 0x000000ff0e00720c */ /* 0x004fe40003f05270 */
[----:B------:R-:W-:-:S11]  /*9f90*/  PLOP3.LUT P6, PT, PT, PT, PT, 0x8, 0x0 ;  /* 0x000000000000781c */ /* 0x000fd60003fce170 */
[----:B------:R-:W-:Y:S05]  /*9fa0*/  @P0 BRA `(.L_x_159) ;  /* 0x0000000800480947 */ /* 0x000fea0003800000 */
[----:B------:R-:W-:-:S06]  /*9fb0*/  UIADD3 UR4, UR41, -0x1, URZ ;  /* 0xffffffff29047890 */ /* 0x000fcc000fffe03f */
[----:B-1----:R-:W-:Y:S01]  /*9fc0*/  IMAD.U32 R8, RZ, RZ, UR4 ;  /* 0x00000004ff087e24 */ /* 0x002fe2000f8e00ff */
[----:B------:R-:W-:-:S03]  /*9fd0*/  UMOV UR4, 0xffffffff ;  /* 0xffffffff00047882 */ /* 0x000fc60000000000 */
[----:B------:R-:W-:Y:S05]  /*9fe0*/  BRA.DIV UR4, `(.L_x_160) ;  /* 0x0000002a04287947 */ /* 0x000fea000b800000 */
[----:B------:R-:W-:-:S13]  /*9ff0*/  ELECT P6, URZ, PT ;  /* 0x00000000003f782f */ /* 0x000fda00038c0000 */
.L_x_222:
[----:B------:R-:W-:Y:S05]  /*a000*/  @!P6 BRA `(.L_x_161) ;  /* 0x0000000400b4e947 */ /* 0x000fea0003800000 */
[----:B------:R-:W-:Y:S05]  /*a010*/  @!P1 BRA `(.L_x_162) ;  /* 0x0000000000449947 */ /* 0x000fea0003800000 */
[----:B------:R-:W1:Y:S01]  /*a020*/  LDC R9, c[0x0][0x41c] ;  /* 0x00010700ff097b82 */ /* 0x000e620000000800 */
[----:B------:R-:W-:Y:S01]  /*a030*/  ULDC.64 UR4, c[0x0][0x408] ;  /* 0x0001020000047ab9 */ /* 0x000fe20000000a00 */
[----:B-1----:R-:W-:-:S13]  /*a040*/  ISETP.NE.AND P0, PT, R9, 0x1, PT ;  /* 0x000000010900780c */ /* 0x002fda0003f05270 */
[----:B------:R-:W1:Y:S02]  /*a050*/  @P0 LDC.64 R6, c[0x0][0x420] ;  /* 0x00010800ff060b82 */ /* 0x000e640000000a00 */
        /* <DEDUP_REMOVED lines=12> */
[----:B----4-:R1:W5:Y:S02]  /*a120*/  LDG.E R4, desc[UR50][R2.64] ;  /* 0x0000003202047981 */ /* 0x010364000c1e1900 */
.L_x_162:
[----:B-1----:R-:W2:Y:S04]  /*a130*/  LDL R2, [R1] ;  /* 0x0000000001027983 */ /* 0x002ea80000100800 */
[----:B------:R-:W3:Y:S01]  /*a140*/  LDL R0, [R1+0xc] ;  /* 0x00000c0001007983 */ /* 0x000ee20000100800 */
[----:B--2---:R-:W-:Y:S02]  /*a150*/  LEA R2, R2, UR40, 0x3 ;  /* 0x0000002802027c11 */ /* 0x004fe4000f8e18ff */
[----:B---3--:R-:W-:-:S04]  /*a160*/  SHF.L.U32 R3, R0, 0x1f, RZ ;  /* 0x0000001f00037819 */ /* 0x008fc800000006ff */
[----:B------:R-:W1:Y:S02]  /*a170*/  SYNCS.PHASECHK.TRANS64.TRYWAIT P0, [R2+URZ+0x29880], R3 ;  /* 0x02988003020075a7 */ /* 0x000e64000800017f */
[----:B-1----:R-:W-:Y:S05]  /*a180*/  @!P0 BRA `(.L_x_163) ;  /* 0x0000002400e08947 */ /* 0x002fea0003800000 */
.L_x_223:
[----:B------:R-:W2:Y:S01]  /*a190*/  S2R R0, SR_TID.X ;  /* 0x0000000000007919 */ /* 0x000ea20000002100 */
[----:B------:R-:W-:Y:S01]  /*a1a0*/  UPRMT UR4, UR48, 0x9910, URZ ;  /* 0x0000991030047896 */ /* 0x000fe2000800003f */
[----:B--2---:R-:W-:-:S04]  /*a1b0*/  LOP3.LUT R0, R0, 0x7f, RZ, 0xc0, !PT ;  /* 0x0000007f00007812 */ /* 0x004fc800078ec0ff */
[----:B------:R-:W-:-:S13]  /*a1c0*/  ISETP.NE.AND P0, PT, R0, RZ, PT ;  /* 0x000000ff0000720c */ /* 0x000fda0003f05270 */
[----:B------:R-:W-:-:S04]  /*a1d0*/  @!P0 IMAD.MOV.U32 R0, RZ, RZ, 0x5000 ;  /* 0x00005000ff008424 */ /* 0x000fc800078e00ff */
[----:B------:R2:W-:Y:S02]  /*a1e0*/  @!P0 SYNCS.ARRIVE.TRANS64 RZ, [R2+URZ+0x29870], R0 ;  /* 0x0298700002ff89a7 */ /* 0x0005e4000800003f */
[----:B--2---:R-:W-:-:S05]  /*a1f0*/  IMAD.U32 R0, RZ, RZ, UR4 ;  /* 0x00000004ff007e24 */ /* 0x004fca000f8e00ff */
[----:B------:R-:W-:-:S13]  /*a200*/  ISETP.NE.AND P2, PT, R0, 0x2, PT ;  /* 0x000000020000780c */ /* 0x000fda0003f45270 */
[----:B------:R-:W-:Y:S05]  /*a210*/  @P2 BRA `(.L_x_164) ;  /* 0x0000000000042947 */ /* 0x000fea0003800000 */
[----:B----4-:R-:W-:Y:S01]  /*a220*/  BPT.TRAP 0x1 ;  /* 0x000000040000795c */ /* 0x010fe20000300000 */
.L_x_164:
[----:B------:R-:W2:Y:S02]  /*a230*/  LDL R0, [R1+0x14] ;  /* 0x0000140001007983 */ /* 0x000ea40000100800 */
[----:B--2---:R-:W-:-:S13]  /*a240*/  LOP3.LUT P0, RZ, R0, 0x2, RZ, 0xc0, !PT ;  /* 0x0000000200ff7812 */ /* 0x004fda000780c0ff */
[----:B------:R-:W-:Y:S05]  /*a250*/  @P0 BRA `(.L_x_165) ;  /* 0x0000000000040947 */ /* 0x000fea0003800000 */
[----:B----4-:R-:W-:Y:S01]  /*a260*/  BPT.TRAP 0x1 ;  /* 0x000000040000795c */ /* 0x010fe20000300000 */
.L_x_165:
[----:B------:R-:W2:Y:S04]  /*a270*/  LDL R0, [R1] ;  /* 0x0000000001007983 */ /* 0x000ea80000100800 */
[----:B------:R-:W3:Y:S01]  /*a280*/  LDL R6, [R1+0x8] ;  /* 0x0000080001067983 */ /* 0x000ee20000100800 */
[----:B----4-:R-:W-:Y:S01]  /*a290*/  R2UR UR9, R2 ;  /* 0x00000000020972ca */ /* 0x010fe200000e0000 */
[----:B------:R-:W-:Y:S01]  /*a2a0*/  UIADD3 UR4, UP0, UR52, 0x470, URZ ;  /* 0x0000047034047890 */ /* 0x000fe2000ff1e03f */
[----:B-----5:R-:W-:Y:S01]  /*a2b0*/  R2UR UR13, R4 ;  /* 0x00000000040d72ca */ /* 0x020fe200000e0000 */
[----:B------:R-:W4:Y:S01]  /*a2c0*/  S2R R9, SR_CgaCtaId ;  /* 0x0000000000097919 */ /* 0x000f220000008800 */
[----:B------:R-:W-:Y:S01]  /*a2d0*/  UMOV UR6, 0x30000 ;  /* 0x0003000000067882 */ /* 0x000fe20000000000 */
[----:B------:R-:W-:Y:S01]  /*a2e0*/  UIADD3.X UR5, URZ, UR53, URZ, UP0, !UPT ;  /* 0x000000353f057290 */ /* 0x000fe200087fe43f */
[----:B------:R-:W1:Y:S01]  /*a2f0*/  S2R R7, SR_CgaCtaId ;  /* 0x0000000000077919 */ /* 0x000e620000008800 */
[----:B------:R-:W-:Y:S01]  /*a300*/  UMOV UR14, 0x0 ;  /* 0x00000000000e7882 */ /* 0x000fe20000000000 */
[----:B------:R-:W-:Y:S01]  /*a310*/  UMOV UR15, 0x14f00000 ;  /* 0x14f00000000f7882 */ /* 0x000fe20000000000 */
[----:B------:R-:W-:-:S04]  /*a320*/  UMOV UR10, URZ ;  /* 0x0000003f000a7c82 */ /* 0x000fc80008000000 */
[----:B------:R-:W-:Y:S01]  /*a330*/  UIADD3 UR9, UR9, 0x29870, URZ ;  /* 0x0002987009097890 */ /* 0x000fe2000fffe03f */
[----:B----4-:R-:W-:Y:S02]  /*a340*/  LOP3.LUT R9, R9, 0x1, RZ, 0xc0, !PT ;  /* 0x0000000109097812 */ /* 0x010fe400078ec0ff */
[----:B-1----:R-:W-:-:S03]  /*a350*/  LOP3.LUT R7, R7, 0x1, RZ, 0xc0, !PT ;  /* 0x0000000107077812 */ /* 0x002fc600078ec0ff */
[----:B------:R-:W-:Y:S02]  /*a360*/  IMAD R9, R9, 0x2800, RZ ;  /* 0x0000280009097824 */ /* 0x000fe400078e02ff */
[----:B------:R-:W-:-:S04]  /*a370*/  IMAD R7, R7, 0x50, RZ ;  /* 0x0000005007077824 */ /* 0x000fc800078e02ff */
[----:B------:R-:W-:-:S05]  /*a380*/  IMAD R8, R8, 0xa0, R7 ;  /* 0x000000a008087824 */ /* 0x000fca00078e0207 */
[----:B------:R-:W-:Y:S01]  /*a390*/  R2UR UR11, R8 ;  /* 0x00000000080b72ca */ /* 0x000fe200000e0000 */
[----:B--2---:R-:W-:Y:S01]  /*a3a0*/  IMAD R0, R0, 0x5000, R9 ;  /* 0x0000500000007824 */ /* 0x004fe200078e0209 */
[----:B---3--:R-:W-:-:S04]  /*a3b0*/  R2UR UR12, R6 ;  /* 0x00000000060c72ca */ /* 0x008fc800000e0000 */
[----:B------:R-:W-:-:S13]  /*a3c0*/  R2UR UR8, R0 ;  /* 0x00000000000872ca */ /* 0x000fda00000e0000 */
[----:B------:R-:W-:-:S09]  /*a3d0*/  UIADD3 UR8, UR40, 0xa400, UR8 ;  /* 0x0000a40028087890 */ /* 0x000fd2000fffe008 */
[----:B------:R1:W-:Y:S01]  /*a3e0*/  UTMALDG.4D.MULTICAST [UR8], [UR4], UR6, desc[UR14] ;  /* 0x00000e08040073b4 */ /* 0x0003e20008019806 */
[----:B------:R-:W2:Y:S02]  /*a3f0*/  SYNCS.PHASECHK.TRANS64.TRYWAIT P0, [R2+URZ+0x29840], R3 ;  /* 0x02984003020075a7 */ /* 0x000ea4000800017f */
[----:B-12---:R-:W-:Y:S05]  /*a400*/  @!P0 BRA `(.L_x_166) ;  /* 0x0000002400548947 */ /* 0x006fea0003800000 */
.L_x_224:
[----:B------:R-:W2:Y:S02]  /*a410*/  S2R R0, SR_TID.X ;  /* 0x0000000000007919 */ /* 0x000ea40000002100 */
[----:B--2---:R-:W-:-:S04]  /*a420*/  LOP3.LUT R0, R0, 0x7f, RZ, 0xc0, !PT ;  /* 0x0000007f00007812 */ /* 0x004fc800078ec0ff */
[----:B------:R-:W-:-:S13]  /*a430*/  ISETP.NE.AND P0, PT, R0, RZ, PT ;  /* 0x000000ff0000720c */ /* 0x000fda0003f05270 */
[----:B-1----:R-:W-:-:S04]  /*a440*/  @!P0 IMAD.MOV.U32 R3, RZ, RZ, 0x7800 ;  /* 0x00007800ff038424 */ /* 0x002fc800078e00ff */
[----:B------:R1:W-:Y:S01]  /*a450*/  @!P0 SYNCS.ARRIVE.TRANS64 RZ, [R2+URZ+0x29830], R3 ;  /* 0x0298300302ff89a7 */ /* 0x0003e2000800003f */
[----:B------:R-:W-:Y:S05]  /*a460*/  @P2 BRA `(.L_x_167) ;  /* 0x0000000000042947 */ /* 0x000fea0003800000 */
[----:B------:R-:W-:Y:S01]  /*a470*/  BPT.TRAP 0x1 ;  /* 0x000000040000795c */ /* 0x000fe20000300000 */
.L_x_167:
[----:B------:R-:W2:Y:S02]  /*a480*/  LDL R0, [R1+0x14] ;  /* 0x0000140001007983 */ /* 0x000ea40000100800 */
[----:B--2---:R-:W-:-:S13]  /*a490*/  LOP3.LUT P0, RZ, R0, 0x2, RZ, 0xc0, !PT ;  /* 0x0000000200ff7812 */ /* 0x004fda000780c0ff */
[----:B------:R-:W-:Y:S05]  /*a4a0*/  @P0 BRA `(.L_x_168) ;  /* 0x0000000000040947 */ /* 0x000fea0003800000 */
[----:B------:R-:W-:Y:S01]  /*a4b0*/  BPT.TRAP 0x1 ;  /* 0x000000040000795c */ /* 0x000fe20000300000 */
.L_x_168:
[----:B------:R-:W2:Y:S04]  /*a4c0*/  LDL R0, [R1] ;  /* 0x0000000001007983 */ /* 0x000ea80000100800 */
[----:B-1----:R-:W3:Y:S01]  /*a4d0*/  LDL R3, [R1+0x8] ;  /* 0x0000080001037983 */ /* 0x002ee20000100800 */
[----:B------:R-:W1:Y:S01]  /*a4e0*/  S2R R6, SR_CgaCtaId ;  /* 0x0000000000067919 */ /* 0x000e620000008800 */
[----:B------:R-:W-:Y:S01]  /*a4f0*/  R2UR UR9, R2 ;  /* 0x00000000020972ca */ /* 0x000fe200000e0000 */
[----:B------:R-:W-:Y:S01]  /*a500*/  UIADD3 UR4, UP0, UR52, 0x370, URZ ;  /* 0x0000037034047890 */ /* 0x000fe2000ff1e03f */
[----:B------:R-:W-:Y:S02]  /*a510*/  R2UR UR11, R8 ;  /* 0x00000000080b72ca */ /* 0x000fe400000e0000 */
[----:B------:R-:W-:-:S02]  /*a520*/  R2UR UR13, R4 ;  /* 0x00000000040d72ca */ /* 0x000fc400000e0000 */
[----:B-1----:R-:W-:-:S05]  /*a530*/  LOP3.LUT R6, R6, 0x1, RZ, 0xc0, !PT ;  /* 0x0000000106067812 */ /* 0x002fca00078ec0ff */
[----:B------:R-:W-:Y:S02]  /*a540*/  IMAD R6, R6, 0x1400, RZ ;  /* 0x0000140006067824 */ /* 0x000fe400078e02ff */
[----:B------:R-:W-:Y:S01]  /*a550*/  UIADD3 UR9, UR9, 0x29830, URZ ;  /* 0x0002983009097890 */ /* 0x000fe2000fffe03f */
[----:B------:R-:W-:Y:S01]  /*a560*/  UMOV UR10, URZ ;  /* 0x0000003f000a7c82 */ /* 0x000fe20008000000 */
[----:B------:R-:W-:Y:S01]  /*a570*/  UMOV UR18, 0x30000 ;  /* 0x0003000000127882 */ /* 0x000fe20000000000 */
[----:B------:R-:W-:Y:S01]  /*a580*/  UMOV UR6, 0x0 ;  /* 0x0000000000067882 */ /* 0x000fe20000000000 */
[----:B------:R-:W-:Y:S01]  /*a590*/  UMOV UR7, 0x14f00000 ;  /* 0x14f0000000077882 */ /* 0x000fe20000000000 */
[----:B------:R-:W-:Y:S01]  /*a5a0*/  UMOV UR16, 0x40 ;  /* 0x0000004000107882 */ /* 0x000fe20000000000 */
[----:B--2---:R-:W-:-:S05]  /*a5b0*/  IMAD R0, R0, 0x7800, R6 ;  /* 0x0000780000007824 */ /* 0x004fca00078e0206 */
[----:B------:R-:W-:Y:S02]  /*a5c0*/  R2UR UR5, R0 ;  /* 0x00000000000572ca */ /* 0x000fe400000e0000 */
[----:B---3--:R-:W-:-:S11]  /*a5d0*/  R2UR UR12, R3 ;  /* 0x00000000030c72ca */ /* 0x008fd600000e0000 */
[----:B------:R-:W-:Y:S02]  /*a5e0*/  UIADD3 UR8, UR40, UR5, URZ ;  /* 0x0000000528087290 */ /* 0x000fe4000fffe03f */
[----:B------:R-:W-:Y:S02]  /*a5f0*/  UIADD3.X UR5, URZ, UR53, URZ, UP0, !UPT ;  /* 0x000000353f057290 */ /* 0x000fe400087fe43f */
[----:B------:R-:W-:Y:S02]  /*a600*/  UIADD3 UR14, UR8, 0x1a400, URZ ;  /* 0x0001a400080e7890 */ /* 0x000fe4000fffe03f */
[----:B------:R-:W-:Y:S02]  /*a610*/  UIADD3 UR15, UR8, 0x1cc00, URZ ;  /* 0x0001cc00080f7890 */ /* 0x000fe4000fffe03f */
[----:B------:R-:W-:-:S03]  /*a620*/  UIADD3 UR17, UR8, 0x1f400, URZ ;  /* 0x0001f40008117890 */ /* 0x000fc6000fffe03f */
[----:B------:R-:W-:Y:S02]  /*a630*/  UMOV UR8, UR14 ;  /* 0x0000000e00087c82 */ /* 0x000fe40008000000 */
[----:B------:R1:W-:Y:S01]  /*a640*/  UTMALDG.4D.MULTICAST [UR8], [UR4], UR18, desc[UR6] ;  /* 0x00000608040073b4 */ /* 0x0003e20008019812 */
[----:B------:R-:W-:Y:S01]  /*a650*/  UMOV UR14, 0x80 ;  /* 0x00000080000e7882 */ /* 0x000fe20000000000 */
[----:B------:R-:W-:Y:S01]  /*a660*/  IMAD.MOV.U32 R0, RZ, RZ, R4 ;  /* 0x000000ffff007224 */ /* 0x000fe200078e0004 */
[----:B-1----:R-:W-:Y:S01]  /*a670*/  UMOV UR8, UR15 ;  /* 0x0000000f00087c82 */ /* 0x002fe20008000000 */
[----:B------:R-:W-:Y:S02]  /*a680*/  UMOV UR10, UR16 ;  /* 0x00000010000a7c82 */ /* 0x000fe40008000000 */
[----:B------:R1:W-:Y:S02]  /*a690*/  UTMALDG.4D.MULTICAST [UR8], [UR4], UR18, desc[UR6] ;  /* 0x00000608040073b4 */ /* 0x0003e40008019812 */
[----:B-1----:R-:W-:Y:S01]  /*a6a0*/  UMOV UR8, UR17 ;  /* 0x0000001100087c82 */ /* 0x002fe20008000000 */
[----:B------:R-:W-:-:S02]  /*a6b0*/  UMOV UR10, UR14 ;  /* 0x0000000e000a7c82 */ /* 0x000fc40008000000 */
[----:B------:R1:W-:Y:S02]  /*a6c0*/  UTMALDG.4D.MULTICAST [UR8], [UR4], UR18, desc[UR6] ;  /* 0x00000608040073b4 */ /* 0x0003e40008019812 */
[----:B-1----:R-:W-:Y:S01]  /*a6d0*/  NOP ;  /* 0x0000000000007918 */ /* 0x002fe20000000000 */
.L_x_161:
[----:B------:R-:W-:Y:S05]  /*a6e0*/  WARPSYNC.ALL ;  /* 0x0000000000007948 */ /* 0x000fea0003800000 */
[----:B------:R-:W-:Y:S01]  /*a6f0*/  ELECT P0, URZ, PT ;  /* 0x00000000003f782f */ /* 0x000fe20003800000 */
[----:B------:R-:W-:Y:S01]  /*a700*/  BAR.SYNC.DEFER_BLOCKING 0x8, 0x120 ;  /* 0x0204800000007b1d */ /* 0x000fe20000010000 */
[----:B------:R-:W-:Y:S02]  /*a710*/  UIADD3 UR4, UP0, UR52, 0x270, URZ ;  /* 0x0000027034047890 */ /* 0x000fe4000ff1e03f */
[----:B----4-:R-:W-:Y:S02]  /*a720*/  UIADD3 UR8, UR40, 0x14400, URZ ;  /* 0x0001440028087890 */ /* 0x010fe4000fffe03f */
        /* <DEDUP_REMOVED lines=26> */
.L_x_159:
[----:B------:R-:W-:-:S06]  /*a8d0*/  ULOP3.LUT UR4, UR47, 0x1, URZ, 0xc, !UPT ;  /* 0x000000012f047892 */ /* 0x000fcc000f8e0c3f */
[----:B------:R-:W-:-:S05]  /*a8e0*/  IMAD.U32 R2, RZ, RZ, UR4 ;  /* 0x00000004ff027e24 */ /* 0x000fca000f8e00ff */
[----:B------:R-:W-:-:S04]  /*a8f0*/  SHF.L.U32 R2, R2, 0x1f, RZ ;  /* 0x0000001f02027819 */ /* 0x000fc800000006ff */
[----:B------:R-:W2:Y:S02]  /*a900*/  SYNCS.PHASECHK.TRANS64.TRYWAIT P0, [UR40+0x29820], R2 ;  /* 0x02982002ff0075a7 */ /* 0x000ea40008000168 */
[----:B--2---:R-:W-:Y:S05]  /*a910*/  @!P0 BRA `(.L_x_169) ;  /* 0x0000002000248947 */ /* 0x004fea0003800000 */
.L_x_225:
[----:B------:R-:W-:-:S06]  /*a920*/  UISETP.GE.AND UP0, UPT, UR42, 0xa1, UPT ;  /* 0x000000a12a00788c */ /* 0x000fcc000bf06270 */
[----:B------:R-:W-:-:S13]  /*a930*/  PLOP3.LUT P0, PT, PT, PT, UP0, 0x80, 0x0 ;  /* 0x000000000000781c */ /* 0x000fda0003f0f008 */
[----:B------:R-:W-:Y:S05]  /*a940*/  @!P0 BRA `(.L_x_170) ;  /* 0x0000001000608947 */ /* 0x000fea0003800000 */
[----:B------:R3:W5:Y:S01]  /*a950*/  LDL.LU R6, [R1+0xc] ;  /* 0x00000c0001067983 */ /* 0x0007620000300800 */
[----:B------:R-:W-:-:S03]  /*a960*/  UIADD3 UR4, UR41, -0x2, URZ ;  /* 0xfffffffe29047890 */ /* 0x000fc6000fffe03f */
[----:B------:R3:W5:Y:S03]  /*a970*/  LDL.LU R7, [R1] ;  /* 0x0000000001077983 */ /* 0x0007660000300800 */
[----:B------:R-:W-:-:S07]  /*a980*/  IMAD.U32 R20, RZ, RZ, UR4 ;  /* 0x00000004ff147e24 */ /* 0x000fce000f8e00ff */
.L_x_195:
[----:B-12--5:R-:W-:Y:S01]  /*a990*/  VIADD R2, R7, 0x1 ;  /* 0x0000000107027836 */ /* 0x026fe20000000000 */
[----:B------:R-:W-:Y:S04]  /*a9a0*/  BSSY B0, `(.L_x_171) ;  /* 0x00000a0000007945 */ /* 0x000fe80003800000 */
[----:B------:R-:W-:-:S04]  /*a9b0*/  ISETP.NE.AND P0, PT, R2, 0x2, PT ;  /* 0x000000020200780c */ /* 0x000fc80003f05270 */
[----:B------:R-:W-:Y:S02]  /*a9c0*/  SEL R3, RZ, 0x1, P0 ;  /* 0x00000001ff037807 */ /* 0x000fe40000000000 */
[----:B----4-:R-:W-:Y:S02]  /*a9d0*/  SEL R10, R2, RZ, P0 ;  /* 0x000000ff020a7207 */ /* 0x010fe40000000000 */
[----:B------:R-:W-:-:S05]  /*a9e0*/  LOP3.LUT R9, R6, R3, RZ, 0x3c, !PT ;  /* 0x0000000306097212 */ /* 0x000fca00078e3cff */
[----:B------:R2:W-:Y:S04]  /*a9f0*/  STL [R1+0xc], R9 ;  /* 0x00000c0901007387 */ /* 0x0005e80000100800 */
[----:B------:R2:W-:Y:S01]  /*aa00*/  STL [R1], R10 ;  /* 0x0000000a01007387 */ /* 0x0005e20000100800 */
[----:B------:R-:W-:Y:S05]  /*aa10*/  @!P6 BRA `(.L_x_172) ;  /* 0x000000080060e947 */ /* 0x000fea0003800000 */
[----:B-1----:R-:W-:Y:S01]  /*aa20*/  IMAD.MOV.U32 R8, RZ, RZ, R20 ;  /* 0x000000ffff087224 */ /* 0x002fe200078e0014 */
[----:B------:R-:W-:Y:S06]  /*aa30*/  @!P1 BRA `(.L_x_173) ;  /* 0x0000000000509947 */ /* 0x000fec0003800000 */
[----:B------:R-:W4:Y:S01]  /*aa40*/  LDL R5, [R1+0x18] ;  /* 0x0000180001057983 */ /* 0x000f220000100800 */
[----:B------:R-:W1:Y:S01]  /*aa50*/  LDC R8, c[0x0][0x41c] ;  /* 0x00010700ff087b82 */ /* 0x000e620000000800 */
[----:B------:R-:W-:Y:S02]  /*aa60*/  ULDC.64 UR4, c[0x0][0x408] ;  /* 0x0001020000047ab9 */ /* 0x000fe40000000a00 */
[----:B------:R-:W2:Y:S01]  /*aa70*/  LDL R4, [R1+0x10] ;  /* 0x0000100001047983 */ /* 0x000ea20000100800 */
        /* <DEDUP_REMOVED lines=8> */
[----:B----4-:R-:W-:-:S04]  /*ab00*/  IMAD R0, R5, UR4, RZ ;  /* 0x0000000405007c24 */ /* 0x010fc8000f8e02ff */
[C---:B--2---:R-:W-:Y:S02]  /*ab10*/  IMAD R0, R4.reuse, UR5, R0 ;  /* 0x0000000504007c24 */ /* 0x044fe4000f8e0200 */
[----:B------:R-:W-:Y:S01]  /*ab20*/  IMAD.WIDE.U32 R2, R4, UR4, R2 ;  /* 0x0000000404027c25 */ /* 0x000fe2000f8e0002 */
[----:B------:R-:W-:-:S03]  /*ab30*/  ULDC.64 UR4, c[0x0][0x3f8] ;  /* 0x0000fe0000047ab9 */ /* 0x000fc60000000a00 */
[----:B------:R-:W-:Y:S01]  /*ab40*/  IMAD.IADD R0, R0, 0x1, R3 ;  /* 0x0000000100007824 */ /* 0x000fe200078e0203 */
[----:B------:R-:W-:-:S04]  /*ab50*/  LEA R4, P0, R2, UR4, 0x2 ;  /* 0x0000000402047c11 */ /* 0x000fc8000f8010ff */
[----:B------:R-:W-:-:S05]  /*ab60*/  LEA.HI.X R5, R2, UR5, R0, 0x2, P0 ;  /* 0x0000000502057c11 */ /* 0x000fca00080f1400 */
[----:B------:R1:W5:Y:S04]  /*ab70*/  LDG.E R0, desc[UR50][R4.64] ;  /* 0x0000003204007981 */ /* 0x000368000c1e1900 */
.L_x_173:
[----:B-1----:R-:W-:Y:S01]  /*ab80*/  LEA R4, R10, UR40, 0x3 ;  /* 0x000000280a047c11 */ /* 0x002fe2000f8e18ff */
[----:B------:R-:W-:Y:S01]  /*ab90*/  BSSY B1, `(.L_x_174) ;  /* 0x0000004000017945 */ /* 0x000fe20003800000 */
[----:B------:R-:W-:-:S04]  /*aba0*/  SHF.L.U32 R3, R9, 0x1f, RZ ;  /* 0x0000001f09037819 */ /* 0x000fc800000006ff */
[----:B------:R-:W1:Y:S02]  /*abb0*/  SYNCS.PHASECHK.TRANS64.TRYWAIT P0, [R4+URZ+0x29880], R3 ;  /* 0x02988003040075a7 */ /* 0x000e64000800017f */
[----:B-1----:R-:W-:Y:S05]  /*abc0*/  @!P0 BRA `(.L_x_175) ;  /* 0x0000001c00908947 */ /* 0x002fea0003800000 */
.L_x_226:
[----:B------:R-:W-:Y:S05]  /*abd0*/  BSYNC B1 ;  /* 0x0000000000017941 */ /* 0x000fea0003800000 */
.L_x_174:
[----:B------:R-:W4:Y:S01]  /*abe0*/  S2R R2, SR_TID.X ;  /* 0x0000000000027919 */ /* 0x000f220000002100 */
[----:B------:R-:W-:Y:S01]  /*abf0*/  UPRMT UR4, UR48, 0x9910, URZ ;  /* 0x0000991030047896 */ /* 0x000fe2000800003f */
[----:B----4-:R-:W-:-:S04]  /*ac00*/  LOP3.LUT R2, R2, 0x7f, RZ, 0xc0, !PT ;  /* 0x0000007f02027812 */ /* 0x010fc800078ec0ff */
[----:B------:R-:W-:-:S13]  /*ac10*/  ISETP.NE.AND P0, PT, R2, RZ, PT ;  /* 0x000000ff0200720c */ /* 0x000fda0003f05270 */
[----:B------:R-:W-:-:S04]  /*ac20*/  @!P0 IMAD.MOV.U32 R2, RZ, RZ, 0x5000 ;  /* 0x00005000ff028424 */ /* 0x000fc800078e00ff */
[----:B------:R4:W-:Y:S02]  /*ac30*/  @!P0 SYNCS.ARRIVE.TRANS64 RZ, [R4+URZ+0x29870], R2 ;  /* 0x0298700204ff89a7 */ /* 0x0009e4000800003f */
[----:B----4-:R-:W-:-:S05]  /*ac40*/  IMAD.U32 R2, RZ, RZ, UR4 ;  /* 0x00000004ff027e24 */ /* 0x010fca000f8e00ff */
[----:B------:R-:W-:-:S13]  /*ac50*/  ISETP.NE.AND P2, PT, R2, 0x2, PT ;  /* 0x000000020200780c */ /* 0x000fda0003f45270 */
[----:B------:R-:W-:Y:S05]  /*ac60*/  @P2 BRA `(.L_x_176) ;  /* 0x0000000000042947 */ /* 0x000fea0003800000 */
[----:B------:R-:W-:Y:S01]  /*ac70*/  BPT.TRAP 0x1 ;  /* 0x000000040000795c */ /* 0x000fe20000300000 */
.L_x_176:
[----:B------:R-:W4:Y:S01]  /*ac80*/  LDL R2, [R1+0x14] ;  /* 0x0000140001027983 */ /* 0x000f220000100800 */
[----:B------:R-:W-:Y:S01]  /*ac90*/  BSSY B1, `(.L_x_177) ;  /* 0x0000004000017945 */ /* 0x000fe20003800000 */
[----:B----4-:R-:W-:-:S13]  /*aca0*/  LOP3.LUT P0, RZ, R2, 0x2, RZ, 0xc0, !PT ;  /* 0x0000000202ff7812 */ /* 0x010fda000780c0ff */
[----:B------:R-:W-:Y:S05]  /*acb0*/  @P0 BRA `(.L_x_178) ;  /* 0x0000000000040947 */ /* 0x000fea0003800000 */
[----:B------:R-:W-:Y:S01]  /*acc0*/  BPT.TRAP 0x1 ;  /* 0x000000040000795c */ /* 0x000fe20000300000 */
.L_x_178:
[----:B------:R-:W-:Y:S05]  /*acd0*/  BSYNC B1 ;  /* 0x0000000000017941 */ /* 0x000fea0003800000 */
.L_x_177:
[----:B--2---:R-:W2:Y:S04]  /*ace0*/  LDL R10, [R1+0x8] ;  /* 0x00000800010a7983 */ /* 0x004ea80000100800 */
[----:B------:R-:W4:Y:S01]  /*acf0*/  LDL R2, [R1] ;  /* 0x0000000001027983 */ /* 0x000f220000100800 */
[----:B------:R-:W1:Y:S01]  /*ad00*/  S2R R5, SR_CgaCtaId ;  /* 0x0000000000057919 */ /* 0x000e620000008800 */
[----:B------:R-:W-:-:S05]  /*ad10*/  IMAD.MOV.U32 R9, RZ, RZ, RZ ;  /* 0x000000ffff097224 */ /* 0x000fca00078e00ff */
[----:B------:R-:W-:Y:S01]  /*ad20*/  R2UR UR10, R9 ;  /* 0x00000000090a72ca */ /* 0x000fe200000e0000 */
[----:B------:R-:W-:Y:S01]  /*ad30*/  UIADD3 UR4, UP0, UR52, 0x470, URZ ;  /* 0x0000047034047890 */ /* 0x000fe2000ff1e03f */
[----:B------:R-:W-:Y:S01]  /*ad40*/  PLOP3.LUT P0, PT, PT, PT, PT, 0x80, 0x0 ;  /* 0x000000000000781c */ /* 0x000fe20003f0f070 */
[----:B------:R-:W-:Y:S01]  /*ad50*/  UMOV UR6, 0x30000 ;  /* 0x0003000000067882 */ /* 0x000fe20000000000 */
[----:B------:R-:W-:Y:S01]  /*ad60*/  UMOV UR14, 0x0 ;  /* 0x00000000000e7882 */ /* 0x000fe20000000000 */
[----:B------:R-:W-:Y:S01]  /*ad70*/  UIADD3.X UR5, URZ, UR53, URZ, UP0, !UPT ;  /* 0x000000353f057290 */ /* 0x000fe200087fe43f */
[----:B-1----:R-:W-:-:S05]  /*ad80*/  LOP3.LUT R5, R5, 0x1, RZ, 0xc0, !PT ;  /* 0x0000000105057812 */ /* 0x002fca00078ec0ff */
[----:B------:R-:W-:Y:S01]  /*ad90*/  IMAD R5, R5, 0x2800, RZ ;  /* 0x0000280005057824 */ /* 0x000fe200078e02ff */
[----:B------:R-:W-:Y:S01]  /*ada0*/  UMOV UR15, 0x14f00000 ;  /* 0x14f00000000f7882 */ /* 0x000fe20000000000 */
[----:B--2---:R-:W-:Y:S02]  /*adb0*/  R2UR UR12, R10 ;  /* 0x000000000a0c72ca */ /* 0x004fe400000e0000 */
[----:B------:R-:W1:Y:S01]  /*adc0*/  S2R R10, SR_CgaCtaId ;  /* 0x00000000000a7919 */ /* 0x000e620000008800 */
[----:B----4-:R-:W-:Y:S02]  /*add0*/  IMAD R2, R2, 0x5000, R5 ;  /* 0x0000500002027824 */ /* 0x010fe400078e0205 */
[----:B------:R-:W-:-:S05]  /*ade0*/  IMAD.U32 R5, RZ, RZ, UR40 ;  /* 0x00000028ff057e24 */ /* 0x000fca000f8e00ff */
[----:B------:R-:W-:Y:S02]  /*adf0*/  IADD3 R2, R5, 0xa400, R2 ;  /* 0x0000a40005027810 */ /* 0x000fe40007ffe002 */
[----:B-1----:R-:W-:-:S05]  /*ae00*/  LOP3.LUT R10, R10, 0x1, RZ, 0xc0, !PT ;  /* 0x000000010a0a7812 */ /* 0x002fca00078ec0ff */
[----:B------:R-:W-:-:S04]  /*ae10*/  IMAD R10, R10, 0x50, RZ ;  /* 0x000000500a0a7824 */ /* 0x000fc800078e02ff */
[----:B------:R-:W-:Y:S02]  /*ae20*/  IMAD R5, R8, 0xa0, R10 ;  /* 0x000000a008057824 */ /* 0x000fe400078e020a */
[----:B------:R-:W-:-:S07]  /*ae30*/  VIADD R8, R4, 0x29870 ;  /* 0x0002987004087836 */ /* 0x000fce0000000000 */
.L_x_179:
[----:B------:R-:W-:-:S13]  /*ae40*/  @P0 ELECT P3, URZ, PT ;  /* 0x00000000003f082f */ /* 0x000fda0003860000 */
[----:B-----5:R-:W-:Y:S02]  /*ae50*/  @P3 R2UR UR13, R0 ;  /* 0x00000000000d32ca */ /* 0x020fe400000e0000 */
[----:B------:R-:W-:Y:S02]  /*ae60*/  @P3 R2UR UR11, R5 ;  /* 0x00000000050b32ca */ /* 0x000fe400000e0000 */
[----:B------:R-:W-:Y:S02]  /*ae70*/  @P3 R2UR UR9, R8 ;  /* 0x00000000080932ca */ /* 0x000fe400000e0000 */
[----:B------:R-:W-:Y:S02]  /*ae80*/  @P3 R2UR UR8, R2 ;  /* 0x00000000020832ca */ /* 0x000fe400000e0000 */
[----:B------:R-:W-:Y:S02]  /*ae90*/  @P3 PLOP3.LUT P0, PT, P3, PT, PT, 0x8, 0x0 ;  /* 0x000000000000381c */ /* 0x000fe40001f0e170 */
[----:B------:R-:W-:-:S09]  /*aea0*/  PLOP3.LUT P3, PT, PT, PT, PT, 0x8, 0x0 ;  /* 0x000000000000781c */ /* 0x000fd20003f6e170 */
[----:B------:R1:W-:Y:S02]  /*aeb0*/  UTMALDG.4D.MULTICAST [UR8], [UR4], UR6, desc[UR14] ;  /* 0x00000e08040073b4 */ /* 0x0003e40008019806 */
[----:B-1----:R-:W-:Y:S05]  /*aec0*/  @P0 BRA.U.ANY `(.L_x_179) ;  /* 0xfffffffd00dc0947 */ /* 0x002fea000393ffff */
[----:B------:R-:W1:Y:S01]  /*aed0*/  SYNCS.PHASECHK.TRANS64.TRYWAIT P0, [R4+URZ+0x29840], R3 ;  /* 0x02984003040075a7 */ /* 0x000e62000800017f */
[----:B------:R-:W-:Y:S04]  /*aee0*/  BSSY B1, `(.L_x_180) ;  /* 0x0000002000017945 */ /* 0x000fe80003800000 */
[----:B-1----:R-:W-:Y:S05]  /*aef0*/  @!P0 BRA `(.L_x_181) ;  /* 0x0000001800d88947 */ /* 0x002fea0003800000 */
.L_x_227:
[----:B------:R-:W-:Y:S05]  /*af00*/  BSYNC B1 ;  /* 0x0000000000017941 */ /* 0x000fea0003800000 */
.L_x_180:
[----:B------:R-:W2:Y:S02]  /*af10*/  S2R R2, SR_TID.X ;  /* 0x0000000000027919 */ /* 0x000ea40000002100 */
[----:B--2---:R-:W-:-:S04]  /*af20*/  LOP3.LUT R2, R2, 0x7f, RZ, 0xc0, !PT ;  /* 0x0000007f02027812 */ /* 0x004fc800078ec0ff */
[----:B------:R-:W-:-:S13]  /*af30*/  ISETP.NE.AND P0, PT, R2, RZ, PT ;  /* 0x000000ff0200720c */ /* 0x000fda0003f05270 */
[----:B------:R-:W-:-:S04]  /*af40*/  @!P0 IMAD.MOV.U32 R2, RZ, RZ, 0x7800 ;  /* 0x00007800ff028424 */ /* 0x000fc800078e00ff */
[----:B------:R2:W-:Y:S01]  /*af50*/  @!P0 SYNCS.ARRIVE.TRANS64 RZ, [R4+URZ+0x29830], R2 ;  /* 0x0298300204ff89a7 */ /* 0x0005e2000800003f */
[----:B------:R-:W-:Y:S05]  /*af60*/  @P2 BRA `(.L_x_182) ;  /* 0x0000000000042947 */ /* 0x000fea0003800000 */
[----:B------:R-:W-:Y:S01]  /*af70*/  BPT.TRAP 0x1 ;  /* 0x000000040000795c */ /* 0x000fe20000300000 */
.L_x_182:
[----:B--2---:R-:W2:Y:S01]  /*af80*/  LDL R2, [R1+0x14] ;  /* 0x0000140001027983 */ /* 0x004ea20000100800 */
[----:B------:R-:W-:Y:S01]  /*af90*/  BSSY B1, `(.L_x_183) ;  /* 0x0000004000017945 */ /* 0x000fe20003800000 */
[----:B--2---:R-:W-:-:S13]  /*afa0*/  LOP3.LUT P0, RZ, R2, 0x2, RZ, 0xc0, !PT ;  /* 0x0000000202ff7812 */ /* 0x004fda000780c0ff */
[----:B------:R-:W-:Y:S05]  /*afb0*/  @P0 BRA `(.L_x_184) ;  /* 0x0000000000040947 */ /* 0x000fea0003800000 */
[----:B------:R-:W-:Y:S01]  /*afc0*/  BPT.TRAP 0x1 ;  /* 0x000000040000795c */ /* 0x000fe20000300000 */
.L_x_184:
[----:B------:R-:W-:Y:S05]  /*afd0*/  BSYNC B1 ;  /* 0x0000000000017941 */ /* 0x000fea0003800000 */
.L_x_183:
[----:B------:R-:W2:Y:S04]  /*afe0*/  LDL R8, [R1+0x8] ;  /* 0x0000080001087983 */ /* 0x000ea80000100800 */
[----:B------:R-:W4:Y:S01]  /*aff0*/  LDL R2, [R1] ;  /* 0x0000000001027983 */ /* 0x000f220000100800 */
[----:B------:R-:W-:Y:S01]  /*b000*/  R2UR UR10, R9 ;  /* 0x00000000090a72ca */ /* 0x000fe200000e0000 */
[----:B------:R-:W-:Y:S01]  /*b010*/  UIADD3 UR4, UP0, UR52, 0x370, URZ ;  /* 0x0000037034047890 */ /* 0x000fe2000ff1e03f */
[----:B------:R-:W-:Y:S01]  /*b020*/  PLOP3.LUT P0, PT, PT, PT, PT, 0x80, 0x0 ;  /* 0x000000000000781c */ /* 0x000fe20003f0f070 */
[----:B-1----:R-:W1:Y:S01]  /*b030*/  S2R R3, SR_CgaCtaId ;  /* 0x0000000000037919 */ /* 0x002e620000008800 */
[----:B------:R-:W-:Y:S01]  /*b040*/  VIADD R4, R4, 0x29830 ;  /* 0x0002983004047836 */ /* 0x000fe20000000000 */
[----:B------:R-:W-:Y:S01]  /*b050*/  UIADD3.X UR5, URZ, UR53, URZ, UP0, !UPT ;  /* 0x000000353f057290 */ /* 0x000fe200087fe43f */
[----:B------:R-:W-:Y:S01]  /*b060*/  UMOV UR6, 0x30000 ;  /* 0x0003000000067882 */ /* 0x000fe20000000000 */
[----:B------:R-:W-:Y:S01]  /*b070*/  UMOV UR14, 0x0 ;  /* 0x00000000000e7882 */ /* 0x000fe20000000000 */
[----:B------:R-:W-:Y:S01]  /*b080*/  UMOV UR15, 0x14f00000 ;  /* 0x14f00000000f7882 */ /* 0x000fe20000000000 */
[----:B-1----:R-:W-:-:S05]  /*b090*/  LOP3.LUT R3, R3, 0x1, RZ, 0xc0, !PT ;  /* 0x0000000103037812 */ /* 0x002fca00078ec0ff */
[----:B------:R-:W-:Y:S01]  /*b0a0*/  IMAD R3, R3, 0x1400, RZ ;  /* 0x0000140003037824 */ /* 0x000fe200078e02ff */
[----:B--2---:R-:W-:-:S03]  /*b0b0*/  R2UR UR12, R8 ;  /* 0x00000000080c72ca */ /* 0x004fc600000e0000 */
[----:B----4-:R-:W-:-:S04]  /*b0c0*/  IMAD R2, R2, 0x7800, R3 ;  /* 0x0000780002027824 */ /* 0x010fc800078e0203 */
[----:B------:R-:W-:-:S04]  /*b0d0*/  VIADD R2, R2, UR40 ;  /* 0x0000002802027c36 */ /* 0x000fc80008000000 */
[----:B------:R-:W-:-:S07]  /*b0e0*/  VIADD R3, R2, 0x1a400 ;  /* 0x0001a40002037836 */ /* 0x000fce0000000000 */
.L_x_185:
[----:B------:R-:W-:-:S13]  /*b0f0*/  @P0 ELECT P2, URZ, PT ;  /* 0x00000000003f082f */ /* 0x000fda0003840000 */
[----:B------:R-:W-:Y:S02]  /*b100*/  @P2 R2UR UR13, R0 ;  /* 0x00000000000d22ca */ /* 0x000fe400000e0000 */
[----:B------:R-:W-:Y:S02]  /*b110*/  @P2 R2UR UR11, R5 ;  /* 0x00000000050b22ca */ /* 0x000fe400000e0000 */
[----:B------:R-:W-:Y:S02]  /*b120*/  @P2 R2UR UR9, R4 ;  /* 0x00000000040922ca */ /* 0x000fe400000e0000 */
[----:B------:R-:W-:Y:S02]  /*b130*/  @P2 R2UR UR8, R3 ;  /* 0x00000000030822ca */ /* 0x000fe400000e0000 */
[----:B------:R-:W-:Y:S02]  /*b140*/  @P2 PLOP3.LUT P0, PT, P2, PT, PT, 0x8, 0x0 ;  /* 0x000000000000281c */ /* 0x000fe4000170e170 */
[----:B------:R-:W-:-:S09]  /*b150*/  PLOP3.LUT P2, PT, PT, PT, PT, 0x8, 0x0 ;  /* 0x000000000000781c */ /* 0x000fd20003f4e170 */
[----:B------:R1:W-:Y:S02]  /*b160*/  UTMALDG.4D.MULTICAST [UR8], [UR4], UR6, desc[UR14] ;  /* 0x00000e08040073b4 */ /* 0x0003e40008019806 */
[----:B-1----:R-:W-:Y:S05]  /*b170*/  @P0 BRA.U.ANY `(.L_x_185) ;  /* 0xfffffffd00dc0947 */ /* 0x002fea000393ffff */
[----:B------:R-:W2:Y:S01]  /*b180*/  LDL R8, [R1+0x8] ;  /* 0x0000080001087983 */ /* 0x000ea20000100800 */
[----:B------:R-:W-:Y:S01]  /*b190*/  PLOP3.LUT P0, PT, PT, PT, PT, 0x80, 0x0 ;  /* 0x000000000000781c */ /* 0x000fe20003f0f070 */
[----:B------:R-:W-:Y:S01]  /*b1a0*/  VIADD R3, R2, 0x1cc00 ;  /* 0x0001cc0002037836 */ /* 0x000fe20000000000 */
[----:B------:R-:W-:Y:S01]  /*b1b0*/  UMOV UR6, 0x30000 ;  /* 0x0003000000067882 */ /* 0x000fe20000000000 */
[----:B------:R-:W-:Y:S01]  /*b1c0*/  UMOV UR14, 0x0 ;  /* 0x00000000000e7882 */ /* 0x000fe20000000000 */
[----:B------:R-:W-:Y:S01]  /*b1d0*/  UMOV UR15, 0x14f00000 ;  /* 0x14f00000000f7882 */ /* 0x000fe20000000000 */
[----:B------:R-:W-:Y:S01]  /*b1e0*/  UMOV UR10, 0x40 ;  /* 0x00000040000a7882 */ /* 0x000fe20000000000 */
[----:B--2---:R-:W-:-:S15]  /*b1f0*/  R2UR UR12, R8 ;  /* 0x00000000080c72ca */ /* 0x004fde00000e0000 */
.L_x_186:
        /* <DEDUP_REMOVED lines=17> */
.L_x_187:
        /* <DEDUP_REMOVED lines=8> */
[----:B----4-:R-:W-:Y:S05]  /*b390*/  @P0 BRA.U.ANY `(.L_x_187) ;  /* 0xfffffffd00dc0947 */ /* 0x010fea000393ffff */
.L_x_172:
[----:B------:R-:W-:Y:S05]  /*b3a0*/  BSYNC B0 ;  /* 0x0000000000007941 */ /* 0x000fea0003800000 */
.L_x_171:
[----:B------:R-:W-:-:S05]  /*b3b0*/  IMAD.U32 R2, RZ, RZ, UR43 ;  /* 0x0000002bff027e24 */ /* 0x000fca000f8e00ff */
[----:B------:R-:W-:-:S13]  /*b3c0*/  ISETP.NE.AND P0, PT, R2, 0x3, PT ;  /* 0x000000030200780c */ /* 0x000fda0003f05270 */
[----:B------:R-:W-:Y:S05]  /*b3d0*/  @!P0 BRA `(.L_x_188) ;  /* 0x0000000000048947 */ /* 0x000fea0003800000 */
[----:B------:R-:W-:Y:S01]  /*b3e0*/  BPT.TRAP 0x1 ;  /* 0x000000040000795c */ /* 0x000fe20000300000 */
.L_x_188:
[----:B------:R-:W-:Y:S01]  /*b3f0*/  IMAD.U32 R2, RZ, RZ, UR48 ;  /* 0x00000030ff027e24 */ /* 0x000fe2000f8e00ff */
[----:B------:R-:W-:Y:S01]  /*b400*/  LEA R3, R7, UR40, 0x3 ;  /* 0x0000002807037c11 */ /* 0x000fe2000f8e18ff */
[----:B------:R-:W-:Y:S03]  /*b410*/  BSSY B0, `(.L_x_189) ;  /* 0x0000007000007945 */ /* 0x000fe60003800000 */
[----:B------:R-:W-:Y:S01]  /*b420*/  ISETP.NE.AND P2, PT, R2, 0x3, PT ;  /* 0x000000030200780c */ /* 0x000fe20003f45270 */
[----:B------:R4:W-:Y:S01]  /*b430*/  STL [R1+0x4], R3 ;  /* 0x0000040301007387 */ /* 0x0009e20000100800 */
[----:B------:R-:W-:-:S04]  /*b440*/  LOP3.LUT R2, R6, 0x1, RZ, 0x3c, !PT ;  /* 0x0000000106027812 */ /* 0x000fc800078e3cff */
[----:B------:R-:W-:-:S04]  /*b450*/  SHF.L.U32 R2, R2, 0x1f, RZ ;  /* 0x0000001f02027819 */ /* 0x000fc800000006ff */
[----:B------:R-:W5:Y:S02]  /*b460*/  SYNCS.PHASECHK.TRANS64.TRYWAIT P3, [R3+URZ+0x29870], R2 ;  /* 0x02987002030075a7 */ /* 0x000f64000806017f */
[----:B----45:R-:W-:Y:S05]  /*b470*/  @!P3 BRA `(.L_x_190) ;  /* 0x00000014008cb947 */ /* 0x030fea0003800000 */
.L_x_228:
[----:B------:R-:W-:Y:S05]  /*b480*/  BSYNC B0 ;  /* 0x0000000000007941 */ /* 0x000fea0003800000 */
.L_x_189:
[----:B------:R-:W-:Y:S05]  /*b490*/  @!P2 BRA `(.L_x_191) ;  /* 0x000000000004a947 */ /* 0x000fea0003800000 */
[----:B------:R-:W-:Y:S01]  /*b4a0*/  BPT.TRAP 0x1 ;  /* 0x000000040000795c */ /* 0x000fe20000300000 */
.L_x_191:
[----:B----4-:R-:W4:Y:S01]  /*b4b0*/  LDL R2, [R1+0x4] ;  /* 0x0000040001027983 */ /* 0x010f220000100800 */
[----:B------:R-:W-:-:S04]  /*b4c0*/  SHF.L.U32 R3, R6, 0x1f, RZ ;  /* 0x0000001f06037819 */ /* 0x000fc800000006ff */
[----:B----4-:R4:W5:Y:S02]  /*b4d0*/  SYNCS.PHASECHK.TRANS64.TRYWAIT P3, [R2+URZ+0x29860], R3 ;  /* 0x02986003020075a7 */ /* 0x010964000806017f */
[----:B----4-:R-:W-:Y:S01]  /*b4e0*/  IMAD R2, R7, 0x5000, RZ ;  /* 0x0000500007027824 */ /* 0x010fe200078e02ff */
[----:B-----5:R-:W-:Y:S06]  /*b4f0*/  @!P3 BRA `(.L_x_192) ;  /* 0x000000140084b947 */ /* 0x020fec0003800000 */
.L_x_229:
[----:B----4-:R-:W4:Y:S04]  /*b500*/  LDL R4, [R1+0x28] ;  /* 0x0000280001047983 */ /* 0x010f280000100800 */
[----:B--2---:R-:W2:Y:S04]  /*b510*/  LDL R10, [R1+0x2c] ;  /* 0x00002c00010a7983 */ /* 0x004ea80000100800 */
[----:B------:R-:W5:Y:S01]  /*b520*/  LDL R12, [R1+0x24] ;  /* 0x00002400010c7983 */ /* 0x000f620000100800 */
[----:B------:R-:W-:Y:S05]  /*b530*/  WARPSYNC.ALL ;  /* 0x0000000000007948 */ /* 0x000fea0003800000 */
[----:B----4-:R-:W-:-:S05]  /*b540*/  LOP3.LUT R3, R2, R4, RZ, 0xfc, !PT ;  /* 0x0000000402037212 */ /* 0x010fca00078efcff */
[----:B------:R-:W1:Y:S01]  /*b550*/  LDSM.16.MT88.4 R4, [R3+UR40+0xa400] ;  /* 0x00a400280304783b */ /* 0x000e620008004200 */
[----:B------:R-:W-:Y:S01]  /*b560*/  VIADD R21, R3, UR40 ;  /* 0x0000002803157c36 */ /* 0x000fe20008000000 */
[----:B-----5:R-:W-:-:S03]  /*b570*/  IADD3 R2, R2, UR40, R12 ;  /* 0x0000002802027c10 */ /* 0x020fc6000fffe00c */
[----:B--2---:R-:W-:Y:S01]  /*b580*/  IMAD.IADD R21, R10, 0x1, R21 ;  /* 0x000000010a157824 */ /* 0x004fe200078e0215 */
        /* <DEDUP_REMOVED lines=67> */
.L_x_193:
[----:B-1----:R-:W2:Y:S02]  /*b9c0*/  LDL R2, [R1+0x4] ;  /* 0x0000040001027983 */ /* 0x002ea40000100800 */
[----:B--2---:R1:W-:Y:S01]  /*b9d0*/  SYNCS.ARRIVE.TRANS64.A1T0 RZ, [R2+URZ+0x29850], RZ ;  /* 0x029850ff02ff79a7 */ /* 0x0043e2000810003f */
[----:B------:R-:W-:Y:S06]  /*b9e0*/  BAR.SYNC.DEFER_BLOCKING 0x2, 0x80 ;  /* 0x0082000000007b1d */ /* 0x000fec0000010000 */
[----:B------:R-:W-:Y:S05]  /*b9f0*/  @!P0 BRA `(.L_x_194) ;  /* 0x0000000000048947 */ /* 0x000fea0003800000 */
[----:B------:R-:W-:Y:S01]  /*ba00*/  BPT.TRAP 0x1 ;  /* 0x000000040000795c */ /* 0x000fe20000300000 */
.L_x_194:
[----:B------:R-:W2:Y:S04]  /*ba10*/  LDL R4, [R1+0x1c] ;  /* 0x00001c0001047983 */ /* 0x000ea80000100800 */
[----:B------:R-:W4:Y:S01]  /*ba20*/  LDL R3, [R1+0x20] ;  /* 0x0000200001037983 */ /* 0x000f220000100800 */
[----:B--2---:R-:W-:-:S13]  /*ba30*/  ISETP.NE.AND P0, PT, R4, RZ, PT ;  /* 0x000000ff0400720c */ /* 0x004fda0003f05270 */
[----:B-1----:R-:W-:-:S05]  /*ba40*/  @P0 VIADD R2, R2, 0x29880 ;  /* 0x0002988002020836 */ /* 0x002fca0000000000 */
[----:B----4-:R-:W-:-:S04]  /*ba50*/  @P0 PRMT R2, R3, 0x654, R2 ;  /* 0x0000065403020816 */ /* 0x010fc80000000002 */
[----:B------:R1:W-:Y:S01]  /*ba60*/  @P0 SYNCS.ARRIVE.TRANS64.RED.A1T0 RZ, [R2+URZ], RZ ;  /* 0x000000ff02ff09a7 */ /* 0x0003e2000810043f */
[----:B------:R-:W-:Y:S02]  /*ba70*/  BPT.TRAP 0x1 ;  /* 0x000000040000795c */ /* 0x000fe40000300000 */
[----:B------:R2:W5:Y:S01]  /*ba80*/  LDL R6, [R1+0xc] ;  /* 0x00000c0001067983 */ /* 0x0005620000100800 */
[C---:B------:R-:W-:Y:S01]  /*ba90*/  ISETP.GT.AND P0, PT, R20.reuse, RZ, PT ;  /* 0x000000ff1400720c */ /* 0x040fe20003f04270 */
[----:B------:R-:W-:Y:S02]  /*baa0*/  VIADD R20, R20, 0xffffffff ;  /* 0xffffffff14147836 */ /* 0x000fe40000000000 */
[----:B------:R2:W5:Y:S10]  /*bab0*/  LDL R7, [R1] ;  /* 0x0000000001077983 */ /* 0x0005740000100800 */
[----:B--2---:R-:W-:Y:S05]  /*bac0*/  @P0 BRA `(.L_x_195) ;  /* 0xffffffec00b00947 */ /* 0x004fea000383ffff */
.L_x_170:
[----:B------:R-:W-:-:S05]  /*bad0*/  IMAD.U32 R0, RZ, RZ, UR43 ;  /* 0x0000002bff007e24 */ /* 0x000fca000f8e00ff */
[----:B------:R-:W-:-:S13]  /*bae0*/  ISETP.NE.AND P0, PT, R0, 0x3, PT ;  /* 0x000000030000780c */ /* 0x000fda0003f05270 */
[----:B------:R-:W-:Y:S05]  /*baf0*/  @!P0 BRA `(.L_x_196) ;  /* 0x0000000000048947 */ /* 0x000fea0003800000 */
[----:B----4-:R-:W-:Y:S01]  /*bb00*/  BPT.TRAP 0x1 ;  /* 0x000000040000795c */ /* 0x010fe20000300000 */
.L_x_196:
[----:B-12---:R-:W2:Y:S04]  /*bb10*/  LDL R2, [R1+0xc] ;  /* 0x00000c0001027983 */ /* 0x006ea80000100800 */
[----:B------:R-:W3:Y:S01]  /*bb20*/  LDL R0, [R1] ;  /* 0x0000000001007983 */ /* 0x000ee20000100800 */
[----:B------:R-:W-:Y:S01]  /*bb30*/  BSSY B0, `(.L_x_197) ;  /* 0x0000008000007945 */ /* 0x000fe20003800000 */
[----:B--2---:R-:W-:-:S04]  /*bb40*/  LOP3.LUT R3, R2, 0x1, RZ, 0x3c, !PT ;  /* 0x0000000102037812 */ /* 0x004fc800078e3cff */
[----:B------:R-:W-:Y:S02]  /*bb50*/  SHF.L.U32 R3, R3, 0x1f, RZ ;  /* 0x0000001f03037819 */ /* 0x000fe400000006ff */
[----:B---3--:R-:W-:-:S04]  /*bb60*/  LEA R20, R0, UR40, 0x3 ;  /* 0x0000002800147c11 */ /* 0x008fc8000f8e18ff */
[----:B------:R-:W1:Y:S01]  /*bb70*/  SYNCS.PHASECHK.TRANS64.TRYWAIT P2, [R20+URZ+0x29870], R3 ;  /* 0x02987003140075a7 */ /* 0x000e62000804017f */
[----:B------:R-:W-:-:S05]  /*bb80*/  IMAD.U32 R0, RZ, RZ, UR48 ;  /* 0x00000030ff007e24 */ /* 0x000fca000f8e00ff */
[----:B------:R-:W-:Y:S01]  /*bb90*/  ISETP.NE.AND P1, PT, R0, 0x3, PT ;  /* 0x000000030000780c */ /* 0x000fe20003f25270 */
[----:B-1----:R-:W-:-:S12]  /*bba0*/  @!P2 BRA `(.L_x_198) ;  /* 0x0000000c00f0a947 */ /* 0x002fd80003800000 */
.L_x_230:
[----:B----4-:R-:W-:Y:S05]  /*bbb0*/  BSYNC B0 ;  /* 0x0000000000007941 */ /* 0x010fea0003800000 */
.L_x_197:
[----:B------:R-:W-:Y:S05]  /*bbc0*/  @!P1 BRA `(.L_x_199) ;  /* 0x0000000000049947 */ /* 0x000fea0003800000 */
[----:B------:R-:W-:Y:S01]  /*bbd0*/  BPT.TRAP 0x1 ;  /* 0x000000040000795c */ /* 0x000fe20000300000 */
.L_x_199:
[----:B------:R-:W1:Y:S02]  /*bbe0*/  LDL R0, [R1+0xc] ;  /* 0x00000c0001007983 */ /* 0x000e640000100800 */
[----:B-1----:R-:W-:-:S04]  /*bbf0*/  SHF.L.U32 R3, R0, 0x1f, RZ ;  /* 0x0000001f00037819 */ /* 0x002fc800000006ff */
[----:B------:R-:W1:Y:S02]  /*bc00*/  SYNCS.PHASECHK.TRANS64.TRYWAIT P2, [R20+URZ+0x29860], R3 ;  /* 0x02986003140075a7 */ /* 0x000e64000804017f */
[----:B-1----:R-:W-:Y:S05]  /*bc10*/  @!P2 BRA `(.L_x_200) ;  /* 0x0000000c00e8a947 */ /* 0x002fea0003800000 */
.L_x_231:
[----:B------:R-:W2:Y:S04]  /*bc20*/  LDL R0, [R1] ;  /* 0x0000000001007983 */ /* 0x000ea80000100800 */
[----:B------:R-:W3:Y:S04]  /*bc30*/  LDL R2, [R1+0x28] ;  /* 0x0000280001027983 */ /* 0x000ee80000100800 */
[----:B------:R-:W4:Y:S04]  /*bc40*/  LDL R10, [R1+0x2c] ;  /* 0x00002c00010a7983 */ /* 0x000f280000100800 */
[----:B------:R-:W4:Y:S01]  /*bc50*/  LDL R12, [R1+0x24] ;  /* 0x00002400010c7983 */ /* 0x000f220000100800 */
[----:B------:R-:W-:Y:S05]  /*bc60*/  WARPSYNC.ALL ;  /* 0x0000000000007948 */ /* 0x000fea0003800000 */
[----:B--2---:R-:W-:-:S05]  /*bc70*/  IMAD R0, R0, 0x5000, RZ ;  /* 0x0000500000007824 */ /* 0x004fca00078e02ff */
[----:B---3--:R-:W-:-:S05]  /*bc80*/  LOP3.LUT R2, R0, R2, RZ, 0xfc, !PT ;  /* 0x0000000200027212 */ /* 0x008fca00078efcff */
[----:B-----5:R-:W2:Y:S01]  /*bc90*/  LDSM.16.MT88.4 R4, [R2+UR40+0xa400] ;  /* 0x00a400280204783b */ /* 0x020ea20008004200 */
[----:B-1----:R-:W-:Y:S01]  /*bca0*/  VIADD R3, R2, UR40 ;  /* 0x0000002802037c36 */ /* 0x002fe20008000000 */
[----:B----4-:R-:W-:-:S03]  /*bcb0*/  IADD3 R0, R0, UR40, R12 ;  /* 0x0000002800007c10 */ /* 0x010fc6000fffe00c */
[----:B------:R-:W-:Y:S01]  /*bcc0*/  IMAD.IADD R3, R10, 0x1, R3 ;  /* 0x000000010a037824 */ /* 0x000fe200078e0203 */
[C-C-:B--2---:R-:W-:Y:S02]  /*bcd0*/  PRMT R8, R4.reuse, 0x6420, R5.reuse ;  /* 0x0000642004087816 */ /* 0x144fe40000000005 */
        /* <DEDUP_REMOVED lines=66> */
.L_x_201:
[----:B-1----:R1:W-:Y:S01]  /*c100*/  SYNCS.ARRIVE.TRANS64.A1T0 RZ, [R20+URZ+0x29850], RZ ;  /* 0x029850ff14ff79a7 */ /* 0x0023e2000810003f */
[----:B------:R-:W-:Y:S06]  /*c110*/  BAR.SYNC.DEFER_BLOCKING 0x2, 0x80 ;  /* 0x0082000000007b1d */ /* 0x000fec0000010000 */
[----:B------:R-:W-:Y:S05]  /*c120*/  @!P0 BRA `(.L_x_202) ;  /* 0x0000000000048947 */ /* 0x000fea0003800000 */
[----:B------:R-:W-:Y:S01]  /*c130*/  BPT.TRAP 0x1 ;  /* 0x000000040000795c */ /* 0x000fe20000300000 */
.L_x_202:
[----:B------:R-:W3:Y:S04]  /*c140*/  LDL R2, [R1+0x1c] ;  /* 0x00001c0001027983 */ /* 0x000ee80000100800 */
[----:B--2---:R-:W2:Y:S01]  /*c150*/  LDL R0, [R1+0x20] ;  /* 0x0000200001007983 */ /* 0x004ea20000100800 */
[----:B---3--:R-:W-:-:S13]  /*c160*/  ISETP.NE.AND P0, PT, R2, RZ, PT ;  /* 0x000000ff0200720c */ /* 0x008fda0003f05270 */
[----:B-1----:R-:W-:-:S05]  /*c170*/  @P0 VIADD R20, R20, 0x29880 ;  /* 0x0002988014140836 */ /* 0x002fca0000000000 */
[----:B--2---:R-:W-:-:S04]  /*c180*/  @P0 PRMT R20, R0, 0x654, R20 ;  /* 0x0000065400140816 */ /* 0x004fc80000000014 */
[----:B------:R1:W-:Y:S01]  /*c190*/  @P0 SYNCS.ARRIVE.TRANS64.RED.A1T0 RZ, [R20+URZ], RZ ;  /* 0x000000ff14ff09a7 */ /* 0x0003e2000810043f */
[----:B------:R-:W-:Y:S02]  /*c1a0*/  BPT.TRAP 0x1 ;  /* 0x000000040000795c */ /* 0x000fe40000300000 */
[----:B------:R-:W2:Y:S01]  /*c1b0*/  LDL.LU R0, [R1] ;  /* 0x0000000001007983 */ /* 0x000ea20000300800 */
[----:B------:R-:W3:Y:S03]  /*c1c0*/  LDC R2, c[0x0][0xda4] ;  /* 0x00036900ff027b82 */ /* 0x000ee60000000800 */
[----:B------:R-:W4:Y:S01]  /*c1d0*/  LDL.LU R3, [R1+0xc] ;  /* 0x00000c0001037983 */ /* 0x000f220000300800 */
[----:B------:R-:W-:Y:S02]  /*c1e0*/  UIADD3 UR49, UR44, UR49, URZ ;  /* 0x000000312c317290 */ /* 0x000fe4000fffe03f */
[----:B------:R-:W-:-:S04]  /*c1f0*/  UIADD3 UR47, UR47, 0x1, URZ ;  /* 0x000000012f2f7890 */ /* 0x000fc8000fffe03f */
[----:B---3--:R-:W-:Y:S01]  /*c200*/  ISETP.LE.AND P1, PT, R2, UR49, PT ;  /* 0x0000003102007c0c */ /* 0x008fe2000bf23270 */
[----:B--2---:R-:W-:-:S05]  /*c210*/  VIADD R0, R0, 0x1 ;  /* 0x0000000100007836 */ /* 0x004fca0000000000 */
        /* <DEDUP_REMOVED lines=8> */
.L_x_153:
[----:B--2---:R-:W2:Y:S01]  /*c2a0*/  S2R R3, SR_CgaCtaId ;  /* 0x0000000000037919 */ /* 0x004ea20000008800 */
[----:B------:R-:W-:-:S04]  /*c2b0*/  MOV R0, 0x400 ;  /* 0x0000040000007802 */ /* 0x000fc80000000f00 */
[----:B--2---:R-:W-:Y:S01]  /*c2c0*/  LEA R9, R3, R0, 0x18 ;  /* 0x0000000003097211 */ /* 0x004fe200078ec0ff */
[----:B------:R-:W-:-:S05]  /*c2d0*/  IMAD.U32 R0, RZ, RZ, UR47 ;  /* 0x0000002fff007e24 */ /* 0x000fca000f8e00ff */
[----:B------:R-:W-:-:S04]  /*c2e0*/  SHF.L.U32 R0, R0, 0x1f, RZ ;  /* 0x0000001f00007819 */ /* 0x000fc800000006ff */
[----:B------:R-:W2:Y:S02]  /*c2f0*/  SYNCS.PHASECHK.TRANS64.TRYWAIT P0, [R9+URZ+0x29820], R0 ;  /* 0x02982000090075a7 */ /* 0x000ea4000800017f */
[----:B--2---:R-:W-:Y:S05]  /*c300*/  @!P0 BRA `(.L_x_204) ;  /* 0x0000000800408947 */ /* 0x004fea0003800000 */
.L_x_232:
[----:B------:R-:W3:Y:S02]  /*c310*/  S2R R2, SR_TID.X ;  /* 0x0000000000027919 */ /* 0x000ee40000002100 */
[----:B---3--:R-:W-:-:S04]  /*c320*/  SHF.R.U32.HI R2, RZ, 0x5, R2 ;  /* 0x00000005ff027819 */ /* 0x008fc80000011602 */
[----:B------:R-:W-:-:S05]  /*c330*/  LOP3.LUT R2, R2, 0x3, RZ, 0xc0, !PT ;  /* 0x0000000302027812 */ /* 0x000fca00078ec0ff */
[----:B--2---:R-:W2:Y:S02]  /*c340*/  SHFL.IDX PT, R0, R2, RZ, 0x1f ;  /* 0x00001fff02007589 */ /* 0x004ea400000e0000 */
[----:B--2---:R-:W-:-:S13]  /*c350*/  ISETP.NE.AND P0, PT, R0, RZ, PT ;  /* 0x000000ff0000720c */ /* 0x004fda0003f05270 */
        /* <DEDUP_REMOVED lines=9> */
.L_x_207:
[----:B------:R-:W2:Y:S04]  /*c3f0*/  LDL R2, [R1] ;  /* 0x0000000001027983 */ /* 0x000ea80000100800 */
[----:B------:R-:W3:Y:S01]  /*c400*/  LDL.LU R6, [R1+0xc] ;  /* 0x00000c0001067983 */ /* 0x000ee20000300800 */
[----:B------:R-:W-:-:S04]  /*c410*/  VIADD R0, R9, 0x29840 ;  /* 0x0002984009007836 */ /* 0x000fc80000000000 */
[C---:B--2---:R-:W-:Y:S02]  /*c420*/  IMAD R5, R2.reuse, 0x8, R0 ;  /* 0x0000000802057824 */ /* 0x044fe400078e0200 */
[----:B------:R-:W-:Y:S01]  /*c430*/  VIADD R2, R2, 0x1 ;  /* 0x0000000102027836 */ /* 0x000fe20000000000 */
[----:B---3--:R-:W-:-:S04]  /*c440*/  SHF.L.U32 R4, R6, 0x1f, RZ ;  /* 0x0000001f06047819 */ /* 0x008fc800000006ff */
[----:B------:R-:W-:Y:S01]  /*c450*/  ISETP.NE.AND P2, PT, R2, 0x2, PT ;  /* 0x000000020200780c */ /* 0x000fe20003f45270 */
[----:B------:R-:W2:Y:S03]  /*c460*/  SYNCS.PHASECHK.TRANS64.TRYWAIT P1, [R5+URZ], R4 ;  /* 0x00000004050075a7 */ /* 0x000ea6000802017f */
[----:B------:R-:W-:-:S04]  /*c470*/  SEL R3, RZ, 0x1, P2 ;  /* 0x00000001ff037807 */ /* 0x000fc80001000000 */
[----:B------:R-:W-:Y:S02]  /*c480*/  LOP3.LUT R6, R6, R3, RZ, 0x3c, !PT ;  /* 0x0000000306067212 */ /* 0x000fe400078e3cff */
[----:B------:R-:W-:-:S05]  /*c490*/  SEL R3, R2, RZ, P2 ;  /* 0x000000ff02037207 */ /* 0x000fca0001000000 */
[----:B------:R-:W-:Y:S01]  /*c4a0*/  IMAD R7, R3, 0x8, R0 ;  /* 0x0000000803077824 */ /* 0x000fe200078e0200 */
[----:B------:R-:W-:Y:S01]  /*c4b0*/  SHF.L.U32 R0, R6, 0x1f, RZ ;  /* 0x0000001f06007819 */ /* 0x000fe200000006ff */
[----:B--2---:R-:W-:Y:S06]  /*c4c0*/  @!P1 BRA `(.L_x_208) ;  /* 0x0000000400e49947 */ /* 0x004fec0003800000 */
.L_x_233:
[----:B------:R-:W3:Y:S02]  /*c4d0*/  SYNCS.PHASECHK.TRANS64.TRYWAIT P1, [R7+URZ], R0 ;  /* 0x00000000070075a7 */ /* 0x000ee4000802017f */
[----:B---3--:R-:W-:Y:S05]  /*c4e0*/  @!P1 BRA `(.L_x_209) ;  /* 0x0000000400f09947 */ /* 0x008fea0003800000 */
.L_x_234:
[----:B------:R-:W-:Y:S05]  /*c4f0*/  @!P0 BRA `(.L_x_210) ;  /* 0x0000000000048947 */ /* 0x000fea0003800000 */
[----:B------:R-:W-:Y:S01]  /*c500*/  BPT.TRAP 0x1 ;  /* 0x000000040000795c */ /* 0x000fe20000300000 */
.L_x_210:
[----:B------:R-:W2:Y:S02]  /*c510*/  LDL.LU R2, [R1] ;  /* 0x0000000001027983 */ /* 0x000ea40000300800 */
[----:B--2---:R-:W-:-:S04]  /*c520*/  IMAD R5, R2, 0x8, R9 ;  /* 0x0000000802057824 */ /* 0x004fc800078e0209 */
[----:B------:R-:W2:Y:S02]  /*c530*/  SYNCS.PHASECHK.TRANS64.TRYWAIT P1, [R5+URZ+0x29860], R4 ;  /* 0x02986004050075a7 */ /* 0x000ea4000802017f */
[----:B--2---:R-:W-:Y:S05]  /*c540*/  @!P1 BRA `(.L_x_211) ;  /* 0x0000000400ec9947 */ /* 0x004fea0003800000 */
.L_x_235:
[----:B------:R-:W-:Y:S05]  /*c550*/  @!P0 BRA `(.L_x_212) ;  /* 0x0000000000048947 */ /* 0x000fea0003800000 */
[----:B------:R-:W-:Y:S01]  /*c560*/  BPT.TRAP 0x1 ;  /* 0x000000040000795c */ /* 0x000fe20000300000 */
.L_x_212:
[----:B------:R-:W-:-:S04]  /*c570*/  IMAD R3, R3, 0x8, R9 ;  /* 0x0000000803037824 */ /* 0x000fc800078e0209 */
[----:B------:R-:W4:Y:S02]  /*c580*/  SYNCS.PHASECHK.TRANS64.TRYWAIT P1, [R3+URZ+0x29860], R0 ;  /* 0x02986000030075a7 */ /* 0x000f24000802017f */
[----:B----4-:R-:W-:Y:S05]  /*c590*/  @!P1 BRA `(.L_x_213) ;  /* 0x0000000400ec9947 */ /* 0x010fea0003800000 */
.L_x_236:
[----:B------:R-:W-:Y:S05]  /*c5a0*/  @!P0 BRA `(.L_x_214) ;  /* 0x0000000000048947 */ /* 0x000fea0003800000 */
[----:B------:R-:W-:Y:S01]  /*c5b0*/  BPT.TRAP 0x1 ;  /* 0x000000040000795c */ /* 0x000fe20000300000 */
.L_x_214:
[----:B------:R-:W5:Y:S02]  /*c5c0*/  SYNCS.PHASECHK.TRANS64.TRYWAIT P0, [R5+URZ+0x29880], R4 ;  /* 0x02988004050075a7 */ /* 0x000f64000800017f */
[----:B-----5:R-:W-:Y:S05]  /*c5d0*/  @!P0 BRA `(.L_x_215) ;  /* 0x0000000400f08947 */ /* 0x020fea0003800000 */
.L_x_216:
[----:B------:R1:W1:Y:S02]  /*c5e0*/  SYNCS.PHASECHK.TRANS64.TRYWAIT P0, [R3+URZ+0x29880], R0 ;  /* 0x02988000030075a7 */ /* 0x000264000800017f */
[----:B-1----:R-:W-:Y:S05]  /*c5f0*/  @!P0 NANOSLEEP.SYNCS 0x989680 ;  /* 0x009896800000895d */ /* 0x002fea0003900000 */
[----:B------:R-:W1:Y:S02]  /*c600*/  @!P0 SYNCS.PHASECHK.TRANS64 P0, [R3+URZ+0x29880], R0 ;  /* 0x02988000030085a7 */ /* 0x000e64000800007f */
[----:B-1----:R-:W-:Y:S05]  /*c610*/  @!P0 BRA `(.L_x_216) ;  /* 0xfffffffc00f08947 */ /* 0x002fea000383ffff */
.L_x_206:
[----:B------:R-:W-:Y:S05]  /*c620*/  BSYNC B0 ;  /* 0x0000000000007941 */ /* 0x000fea0003800000 */
.L_x_205:
[----:B------:R-:W-:Y:S05]  /*c630*/  EXIT ;  /* 0x000000000000794d */ /* 0x000fea0003800000 */
.L_x_127:
[----:B-1----:R-:W-:-:S04]  /*c640*/  IMAD.U32 R3, RZ, RZ, UR38 ;  /* 0x00000026ff037e24 */ /* 0x002fc8000f8e00ff */
[----:B------:R1:W2:Y:S03]  /*c650*/  SYNCS.PHASECHK.TRANS64.TRYWAIT P1, [R3+URZ+0x29800], R0 ;  /* 0x02980000030075a7 */ /* 0x0002a6000802017f */
[----:B--2---:R-:W-:Y:S05]  /*c660*/  @!P1 NANOSLEEP.SYNCS 0x989680 ;  /* 0x009896800000995d */ /* 0x004fea0003900000 */
[----:B------:R-:W2:Y:S02]  /*c670*/  @!P1 SYNCS.PHASECHK.TRANS64 P1, [R3+URZ+0x29800], R0 ;  /* 0x02980000030095a7 */ /* 0x000ea4000802007f */
[----:B--2---:R-:W-:Y:S05]  /*c680*/  @!P1 BRA `(.L_x_127) ;  /* 0xfffffffc00ec9947 */ /* 0x004fea000383ffff */
[----:B------:R-:W-:Y:S05]  /*c690*/  BRA `(.L_x_217) ;  /* 0xffffff5000f87947 */ /* 0x000fea000383ffff */
.L_x_131:
[----:B--2---:R2:W3:Y:S02]  /*c6a0*/  SYNCS.PHASECHK.TRANS64.TRYWAIT P1, [R4+URZ+0x29830], R3 ;  /* 0x02983003040075a7 */ /* 0x0044e4000802017f */
[----:B---3--:R-:W-:Y:S05]  /*c6b0*/  @!P1 NANOSLEEP.SYNCS 0x989680 ;  /* 0x009896800000995d */ /* 0x008fea0003900000 */
[----:B------:R-:W3:Y:S02]  /*c6c0*/  @!P1 SYNCS.PHASECHK.TRANS64 P1, [R4+URZ+0x29830], R3 ;  /* 0x02983003040095a7 */ /* 0x000ee4000802007f */
[----:B---3--:R-:W-:Y:S05]  /*c6d0*/  @!P1 BRA `(.L_x_131) ;  /* 0xfffffffc00f09947 */ /* 0x008fea000383ffff */
[----:B------:R-:W-:Y:S05]  /*c6e0*/  BRA `(.L_x_130) ;  /* 0xffffff5400147947 */ /* 0x000fea000383ffff */
.L_x_137:
[----:B--2---:R-:W-:-:S04]  /*c6f0*/  IMAD.U32 R3, RZ, RZ, UR6 ;  /* 0x00000006ff037e24 */ /* 0x004fc8000f8e00ff */
[----:B------:R2:W3:Y:S03]  /*c700*/  SYNCS.PHASECHK.TRANS64.TRYWAIT P1, [R3+URZ+0x29830], R0 ;  /* 0x02983000030075a7 */ /* 0x0004e6000802017f */
[----:B---3--:R-:W-:Y:S05]  /*c710*/  @!P1 NANOSLEEP.SYNCS 0x989680 ;  /* 0x009896800000995d */ /* 0x008fea0003900000 */
[----:B------:R-:W3:Y:S02]  /*c720*/  @!P1 SYNCS.PHASECHK.TRANS64 P1, [R3+URZ+0x29830], R0 ;  /* 0x02983000030095a7 */ /* 0x000ee4000802007f */
[----:B---3--:R-:W-:Y:S05]  /*c730*/  @!P1 BRA `(.L_x_137) ;  /* 0xfffffffc00ec9947 */ /* 0x008fea000383ffff */
[----:B------:R-:W-:Y:S05]  /*c740*/  BRA `(.L_x_134) ;  /* 0xffffff84001c7947 */ /* 0x000fea000383ffff */
.L_x_141:
[----:B--2---:R-:W-:-:S04]  /*c750*/  IMAD.U32 R3, RZ, RZ, UR6 ;  /* 0x00000006ff037e24 */ /* 0x004fc8000f8e00ff */
[----:B------:R2:W3:Y:S03]  /*c760*/  SYNCS.PHASECHK.TRANS64.TRYWAIT P1, [R3+URZ+0x29850], R0 ;  /* 0x02985000030075a7 */ /* 0x0004e6000802017f */
[----:B---3--:R-:W-:Y:S05]  /*c770*/  @!P1 NANOSLEEP.SYNCS 0x989680 ;  /* 0x009896800000995d */ /* 0x008fea0003900000 */
[----:B------:R-:W3:Y:S02]  /*c780*/  @!P1 SYNCS.PHASECHK.TRANS64 P1, [R3+URZ+0x29850], R0 ;  /* 0x02985000030095a7 */ /* 0x000ee4000802007f */
[----:B---3--:R-:W-:Y:S05]  /*c790*/  @!P1 BRA `(.L_x_141) ;  /* 0xfffffffc00ec9947 */ /* 0x008fea000383ffff */
[----:B------:R-:W-:Y:S05]  /*c7a0*/  BRA `(.L_x_138) ;  /* 0xffffff90001c7947 */ /* 0x000fea000383ffff */
.L_x_148:
[----:B--2---:R-:W-:-:S04]  /*c7b0*/  IMAD.U32 R7, RZ, RZ, UR8 ;  /* 0x00000008ff077e24 */ /* 0x004fc8000f8e00ff */
[----:B------:R2:W3:Y:S03]  /*c7c0*/  SYNCS.PHASECHK.TRANS64.TRYWAIT P1, [R7+URZ+0x29850], R6 ;  /* 0x02985006070075a7 */ /* 0x0004e6000802017f */
[----:B---3--:R-:W-:Y:S05]  /*c7d0*/  @!P1 NANOSLEEP.SYNCS 0x989680 ;  /* 0x009896800000995d */ /* 0x008fea0003900000 */
[----:B------:R-:W3:Y:S02]  /*c7e0*/  @!P1 SYNCS.PHASECHK.TRANS64 P1, [R7+URZ+0x29850], R6 ;  /* 0x02985006070095a7 */ /* 0x000ee4000802007f */
[----:B---3--:R-:W-:Y:S05]  /*c7f0*/  @!P1 BRA `(.L_x_148) ;  /* 0xfffffffc00ec9947 */ /* 0x008fea000383ffff */
[----:B------:R-:W-:Y:S05]  /*c800*/  BRA `(.L_x_147) ;  /* 0xffffffac00f47947 */ /* 0x000fea000383ffff */
.L_x_158:
[----:B------:R-:W-:Y:S02]  /*c810*/  IMAD.MOV.U32 R13, RZ, RZ, R8 ;  /* 0x000000ffff0d7224 */ /* 0x000fe400078e0008 */
[----:B------:R-:W-:Y:S02]  /*c820*/  IMAD.MOV.U32 R12, RZ, RZ, RZ ;  /* 0x000000ffff0c7224 */ /* 0x000fe400078e00ff */
[----:B------:R-:W-:Y:S02]  /*c830*/  IMAD.MOV.U32 R11, RZ, RZ, 0x1f ;  /* 0x0000001fff0b7424 */ /* 0x000fe400078e00ff */
[----:B------:R-:W-:-:S07]  /*c840*/  IMAD.MOV.U32 R15, RZ, RZ, -0x1 ;  /* 0xffffffffff0f7424 */ /* 0x000fce00078e00ff */
[----:B----4-:R-:W-:Y:S05]  /*c850*/  WARPSYNC.COLLECTIVE R15, `(.L_x_218) ;  /* 0x000000000f087348 */ /* 0x010fea0003c00000 */
[----:B------:R1:W2:Y:S02]  /*c860*/  SHFL.IDX P6, R14, R13, R12, R11 ;  /* 0x0000000c0d0e7389 */ /* 0x0002a400000c000b */
[----:B-12-4-:R-:W-:Y:S01]  /*c870*/  ENDCOLLECTIVE ;  /* 0x000000000000791b */ /* 0x016fe20003800000 */
.L_x_218:
[----:B------:R-:W-:Y:S05]  /*c880*/  BRA `(.L_x_219) ;  /* 0xffffffd400bc7947 */ /* 0x000fea000383ffff */
.L_x_160:
[----:B------:R-:W-:Y:S01]  /*c890*/  BSSY B0, `(.L_x_220) ;  /* 0x0000006000007945 */ /* 0x000fe20003800000 */
[----:B------:R-:W-:-:S07]  /*c8a0*/  IMAD.MOV.U32 R15, RZ, RZ, -0x1 ;  /* 0xffffffffff0f7424 */ /* 0x000fce00078e00ff */
[----:B----4-:R-:W-:Y:S05]  /*c8b0*/  WARPSYNC.COLLECTIVE R15, `(.L_x_221) ;  /* 0x000000000f0c7348 */ /* 0x010fea0003c00000 */
[----:B------:R-:W-:Y:S02]  /*c8c0*/  ELECT P6, UR62, PT ;  /* 0x00000000003e782f */ /* 0x000fe400038c0000 */
[----:B------:R-:W-:Y:S01]  /*c8d0*/  MOV R14, UR62 ;  /* 0x0000003e000e7c02 */ /* 0x000fe20008000f00 */
[----:B----4-:R-:W-:Y:S10]  /*c8e0*/  ENDCOLLECTIVE ;  /* 0x000000000000791b */ /* 0x010ff40003800000 */
.L_x_221:
[----:B------:R-:W-:Y:S05]  /*c8f0*/  BSYNC B0 ;  /* 0x0000000000007941 */ /* 0x000fea0003800000 */
.L_x_220:
[----:B------:R-:W-:Y:S05]  /*c900*/  BRA `(.L_x_222) ;  /* 0xffffffd400bc7947 */ /* 0x000fea000383ffff */
.L_x_163:
[----:B-1----:R1:W2:Y:S02]  /*c910*/  SYNCS.PHASECHK.TRANS64.TRYWAIT P0, [R2+URZ+0x29880], R3 ;  /* 0x02988003020075a7 */ /* 0x0022a4000800017f */
[----:B--2---:R-:W-:Y:S05]  /*c920*/  @!P0 NANOSLEEP.SYNCS 0x989680 ;  /* 0x009896800000895d */ /* 0x004fea0003900000 */
[----:B------:R-:W2:Y:S02]  /*c930*/  @!P0 SYNCS.PHASECHK.TRANS64 P0, [R2+URZ+0x29880], R3 ;  /* 0x02988003020085a7 */ /* 0x000ea4000800007f */
[----:B--2---:R-:W-:Y:S05]  /*c940*/  @!P0 BRA `(.L_x_163) ;  /* 0xfffffffc00f08947 */ /* 0x004fea000383ffff */
[----:B------:R-:W-:Y:S05]  /*c950*/  BRA `(.L_x_223) ;  /* 0xffffffd8000c7947 */ /* 0x000fea000383ffff */
.L_x_166:
[----:B-1----:R1:W2:Y:S02]  /*c960*/  SYNCS.PHASECHK.TRANS64.TRYWAIT P0, [R2+URZ+0x29840], R3 ;  /* 0x02984003020075a7 */ /* 0x0022a4000800017f */
[----:B--2---:R-:W-:Y:S05]  /*c970*/  @!P0 NANOSLEEP.SYNCS 0x989680 ;  /* 0x009896800000895d */ /* 0x004fea0003900000 */
[----:B------:R-:W2:Y:S02]  /*c980*/  @!P0 SYNCS.PHASECHK.TRANS64 P0, [R2+URZ+0x29840], R3 ;  /* 0x02984003020085a7 */ /* 0x000ea4000800007f */
[----:B--2---:R-:W-:Y:S05]  /*c990*/  @!P0 BRA `(.L_x_166) ;  /* 0xfffffffc00f08947 */ /* 0x004fea000383ffff */
[----:B------:R-:W-:Y:S05]  /*c9a0*/  BRA `(.L_x_224) ;  /* 0xffffffd800987947 */ /* 0x000fea000383ffff */
.L_x_169:
[----:B--2---:R-:W-:-:S04]  /*c9b0*/  IMAD.U32 R3, RZ, RZ, UR40 ;  /* 0x00000028ff037e24 */ /* 0x004fc8000f8e00ff */
[----:B------:R2:W3:Y:S03]  /*c9c0*/  SYNCS.PHASECHK.TRANS64.TRYWAIT P0, [R3+URZ+0x29820], R2 ;  /* 0x02982002030075a7 */ /* 0x0004e6000800017f */
[----:B---3--:R-:W-:Y:S05]  /*c9d0*/  @!P0 NANOSLEEP.SYNCS 0x989680 ;  /* 0x009896800000895d */ /* 0x008fea0003900000 */
[----:B------:R-:W3:Y:S02]  /*c9e0*/  @!P0 SYNCS.PHASECHK.TRANS64 P0, [R3+URZ+0x29820], R2 ;  /* 0x02982002030085a7 */ /* 0x000ee4000800007f */
[----:B---3--:R-:W-:Y:S05]  /*c9f0*/  @!P0 BRA `(.L_x_169) ;  /* 0xfffffffc00ec8947 */ /* 0x008fea000383ffff */
[----:B------:R-:W-:Y:S05]  /*ca00*/  BRA `(.L_x_225) ;  /* 0xffffffdc00c47947 */ /* 0x000fea000383ffff */
.L_x_175:
[----:B-1----:R1:W4:Y:S02]  /*ca10*/  SYNCS.PHASECHK.TRANS64.TRYWAIT P0, [R4+URZ+0x29880], R3 ;  /* 0x02988003040075a7 */ /* 0x002324000800017f */
[----:B----4-:R-:W-:Y:S05]  /*ca20*/  @!P0 NANOSLEEP.SYNCS 0x989680 ;  /* 0x009896800000895d */ /* 0x010fea0003900000 */
[----:B------:R-:W4:Y:S02]  /*ca30*/  @!P0 SYNCS.PHASECHK.TRANS64 P0, [R4+URZ+0x29880], R3 ;  /* 0x02988003040085a7 */ /* 0x000f24000800007f */
[----:B----4-:R-:W-:Y:S05]  /*ca40*/  @!P0 BRA `(.L_x_175) ;  /* 0xfffffffc00f08947 */ /* 0x010fea000383ffff */
[----:B------:R-:W-:Y:S05]  /*ca50*/  BRA `(.L_x_226) ;  /* 0xffffffe0005c7947 */ /* 0x000fea000383ffff */
.L_x_181:
[----:B-1----:R1:W2:Y:S02]  /*ca60*/  SYNCS.PHASECHK.TRANS64.TRYWAIT P0, [R4+URZ+0x29840], R3 ;  /* 0x02984003040075a7 */ /* 0x0022a4000800017f */
[----:B--2---:R-:W-:Y:S05]  /*ca70*/  @!P0 NANOSLEEP.SYNCS 0x989680 ;  /* 0x009896800000895d */ /* 0x004fea0003900000 */
[----:B------:R-:W2:Y:S02]  /*ca80*/  @!P0 SYNCS.PHASECHK.TRANS64 P0, [R4+URZ+0x29840], R3 ;  /* 0x02984003040085a7 */ /* 0x000ea4000800007f */
[----:B--2---:R-:W-:Y:S05]  /*ca90*/  @!P0 BRA `(.L_x_181) ;  /* 0xfffffffc00f08947 */ /* 0x004fea000383ffff */
[----:B------:R-:W-:Y:S05]  /*caa0*/  BRA `(.L_x_227) ;  /* 0xffffffe400147947 */ /* 0x000fea000383ffff */
.L_x_190:
[----:B----4-:R-:W4:Y:S02]  /*cab0*/  LDL R3, [R1+0x4] ;  /* 0x0000040001037983 */ /* 0x010f240000100800 */
[----:B----4-:R4:W1:Y:S02]  /*cac0*/  SYNCS.PHASECHK.TRANS64.TRYWAIT P3, [R3+URZ+0x29870], R2 ;  /* 0x02987002030075a7 */ /* 0x010864000806017f */
[----:B-1----:R-:W-:Y:S05]  /*cad0*/  @!P3 NANOSLEEP.SYNCS 0x989680 ;  /* 0x009896800000b95d */ /* 0x002fea0003900000 */
[----:B------:R-:W1:Y:S02]  /*cae0*/  @!P3 SYNCS.PHASECHK.TRANS64 P3, [R3+URZ+0x29870], R2 ;  /* 0x029870020300b5a7 */ /* 0x000e64000806007f */
[----:B-1----:R-:W-:Y:S05]  /*caf0*/  @!P3 BRA `(.L_x_190) ;  /* 0xfffffffc00ecb947 */ /* 0x002fea000383ffff */
[----:B------:R-:W-:Y:S05]  /*cb00*/  BRA `(.L_x_228) ;  /* 0xffffffe8005c7947 */ /* 0x000fea000383ffff */
.L_x_192:
[----:B----4-:R-:W4:Y:S02]  /*cb10*/  LDL R4, [R1+0x4] ;  /* 0x0000040001047983 */ /* 0x010f240000100800 */
[----:B----4-:R4:W1:Y:S02]  /*cb20*/  SYNCS.PHASECHK.TRANS64.TRYWAIT P3, [R4+URZ+0x29860], R3 ;  /* 0x02986003040075a7 */ /* 0x010864000806017f */
[----:B-1----:R-:W-:Y:S05]  /*cb30*/  @!P3 NANOSLEEP.SYNCS 0x989680 ;  /* 0x009896800000b95d */ /* 0x002fea0003900000 */
[----:B------:R-:W1:Y:S02]  /*cb40*/  @!P3 SYNCS.PHASECHK.TRANS64 P3, [R4+URZ+0x29860], R3 ;  /* 0x029860030400b5a7 */ /* 0x000e64000806007f */
[----:B-1----:R-:W-:Y:S05]  /*cb50*/  @!P3 BRA `(.L_x_192) ;  /* 0xfffffffc00ecb947 */ /* 0x002fea000383ffff */
[----:B------:R-:W-:Y:S05]  /*cb60*/  BRA `(.L_x_229) ;  /* 0xffffffe800647947 */ /* 0x000fea000383ffff */
.L_x_198:
[----:B-1----:R1:W2:Y:S02]  /*cb70*/  SYNCS.PHASECHK.TRANS64.TRYWAIT P2, [R20+URZ+0x29870], R3 ;  /* 0x02987003140075a7 */ /* 0x0022a4000804017f */
[----:B--2---:R-:W-:Y:S05]  /*cb80*/  @!P2 NANOSLEEP.SYNCS 0x989680 ;  /* 0x009896800000a95d */ /* 0x004fea0003900000 */
[----:B------:R-:W2:Y:S02]  /*cb90*/  @!P2 SYNCS.PHASECHK.TRANS64 P2, [R20+URZ+0x29870], R3 ;  /* 0x029870031400a5a7 */ /* 0x000ea4000804007f */
[----:B--2---:R-:W-:Y:S05]  /*cba0*/  @!P2 BRA `(.L_x_198) ;  /* 0xfffffffc00f0a947 */ /* 0x004fea000383ffff */
[----:B------:R-:W-:Y:S05]  /*cbb0*/  BRA `(.L_x_230) ;  /* 0xffffffec00fc7947 */ /* 0x000fea000383ffff */
.L_x_200:
[----:B-1----:R1:W2:Y:S02]  /*cbc0*/  SYNCS.PHASECHK.TRANS64.TRYWAIT P2, [R20+URZ+0x29860], R3 ;  /* 0x02986003140075a7 */ /* 0x0022a4000804017f */
[----:B--2---:R-:W-:Y:S05]  /*cbd0*/  @!P2 NANOSLEEP.SYNCS 0x989680 ;  /* 0x009896800000a95d */ /* 0x004fea0003900000 */
[----:B------:R-:W2:Y:S02]  /*cbe0*/  @!P2 SYNCS.PHASECHK.TRANS64 P2, [R20+URZ+0x29860], R3 ;  /* 0x029860031400a5a7 */ /* 0x000ea4000804007f */
[----:B--2---:R-:W-:Y:S05]  /*cbf0*/  @!P2 BRA `(.L_x_200) ;  /* 0xfffffffc00f0a947 */ /* 0x004fea000383ffff */
[----:B------:R-:W-:Y:S05]  /*cc00*/  BRA `(.L_x_231) ;  /* 0xfffffff000047947 */ /* 0x000fea000383ffff */
.L_x_204:
[----:B--2---:R2:W3:Y:S02]  /*cc10*/  SYNCS.PHASECHK.TRANS64.TRYWAIT P0, [R9+URZ+0x29820], R0 ;  /* 0x02982000090075a7 */ /* 0x0044e4000800017f */
[----:B---3--:R-:W-:Y:S05]  /*cc20*/  @!P0 NANOSLEEP.SYNCS 0x989680 ;  /* 0x009896800000895d */ /* 0x008fea0003900000 */
[----:B------:R-:W3:Y:S02]  /*cc30*/  @!P0 SYNCS.PHASECHK.TRANS64 P0, [R9+URZ+0x29820], R0 ;  /* 0x02982000090085a7 */ /* 0x000ee4000800007f */
[----:B---3--:R-:W-:Y:S05]  /*cc40*/  @!P0 BRA `(.L_x_204) ;  /* 0xfffffffc00f08947 */ /* 0x008fea000383ffff */
[----:B------:R-:W-:Y:S05]  /*cc50*/  BRA `(.L_x_232) ;  /* 0xfffffff400ac7947 */ /* 0x000fea000383ffff */
.L_x_208:
[----:B--2---:R2:W3:Y:S02]  /*cc60*/  SYNCS.PHASECHK.TRANS64.TRYWAIT P1, [R5+URZ], R4 ;  /* 0x00000004050075a7 */ /* 0x0044e4000802017f */
[----:B---3--:R-:W-:Y:S05]  /*cc70*/  @!P1 NANOSLEEP.SYNCS 0x989680 ;  /* 0x009896800000995d */ /* 0x008fea0003900000 */
[----:B------:R-:W3:Y:S02]  /*cc80*/  @!P1 SYNCS.PHASECHK.TRANS64 P1, [R5+URZ], R4 ;  /* 0x00000004050095a7 */ /* 0x000ee4000802007f */
[----:B---3--:R-:W-:Y:S05]  /*cc90*/  @!P1 BRA `(.L_x_208) ;  /* 0xfffffffc00f09947 */ /* 0x008fea000383ffff */
[----:B------:R-:W-:Y:S05]  /*cca0*/  BRA `(.L_x_233) ;  /* 0xfffffff800087947 */ /* 0x000fea000383ffff */
.L_x_209:
[----:B---3--:R3:W4:Y:S02]  /*ccb0*/  SYNCS.PHASECHK.TRANS64.TRYWAIT P1, [R7+URZ], R0 ;  /* 0x00000000070075a7 */ /* 0x008724000802017f */
[----:B----4-:R-:W-:Y:S05]  /*ccc0*/  @!P1 NANOSLEEP.SYNCS 0x989680 ;  /* 0x009896800000995d */ /* 0x010fea0003900000 */
[----:B------:R-:W4:Y:S02]  /*ccd0*/  @!P1 SYNCS.PHASECHK.TRANS64 P1, [R7+URZ], R0 ;  /* 0x00000000070095a7 */ /* 0x000f24000802007f */
[----:B----4-:R-:W-:Y:S05]  /*cce0*/  @!P1 BRA `(.L_x_209) ;  /* 0xfffffffc00f09947 */ /* 0x010fea000383ffff */
[----:B------:R-:W-:Y:S05]  /*ccf0*/  BRA `(.L_x_234) ;  /* 0xfffffff400fc7947 */ /* 0x000fea000383ffff */
.L_x_211:
[----:B--2---:R2:W4:Y:S02]  /*cd00*/  SYNCS.PHASECHK.TRANS64.TRYWAIT P1, [R5+URZ+0x29860], R4 ;  /* 0x02986004050075a7 */ /* 0x004524000802017f */
[----:B----4-:R-:W-:Y:S05]  /*cd10*/  @!P1 NANOSLEEP.SYNCS 0x989680 ;  /* 0x009896800000995d */ /* 0x010fea0003900000 */
[----:B------:R-:W4:Y:S02]  /*cd20*/  @!P1 SYNCS.PHASECHK.TRANS64 P1, [R5+URZ+0x29860], R4 ;  /* 0x02986004050095a7 */ /* 0x000f24000802007f */
[----:B----4-:R-:W-:Y:S05]  /*cd30*/  @!P1 BRA `(.L_x_211) ;  /* 0xfffffffc00f09947 */ /* 0x010fea000383ffff */
[----:B------:R-:W-:Y:S05]  /*cd40*/  BRA `(.L_x_235) ;  /* 0xfffffff800007947 */ /* 0x000fea000383ffff */
.L_x_213:
[----:B----4-:R4:W1:Y:S02]  /*cd50*/  SYNCS.PHASECHK.TRANS64.TRYWAIT P1, [R3+URZ+0x29860], R0 ;  /* 0x02986000030075a7 */ /* 0x010864000802017f */
[----:B-1----:R-:W-:Y:S05]  /*cd60*/  @!P1 NANOSLEEP.SYNCS 0x989680 ;  /* 0x009896800000995d */ /* 0x002fea0003900000 */
[----:B------:R-:W1:Y:S02]  /*cd70*/  @!P1 SYNCS.PHASECHK.TRANS64 P1, [R3+URZ+0x29860], R0 ;  /* 0x02986000030095a7 */ /* 0x000e64000802007f */
[----:B-1----:R-:W-:Y:S05]  /*cd80*/  @!P1 BRA `(.L_x_213) ;  /* 0xfffffffc00f09947 */ /* 0x002fea000383ffff */
[----:B------:R-:W-:Y:S05]  /*cd90*/  BRA `(.L_x_236) ;  /* 0xfffffff800007947 */ /* 0x000fea000383ffff */
.L_x_215:
[----:B------:R1:W1:Y:S02]  /*cda0*/  SYNCS.PHASECHK.TRANS64.TRYWAIT P0, [R5+URZ+0x29880], R4 ;  /* 0x02988004050075a7 */ /* 0x000264000800017f */
[----:B-1----:R-:W-:Y:S05]  /*cdb0*/  @!P0 NANOSLEEP.SYNCS 0x989680 ;  /* 0x009896800000895d */ /* 0x002fea0003900000 */
[----:B------:R-:W1:Y:S02]  /*cdc0*/  @!P0 SYNCS.PHASECHK.TRANS64 P0, [R5+URZ+0x29880], R4 ;  /* 0x02988004050085a7 */ /* 0x000e64000800007f */
[----:B-1----:R-:W-:Y:S05]  /*cdd0*/  @!P0 BRA `(.L_x_215) ;  /* 0xfffffffc00f08947 */ /* 0x002fea000383ffff */
[----:B------:R-:W-:Y:S05]  /*cde0*/  BRA `(.L_x_216) ;  /* 0xfffffff400fc7947 */ /* 0x000fea000383ffff */
.L_x_237:
        /* <DEDUP_REMOVED lines=9> */
.L_x_2668:


//--------------------- .text._ZN7cutlass13device_kernelIN5flash11enable_sm90INS1_16FlashAttnFwdSm90INS1_25CollectiveMainloopFwdSm90ILi2EN4cute5tupleIJNS5_1CILi1EEES8_S8_EEENS6_IJNS7_ILi128EEENS7_ILi160EEENS7_ILi192EEEEEELi128ENS_12float_e4m3_tEfNS_4arch4Sm90ELb0ELb0ELb0ELb1ELb0ELb0ELb0ELb1ELb1ELb0ELb0ELb0EEENS1_21CollectiveEpilogueFwdINS6_IJSA_SA_SB_EEES9_NS_10bfloat16_tESG_Li256ELb1ELb0ELb0ELb1EEENS1_36VarlenDynamicPersistentTileSchedulerILi128ELi160ELi256ELi128ELb0ELb0ELb1ELb0ELb1ELb1EEEEEEEEEvNT_6ParamsE --------------------------
	.section	.text._ZN7cutlass13device_kernelIN5flash11enable_sm90INS1_16FlashAttnFwdSm90INS1_25CollectiveMainloopFwdSm90ILi2EN4cute5tupleIJNS5_1CILi1EEES8_S8_EEENS6_IJNS7_ILi128EEENS7_ILi160EEENS7_ILi192EEEEEELi128ENS_12float_e4m3_tEfNS_4arch4Sm90ELb0ELb0ELb0ELb1ELb0ELb0ELb0ELb1ELb1ELb0ELb0ELb0EEENS1_21CollectiveEpilogueFwdINS6_IJSA_SA_SB_EEES9_NS_10bfloat16_tESG_Li256ELb1ELb0ELb0ELb1EEENS1_36VarlenDynamicPersistentTileSchedulerILi128ELi160ELi256ELi128ELb0ELb0ELb1ELb0ELb1ELb1EEEEEEEEEvNT_6ParamsE,"ax",@progbits
	.align	128
.text._ZN7cutlass13device_kernelIN5flash11enable_sm90INS1_16FlashAttnFwdSm90INS1_25CollectiveMainloopFwdSm90ILi2EN4cute5tupleIJNS5_1CILi1EEES8_S8_EEENS6_IJNS7_ILi128EEENS7_ILi160EEENS7_ILi192EEEEEELi128ENS_12float_e4m3_tEfNS_4arch4Sm90ELb0ELb0ELb0ELb1ELb0ELb0ELb0ELb1ELb1ELb0ELb0ELb0EEENS1_21CollectiveEpilogueFwdINS6_IJSA_SA_SB_EEES9_NS_10bfloat16_tESG_Li256ELb1ELb0ELb0ELb1EEENS1_36VarlenDynamicPersistentTileSchedulerILi128ELi160ELi256ELi128ELb0ELb0ELb1ELb0ELb1ELb1EEEEEEEEEvNT_6ParamsE:
        .type           _ZN7cutlass13device_kernelIN5flash11enable_sm90INS1_16FlashAttnFwdSm90INS1_25CollectiveMainloopFwdSm90ILi2EN4cute5tupleIJNS5_1CILi1EEES8_S8_EEENS6_IJNS7_ILi128EEENS7_ILi160EEENS7_ILi192EEEEEELi128ENS_12float_e4m3_tEfNS_4arch4Sm90ELb0ELb0ELb0ELb1ELb0ELb0ELb0ELb1ELb1ELb0ELb0ELb0EEENS1_21CollectiveEpilogueFwdINS6_IJSA_SA_SB_EEES9_NS_10bfloat16_tESG_Li256ELb1ELb0ELb0ELb1EEENS1_36VarlenDynamicPersistentTileSchedulerILi128ELi160ELi256ELi128ELb0ELb0ELb1ELb0ELb1ELb1EEEEEEEEEvNT_6ParamsE,@function
        .size           _ZN7cutlass13device_kernelIN5flash11enable_sm90INS1_16FlashAttnFwdSm90INS1_25CollectiveMainloopFwdSm90ILi2EN4cute5tupleIJNS5_1CILi1EEES8_S8_EEENS6_IJNS7_ILi128EEENS7_ILi160EEENS7_ILi192EEEEEELi128ENS_12float_e4m3_tEfNS_4arch4Sm90ELb0ELb0ELb0ELb1ELb0ELb0ELb0ELb1ELb1ELb0ELb0ELb0EEENS1_21CollectiveEpilogueFwdINS6_IJSA_SA_SB_EEES9_NS_10bfloat16_tESG_Li256ELb1ELb0ELb0ELb1EEENS1_36VarlenDynamicPersistentTileSchedulerILi128ELi160ELi256ELi128ELb0ELb0ELb1ELb0ELb1ELb1EEEEEEEEEvNT_6ParamsE,(.L_x_2669 - _ZN7cutlass13device_kernelIN5flash11enable_sm90INS1_16FlashAttnFwdSm90INS1_25CollectiveMainloopFwdSm90ILi2EN4cute5tupleIJNS5_1CILi1EEES8_S8_EEENS6_IJNS7_ILi128EEENS7_ILi160EEENS7_ILi192EEEEEELi128ENS_12float_e4m3_tEfNS_4arch4Sm90ELb0ELb0ELb0ELb1ELb0ELb0ELb0ELb1ELb1ELb0ELb0ELb0EEENS1_21CollectiveEpilogueFwdINS6_IJSA_SA_SB_EEES9_NS_10bfloat16_tESG_Li256ELb1ELb0ELb0ELb1EEENS1_36VarlenDynamicPersistentTileSchedulerILi128ELi160ELi256ELi128ELb0ELb0ELb1ELb0ELb1ELb1EEEEEEEEEvNT_6ParamsE)
        .other          _ZN7cutlass13device_kernelIN5flash11enable_sm90INS1_16FlashAttnFwdSm90INS1_25CollectiveMainloopFwdSm90ILi2EN4cute5tupleIJNS5_1CILi1EEES8_S8_EEENS6_IJNS7_ILi128EEENS7_ILi160EEENS7_ILi192EEEEEELi128ENS_12float_e4m3_tEfNS_4arch4Sm90ELb0ELb0ELb0ELb1ELb0ELb0ELb0ELb1ELb1ELb0ELb0ELb0EEENS1_21CollectiveEpilogueFwdINS6_IJSA_SA_SB_EEES9_NS_10bfloat16_tESG_Li256ELb1ELb0ELb0ELb1EEENS1_36VarlenDynamicPersistentTileSchedulerILi128ELi160ELi256ELi128ELb0ELb0ELb1ELb0ELb1ELb1EEEEEEEEEvNT_6ParamsE,@"STO_CUDA_ENTRY STV_DEFAULT"
_ZN7cutlass13device_kernelIN5flash11enable_sm90INS1_16FlashAttnFwdSm90INS1_25CollectiveMainloopFwdSm90ILi2EN4cute5tupleIJNS5_1CILi1EEES8_S8_EEENS6_IJNS7_ILi128EEENS7_ILi160EEENS7_ILi192EEEEEELi128ENS_12float_e4m3_tEfNS_4arch4Sm90ELb0ELb0ELb0ELb1ELb0ELb0ELb0ELb1ELb1ELb0ELb0ELb0EEENS1_21CollectiveEpilogueFwdINS6_IJSA_SA_SB_EEES9_NS_10bfloat16_tESG_Li256ELb1ELb0ELb0ELb1EEENS1_36VarlenDynamicPersistentTileSchedulerILi128ELi160ELi256ELi128ELb0ELb0ELb1ELb0ELb1ELb1EEEEEEEEEvNT_6ParamsE:
[----:B------:R-:W0:Y:S02]  /*0000*/  LDC R1, c[0x0][0x28] ;  /* 0x00000a00ff017b82 */ /* 0x000e240000000800 */
[----:B0-----:R-:W-:Y:S01]  /*0010*/  VIADD R1, R1, 0xffffffc8 ;  /* 0xffffffc801017836 */ /* 0x001fe20000000000 */
[----:B------:R-:W0:Y:S01]  /*0020*/  S2R R3, SR_TID.X ;  /* 0x0000000000037919 */ /* 0x000e220000002100 */
[----:B------:R-:W-:Y:S01]  /*0030*/  ELECT P0, URZ, PT ;  /* 0x00000000003f782f */ /* 0x000fe20003800000 */
[----:B------:R-:W-:Y:S01]  /*0040*/  BSSY B0, `(.L_x_238) ;  /* 0x0000011000007945 */ /* 0x000fe20003800000 */
[--C-:B0-----:R-:W-:Y:S02]  /*0050*/  SHF.R.U32.HI R0, RZ, 0x5, R3.reuse ;  /* 0x00000005ff007819 */ /* 0x101fe40000011603 */
[----:B------:R-:W-:-:S03]  /*0060*/  SHF.R.U32.HI R22, RZ, 0x7, R3 ;  /* 0x00000007ff167819 */ /* 0x000fc60000011603 */
[----:B------:R-:W0:Y:S02]  /*0070*/  SHFL.IDX PT, R2, R0, RZ, 0x1f ;  /* 0x00001fff00027589 */ /* 0x000e2400000e0000 */
[----:B0-----:R-:W-:-:S13]  /*0080*/  ISETP.EQ.AND P0, PT, R2, RZ, P0 ;  /* 0x000000ff0200720c */ /* 0x001fda0000702270 */
[----:B------:R-:W-:Y:S05]  /*0090*/  @!P0 BRA `(.L_x_239) ;  /* 0x00000000002c8947 */ /* 0x000fea0003800000 */
[----:B------:R-:W-:Y:S02]  /*00a0*/  ULDC.64 UR4, c[0x0][0x198] ;  /* 0x0000660000047ab9 */ /* 0x000fe40000000a00 */
[----:B------:R-:W-:Y:S02]  /*00b0*/  UIADD3 UR6, UP0, UR4, 0x270, URZ ;  /* 0x0000027004067890 */ /* 0x000fe4000ff1e03f */
[----:B------:R-:W-:Y:S02]  /*00c0*/  UIADD3 UR8, UP1, UR4, 0x370, URZ ;  /* 0x0000037004087890 */ /* 0x000fe4000ff3e03f */
[----:B------:R-:W-:Y:S02]  /*00d0*/  UIADD3 UR4, UP2, UR4, 0x470, URZ ;  /* 0x0000047004047890 */ /* 0x000fe4000ff5e03f */
[----:B------:R-:W-:Y:S02]  /*00e0*/  UIADD3.X UR7, URZ, UR5, URZ, UP0, !UPT ;  /* 0x000000053f077290 */ /* 0x000fe400087fe43f */
[----:B------:R-:W-:-:S02]  /*00f0*/  UIADD3.X UR9, URZ, UR5, URZ, UP1, !UPT ;  /* 0x000000053f097290 */ /* 0x000fc40008ffe43f */
[----:B------:R-:W-:-:S05]  /*0100*/  UIADD3.X UR5, URZ, UR5, URZ, UP2, !UPT ;  /* 0x000000053f057290 */ /* 0x000fca00097fe43f */
[----:B------:R0:W-:Y:S02]  /*0110*/  UTMACCTL.PF [UR6] ;  /* 0x00000000060079b9 */ /* 0x0001e40008040000 */
[----:B------:R0:W-:Y:S02]  /*0120*/  UTMACCTL.PF [UR8] ;  /* 0x00000000080079b9 */ /* 0x0001e40008040000 */
[----:B------:R0:W-:Y:S02]  /*0130*/  UTMACCTL.PF [UR4] ;  /* 0x00000000040079b9 */ /* 0x0001e40008040000 */
[----:B0-----:R-:W-:Y:S01]  /*0140*/  NOP ;  /* 0x0000000000007918 */ /* 0x001fe20000000000 */
.L_x_239:
[----:B------:R-:W-:Y:S05]  /*0150*/  BSYNC B0 ;  /* 0x0000000000007941 */ /* 0x000fea0003800000 */
.L_x_238:
[----:B------:R-:W-:Y:S01]  /*0160*/  VOTEU.ANY UP0, P0 ;  /* 0x00000000003f7886 */ /* 0x000fe20000000100 */
[----:B------:R-:W0:Y:S01]  /*0170*/  SHFL.IDX PT, R3, R22, RZ, 0x1f ;  /* 0x00001fff16037589 */ /* 0x000e2200000e0000 */
[----:B------:R-:W-:Y:S01]  /*0180*/  UMOV UR4, 0x1 ;  /* 0x0000000100047882 */ /* 0x000fe20000000000 */
[----:B------:R-:W-:Y:S01]  /*0190*/  UMOV UR7, 0x100 ;  /* 0x0000010000077882 */ /* 0x000fe20000000000 */
[----:B------:R-:W-:Y:S01]  /*01a0*/  VOTEU.ANY UP1, P0 ;  /* 0x00000000003f7886 */ /* 0x000fe20000020100 */
[----:B------:R-:W1:Y:S01]  /*01b0*/  @UP0 S2UR UR8, SR_CgaCtaId ;  /* 0x00000000000809c3 */ /* 0x000e620000008800 */
[----:B------:R-:W2:Y:S01]  /*01c0*/  SHFL.IDX PT, R2, R0, RZ, 0x1f ;  /* 0x00001fff00027589 */ /* 0x000ea200000e0000 */
[----:B------:R-:W-:Y:S01]  /*01d0*/  @UP0 UMOV UR6, 0x400 ;  /* 0x0000040000060882 */ /* 0x000fe20000000000 */
[----:B------:R-:W-:-:S04]  /*01e0*/  @UP0 UIADD3 UR4, -UR4, 0x100000, URZ ;  /* 0x0010000004040890 */ /* 0x000fc8000fffe13f */
[----:B------:R-:W-:Y:S02]  /*01f0*/  @UP0 USHF.L.U32 UR5, UR4, 0xb, URZ ;  /* 0x0000000b04050899 */ /* 0x000fe4000800063f */
[----:B------:R-:W-:Y:S01]  /*0200*/  @UP0 USHF.L.U32 UR4, UR4, 0x1, URZ ;  /* 0x0000000104040899 */ /* 0x000fe2000800063f */
[----:B------:R-:W-:Y:S01]  /*0210*/  VOTEU.ANY UP2, P0 ;  /* 0x00000000003f7886 */ /* 0x000fe20000040100 */
[----:B0-----:R-:W-:Y:S01]  /*0220*/  R2UR UR9, R3 ;  /* 0x00000000030972ca */ /* 0x001fe200000e0000 */
[----:B-1----:R-:W-:Y:S01]  /*0230*/  @UP0 ULEA UR8, UR8, UR6, 0x18 ;  /* 0x0000000608080291 */ /* 0x002fe2000f8ec03f */
[----:B--2---:R-:W-:Y:S01]  /*0240*/  ISETP.NE.AND P1, PT, R2, RZ, PT ;  /* 0x000000ff0200720c */ /* 0x004fe20003f25270 */
[----:B------:R-:W-:-:S04]  /*0250*/  @UP0 UIADD3 UR6, -UR7, 0x100000, URZ ;  /* 0x0010000007060890 */ /* 0x000fc8000fffe13f */
[----:B------:R-:W-:Y:S02]  /*0260*/  @UP0 USHF.L.U32 UR7, UR6, 0xb, URZ ;  /* 0x0000000b06070899 */ /* 0x000fe4000800063f */
[----:B------:R-:W-:-:S04]  /*0270*/  @UP0 USHF.L.U32 UR6, UR6, 0x1, URZ ;  /* 0x0000000106060899 */ /* 0x000fc8000800063f */
[----:B------:R-:W-:Y:S01]  /*0280*/  UISETP.NE.AND UP0, UPT, UR9, URZ, UPT ;  /* 0x0000003f0900728c */ /* 0x000fe2000bf05270 */
[----:B------:R-:W0:Y:S02]  /*0290*/  FENCE.VIEW.ASYNC.S ;  /* 0x00000000000073c6 */ /* 0x000e240000000000 */
[----:B0-----:R0:W1:Y:S05]  /*02a0*/  @UP1 SYNCS.EXCH.64 URZ, [UR8+0x29800], UR4 ;  /* 0x02980004083f15b2 */ /* 0x00106a0008000100 */
[----:B------:R0:W2:Y:S01]  /*02b0*/  @UP2 SYNCS.EXCH.64 URZ, [UR8+0x29820], UR6 ;  /* 0x02982006083f25b2 */ /* 0x0000a20008000100 */
[----:B------:R-:W-:Y:S05]  /*02c0*/  @P1 BRA `(.L_x_240) ;  /* 0x0000000000481947 */ /* 0x000fea0003800000 */
[----:B0-----:R-:W0:Y:S01]  /*02d0*/  S2UR UR5, SR_CgaCtaId ;  /* 0x00000000000579c3 */ /* 0x001e220000008800 */
[----:B------:R-:W-:Y:S01]  /*02e0*/  UMOV UR4, 0x400 ;  /* 0x0000040000047882 */ /* 0x000fe20000000000 */
[----:B------:R-:W-:Y:S01]  /*02f0*/  UMOV UR6, 0x1 ;  /* 0x0000000100067882 */ /* 0x000fe20000000000 */
[----:B------:R-:W-:Y:S01]  /*0300*/  UMOV UR9, 0x2 ;  /* 0x0000000200097882 */ /* 0x000fe20000000000 */
[----:B------:R-:W-:-:S04]  /*0310*/  UIADD3 UR6, -UR6, 0x100000, URZ ;  /* 0x0010000006067890 */ /* 0x000fc8000fffe13f */
[----:B------:R-:W-:Y:S02]  /*0320*/  USHF.L.U32 UR7, UR6, 0xb, URZ ;  /* 0x0000000b06077899 */ /* 0x000fe4000800063f */
[----:B------:R-:W-:Y:S01]  /*0330*/  USHF.L.U32 UR6, UR6, 0x1, URZ ;  /* 0x0000000106067899 */ /* 0x000fe2000800063f */
[----:B------:R-:W-:Y:S01]  /*0340*/  ELECT P0, URZ, PT ;  /* 0x00000000003f782f */ /* 0x000fe20003800000 */
[----:B0-----:R-:W-:Y:S02]  /*0350*/  ULEA UR8, UR5, UR4, 0x18 ;  /* 0x0000000405087291 */ /* 0x001fe4000f8ec03f */
[----:B------:R-:W-:-:S04]  /*0360*/  UIADD3 UR4, -UR9, 0x100000, URZ ;  /* 0x0010000009047890 */ /* 0x000fc8000fffe13f */
[----:B------:R-:W-:Y:S02]  /*0370*/  USHF.L.U32 UR5, UR4, 0xb, URZ ;  /* 0x0000000b04057899 */ /* 0x000fe4000800063f */
[----:B------:R-:W-:Y:S01]  /*0380*/  USHF.L.U32 UR4, UR4, 0x1, URZ ;  /* 0x0000000104047899 */ /* 0x000fe2000800063f */
[----:B------:R-:W0:Y:S03]  /*0390*/  FENCE.VIEW.ASYNC.S ;  /* 0x00000000000073c6 */ /* 0x000e260000000000 */
[----:B0-----:R3:W4:Y:S08]  /*03a0*/  SYNCS.EXCH.64 URZ, [UR8+0x29830], UR6 ;  /* 0x02983006083f75b2 */ /* 0x0017300008000100 */
[----:B------:R3:W0:Y:S01]  /*03b0*/  SYNCS.EXCH.64 URZ, [UR8+0x29840], UR4 ;  /* 0x02984004083f75b2 */ /* 0x0006220008000100 */
[----:B------:R3:W0:Y:S01]  /*03c0*/  SYNCS.EXCH.64 URZ, [UR8+0x29838], UR6 ;  /* 0x02983806083f75b2 */ /* 0x0006220008000100 */
[----:B------:R3:W0:Y:S02]  /*03d0*/  SYNCS.EXCH.64 URZ, [UR8+0x29848], UR4 ;  /* 0x02984804083f75b2 */ /* 0x0006240008000100 */
[----:B---3--:R-:W-:Y:S01]  /*03e0*/  NOP ;  /* 0x0000000000007918 */ /* 0x008fe20000000000 */
.L_x_240:
[----:B------:R-:W3:Y:S01]  /*03f0*/  SHFL.IDX PT, R2, R0, RZ, 0x1f ;  /* 0x00001fff00027589 */ /* 0x000ee200000e0000 */
[----:B------:R-:W-:Y:S01]  /*0400*/  NOP ;  /* 0x0000000000007918 */ /* 0x000fe20000000000 */
[----:B---3--:R-:W-:-:S13]  /*0410*/  ISETP.NE.AND P0, PT, R2, RZ, PT ;  /* 0x000000ff0200720c */ /* 0x008fda0003f05270 */
[----:B------:R-:W-:Y:S05]  /*0420*/  @P0 BRA `(.L_x_241) ;  /* 0x0000000000480947 */ /* 0x000fea0003800000 */
[----:B0-----:R-:W0:Y:S01]  /*0430*/  S2UR UR5, SR_CgaCtaId ;  /* 0x00000000000579c3 */ /* 0x001e220000008800 */
[----:B------:R-:W-:Y:S01]  /*0440*/  UMOV UR4, 0x400 ;  /* 0x0000040000047882 */ /* 0x000fe20000000000 */
[----:B------:R-:W-:Y:S01]  /*0450*/  UMOV UR6, 0x80 ;  /* 0x0000008000067882 */ /* 0x000fe20000000000 */
[----:B------:R-:W-:Y:S01]  /*0460*/  UMOV UR7, 0x100 ;  /* 0x0000010000077882 */ /* 0x000fe20000000000 */
[----:B------:R-:W-:Y:S01]  /*0470*/  ELECT P0, URZ, PT ;  /* 0x00000000003f782f */ /* 0x000fe20003800000 */
[----:B0-----:R-:W-:Y:S02]  /*0480*/  ULEA UR8, UR5, UR4, 0x18 ;  /* 0x0000000405087291 */ /* 0x001fe4000f8ec03f */
[----:B------:R-:W-:-:S04]  /*0490*/  UIADD3 UR4, -UR6, 0x100000, URZ ;  /* 0x0010000006047890 */ /* 0x000fc8000fffe13f */
[----:B------:R-:W-:Y:S02]  /*04a0*/  USHF.L.U32 UR5, UR4, 0xb, URZ ;  /* 0x0000000b04057899 */ /* 0x000fe4000800063f */
[----:B------:R-:W-:Y:S02]  /*04b0*/  USHF.L.U32 UR4, UR4, 0x1, URZ ;  /* 0x0000000104047899 */ /* 0x000fe4000800063f */
[----:B------:R-:W-:-:S04]  /*04c0*/  UIADD3 UR6, -UR7, 0x100000, URZ ;  /* 0x0010000007067890 */ /* 0x000fc8000fffe13f */
[----:B------:R-:W-:Y:S02]  /*04d0*/  USHF.L.U32 UR7, UR6, 0xb, URZ ;  /* 0x0000000b06077899 */ /* 0x000fe4000800063f */
[----:B------:R-:W-:Y:S01]  /*04e0*/  USHF.L.U32 UR6, UR6, 0x1, URZ ;  /* 0x0000000106067899 */ /* 0x000fe2000800063f */
[----:B------:R-:W0:Y:S03]  /*04f0*/  FENCE.VIEW.ASYNC.S ;  /* 0x00000000000073c6 */ /* 0x000e260000000000 */
[----:B0-----:R3:W0:Y:S08]  /*0500*/  SYNCS.EXCH.64 URZ, [UR8+0x29850], UR4 ;  /* 0x02985004083f75b2 */ /* 0x0016300008000100 */
[----:B------:R3:W0:Y:S01]  /*0510*/  SYNCS.EXCH.64 URZ, [UR8+0x29860], UR6 ;  /* 0x02986006083f75b2 */ /* 0x0006220008000100 */
[----:B------:R3:W0:Y:S01]  /*0520*/  SYNCS.EXCH.64 URZ, [UR8+0x29858], UR4 ;  /* 0x02985804083f75b2 */ /* 0x0006220008000100 */
[----:B------:R3:W0:Y:S02]  /*0530*/  SYNCS.EXCH.64 URZ, [UR8+0x29868], UR6 ;  /* 0x02986806083f75b2 */ /* 0x0006240008000100 */
[----:B---3--:R-:W-:Y:S01]  /*0540*/  NOP ;  /* 0x0000000000007918 */ /* 0x008fe20000000000 */
.L_x_241:
[----:B------:R-:W3:Y:S01]  /*0550*/  SHFL.IDX PT, R2, R0, RZ, 0x1f ;  /* 0x00001fff00027589 */ /* 0x000ee200000e0000 */
[----:B------:R-:W-:Y:S01]  /*0560*/  NOP ;  /* 0x0000000000007918 */ /* 0x000fe20000000000 */
[----:B---3--:R-:W-:-:S13]  /*0570*/  ISETP.NE.AND P0, PT, R2, RZ, PT ;  /* 0x000000ff0200720c */ /* 0x008fda0003f05270 */
[----:B------:R-:W-:Y:S05]  /*0580*/  @P0 BRA `(.L_x_242) ;  /* 0x0000000000380947 */ /* 0x000fea0003800000 */
[----:B0-----:R-:W0:Y:S01]  /*0590*/  S2UR UR5, SR_CgaCtaId ;  /* 0x00000000000579c3 */ /* 0x001e220000008800 */
[----:B------:R-:W-:Y:S01]  /*05a0*/  UMOV UR4, 0x400 ;  /* 0x0000040000047882 */ /* 0x000fe20000000000 */
[----:B------:R-:W-:Y:S01]  /*05b0*/  UMOV UR7, 0x1 ;  /* 0x0000000100077882 */ /* 0x000fe20000000000 */
[----:B------:R-:W-:Y:S01]  /*05c0*/  ELECT P0, URZ, PT ;  /* 0x00000000003f782f */ /* 0x000fe20003800000 */
[----:B0-----:R-:W-:Y:S02]  /*05d0*/  ULEA UR6, UR5, UR4, 0x18 ;  /* 0x0000000405067291 */ /* 0x001fe4000f8ec03f */
[----:B------:R-:W-:-:S04]  /*05e0*/  UIADD3 UR4, -UR7, 0x100000, URZ ;  /* 0x0010000007047890 */ /* 0x000fc8000fffe13f */
[----:B------:R-:W-:Y:S02]  /*05f0*/  USHF.L.U32 UR5, UR4, 0xb, URZ ;  /* 0x0000000b04057899 */ /* 0x000fe4000800063f */
[----:B------:R-:W-:Y:S01]  /*0600*/  USHF.L.U32 UR4, UR4, 0x1, URZ ;  /* 0x0000000104047899 */ /* 0x000fe2000800063f */
[----:B------:R-:W0:Y:S11]  /*0610*/  FENCE.VIEW.ASYNC.S ;  /* 0x00000000000073c6 */ /* 0x000e360000000000 */
[----:B0-----:R3:W0:Y:S01]  /*0620*/  SYNCS.EXCH.64 URZ, [UR6+0x29870], UR4 ;  /* 0x02987004063f75b2 */ /* 0x0016220008000100 */
[----:B------:R3:W0:Y:S01]  /*0630*/  SYNCS.EXCH.64 URZ, [UR6+0x29880], UR4 ;  /* 0x02988004063f75b2 */ /* 0x0006220008000100 */
[----:B------:R3:W0:Y:S01]  /*0640*/  SYNCS.EXCH.64 URZ, [UR6+0x29878], UR4 ;  /* 0x02987804063f75b2 */ /* 0x0006220008000100 */
[----:B------:R3:W0:Y:S02]  /*0650*/  SYNCS.EXCH.64 URZ, [UR6+0x29888], UR4 ;  /* 0x02988804063f75b2 */ /* 0x0006240008000100 */
[----:B---3--:R-:W-:Y:S01]  /*0660*/  NOP ;  /* 0x0000000000007918 */ /* 0x008fe20000000000 */
.L_x_242:
        /* <DEDUP_REMOVED lines=22> */
.L_x_243:
        /* <DEDUP_REMOVED lines=22> */
.L_x_244:
[----:B------:R-:W-:Y:S01]  /*0930*/  PLOP3.LUT P0, PT, PT, PT, UP0, 0x80, 0x0 ;  /* 0x000000000000781c */ /* 0x000fe20003f0f008 */
[----:B------:R-:W-:Y:S01]  /*0940*/  UMOV UR40, 0x1 ;  /* 0x0000000100287882 */ /* 0x000fe20000000000 */
[----:B------:R-:W-:Y:S01]  /*0950*/  NOP ;  /* 0x0000000000007918 */ /* 0x000fe20000000000 */
[----:B------:R-:W-:Y:S01]  /*0960*/  USEL UR40, UR40, 0x2, !UP0 ;  /* 0x0000000228287887 */ /* 0x000fe2000c000000 */
[----:B------:R-:W-:Y:S01]  /*0970*/  ULDC.64 UR48, c[0x0][0x208] ;  /* 0x0000820000307ab9 */ /* 0x000fe20000000a00 */
[----:B012-4-:R-:W-:Y:S08]  /*0980*/  BAR.SYNC.DEFER_BLOCKING 0x0 ;  /* 0x0000000000007b1d */ /* 0x017ff00000010000 */
[----:B------:R-:W-:Y:S05]  /*0990*/  @!P0 BRA `(.L_x_245) ;  /* 0x000000a000908947 */ /* 0x000fea0003800000 */
.L_x_246:
[----:B------:R-:W-:-:S08]  /*09a0*/  NOP ;  /* 0x0000000000007918 */ /* 0x000fd00000000000 */
[----:B------:R-:W0:Y:S02]  /*09b0*/  USETMAXREG.TRY_ALLOC.CTAPOOL UP0, 0xf0 ;  /* 0x000000f0000079c8 */ /* 0x000e240008000600 */
[----:B0-----:R-:W-:-:S13]  /*09c0*/  PLOP3.LUT P0, PT, PT, PT, UP0, 0x80, 0x0 ;  /* 0x000000000000781c */ /* 0x001fda0003f0f008 */
[----:B------:R-:W-:Y:S05]  /*09d0*/  @!P0 BRA `(.L_x_246) ;  /* 0xfffffffc00f08947 */ /* 0x000fea000383ffff */
[----:B------:R-:W0:Y:S01]  /*09e0*/  S2R R2, SR_TID.X ;  /* 0x0000000000027919 */ /* 0x000e220000002100 */
[----:B------:R-:W1:Y:S01]  /*09f0*/  S2UR UR5, SR_CgaCtaId ;  /* 0x00000000000579c3 */ /* 0x000e620000008800 */
[----:B------:R-:W-:-:S07]  /*0a00*/  UMOV UR4, 0x400 ;  /* 0x0000040000047882 */ /* 0x000fce0000000000 */
[----:B------:R-:W-:Y:S06]  /*0a10*/  BAR.ARV 0x8, 0x120 ;  /* 0x0204800000007b1d */ /* 0x000fec0000002000 */
[----:B-1----:R-:W-:Y:S01]  /*0a20*/  ULEA UR4, UR5, UR4, 0x18 ;  /* 0x0000000405047291 */ /* 0x002fe2000f8ec03f */
[----:B0-----:R-:W-:-:S04]  /*0a30*/  LOP3.LUT R0, R2, 0xffffff80, RZ, 0xc0, !PT ;  /* 0xffffff8002007812 */ /* 0x001fc800078ec0ff */
[----:B------:R-:W-:-:S13]  /*0a40*/  ISETP.NE.AND P0, PT, R0, 0x80, PT ;  /* 0x000000800000780c */ /* 0x000fda0003f05270 */
[----:B------:R-:W-:Y:S08]  /*0a50*/  @!P0 BAR.ARV 0x9, 0x100 ;  /* 0x0244000000008b1d */ /* 0x000ff00000002000 */
[----:B------:R-:W-:Y:S06]  /*0a60*/  BAR.SYNC.DEFER_BLOCKING 0x5, 0x180 ;  /* 0x0146000000007b1d */ /* 0x000fec0000010000 */
[----:B------:R-:W0:Y:S01]  /*0a70*/  LDS.128 R48, [UR4+0x298d0] ;  /* 0x0298d004ff307984 */ /* 0x000e220008000c00 */
[----:B------:R-:W-:Y:S01]  /*0a80*/  ULDC UR4, c[0x0][0xc14] ;  /* 0x0003050000047ab9 */ /* 0x000fe20000000800 */
[----:B------:R-:W-:Y:S06]  /*0a90*/  BAR.ARV 0x4, 0x180 ;  /* 0x0106000000007b1d */ /* 0x000fec0000002000 */
[----:B0-----:R-:W-:-:S13]  /*0aa0*/  ISETP.GE.AND P0, PT, R51, UR4, PT ;  /* 0x0000000433007c0c */ /* 0x001fda000bf06270 */
[----:B------:R-:W-:Y:S05]  /*0ab0*/  @P0 EXIT ;  /* 0x000000000000094d */ /* 0x000fea0003800000 */
[----:B------:R-:W-:Y:S01]  /*0ac0*/  VIADD R171, R2, 0xffffff80 ;  /* 0xffffff8002ab7836 */ /* 0x000fe20000000000 */
[----:B------:R-:W-:Y:S01]  /*0ad0*/  R2UR UR5, R50 ;  /* 0x00000000320572ca */ /* 0x000fe200000e0000 */
[----:B------:R-:W-:Y:S01]  /*0ae0*/  ULOP3.LUT UR45, UR40, 0x1, URZ, 0xfc, !UPT ;  /* 0x00000001282d7892 */ /* 0x000fe2000f8efc3f */
[----:B------:R-:W-:Y:S02]  /*0af0*/  UMOV UR44, URZ ;  /* 0x0000003f002c7c82 */ /* 0x000fe40008000000 */
[----:B------:R-:W-:Y:S01]  /*0b00*/  SHF.R.S32.HI R0, RZ, 0x1f, R171 ;  /* 0x0000001fff007819 */ /* 0x000fe200000114ab */
[----:B------:R-:W-:Y:S01]  /*0b10*/  UMOV UR43, URZ ;  /* 0x0000003f002b7c82 */ /* 0x000fe20008000000 */
[----:B------:R-:W-:Y:S02]  /*0b20*/  UMOV UR51, URZ ;  /* 0x0000003f00337c82 */ /* 0x000fe40008000000 */
[CC--:B------:R-:W-:Y:S02]  /*0b30*/  LEA.HI R2, R0.reuse, R171.reuse, RZ, 0x7 ;  /* 0x000000ab00027211 */ /* 0x0c0fe400078f38ff */
[----:B------:R-:W-:-:S02]  /*0b40*/  LEA.HI R3, R0, R171, RZ, 0x4 ;  /* 0x000000ab00037211 */ /* 0x000fc400078f20ff */
[----:B------:R-:W-:Y:S02]  /*0b50*/  LOP3.LUT R4, R2, 0xffffff80, RZ, 0xc0, !PT ;  /* 0xffffff8002047812 */ /* 0x000fe400078ec0ff */
[----:B------:R-:W-:Y:S02]  /*0b60*/  SHF.R.S32.HI R6, RZ, 0x4, R3 ;  /* 0x00000004ff067819 */ /* 0x000fe40000011403 */
[----:B------:R-:W-:Y:S01]  /*0b70*/  SHF.R.S32.HI R23, RZ, 0x7, R2 ;  /* 0x00000007ff177819 */ /* 0x000fe20000011402 */
[----:B------:R-:W-:Y:S01]  /*0b80*/  IMAD.IADD R19, R171, 0x1, -R4 ;  /* 0x00000001ab137824 */ /* 0x000fe200078e0a04 */
[----:B------:R-:W-:Y:S02]  /*0b90*/  LEA.HI R4, R0, R171, RZ, 0x5 ;  /* 0x000000ab00047211 */ /* 0x000fe400078f28ff */
[----:B------:R-:W-:Y:S02]  /*0ba0*/  LEA.HI R2, R2, R23, RZ, 0x1 ;  /* 0x0000001702027211 */ /* 0x000fe400078f08ff */
[----:B------:R-:W-:Y:S01]  /*0bb0*/  SHF.R.S32.HI R8, RZ, 0x1f, R19 ;  /* 0x0000001fff087819 */ /* 0x000fe20000011413 */
[----:B------:R-:W-:Y:S01]  /*0bc0*/  IMAD.SHL.U32 R5, R4, 0x20, RZ ;  /* 0x0000002004057824 */ /* 0x000fe200078e00ff */
[----:B------:R-:W-:-:S02]  /*0bd0*/  LOP3.LUT R4, R3, 0x3fffff0, RZ, 0xc0, !PT ;  /* 0x03fffff003047812 */ /* 0x000fc400078ec0ff */
[----:B------:R-:W-:Y:S02]  /*0be0*/  LEA.HI R7, R8, R19, RZ, 0x2 ;  /* 0x0000001308077211 */ /* 0x000fe400078f10ff */
[----:B------:R-:W-:Y:S01]  /*0bf0*/  LEA.HI R3, R3, R6, RZ, 0x1 ;  /* 0x0000000603037211 */ /* 0x000fe200078f08ff */
[----:B------:R-:W-:Y:S01]  /*0c00*/  IMAD.IADD R4, R171, 0x1, -R4 ;  /* 0x00000001ab047824 */ /* 0x000fe200078e0a04 */
[--C-:B------:R-:W-:Y:S02]  /*0c10*/  SHF.R.S32.HI R9, RZ, 0x2, R7.reuse ;  /* 0x00000002ff097819 */ /* 0x100fe40000011407 */
[----:B------:R-:W-:Y:S02]  /*0c20*/  SHF.R.S32.HI R10, RZ, 0x1f, R7 ;  /* 0x0000001fff0a7819 */ /* 0x000fe40000011407 */
[----:B------:R-:W-:Y:S02]  /*0c30*/  LOP3.LUT R3, R3, 0x1ffffffe, RZ, 0xc0, !PT ;  /* 0x1ffffffe03037812 */ /* 0x000fe400078ec0ff */
[----:B------:R-:W-:-:S02]  /*0c40*/  LEA.HI R10, R10, R9, RZ, 0x3 ;  /* 0x000000090a0a7211 */ /* 0x000fc400078f18ff */
[----:B------:R-:W-:Y:S01]  /*0c50*/  LOP3.LUT R2, R2, 0x3fffffe, RZ, 0xc0, !PT ;  /* 0x03fffffe02027812 */ /* 0x000fe200078ec0ff */
[----:B------:R-:W-:Y:S01]  /*0c60*/  IMAD.IADD R3, R6, 0x1, -R3 ;  /* 0x0000000106037824 */ /* 0x000fe200078e0a03 */
[----:B------:R-:W-:Y:S02]  /*0c70*/  LOP3.LUT R10, R10, 0xfffffff8, RZ, 0xc0, !PT ;  /* 0xfffffff80a0a7812 */ /* 0x000fe400078ec0ff */
[----:B------:R-:W-:Y:S01]  /*0c80*/  LEA.HI R8, R8, R19, RZ, 0x5 ;  /* 0x0000001308087211 */ /* 0x000fe200078f28ff */
[----:B------:R-:W-:Y:S01]  /*0c90*/  IMAD.IADD R169, R23, 0x1, -R2 ;  /* 0x0000000117a97824 */ /* 0x000fe200078e0a02 */
[----:B------:R-:W-:Y:S01]  /*0ca0*/  LEA.HI R0, R0, R171, RZ, 0x3 ;  /* 0x000000ab00007211 */ /* 0x000fe200078f18ff */
[----:B------:R-:W-:Y:S01]  /*0cb0*/  IMAD.IADD R9, R9, 0x1, -R10 ;  /* 0x0000000109097824 */ /* 0x000fe200078e0a0a */
[----:B------:R-:W-:Y:S02]  /*0cc0*/  LOP3.LUT R5, R5, 0xfffffc00, RZ, 0xc0, !PT ;  /* 0xfffffc0005057812 */ /* 0x000fe400078ec0ff */
[----:B------:R-:W-:-:S02]  /*0cd0*/  LOP3.LUT R6, R7, 0x7ffffffc, RZ, 0xc0, !PT ;  /* 0x7ffffffc07067812 */ /* 0x000fc400078ec0ff */
[----:B------:R-:W-:Y:S01]  /*0ce0*/  SHF.R.S32.HI R8, RZ, 0x5, R8 ;  /* 0x00000005ff087819 */ /* 0x000fe20000011408 */
[----:B------:R-:W-:Y:S01]  /*0cf0*/  IMAD R4, R4, 0x40, R5 ;  /* 0x0000004004047824 */ /* 0x000fe200078e0205 */
[----:B------:R-:W-:Y:S01]  /*0d00*/  LOP3.LUT R2, R0, 0x1ffffff8, RZ, 0xc0, !PT ;  /* 0x1ffffff800027812 */ /* 0x000fe200078ec0ff */
[----:B------:R-:W-:Y:S01]  /*0d10*/  IMAD.MOV.U32 R5, RZ, RZ, -0x2 ;  /* 0xfffffffeff057424 */ /* 0x000fe200078e00ff */
[----:B------:R-:W-:Y:S01]  /*0d20*/  SHF.R.S32.HI R16, RZ, 0x3, R0 ;  /* 0x00000003ff107819 */ /* 0x000fe20000011400 */
[----:B------:R-:W-:Y:S02]  /*0d30*/  IMAD.IADD R6, R19, 0x1, -R6 ;  /* 0x0000000113067824 */ /* 0x000fe400078e0a06 */
[----:B------:R-:W-:Y:S02]  /*0d40*/  IMAD R8, R8, 0x10, R9 ;  /* 0x0000001008087824 */ /* 0x000fe400078e0209 */
[----:B------:R-:W-:Y:S02]  /*0d50*/  IMAD.IADD R2, R171, 0x1, -R2 ;  /* 0x00000001ab027824 */ /* 0x000fe400078e0a02 */
[----:B------:R-:W-:-:S02]  /*0d60*/  IMAD R170, R3, 0x8, R4 ;  /* 0x0000000803aa7824 */ /* 0x000fc400078e0204 */
[----:B------:R-:W-:Y:S02]  /*0d70*/  IMAD R168, R6, R5, 0xa0 ;  /* 0x000000a006a87424 */ /* 0x000fe400078e0205 */
[----:B------:R-:W-:Y:S02]  /*0d80*/  IMAD R169, R169, 0x40, R8 ;  /* 0x00000040a9a97824 */ /* 0x000fe400078e0208 */
[----:B------:R-:W-:-:S07]  /*0d90*/  IMAD.SHL.U32 R2, R2, 0x8, RZ ;  /* 0x0000000802027824 */ /* 0x000fce00078e00ff */
.L_x_290:
[----:B0-----:R-:W0:Y:S01]  /*0da0*/  LDC.64 R4, c[0x0][0xc60] ;  /* 0x00031800ff047b82 */ /* 0x001e220000000a00 */
[----:B------:R-:W-:Y:S01]  /*0db0*/  ULDC.64 UR8, c[0x0][0x990] ;  /* 0x0002640000087ab9 */ /* 0x000fe20000000a00 */
[----:B------:R-:W-:Y:S01]  /*0dc0*/  ULDC UR4, c[0x0][0x428] ;  /* 0x00010a0000047ab9 */ /* 0x000fe20000000800 */
[----:B------:R-:W-:Y:S01]  /*0dd0*/  ULDC.64 UR6, c[0x0][0x998] ;  /* 0x0002660000067ab9 */ /* 0x000fe20000000a00 */
[----:B0-----:R-:W-:-:S06]  /*0de0*/  IMAD.WIDE R4, R51, 0x4, R4 ;  /* 0x0000000433047825 */ /* 0x001fcc00078e0204 */
[----:B--2---:R-:W2:Y:S01]  /*0df0*/  LDG.E R4, desc[UR48][R4.64] ;  /* 0x0000003004047981 */ /* 0x004ea2000c1e1900 */
[----:B------:R-:W-:Y:S01]  /*0e00*/  UISETP.NE.U32.AND UP2, UPT, UR8, URZ, UPT ;  /* 0x0000003f0800728c */ /* 0x000fe2000bf45070 */
[----:B------:R-:W-:Y:S01]  /*0e10*/  IMAD.MOV.U32 R3, RZ, RZ, 0x3f800000 ;  /* 0x3f800000ff037424 */ /* 0x000fe200078e00ff */
[----:B------:R-:W-:Y:S02]  /*0e20*/  UISETP.NE.AND UP3, UPT, UR4, 0x1, UPT ;  /* 0x000000010400788c */ /* 0x000fe4000bf65270 */
[----:B------:R-:W-:Y:S02]  /*0e30*/  UISETP.NE.AND.EX UP2, UPT, UR9, URZ, UPT, UP2 ;  /* 0x0000003f0900728c */ /* 0x000fe4000bf45320 */
[----:B------:R-:W-:-:S04]  /*0e40*/  UISETP.NE.U32.AND UP0, UPT, UR6, URZ, UPT ;  /* 0x0000003f0600728c */ /* 0x000fc8000bf05070 */
[----:B------:R-:W-:Y:S01]  /*0e50*/  UISETP.NE.AND.EX UP0, UPT, UR7, URZ, UPT, UP0 ;  /* 0x0000003f0700728c */ /* 0x000fe2000bf05300 */
[----:B------:R-:W-:Y:S02]  /*0e60*/  PLOP3.LUT P0, PT, PT, PT, UP2, 0x80, 0x0 ;  /* 0x000000000000781c */ /* 0x000fe40003f0f028 */
[----:B------:R-:W-:Y:S02]  /*0e70*/  @UP3 ULDC UR10, c[0x0][0x42c] ;  /* 0x00010b00000a3ab9 */ /* 0x000fe40000000800 */
[----:B------:R-:W-:Y:S01]  /*0e80*/  @UP2 ULDC.64 UR14, c[0x0][0x9a8] ;  /* 0x00026a00000e2ab9 */ /* 0x000fe20000000a00 */
[----:B------:R-:W-:Y:S01]  /*0e90*/  UIMAD.WIDE.U32 UR10, UR5, UR10, URZ ;  /* 0x0000000a050a72a5 */ /* 0x000fe2000f8e003f */
[----:B------:R-:W-:Y:S01]  /*0ea0*/  PLOP3.LUT P2, PT, PT, PT, UP0, 0x80, 0x0 ;  /* 0x000000000000781c */ /* 0x000fe20003f4f008 */
[----:B------:R-:W-:-:S03]  /*0eb0*/  @UP2 ULDC.64 UR18, c[0x0][0x9b0] ;  /* 0x00026c0000122ab9 */ /* 0x000fc60000000a00 */
[----:B------:R-:W-:Y:S01]  /*0ec0*/  @UP0 ULDC.64 UR16, c[0x0][0x9b8] ;  /* 0x00026e0000100ab9 */ /* 0x000fe20000000a00 */
[----:B------:R-:W-:Y:S01]  /*0ed0*/  IMAD.MOV.U32 R0, RZ, RZ, 0x3f800000 ;  /* 0x3f800000ff007424 */ /* 0x000fe200078e00ff */
[----:B--2---:R-:W-:-:S13]  /*0ee0*/  R2UR UR36, R4 ;  /* 0x00000000042472ca */ /* 0x004fda00000e0000 */
[----:B------:R-:W-:Y:S02]  /*0ef0*/  USHF.R.S32.HI UR37, URZ, 0x1f, UR36 ;  /* 0x0000001f3f257899 */ /* 0x000fe40008011424 */
[----:B------:R-:W-:Y:S02]  /*0f00*/  @UP2 UIMAD.WIDE.U32 UR12, UR36, UR14, URZ ;  /* 0x0000000e240c22a5 */ /* 0x000fe4000f8e003f */
[----:B------:R-:W-:-:S03]  /*0f10*/  @UP2 UIMAD UR4, UR37, UR14, URZ ;  /* 0x0000000e250422a4 */ /* 0x000fc6000f8e023f */
[----:B------:R-:W-:Y:S01]  /*0f20*/  @UP3 ULDC UR14, c[0x0][0x430] ;  /* 0x00010c00000e3ab9 */ /* 0x000fe20000000800 */
[----:B------:R-:W-:-:S03]  /*0f30*/  @UP2 UIMAD UR15, UR36, UR15, UR4 ;  /* 0x0000000f240f22a4 */ /* 0x000fc6000f8e0204 */
[----:B------:R-:W-:Y:S01]  /*0f40*/  UMOV UR4, UR5 ;  /* 0x0000000500047c82 */ /* 0x000fe20008000000 */
[----:B------:R-:W-:Y:S02]  /*0f50*/  @UP3 USHF.R.U32.HI UR4, URZ, UR14, UR11 ;  /* 0x0000000e3f043299 */ /* 0x000fe4000801160b */
[----:B------:R-:W-:Y:S02]  /*0f60*/  @UP0 UIMAD.WIDE.U32 UR10, UR36, UR16, URZ ;  /* 0x00000010240a02a5 */ /* 0x000fe4000f8e003f */
[----:B------:R-:W-:Y:S02]  /*0f70*/  @UP2 USHF.R.S32.HI UR14, URZ, 0x1f, UR4 ;  /* 0x0000001f3f0e2899 */ /* 0x000fe40008011404 */
[----:B------:R-:W-:Y:S02]  /*0f80*/  @UP0 UIMAD UR16, UR37, UR16, URZ ;  /* 0x00000010251002a4 */ /* 0x000fe4000f8e023f */
[----:B------:R-:W-:Y:S02]  /*0f90*/  @UP2 UIADD3 UR13, UR13, UR15, URZ ;  /* 0x0000000f0d0d2290 */ /* 0x000fe4000fffe03f */
[----:B------:R-:W-:-:S02]  /*0fa0*/  @UP2 UIMAD UR14, UR14, UR18, URZ ;  /* 0x000000120e0e22a4 */ /* 0x000fc4000f8e023f */
[----:B------:R-:W-:Y:S02]  /*0fb0*/  @UP0 UIMAD UR16, UR36, UR17, UR16 ;  /* 0x00000011241002a4 */ /* 0x000fe4000f8e0210 */
[----:B------:R-:W-:Y:S02]  /*0fc0*/  @UP0 USHF.R.S32.HI UR15, URZ, 0x1f, UR4 ;  /* 0x0000001f3f0f0899 */ /* 0x000fe40008011404 */
[----:B------:R-:W-:Y:S02]  /*0fd0*/  @UP2 UIMAD UR14, UR4, UR19, UR14 ;  /* 0x00000013040e22a4 */ /* 0x000fe4000f8e020e */
[----:B------:R-:W-:Y:S02]  /*0fe0*/  @UP2 UIMAD.WIDE.U32 UR12, UR4, UR18, UR12 ;  /* 0x00000012040c22a5 */ /* 0x000fe4000f8e000c */
[----:B------:R-:W-:Y:S01]  /*0ff0*/  @UP0 UIADD3 UR11, UR11, UR16, URZ ;  /* 0x000000100b0b0290 */ /* 0x000fe2000fffe03f */
[----:B------:R-:W-:Y:S01]  /*1000*/  @UP0 ULDC.64 UR18, c[0x0][0x9c0] ;  /* 0x0002700000120ab9 */ /* 0x000fe20000000a00 */
[----:B------:R-:W-:-:S02]  /*1010*/  @UP2 UIADD3 UR13, UR13, UR14, URZ ;  /* 0x0000000e0d0d2290 */ /* 0x000fc4000fffe03f */
[----:B------:R-:W-:Y:S02]  /*1020*/  @UP0 UIMAD UR15, UR15, UR18, URZ ;  /* 0x000000120f0f02a4 */ /* 0x000fe4000f8e023f */
[----:B------:R-:W-:Y:S02]  /*1030*/  @UP2 ULEA UR8, UP1, UR12, UR8, 0x2 ;  /* 0x000000080c082291 */ /* 0x000fe4000f82103f */
[----:B------:R-:W-:Y:S02]  /*1040*/  @UP0 UIMAD UR15, UR4, UR19, UR15 ;  /* 0x00000013040f02a4 */ /* 0x000fe4000f8e020f */
[----:B------:R-:W-:Y:S01]  /*1050*/  @UP0 UIMAD.WIDE.U32 UR10, UR4, UR18, UR10 ;  /* 0x00000012040a02a5 */ /* 0x000fe2000f8e000a */
[----:B------:R-:W-:Y:S02]  /*1060*/  ULDC.64 UR16, c[0x0][0xa28] ;  /* 0x00028a0000107ab9 */ /* 0x000fe40000000a00 */
[----:B------:R-:W-:Y:S01]  /*1070*/  ULDC.64 UR18, c[0x0][0xa20] ;  /* 0x0002880000127ab9 */ /* 0x000fe20000000a00 */
[----:B------:R-:W-:Y:S01]  /*1080*/  @UP2 ULEA.HI.X UR9, UR12, UR9, UR13, 0x2, UP1 ;  /* 0x000000090c092291 */ /* 0x000fe200088f140d */
[----:B---34-:R-:W-:Y:S01]  /*1090*/  IMAD.U32 R6, RZ, RZ, UR8 ;  /* 0x00000008ff067e24 */ /* 0x018fe2000f8e00ff */
[----:B------:R-:W-:-:S02]  /*10a0*/  UISETP.NE.U32.AND UP4, UPT, UR16, URZ, UPT ;  /* 0x0000003f1000728c */ /* 0x000fc4000bf85070 */
[----:B------:R-:W-:Y:S02]  /*10b0*/  UISETP.NE.U32.AND UP1, UPT, UR18, URZ, UPT ;  /* 0x0000003f1200728c */ /* 0x000fe4000bf25070 */
[----:B------:R-:W-:Y:S01]  /*10c0*/  UISETP.NE.AND.EX UP2, UPT, UR17, URZ, UPT, UP4 ;  /* 0x0000003f1100728c */ /* 0x000fe2000bf45340 */
[----:B------:R-:W-:Y:S01]  /*10d0*/  IMAD.U32 R7, RZ, RZ, UR9 ;  /* 0x00000009ff077e24 */ /* 0x000fe2000f8e00ff */
[----:B------:R-:W-:Y:S02]  /*10e0*/  UISETP.NE.AND.EX UP1, UPT, UR19, URZ, UPT, UP1 ;  /* 0x0000003f1300728c */ /* 0x000fe4000bf25310 */
[----:B------:R-:W-:Y:S02]  /*10f0*/  @UP0 UIADD3 UR4, UR11, UR15, URZ ;  /* 0x0000000f0b040290 */ /* 0x000fe4000fffe03f */
[----:B------:R-:W-:Y:S01]  /*1100*/  @UP0 ULEA UR12, UP4, UR10, UR6, 0x2 ;  /* 0x000000060a0c0291 */ /* 0x000fe2000f88103f */
[----:B------:R0:W2:Y:S03]  /*1110*/  @P0 LDG.E R3, desc[UR48][R6.64] ;  /* 0x0000003006030981 */ /* 0x0000a6000c1e1900 */
[----:B------:R-:W-:-:S02]  /*1120*/  @UP0 ULEA.HI.X UR13, UR10, UR7, UR4, 0x2, UP4 ;  /* 0x000000070a0d0291 */ /* 0x000fc4000a0f1404 */
[----:B------:R-:W-:Y:S01]  /*1130*/  @UP2 ULEA UR6, UP0, UR36, UR16, 0x2 ;  /* 0x0000001024062291 */ /* 0x000fe2000f80103f */
[----:B-----5:R-:W-:Y:S01]  /*1140*/  IMAD.U32 R8, RZ, RZ, UR12 ;  /* 0x0000000cff087e24 */ /* 0x020fe2000f8e00ff */
[----:B------:R-:W-:Y:S01]  /*1150*/  @UP1 ULEA UR8, UP4, UR36, UR18, 0x2 ;  /* 0x0000001224081291 */ /* 0x000fe2000f88103f */
[----:B------:R-:W-:Y:S01]  /*1160*/  PLOP3.LUT P0, PT, PT, PT, UP2, 0x80, 0x0 ;  /* 0x000000000000781c */ /* 0x000fe20003f0f028 */
[----:B------:R-:W-:Y:S01]  /*1170*/  IMAD.U32 R9, RZ, RZ, UR13 ;  /* 0x0000000dff097e24 */ /* 0x000fe2000f8e00ff */
[----:B------:R-:W-:Y:S01]  /*1180*/  PLOP3.LUT P1, PT, PT, PT, UP1, 0x80, 0x0 ;  /* 0x000000000000781c */ /* 0x000fe20003f2f018 */
[----:B------:R-:W-:Y:S02]  /*1190*/  @UP2 ULEA.HI.X UR7, UR36, UR17, UR37, 0x2, UP0 ;  /* 0x0000001124072291 */ /* 0x000fe400080f1425 */
[----:B------:R-:W-:Y:S01]  /*11a0*/  @UP1 ULEA.HI.X UR9, UR36, UR19, UR37, 0x2, UP4 ;  /* 0x0000001324091291 */ /* 0x000fe2000a0f1425 */
[----:B-1----:R1:W2:Y:S01]  /*11b0*/  @P2 LDG.E R0, desc[UR48][R8.64] ;  /* 0x0000003008002981 */ /* 0x0022a2000c1e1900 */
[----:B------:R-:W-:Y:S01]  /*11c0*/  IMAD.U32 R4, RZ, RZ, UR6 ;  /* 0x00000006ff047e24 */ /* 0x000fe2000f8e00ff */
[----:B------:R-:W-:Y:S01]  /*11d0*/  ULDC UR4, c[0x0][0x404] ;  /* 0x0001010000047ab9 */ /* 0x000fe20000000800 */
[----:B0-----:R-:W-:-:S02]  /*11e0*/  IMAD.U32 R6, RZ, RZ, UR8 ;  /* 0x00000008ff067e24 */ /* 0x001fc4000f8e00ff */
[----:B------:R-:W-:Y:S01]  /*11f0*/  IMAD.U32 R5, RZ, RZ, UR7 ;  /* 0x00000007ff057e24 */ /* 0x000fe2000f8e00ff */
[----:B------:R-:W-:Y:S01]  /*1200*/  ULDC.64 UR6, c[0x0][0x3f8] ;  /* 0x0000fe0000067ab9 */ /* 0x000fe20000000a00 */
[----:B------:R-:W-:-:S03]  /*1210*/  IMAD.U32 R7, RZ, RZ, UR9 ;  /* 0x00000009ff077e24 */ /* 0x000fc6000f8e00ff */
[----:B------:R-:W3:Y:S04]  /*1220*/  @P0 LDG.E R4, desc[UR48][R4.64] ;  /* 0x0000003004040981 */ /* 0x000ee8000c1e1900 */
[----:B------:R-:W4:Y:S01]  /*1230*/  @P1 LDG.E R6, desc[UR48][R6.64] ;  /* 0x0000003006061981 */ /* 0x000f22000c1e1900 */
[----:B------:R-:W-:-:S03]  /*1240*/  UISETP.NE.U32.AND UP0, UPT, UR6, URZ, UPT ;  /* 0x0000003f0600728c */ /* 0x000fc6000bf05070 */
[----:B------:R-:W-:Y:S01]  /*1250*/  ULDC UR6, c[0x0][0x2e0] ;  /* 0x0000b80000067ab9 */ /* 0x000fe20000000800 */
[----:B------:R-:W-:-:S03]  /*1260*/  UISETP.NE.AND.EX UP0, UPT, UR7, URZ, UPT, UP0 ;  /* 0x0000003f0700728c */ /* 0x000fc6000bf05300 */
[----:B------:R-:W-:Y:S01]  /*1270*/  ULDC UR7, c[0x0][0x988] ;  /* 0x0002620000077ab9 */ /* 0x000fe20000000800 */
[----:B------:R-:W-:-:S04]  /*1280*/  USEL UR4, UR4, 0x1, UP0 ;  /* 0x0000000104047887 */ /* 0x000fc80008000000 */
[----:B------:R-:W-:Y:S01]  /*1290*/  UIMAD UR4, UR4, UR6, URZ ;  /* 0x00000006040472a4 */ /* 0x000fe2000f8e023f */
[----:B------:R-:W-:Y:S01]  /*12a0*/  UMOV UR50, URZ ;  /* 0x0000003f00327c82 */ /* 0x000fe20008000000 */
[----:B------:R-:W-:Y:S01]  /*12b0*/  UMOV UR42, UR5 ;  /* 0x00000005002a7c82 */ /* 0x000fe20008000000 */
[----:B------:R-:W-:Y:S01]  /*12c0*/  IMAD.MOV.U32 R18, RZ, RZ, R49 ;  /* 0x000000ffff127224 */ /* 0x000fe200078e0031 */
[----:B-1----:R-:W-:Y:S01]  /*12d0*/  CS2R R8, SRZ ;  /* 0x0000000000087805 */ /* 0x002fe2000001ff00 */
[----:B------:R-:W-:Y:S01]  /*12e0*/  IMAD.MOV.U32 R87, RZ, RZ, RZ ;  /* 0x000000ffff577224 */ /* 0x000fe200078e00ff */
        /* <DEDUP_REMOVED lines=23> */
[----:B------:R-:W-:Y:S02]  /*1460*/  IMAD.MOV.U32 R64, RZ, RZ, RZ ;  /* 0x000000ffff407224 */ /* 0x000fe400078e00ff */
[----:B------:R-:W-:Y:S02]  /*1470*/  IMAD.MOV.U32 R96, RZ, RZ, RZ ;  /* 0x000000ffff607224 */ /* 0x000fe400078e00ff */
[----:B--2---:R-:W-:-:S04]  /*1480*/  FMUL.FTZ R0, R3, R0 ;  /* 0x0000000003007220 */ /* 0x004fc80000410000 */
[----:B------:R-:W-:-:S05]  /*1490*/  FMUL.FTZ R0, R0, UR7 ;  /* 0x0000000700007c20 */ /* 0x000fca0008410000 */
[----:B------:R-:W-:Y:S02]  /*14a0*/  R2UR UR38, R0 ;  /* 0x00000000002672ca */ /* 0x000fe400000e0000 */
[----:B---3--:R-:W-:Y:S02]  /*14b0*/  @P0 R2UR UR50, R4 ;  /* 0x00000000043202ca */ /* 0x008fe400000e0000 */
[----:B----4-:R-:W-:Y:S01]  /*14c0*/  @P1 R2UR UR4, R6 ;  /* 0x00000000060412ca */ /* 0x010fe200000e0000 */
[----:B------:R-:W-:Y:S01]  /*14d0*/  IMAD.MOV.U32 R0, RZ, RZ, RZ ;  /* 0x000000ffff007224 */ /* 0x000fe200078e00ff */
[----:B------:R-:W-:Y:S02]  /*14e0*/  PLOP3.LUT P0, PT, PT, PT, PT, 0x80, 0x0 ;  /* 0x000000000000781c */ /* 0x000fe40003f0f070 */
[----:B------:R-:W-:Y:S01]  /*14f0*/  CS2R R6, SRZ ;  /* 0x0000000000067805 */ /* 0x000fe2000001ff00 */
[----:B------:R-:W-:Y:S10]  /*1500*/  @P1 BRA `(.L_x_247) ;  /* 0x0000000000341947 */ /* 0x000ff40003800000 */
[----:B------:R-:W-:Y:S02]  /*1510*/  ULDC.64 UR6, c[0x0][0xa08] ;  /* 0x0002820000067ab9 */ /* 0x000fe40000000a00 */
[----:B------:R-:W-:-:S04]  /*1520*/  ISETP.NE.U32.AND P1, PT, RZ, UR6, PT ;  /* 0x00000006ff007c0c */ /* 0x000fc8000bf25070 */
[----:B------:R-:W-:-:S13]  /*1530*/  ISETP.NE.AND.EX P1, PT, RZ, UR7, PT, P1 ;  /* 0x00000007ff007c0c */ /* 0x000fda000bf25310 */
[----:B------:R-:W-:Y:S05]  /*1540*/  @!P1 BRA `(.L_x_247) ;  /* 0x0000000000249947 */ /* 0x000fea0003800000 */
[----:B------:R-:W-:Y:S02]  /*1550*/  ULDC.64 UR6, c[0x0][0xa08] ;  /* 0x0002820000067ab9 */ /* 0x000fe40000000a00 */
[----:B------:R-:W-:-:S06]  /*1560*/  UIMAD.WIDE UR6, UR36, 0x4, UR6 ;  /* 0x00000004240678a5 */ /* 0x000fcc000f8e0206 */
[----:B------:R-:W-:Y:S02]  /*1570*/  IMAD.U32 R4, RZ, RZ, UR6 ;  /* 0x00000006ff047e24 */ /* 0x000fe4000f8e00ff */
[----:B------:R-:W-:-:S05]  /*1580*/  IMAD.U32 R5, RZ, RZ, UR7 ;  /* 0x00000007ff057e24 */ /* 0x000fca000f8e00ff */
[----:B------:R-:W2:Y:S04]  /*1590*/  LDG.E R48, desc[UR48][R4.64] ;  /* 0x0000003004307981 */ /* 0x000ea8000c1e1900 */
[----:B------:R-:W3:Y:S01]  /*15a0*/  LDG.E R3, desc[UR48][R4.64+0x4] ;  /* 0x0000043004037981 */ /* 0x000ee2000c1e1900 */
[----:B--2---:R-:W-:Y:S02]  /*15b0*/  R2UR UR4, R48 ;  /* 0x00000000300472ca */ /* 0x004fe400000e0000 */
[----:B---3--:R-:W-:-:S13]  /*15c0*/  R2UR UR6, R3 ;  /* 0x00000000030672ca */ /* 0x008fda00000e0000 */
[----:B------:R-:W-:-:S12]  /*15d0*/  UIADD3 UR4, -UR4, UR6, URZ ;  /* 0x0000000604047290 */ /* 0x000fd8000fffe13f */
.L_x_247:
[----:B------:R-:W-:Y:S01]  /*15e0*/  UIADD3 UR50, -UR50, UR4, URZ ;  /* 0x0000000432327290 */ /* 0x000fe2000fffe13f */
[----:B------:R-:W-:Y:S01]  /*15f0*/  IMAD.MOV.U32 R65, RZ, RZ, RZ ;  /* 0x000000ffff417224 */ /* 0x000fe200078e00ff */
[----:B------:R-:W-:Y:S01]  /*1600*/  @UP3 ULDC UR6, c[0x0][0x42c] ;  /* 0x00010b0000063ab9 */ /* 0x000fe20000000800 */
[----:B------:R-:W-:Y:S01]  /*1610*/  @UP3 ULDC UR4, c[0x0][0x430] ;  /* 0x00010c0000043ab9 */ /* 0x000fe20000000800 */
[----:B------:R-:W-:Y:S01]  /*1620*/  UISETP.GE.AND UP0, UPT, UR50, 0x1, UPT ;  /* 0x000000013200788c */ /* 0x000fe2000bf06270 */
[----:B------:R-:W-:Y:S01]  /*1630*/  CS2R R68, SRZ ;  /* 0x0000000000447805 */ /* 0x000fe2000001ff00 */
[----:B------:R-:W-:Y:S01]  /*1640*/  UIADD3 UR8, UR50, 0x9f, URZ ;  /* 0x0000009f32087890 */ /* 0x000fe2000fffe03f */
[----:B------:R-:W-:Y:S01]  /*1650*/  IMAD.MOV.U32 R97, RZ, RZ, RZ ;  /* 0x000000ffff617224 */ /* 0x000fe200078e00ff */
[----:B------:R-:W-:Y:S01]  /*1660*/  UIMAD.WIDE.U32 UR6, UR5, UR6, URZ ;  /* 0x00000006050672a5 */ /* 0x000fe2000f8e003f */
[----:B------:R-:W-:Y:S02]  /*1670*/  CS2R R98, SRZ ;  /* 0x0000000000627805 */ /* 0x000fe4000001ff00 */
[----:B------:R-:W-:Y:S01]  /*1680*/  PLOP3.LUT P1, PT, PT, PT, UP0, 0x80, 0x0 ;  /* 0x000000000000781c */ /* 0x000fe20003f2f008 */
[----:B------:R-:W-:Y:S01]  /*1690*/  UIMAD.WIDE UR8, UR8, 0x66666667, URZ ;  /* 0x66666667080878a5 */ /* 0x000fe2000f8e023f */
[----:B------:R-:W-:Y:S01]  /*16a0*/  CS2R R72, SRZ ;  /* 0x0000000000487805 */ /* 0x000fe2000001ff00 */
[----:B------:R-:W-:Y:S01]  /*16b0*/  @UP3 USHF.R.U32.HI UR42, URZ, UR4, UR7 ;  /* 0x000000043f2a3299 */ /* 0x000fe20008011607 */
[----:B------:R-:W-:Y:S01]  /*16c0*/  CS2R R100, SRZ ;  /* 0x0000000000647805 */ /* 0x000fe2000001ff00 */
[----:B------:R-:W-:Y:S01]  /*16d0*/  USHF.R.U32.HI UR47, URZ, 0x1f, UR9 ;  /* 0x0000001f3f2f7899 */ /* 0x000fe20008011609 */
[----:B------:R-:W-:Y:S01]  /*16e0*/  IMAD.MOV.U32 R76, RZ, RZ, RZ ;  /* 0x000000ffff4c7224 */ /* 0x000fe200078e00ff */
[----:B------:R-:W-:Y:S01]  /*16f0*/  UMOV UR39, UR5 ;  /* 0x0000000500277c82 */ /* 0x000fe20008000000 */
[----:B------:R-:W-:Y:S01]  /*1700*/  IMAD.MOV.U32 R102, RZ, RZ, RZ ;  /* 0x000000ffff667224 */ /* 0x000fe200078e00ff */
[----:B------:R-:W-:-:S04]  /*1710*/  ULEA.HI.SX32 UR47, UR9, UR47, 0x1a ;  /* 0x0000002f092f7291 */ /* 0x000fc8000f8fd23f */
[----:B------:R-:W-:Y:S08]  /*1720*/  @!P1 BRA `(.L_x_248) ;  /* 0x0000006c00bc9947 */ /* 0x000ff00003800000 */
[----:B------:R-:W0:Y:S01]  /*1730*/  SHFL.IDX PT, R0, R23, RZ, 0x1f ;  /* 0x00001fff17007589 */ /* 0x000e2200000e0000 */
[----:B------:R-:W1:Y:S01]  /*1740*/  S2UR UR6, SR_CgaCtaId ;  /* 0x00000000000679c3 */ /* 0x000e620000008800 */
[----:B------:R-:W-:Y:S01]  /*1750*/  UMOV UR5, 0x400 ;  /* 0x0000040000057882 */ /* 0x000fe20000000000 */
[----:B0-----:R-:W-:Y:S01]  /*1760*/  R2UR UR41, R0 ;  /* 0x00000000002972ca */ /* 0x001fe200000e0000 */
[----:B-1----:R-:W-:-:S04]  /*1770*/  ULEA UR5, UR6, UR5, 0x18 ;  /* 0x0000000506057291 */ /* 0x002fc8000f8ec03f */
[----:B------:R-:W-:-:S04]  /*1780*/  UIADD3 UR5, UR5, 0x14400, URZ ;  /* 0x0001440005057890 */ /* 0x000fc8000fffe03f */
[----:B------:R-:W-:-:S04]  /*1790*/  ULOP3.LUT UP0, URZ, UR5, 0x9f, URZ, 0xc0, !UPT ;  /* 0x0000009f053f7892 */ /* 0x000fc8000f80c03f */
[----:B------:R-:W-:Y:S02]  /*17a0*/  ULEA.HI UR4, UR41, UR41, URZ, 0x1 ;  /* 0x0000002929047291 */ /* 0x000fe4000f8f083f */
[----:B------:R-:W-:Y:S02]  /*17b0*/  PLOP3.LUT P0, PT, PT, PT, UP0, 0x80, 0x0 ;  /* 0x000000000000781c */ /* 0x000fe40003f0f008 */
[----:B------:R-:W-:-:S04]  /*17c0*/  ULOP3.LUT UR4, UR4, 0x3e, URZ, 0xc0, !UPT ;  /* 0x0000003e04047892 */ /* 0x000fc8000f8ec03f */
[----:B------:R-:W-:-:S04]  /*17d0*/  UIADD3 UR4, UR41, -UR4, URZ ;  /* 0x8000000429047290 */ /* 0x000fc8000fffe03f */
[----:B------:R-:W-:-:S04]  /*17e0*/  ULEA UR4, UR4, UR5, 0xc ;  /* 0x0000000504047291 */ /* 0x000fc8000f8e603f */
[----:B------:R-:W-:-:S04]  /*17f0*/  USHF.R.U32.HI UR4, URZ, 0x4, UR4 ;  /* 0x000000043f047899 */ /* 0x000fc80008011604 */
[----:B------:R-:W-:Y:S01]  /*1800*/  ULOP3.LUT UR52, UR4, 0x3fff, URZ, 0xc0, !UPT ;  /* 0x00003fff04347892 */ /* 0x000fe2000f8ec03f */
[----:B------:R-:W-:Y:S11]  /*1810*/  @!P0 BRA `(.L_x_249) ;  /* 0x0000000000408947 */ /* 0x000ff60003800000 */
[----:B------:R-:W-:Y:S01]  /*1820*/  MOV R0, 0x0 ;  /* 0x0000000000007802 */ /* 0x000fe20000000f00 */
[----:B------:R-:W-:Y:S01]  /*1830*/  ULDC.64 UR4, c[0x4][0xa0] ;  /* 0x0100280000047ab9 */ /* 0x000fe20000000a00 */
[----:B------:R-:W-:Y:S01]  /*1840*/  ULDC.64 UR6, c[0x4][0x30] ;  /* 0x01000c0000067ab9 */ /* 0x000fe20000000a00 */
[----:B------:R-:W-:Y:S01]  /*1850*/  IMAD.U32 R4, RZ, RZ, UR4 ;  /* 0x00000004ff047e24 */ /* 0x000fe2000f8e00ff */
[----:B------:R0:W1:Y:S01]  /*1860*/  LDC.64 R14, c[0x4][R0] ;  /* 0x01000000000e7b82 */ /* 0x0000620000000a00 */
        /* <DEDUP_REMOVED lines=8> */
[----:B0-----:R-:W-:-:S07]  /*18f0*/  IMAD.MOV.U32 R13, RZ, RZ, RZ ;  /* 0x000000ffff0d7224 */ /* 0x001fce00078e00ff */
[----:B------:R-:W-:-:S07]  /*1900*/  LEPC R20, `(.L_x_249) ;  /* 0x000000001014794e */ /* 0x000fce0000000000 */
[----:B-1----:R-:W-:Y:S05]  /*1910*/  CALL.ABS.NOINC R14 ;  /* 0x000000000e007343 */ /* 0x002fea0003c00000 */
.L_x_249:
[----:B------:R-:W0:Y:S01]  /*1920*/  S2UR UR5, SR_CgaCtaId ;  /* 0x00000000000579c3 */ /* 0x000e220000008800 */
[----:B------:R-:W-:Y:S01]  /*1930*/  ULEA.HI UR4, UR44, UR44, URZ, 0x1 ;  /* 0x0000002c2c047291 */ /* 0x000fe2000f8f083f */
[----:B------:R-:W-:Y:S01]  /*1940*/  MOV R0, 0x400 ;  /* 0x0000040000007802 */ /* 0x000fe20000000f00 */
[----:B------:R-:W-:Y:S02]  /*1950*/  IMAD.U32 R4, RZ, RZ, UR45 ;  /* 0x0000002dff047e24 */ /* 0x000fe4000f8e00ff */
[----:B------:R-:W-:-:S03]  /*1960*/  ULOP3.LUT UR4, UR4, 0xfffffffe, URZ, 0xc0, !UPT ;  /* 0xfffffffe04047892 */ /* 0x000fc6000f8ec03f */
[----:B------:R-:W-:Y:S01]  /*1970*/  ISETP.NE.AND P0, PT, R4, 0x3, PT ;  /* 0x000000030400780c */ /* 0x000fe20003f05270 */
[----:B------:R-:W-:-:S06]  /*1980*/  UIADD3 UR4, UR44, -UR4, URZ ;  /* 0x800000042c047290 */ /* 0x000fcc000fffe03f */
[----:B------:R-:W-:-:S05]  /*1990*/  IMAD.U32 R5, RZ, RZ, UR4 ;  /* 0x00000004ff057e24 */ /* 0x000fca000f8e00ff */
[----:B------:R-:W-:Y:S01]  /*19a0*/  SHF.L.U32 R5, R5, 0x1f, RZ ;  /* 0x0000001f05057819 */ /* 0x000fe200000006ff */
[----:B0-----:R-:W-:-:S05]  /*19b0*/  IMAD.U32 R3, RZ, RZ, UR5 ;  /* 0x00000005ff037e24 */ /* 0x001fca000f8e00ff */
[----:B------:R-:W-:-:S04]  /*19c0*/  LEA R0, R3, R0, 0x18 ;  /* 0x0000000003007211 */ /* 0x000fc800078ec0ff */
[----:B------:R-:W0:Y:S02]  /*19d0*/  SYNCS.PHASECHK.TRANS64.TRYWAIT P1, [R0+URZ+0x29800], R5 ;  /* 0x02980005000075a7 */ /* 0x000e24000802017f */
[----:B0-----:R-:W-:Y:S05]  /*19e0*/  @!P1 BRA `(.L_x_250) ;  /* 0x000000dc00389947 */ /* 0x001fea0003800000 */
.L_x_377:
[----:B------:R-:W-:Y:S05]  /*19f0*/  @!P0 BRA `(.L_x_251) ;  /* 0x0000000000048947 */ /* 0x000fea0003800000 */
[----:B------:R-:W-:Y:S01]  /*1a00*/  BPT.TRAP 0x1 ;  /* 0x000000040000795c */ /* 0x000fe20000300000 */
.L_x_251:
[----:B0-----:R-:W-:Y:S02]  /*1a10*/  IMAD.U32 R5, RZ, RZ, UR51 ;  /* 0x00000033ff057e24 */ /* 0x001fe4000f8e00ff */
[----:B------:R-:W-:Y:S02]  /*1a20*/  IMAD.U32 R4, RZ, RZ, UR43 ;  /* 0x0000002bff047e24 */ /* 0x000fe4000f8e00ff */
[----:B------:R-:W-:-:S03]  /*1a30*/  IMAD R6, R5, 0x8, R0 ;  /* 0x0000000805067824 */ /* 0x000fc600078e0200 */
[----:B------:R-:W-:-:S04]  /*1a40*/  SHF.L.U32 R5, R4, 0x1f, RZ ;  /* 0x0000001f04057819 */ /* 0x000fc800000006ff */
[----:B------:R0:W1:Y:S01]  /*1a50*/  SYNCS.PHASECHK.TRANS64.TRYWAIT P1, [R6+URZ+0x29830], R5 ;  /* 0x02983005060075a7 */ /* 0x000062000802017f */
[----:B------:R-:W-:Y:S05]  /*1a60*/  @!P0 BRA `(.L_x_252) ;  /* 0x0000000000048947 */ /* 0x000fea0003800000 */
[----:B------:R-:W-:Y:S01]  /*1a70*/  BPT.TRAP 0x1 ;  /* 0x000000040000795c */ /* 0x000fe20000300000 */
.L_x_252:
[----:B------:R-:W2:Y:S01]  /*1a80*/  S2R R4, SR_TID.X ;  /* 0x0000000000047919 */ /* 0x000ea20000002100 */
[----:B------:R-:W-:Y:S01]  /*1a90*/  IMAD.MOV.U32 R87, RZ, RZ, RZ ;  /* 0x000000ffff577224 */ /* 0x000fe200078e00ff */
[----:B--2---:R-:W-:Y:S01]  /*1aa0*/  LOP3.LUT P2, RZ, R4, 0x7f, RZ, 0xc0, !PT ;  /* 0x0000007f04ff7812 */ /* 0x004fe2000784c0ff */
[----:B-1----:R-:W-:-:S12]  /*1ab0*/  @P1 BRA `(.L_x_253) ;  /* 0x0000000000081947 */ /* 0x002fd80003800000 */
[----:B------:R-:W1:Y:S02]  /*1ac0*/  SYNCS.PHASECHK.TRANS64.TRYWAIT P1, [R6+URZ+0x29830], R5 ;  /* 0x02983005060075a7 */ /* 0x000e64000802017f */
[----:B-1----:R-:W-:Y:S05]  /*1ad0*/  @!P1 BRA `(.L_x_254) ;  /* 0x000000dc00109947 */ /* 0x002fea0003800000 */
.L_x_253:
[----:B------:R-:W-:Y:S05]  /*1ae0*/  WARPSYNC.ALL ;  /* 0x0000000000007948 */ /* 0x000fea0003800000 */
[----:B------:R-:W-:Y:S01]  /*1af0*/  R2UR UR4, R0 ;  /* 0x00000000000472ca */ /* 0x000fe200000e0000 */
[----:B------:R-:W-:Y:S01]  /*1b00*/  ULOP3.LUT UR20, UR52, 0x10000, URZ, 0xfc, !UPT ;  /* 0x0001000034147892 */ /* 0x000fe2000f8efc3f */
[----:B------:R-:W-:Y:S01]  /*1b10*/  WARPGROUP.ARRIVE ;  /* 0x00000000000079c5 */ /* 0x000fe20000000000 */
[----:B------:R-:W-:Y:S01]  /*1b20*/  UMOV UR25, 0x80000020 ;  /* 0x8000002000197882 */ /* 0x000fe20000000000 */
[----:B------:R-:W-:Y:S01]  /*1b30*/  UMOV UR27, 0x80000020 ;  /* 0x80000020001b7882 */ /* 0x000fe20000000000 */
[----:B------:R-:W-:Y:S01]  /*1b40*/  UMOV UR5, UR25 ;  /* 0x0000001900057c82 */ /* 0x000fe20008000000 */
[----:B------:R-:W-:Y:S01]  /*1b50*/  UMOV UR7, 0x80000020 ;  /* 0x8000002000077882 */ /* 0x000fe20000000000 */
[----:B------:R-:W-:Y:S01]  /*1b60*/  UIADD3 UR9, UR20, 0x2, URZ ;  /* 0x0000000214097890 */ /* 0x000fe2000fffe03f */
[----:B------:R-:W-:Y:S01]  /*1b70*/  VIADD R4, R168, UR50 ;  /* 0x00000032a8047c36 */ /* 0x000fe20008000000 */
[----:B------:R-:W-:Y:S01]  /*1b80*/  UMOV UR24, UR20 ;  /* 0x0000001400187c82 */ /* 0x000fe20008000000 */
[----:B------:R-:W-:Y:S01]  /*1b90*/  UMOV UR11, 0x80000020 ;  /* 0x80000020000b7882 */ /* 0x000fe20000000000 */
[----:B------:R-:W-:Y:S01]  /*1ba0*/  UIADD3 UR13, UR20, 0x200, URZ ;  /* 0x00000200140d7890 */ /* 0x000fe2000fffe03f */
[----:B------:R-:W-:Y:S01]  /*1bb0*/  IMAD.U32 R7, RZ, RZ, UR47 ;  /* 0x0000002fff077e24 */ /* 0x000fe2000f8e00ff */
[----:B------:R-:W-:Y:S01]  /*1bc0*/  UIADD3 UR4, UR4, 0x1a400, URZ ;  /* 0x0001a40004047890 */ /* 0x000fe2000fffe03f */
[----:B------:R-:W-:Y:S01]  /*1bd0*/  P2R R15, PR, RZ, 0x1 ;  /* 0x00000001ff0f7803 */ /* 0x000fe20000000000 */
[----:B------:R-:W-:Y:S01]  /*1be0*/  UMOV UR15, 0x80000020 ;  /* 0x80000020000f7882 */ /* 0x000fe20000000000 */
[----:B------:R-:W-:Y:S01]  /*1bf0*/  UMOV UR19, 0x80000020 ;  /* 0x8000002000137882 */ /* 0x000fe20000000000 */
[----:B------:R-:W-:Y:S01]  /*1c00*/  USHF.R.U32.HI UR4, URZ, 0x4, UR4 ;  /* 0x000000043f047899 */ /* 0x000fe20008011604 */
[----:B------:R-:W-:Y:S01]  /*1c10*/  IMAD R7, R7, -0xa0, R4 ;  /* 0xffffff6007077824 */ /* 0x000fe200078e0204 */
[----:B------:R-:W-:Y:S01]  /*1c20*/  UMOV UR23, 0x80000020 ;  /* 0x8000002000177882 */ /* 0x000fe20000000000 */
[----:B------:R-:W-:Y:S01]  /*1c30*/  IMAD.U32 R11, RZ, RZ, UR38 ;  /* 0x00000026ff0b7e24 */ /* 0x000fe2000f8e00ff */
[----:B------:R-:W-:Y:S01]  /*1c40*/  ULOP3.LUT UR4, UR4, 0x3fff, URZ, 0xc0, !UPT ;  /* 0x00003fff04047892 */ /* 0x000fe2000f8ec03f */
[----:B------:R-:W2:Y:S01]  /*1c50*/  S2R R84, SR_TID.X ;  /* 0x0000000000547919 */ /* 0x000ea20000002100 */
[C---:B------:R-:W-:Y:S01]  /*1c60*/  ISETP.GT.AND P2, PT, R7.reuse, RZ, PT ;  /* 0x000000ff0700720c */ /* 0x040fe20003f44270 */
[----:B------:R-:W-:Y:S01]  /*1c70*/  UISETP.GE.AND UP0, UPT, UR50, 0xa1, UPT ;  /* 0x000000a13200788c */ /* 0x000fe2000bf06270 */
[C---:B------:R-:W-:Y:S01]  /*1c80*/  ISETP.GT.AND P5, PT, R7.reuse, 0x1, PT ;  /* 0x000000010700780c */ /* 0x040fe20003fa4270 */
[----:B------:R-:W-:Y:S01]  /*1c90*/  ULOP3.LUT UR46, UR4, 0x10000, URZ, 0xfc, !UPT ;  /* 0x00010000042e7892 */ /* 0x000fe2000f8efc3f */
[C---:B------:R-:W-:Y:S01]  /*1ca0*/  ISETP.GT.AND P4, PT, R7.reuse, 0x8, PT ;  /* 0x000000080700780c */ /* 0x040fe20003f84270 */
[--C-:B------:R-:W-:Y:S01]  /*1cb0*/  IMAD.MOV.U32 R86, RZ, RZ, R87.reuse ;  /* 0x000000ffff567224 */ /* 0x100fe200078e0057 */
[----:B------:R-:W-:Y:S01]  /*1cc0*/  UMOV UR4, UR24 ;  /* 0x0000001800047c82 */ /* 0x000fe20008000000 */
[----:B------:R-:W-:Y:S01]  /*1cd0*/  UIMAD UR28, UR51, 0x780, UR46 ;  /* 0x00000780331c78a4 */ /* 0x000fe2000f8e022e */
[C---:B------:R-:W-:Y:S01]  /*1ce0*/  ISETP.GT.AND P1, PT, R7.reuse, 0x9, PT ;  /* 0x000000090700780c */ /* 0x040fe20003f24270 */
[----:B------:R-:W-:Y:S01]  /*1cf0*/  IMAD.MOV.U32 R85, RZ, RZ, R87 ;  /* 0x000000ffff557224 */ /* 0x000fe200078e0057 */
[C---:B------:R-:W-:Y:S01]  /*1d00*/  ISETP.GT.AND P3, PT, R7.reuse, 0x10, PT ;  /* 0x000000100700780c */ /* 0x040fe20003f64270 */
[----:B------:R-:W-:Y:S01]  /*1d10*/  UIADD3 UR6, UR28, 0x180, URZ ;  /* 0x000001801c067890 */ /* 0x000fe2000fffe03f */
[C---:B------:R-:W-:Y:S01]  /*1d20*/  ISETP.GT.AND P0, PT, R7.reuse, 0x79, PT ;  /* 0x000000790700780c */ /* 0x040fe20003f04270 */
[----:B------:R-:W-:Y:S01]  /*1d30*/  UIADD3 UR8, UR28, 0x200, URZ ;  /* 0x000002001c087890 */ /* 0x000fe2000fffe03f */
[----:B------:R-:W-:Y:S01]  /*1d40*/  ISETP.GT.AND P6, PT, R7, 0x80, PT ;  /* 0x000000800700780c */ /* 0x000fe20003fc4270 */
[----:B------:R-:W-:Y:S01]  /*1d50*/  UMOV UR26, UR28 ;  /* 0x0000001c001a7c82 */ /* 0x000fe20008000000 */
[----:B------:R-:W-:Y:S01]  /*1d60*/  UIADD3 UR10, UR28, 0x2, URZ ;  /* 0x000000021c0a7890 */ /* 0x000fe2000fffe03f */
[----:B------:R-:W-:Y:S01]  /*1d70*/  QGMMA.64x32x32.F32.E4M3.E4M3 R104, gdesc[UR24], RZ, !UPT, gsb0 ;  /* 0x00600000186879f3 */ /* 0x000fe2000c0008ff */
[----:B------:R-:W-:Y:S01]  /*1d80*/  UIADD3 UR26, UR28, 0x80, URZ ;  /* 0x000000801c1a7890 */ /* 0x000fe2000fffe03f */
[----:B------:R-:W-:Y:S01]  /*1d90*/  UMOV UR27, 0x80000020 ;  /* 0x80000020001b7882 */ /* 0x000fe20000000000 */
[----:B------:R-:W-:-:S02]  /*1da0*/  UIADD3 UR12, UR28, 0x202, URZ ;  /* 0x000002021c0c7890 */ /* 0x000fc4000fffe03f */
[----:B------:R-:W-:Y:S02]  /*1db0*/  UIADD3 UR14, UR28, 0x280, URZ ;  /* 0x000002801c0e7890 */ /* 0x000fe4000fffe03f */
[----:B------:R-:W-:Y:S02]  /*1dc0*/  UIADD3 UR16, UR28, 0x282, URZ ;  /* 0x000002821c107890 */ /* 0x000fe4000fffe03f */
[----:B------:R-:W-:Y:S02]  /*1dd0*/  UIADD3 UR18, UR28, 0x402, URZ ;  /* 0x000004021c127890 */ /* 0x000fe4000fffe03f */
[----:B------:R-:W-:Y:S01]  /*1de0*/  UIADD3 UR22, UR28, 0x680, URZ ;  /* 0x000006801c167890 */ /* 0x000fe2000fffe03f */
[----:B------:R-:W-:Y:S02]  /*1df0*/  WARPGROUP.DEPBAR.LE gsb0, 0x0 ;  /* 0x00008000000079c5 */ /* 0x000fe40000010000 */
        /* <DEDUP_REMOVED lines=149> */
[----:B01----:R-:W-:Y:S01]  /*2750*/  FMNMX.FTZ R5, R104, R105, !PT ;  /* 0x0000006968057209 */ /* 0x003fe20007810000 */
        /* <DEDUP_REMOVED lines=119> */
[----:B------:R-:W-:Y:S02]  /*2ed0*/  ISETP.GT.AND P2, PT, R7, 0x78, PT ;  /* 0x000000780700780c */ /* 0x000fe40003f44270 */
[----:B------:R-:W-:Y:S02]  /*2ee0*/  FSEL R49, R49, -INF , P1 ;  /* 0xff80000031317808 */ /* 0x000fe40000800000 */
[----:B------:R-:W-:Y:S02]  /*2ef0*/  FMNMX.FTZ R4, R48, R5, !PT ;  /* 0x0000000530047209 */ /* 0x000fe40007810000 */
[----:B------:R-:W-:-:S02]  /*2f00*/  P2R R14, PR, RZ, 0x1 ;  /* 0x00000001ff0e7803 */ /* 0x000fc40000000000 */
        /* <DEDUP_REMOVED lines=32> */
[----:B------:R-:W-:Y:S02]  /*3110*/  FSEL R74, R32, -INF , P3 ;  /* 0xff800000204a7808 */ /* 0x000fe40001800000 */
[----:B------:R-:W-:Y:S02]  /*3120*/  FMNMX.FTZ R9, R73, R4, !PT ;  /* 0x0000000449097209 */ /* 0x000fe40007810000 */
[----:B------:R-:W-:Y:S02]  /*3130*/  FMNMX.FTZ R21, R115, R20, !PT ;  /* 0x0000001473157209 */ /* 0x000fe40007810000 */
[----:B------:R-:W-:Y:S02]  /*3140*/  FSEL R68, R33, -INF , P4 ;  /* 0xff80000021447808 */ /* 0x000fe40002000000 */
[----:B------:R-:W-:-:S02]  /*3150*/  FMNMX.FTZ R9, R74, R9, !PT ;  /* 0x000000094a097209 */ /* 0x000fc40007810000 */
[----:B------:R-:W-:Y:S02]  /*3160*/  FMNMX.FTZ R24, R118, R21, !PT ;  /* 0x0000001576187209 */ /* 0x000fe40007810000 */
[----:B------:R-:W-:Y:S02]  /*3170*/  FSEL R65, R36, -INF , P5 ;  /* 0xff80000024417808 */ /* 0x000fe40002800000 */
[----:B------:R-:W-:Y:S02]  /*3180*/  FMNMX.FTZ R4, R68, R9, !PT ;  /* 0x0000000944047209 */ /* 0x000fe40007810000 */
[----:B------:R-:W-:Y:S02]  /*3190*/  ISETP.GT.AND P6, PT, R7, 0x99, PT ;  /* 0x000000990700780c */ /* 0x000fe40003fc4270 */
[----:B------:R-:W-:Y:S02]  /*31a0*/  FMNMX.FTZ R21, R119, R24, !PT ;  /* 0x0000001877157209 */ /* 0x000fe40007810000 */
[----:B------:R-:W-:-:S02]  /*31b0*/  FSEL R69, R37, -INF , P6 ;  /* 0xff80000025457808 */ /* 0x000fc40003000000 */
[----:B------:R-:W-:Y:S02]  /*31c0*/  FMNMX.FTZ R4, R65, R4, !PT ;  /* 0x0000000441047209 */ /* 0x000fe40007810000 */
[----:B------:R-:W-:Y:S02]  /*31d0*/  FMNMX.FTZ R24, R90, R21, !PT ;  /* 0x000000155a187209 */ /* 0x000fe40007810000 */
[----:B------:R-:W-:Y:S02]  /*31e0*/  FMNMX.FTZ R8, R69, R4, !PT ;  /* 0x0000000445087209 */ /* 0x000fe40007810000 */
[----:B------:R-:W-:Y:S02]  /*31f0*/  FMNMX.FTZ R25, R91, R24, !PT ;  /* 0x000000185b197209 */ /* 0x000fe40007810000 */
[----:B------:R-:W-:Y:S01]  /*3200*/  P2R R13, PR, RZ, 0x2 ;  /* 0x00000002ff0d7803 */ /* 0x000fe20000000000 */
[----:B------:R-:W0:Y:S01]  /*3210*/  SHFL.BFLY PT, R9, R8, 0x2, 0x1f ;  /* 0x0c401f0008097f89 */ /* 0x000e2200000e0000 */
        /* <DEDUP_REMOVED lines=8> */
[----:B------:R-:W-:-:S04]  /*32a0*/  FMNMX.FTZ R32, R102, R29, !PT ;  /* 0x0000001d66207209 */ /* 0x000fc80007810000 */
[----:B------:R-:W-:Y:S02]  /*32b0*/  FMNMX.FTZ R29, R103, R32, !PT ;  /* 0x00000020671d7209 */ /* 0x000fe40007810000 */
[----:B0-----:R-:W-:Y:S02]  /*32c0*/  FMNMX.FTZ R9, R8, R9, !PT ;  /* 0x0000000908097209 */ /* 0x001fe40007810000 */
[----:B------:R-:W-:-:S03]  /*32d0*/  FMNMX.FTZ R32, R58, R29, !PT ;  /* 0x0000001d3a207209 */ /* 0x000fc60007810000 */
[----:B------:R-:W0:Y:S01]  /*32e0*/  SHFL.BFLY PT, R4, R9, 0x1, 0x1f ;  /* 0x0c201f0009047f89 */ /* 0x000e2200000e0000 */
[----:B------:R-:W-:-:S04]  /*32f0*/  FMNMX.FTZ R33, R59, R32, !PT ;  /* 0x000000203b217209 */ /* 0x000fc80007810000 */
[----:B------:R-:W-:-:S04]  /*3300*/  FMNMX.FTZ R36, R62, R33, !PT ;  /* 0x000000213e247209 */ /* 0x000fc80007810000 */
[----:B------:R-:W-:-:S04]  /*3310*/  FMNMX.FTZ R33, R63, R36, !PT ;  /* 0x000000243f217209 */ /* 0x000fc80007810000 */
[----:B------:R-:W-:-:S04]  /*3320*/  FMNMX.FTZ R36, R66, R33, !PT ;  /* 0x0000002142247209 */ /* 0x000fc80007810000 */
[----:B------:R-:W-:-:S04]  /*3330*/  FMNMX.FTZ R37, R67, R36, !PT ;  /* 0x0000002443257209 */ /* 0x000fc80007810000 */
[----:B------:R-:W-:Y:S02]  /*3340*/  FMNMX.FTZ R40, R70, R37, !PT ;  /* 0x0000002546287209 */ /* 0x000fe40007810000 */
[----:B0-----:R-:W-:Y:S02]  /*3350*/  FMNMX.FTZ R4, R9, R4, !PT ;  /* 0x0000000409047209 */ /* 0x001fe40007810000 */
        /* <DEDUP_REMOVED lines=14> */
[--C-:B------:R-:W-:Y:S01]  /*3440*/  FFMA.FTZ R52, R78, UR38, -R82.reuse ;  /* 0x000000264e347c23 */ /* 0x100fe20008010852 */
[----:B------:R-:W-:Y:S01]  /*3450*/  FSEL R78, R38, -INF , P5 ;  /* 0xff800000264e7808 */ /* 0x000fe20002800000 */
[--C-:B------:R-:W-:Y:S01]  /*3460*/  FFMA.FTZ R40, R79, UR38, -R82.reuse ;  /* 0x000000264f287c23 */ /* 0x100fe20008010852 */
[----:B------:R-:W-:Y:S01]  /*3470*/  FSEL R79, R39, -INF , P6 ;  /* 0xff800000274f7808 */ /* 0x000fe20003000000 */
[--C-:B------:R-:W-:Y:S01]  /*3480*/  FFMA.FTZ R83, R41, UR38, -R82.reuse ;  /* 0x0000002629537c23 */ /* 0x100fe20008010852 */
[----:B------:R-:W-:-:S01]  /*3490*/  FFMA.FTZ R41, R45, UR38, -R82 ;  /* 0x000000262d297c23 */ /* 0x000fc20008010852 */
[----:B------:R1:W-:Y:S01]  /*34a0*/  MUFU.EX2 R37, R77 ;  /* 0x0000004d00257308 */ /* 0x0003e20000000800 */
[----:B0-----:R-:W-:Y:S01]  /*34b0*/  FMNMX.FTZ R56, R50, R53, !PT ;  /* 0x0000003532387209 */ /* 0x001fe20007810000 */
        /* <DEDUP_REMOVED lines=17> */
[----:B------:R-:W-:Y:S01]  /*35d0*/  MUFU.EX2 R7, R7 ;  /* 0x0000000700077308 */ /* 0x000fe20000000800 */
[----:B------:R-:W-:-:S01]  /*35e0*/  FFMA.FTZ R13, R116, UR38, -R82 ;  /* 0x00000026740d7c23 */ /* 0x000fc20008010852 */
[----:B------:R-:W-:Y:S01]  /*35f0*/  FMNMX.FTZ R77, R27, R76, !PT ;  /* 0x0000004c1b4d7209 */ /* 0x000fe20007810000 */
[----:B------:R-:W-:-:S01]  /*3600*/  FFMA.FTZ R14, R117, UR38, -R82 ;  /* 0x00000026750e7c23 */ /* 0x000fc20008010852 */
[----:B------:R-:W-:Y:S01]  /*3610*/  FSEL R76, R31, -INF , P2 ;  /* 0xff8000001f4c7808 */ /* 0x000fe20001000000 */
[----:B------:R-:W-:-:S01]  /*3620*/  FFMA.FTZ R31, R75, UR38, -R82 ;  /* 0x000000264b1f7c23 */ /* 0x000fc20008010852 */
[----:B------:R-:W-:Y:S01]  /*3630*/  FMNMX.FTZ R77, R30, R77, !PT ;  /* 0x0000004d1e4d7209 */ /* 0x000fe20007810000 */
[----:B------:R-:W-:-:S01]  /*3640*/  FFMA.FTZ R88, R88, UR38, -R82 ;  /* 0x0000002658587c23 */ /* 0x000fc20008010852 */
[----:B------:R-:W-:Y:S01]  /*3650*/  FSEL R75, R34, -INF , P3 ;  /* 0xff800000224b7808 */ /* 0x000fe20001800000 */
[----:B------:R-:W1:Y:S01]  /*3660*/  MUFU.EX2 R8, R8 ;  /* 0x0000000800087308 */ /* 0x000e620000000800 */
[----:B------:R-:W-:Y:S01]  /*3670*/  FMNMX.FTZ R34, R76, R77, !PT ;  /* 0x0000004d4c227209 */ /* 0x000fe20007810000 */
[--C-:B------:R-:W-:Y:S01]  /*3680*/  FFMA.FTZ R20, R89, UR38, -R82.reuse ;  /* 0x0000002659147c23 */ /* 0x100fe20008010852 */
[----:B------:R-:W-:Y:S01]  /*3690*/  FSEL R77, R35, -INF , P4 ;  /* 0xff800000234d7808 */ /* 0x000fe20002000000 */
[--C-:B------:R-:W-:Y:S01]  /*36a0*/  FFMA.FTZ R92, R92, UR38, -R82.reuse ;  /* 0x000000265c5c7c23 */ /* 0x100fe20008010852 */
[----:B0-----:R-:W-:Y:S01]  /*36b0*/  FMNMX.FTZ R80, R75, R34, !PT ;  /* 0x000000224b507209 */ /* 0x001fe20007810000 */
[--C-:B------:R-:W-:Y:S01]  /*36c0*/  FFMA.FTZ R24, R93, UR38, -R82.reuse ;  /* 0x000000265d187c23 */ /* 0x100fe20008010852 */
[----:B--2---:R-:W-:Y:S01]  /*36d0*/  LOP3.LUT P2, RZ, R84, 0x7f, RZ, 0xc0, !PT ;  /* 0x0000007f54ff7812 */ /* 0x004fe2000784c0ff */
[----:B------:R-:W0:Y:S01]  /*36e0*/  MUFU.EX2 R9, R9 ;  /* 0x0000000900097308 */ /* 0x000e220000000800 */
[----:B------:R-:W-:Y:S01]  /*36f0*/  FMNMX.FTZ R35, R77, R80, !PT ;  /* 0x000000504d237209 */ /* 0x000fe20007810000 */
[--C-:B------:R-:W-:Y:S01]  /*3700*/  FFMA.FTZ R96, R96, UR38, -R82.reuse ;  /* 0x0000002660607c23 */ /* 0x100fe20008010852 */
[----:B------:R-:W-:-:S01]  /*3710*/  FFMA.FTZ R28, R97, UR38, -R82 ;  /* 0x00000026611c7c23 */ /* 0x000fc20008010852 */
[--C-:B------:R-:W-:Y:S01]  /*3720*/  FFMA.FTZ R100, R100, UR38, -R82.reuse ;  /* 0x0000002664647c23 */ /* 0x100fe20008010852 */
[----:B------:R-:W-:Y:S01]  /*3730*/  FMNMX.FTZ R38, R78, R35, !PT ;  /* 0x000000234e267209 */ /* 0x000fe20007810000 */
[--C-:B------:R-:W-:Y:S01]  /*3740*/  FFMA.FTZ R32, R101, UR38, -R82.reuse ;  /* 0x0000002665207c23 */ /* 0x100fe20008010852 */
[----:B------:R-:W-:-:S01]  /*3750*/  FFMA.FTZ R60, R60, UR38, -R82 ;  /* 0x000000263c3c7c23 */ /* 0x000fc20008010852 */
[----:B------:R-:W2:Y:S01]  /*3760*/  MUFU.EX2 R10, R10 ;  /* 0x0000000a000a7308 */ /* 0x000ea20000000800 */
[----:B------:R-:W-:Y:S01]  /*3770*/  FMNMX.FTZ R57, R79, R38, !PT ;  /* 0x000000264f397209 */ /* 0x000fe20007810000 */
[--C-:B------:R-:W-:Y:S01]  /*3780*/  FFMA.FTZ R38, R44, UR38, -R82.reuse ;  /* 0x000000262c267c23 */ /* 0x100fe20008010852 */
[----:B------:R-:W-:-:S01]  /*3790*/  FFMA.FTZ R44, R49, UR38, -R82 ;  /* 0x00000026312c7c23 */ /* 0x000fc20008010852 */
[--C-:B------:R-:W-:Y:S01]  /*37a0*/  FFMA.FTZ R49, R61, UR38, -R82.reuse ;  /* 0x000000263d317c23 */ /* 0x100fe20008010852 */
[----:B------:R-:W-:-:S01]  /*37b0*/  FFMA.FTZ R61, R74, UR38, -R82 ;  /* 0x000000264a3d7c23 */ /* 0x000fc20008010852 */
[----:B------:R-:W3:Y:S01]  /*37c0*/  SHFL.BFLY PT, R80, R57, 0x2, 0x1f ;  /* 0x0c401f0039507f89 */ /* 0x000ee200000e0000 */
[----:B-1----:R-:W-:-:S01]  /*37d0*/  FADD.FTZ R74, R7, R8 ;  /* 0x00000008074a7221 */ /* 0x002fc20000010000 */
[----:B------:R-:W1:Y:S01]  /*37e0*/  MUFU.EX2 R11, R11 ;  /* 0x0000000b000b7308 */ /* 0x000e620000000800 */
[----:B------:R-:W-:-:S02]  /*37f0*/  @!P2 VIADD R6, R6, 0x29840 ;  /* 0x000298400606a836 */ /* 0x000fc40000000000 */
[--C-:B------:R-:W-:Y:S01]  /*3800*/  FFMA.FTZ R68, R68, UR38, -R82.reuse ;  /* 0x0000002644447c23 */ /* 0x100fe20008010852 */
[----:B------:R-:W-:-:S01]  /*3810*/  FFMA.FTZ R65, R65, UR38, -R82 ;  /* 0x0000002641417c23 */ /* 0x000fc20008010852 */
[----:B------:R-:W-:Y:S01]  /*3820*/  IMAD.MOV.U32 R84, RZ, RZ, R87 ;  /* 0x000000ffff547224 */ /* 0x000fe200078e0057 */
[----:B------:R-:W-:Y:S02]  /*3830*/  @!P2 PRMT R6, RZ, 0x654, R6 ;  /* 0x00000654ff06a816 */ /* 0x000fe40000000006 */
[----:B------:R-:W-:Y:S02]  /*3840*/  MUFU.EX2 R12, R12 ;  /* 0x0000000c000c7308 */ /* 0x000fe40000000800 */
[----:B------:R4:W-:Y:S06]  /*3850*/  @!P2 SYNCS.ARRIVE.TRANS64.RED.A1T0 RZ, [R6+URZ], RZ ;  /* 0x000000ff06ffa9a7 */ /* 0x0009ec000810043f */
[----:B------:R-:W-:Y:S01]  /*3860*/  MUFU.EX2 R13, R13 ;  /* 0x0000000d000d7308 */ /* 0x000fe20000000800 */
[----:B---3--:R-:W-:Y:S01]  /*3870*/  FMNMX.FTZ R80, R57, R80, !PT ;  /* 0x0000005039507209 */ /* 0x008fe20007810000 */
[----:B------:R-:W-:Y:S01]  /*3880*/  FFMA.FTZ R57, R72, UR38, -R82 ;  /* 0x0000002648397c23 */ /* 0x000fe20008010852 */
[----:B------:R-:W-:-:S05]  /*3890*/  IMAD.U32 R72, RZ, RZ, UR38 ;  /* 0x00000026ff487e24 */ /* 0x000fca000f8e00ff */
[----:B------:R0:W-:Y:S01]  /*38a0*/  MUFU.EX2 R34, R81 ;  /* 0x0000005100227308 */ /* 0x0001e20000000800 */
[----:B------:R-:W3:Y:S07]  /*38b0*/  SHFL.BFLY PT, R5, R80, 0x1, 0x1f ;  /* 0x0c201f0050057f89 */ /* 0x000eee00000e0000 */
[----:B------:R-:W-:Y:S01]  /*38c0*/  MUFU.EX2 R14, R14 ;  /* 0x0000000e000e7308 */ /* 0x000fe20000000800 */
[----:B0-----:R-:W-:-:S07]  /*38d0*/  FADD.FTZ R81, R9, R74 ;  /* 0x0000004a09517221 */ /* 0x001fce0000010000 */
[----:B------:R-:W-:Y:S08]  /*38e0*/  MUFU.EX2 R15, R88 ;  /* 0x00000058000f7308 */ /* 0x000ff00000000800 */
[----:B------:R-:W-:Y:S01]  /*38f0*/  MUFU.EX2 R20, R20 ;  /* 0x0000001400147308 */ /* 0x000fe20000000800 */
[----:B---3--:R-:W-:Y:S01]  /*3900*/  FMNMX.FTZ R5, R80, R5, !PT ;  /* 0x0000000550057209 */ /* 0x008fe20007810000 */
[----:B--2---:R-:W-:-:S03]  /*3910*/  FADD.FTZ R80, R10, R81 ;  /* 0x000000510a507221 */ /* 0x004fc60000010000 */
[C---:B------:R-:W-:Y:S01]  /*3920*/  FSETP.NEU.FTZ.AND P1, PT, R5.reuse, -INF , PT ;  /* 0xff8000000500780b */ /* 0x040fe20003f3d000 */
[----:B------:R-:W-:-:S01]  /*3930*/  FFMA.FTZ R73, R5, R72, -8 ;  /* 0xc100000005497423 */ /* 0x000fc20000010048 */
[----:B------:R-:W-:Y:S01]  /*3940*/  FFMA.FTZ R72, R69, UR38, -R82 ;  /* 0x0000002645487c23 */ /* 0x000fe20008010852 */
[----:B-1----:R-:W-:-:S01]  /*3950*/  FADD.FTZ R81, R11, R80 ;  /* 0x000000500b517221 */ /* 0x002fc20000010000 */
[----:B------:R-:W-:Y:S01]  /*3960*/  MUFU.EX2 R21, R92 ;  /* 0x0000005c00157308 */ /* 0x000fe20000000800 */
[--C-:B------:R-:W-:Y:S01]  /*3970*/  IMAD.MOV.U32 R82, RZ, RZ, R87.reuse ;  /* 0x000000ffff527224 */ /* 0x100fe200078e0057 */
[----:B------:R-:W-:Y:S01]  /*3980*/  FSEL R73, R73, RZ, P1 ;  /* 0x000000ff49497208 */ /* 0x000fe20000800000 */
[----:B------:R-:W-:Y:S01]  /*3990*/  IMAD.MOV.U32 R80, RZ, RZ, R87 ;  /* 0x000000ffff507224 */ /* 0x000fe200078e0057 */
[----:B------:R-:W-:-:S03]  /*39a0*/  PLOP3.LUT P1, PT, PT, PT, UP0, 0x80, 0x0 ;  /* 0x000000000000781c */ /* 0x000fc60003f2f008 */
        /* <DEDUP_REMOVED lines=10> */
[--C-:B------:R-:W-:Y:S01]  /*3a50*/  FFMA.FTZ R91, R91, UR38, -R73.reuse ;  /* 0x000000265b5b7c23 */ /* 0x100fe20008010849 */
[----:B------:R-:W-:-:S01]  /*3a60*/  FFMA.FTZ R94, R94, UR38, -R73 ;  /* 0x000000265e5e7c23 */ /* 0x000fc20008010849 */
[--C-:B------:R-:W-:Y:S01]  /*3a70*/  FFMA.FTZ R95, R95, UR38, -R73.reuse ;  /* 0x000000265f5f7c23 */ /* 0x100fe20008010849 */
[----:B------:R-:W-:-:S01]  /*3a80*/  FFMA.FTZ R98, R98, UR38, -R73 ;  /* 0x0000002662627c23 */ /* 0x000fc20008010849 */
[----:B------:R-:W0:Y:S01]  /*3a90*/  MUFU.EX2 R107, R107 ;  /* 0x0000006b006b7308 */ /* 0x000e220000000800 */
[----:B------:R-:W-:-:S01]  /*3aa0*/  FFMA.FTZ R99, R99, UR38, -R73 ;  /* 0x0000002663637c23 */ /* 0x000fc20008010849 */
        /* <DEDUP_REMOVED lines=15> */
[----:B0-----:R-:W-:-:S01]  /*3ba0*/  FADD.FTZ R69, R106, R107 ;  /* 0x0000006b6a457221 */ /* 0x001fc20000010000 */
[--C-:B------:R-:W-:Y:S01]  /*3bb0*/  FFMA.FTZ R47, R47, UR38, -R73.reuse ;  /* 0x000000262f2f7c23 */ /* 0x100fe20008010849 */
[----:B------:R-:W-:-:S01]  /*3bc0*/  FFMA.FTZ R50, R50, UR38, -R73 ;  /* 0x0000002632327c23 */ /* 0x000fc20008010849 */
[--C-:B------:R-:W-:Y:S01]  /*3bd0*/  FFMA.FTZ R51, R51, UR38, -R73.reuse ;  /* 0x0000002633337c23 */ /* 0x100fe20008010849 */
[----:B------:R-:W-:-:S01]  /*3be0*/  FFMA.FTZ R54, R54, UR38, -R73 ;  /* 0x0000002636367c23 */ /* 0x000fc20008010849 */
[--C-:B------:R-:W-:Y:S01]  /*3bf0*/  FFMA.FTZ R55, R55, UR38, -R73.reuse ;  /* 0x0000002637377c23 */ /* 0x100fe20008010849 */
[----:B------:R-:W-:-:S01]  /*3c00*/  FFMA.FTZ R26, R26, UR38, -R73 ;  /* 0x000000261a1a7c23 */ /* 0x000fc20008010849 */
[----:B------:R-:W4:Y:S01]  /*3c10*/  MUFU.EX2 R114, R114 ;  /* 0x0000007200727308 */ /* 0x000f220000000800 */
[----:B-1----:R-:W-:-:S01]  /*3c20*/  FADD.FTZ R74, R110, R69 ;  /* 0x000000456e4a7221 */ /* 0x002fc20000010000 */
[--C-:B------:R-:W-:Y:S01]  /*3c30*/  FFMA.FTZ R27, R27, UR38, -R73.reuse ;  /* 0x000000261b1b7c23 */ /* 0x100fe20008010849 */
[----:B------:R-:W-:-:S01]  /*3c40*/  FFMA.FTZ R30, R30, UR38, -R73 ;  /* 0x000000261e1e7c23 */ /* 0x000fc20008010849 */
[--C-:B------:R-:W-:Y:S01]  /*3c50*/  FFMA.FTZ R76, R76, UR38, -R73.reuse ;  /* 0x000000264c4c7c23 */ /* 0x100fe20008010849 */
[----:B------:R-:W-:-:S01]  /*3c60*/  FFMA.FTZ R75, R75, UR38, -R73 ;  /* 0x000000264b4b7c23 */ /* 0x000fc20008010849 */
[--C-:B------:R-:W-:Y:S01]  /*3c70*/  FFMA.FTZ R77, R77, UR38, -R73.reuse ;  /* 0x000000264d4d7c23 */ /* 0x100fe20008010849 */
[----:B------:R-:W-:-:S01]  /*3c80*/  FFMA.FTZ R78, R78, UR38, -R73 ;  /* 0x000000264e4e7c23 */ /* 0x000fc20008010849 */
[----:B------:R-:W0:Y:S01]  /*3c90*/  MUFU.EX2 R115, R115 ;  /* 0x0000007300737308 */ /* 0x000e220000000800 */
[----:B--2---:R-:W-:-:S01]  /*3ca0*/  FADD.FTZ R69, R111, R74 ;  /* 0x0000004a6f457221 */ /* 0x004fc20000010000 */
[----:B------:R-:W-:Y:S01]  /*3cb0*/  FADD.FTZ R74, R12, R81 ;  /* 0x000000510c4a7221 */ /* 0x000fe20000010000 */
[----:B------:R-:W-:-:S01]  /*3cc0*/  FFMA.FTZ R73, R79, UR38, -R73 ;  /* 0x000000264f497c23 */ /* 0x000fc20008010849 */
[----:B------:R-:W-:Y:S01]  /*3cd0*/  F2FP.SATFINITE.E4M3.F32.PACK_AB_MERGE_C R110, R111, R110, RZ ;  /* 0x0000006e6f6e723e */ /* 0x000fe200048070ff */
[----:B------:R-:W-:-:S02]  /*3ce0*/  IMAD.MOV.U32 R79, RZ, RZ, R87 ;  /* 0x000000ffff4f7224 */ /* 0x000fc400078e0057 */
[----:B------:R-:W-:Y:S01]  /*3cf0*/  FADD.FTZ R81, R13, R74 ;  /* 0x0000004a0d517221 */ /* 0x000fe20000010000 */
[----:B------:R-:W1:Y:S01]  /*3d00*/  MUFU.EX2 R118, R118 ;  /* 0x0000007600767308 */ /* 0x000e620000000800 */
[----:B----4-:R-:W-:-:S02]  /*3d10*/  FADD.FTZ R6, R114, R69 ;  /* 0x0000004572067221 */ /* 0x010fc40000010000 */
[C---:B------:R-:W-:Y:S01]  /*3d20*/  FADD.FTZ R74, R14.reuse, R81 ;  /* 0x000000510e4a7221 */ /* 0x040fe20000010000 */
[----:B------:R-:W-:Y:S02]  /*3d30*/  F2FP.SATFINITE.E4M3.F32.PACK_AB_MERGE_C R14, R14, R13, RZ ;  /* 0x0000000d0e0e723e */ /* 0x000fe400048070ff */
[----:B------:R-:W-:Y:S01]  /*3d40*/  F2FP.SATFINITE.E4M3.F32.PACK_AB_MERGE_C R173, R107, R106, R110 ;  /* 0x0000006a6bad723e */ /* 0x000fe2000480706e */
[----:B------:R-:W-:-:S01]  /*3d50*/  FADD.FTZ R81, R15, R74 ;  /* 0x0000004a0f517221 */ /* 0x000fc20000010000 */
[----:B------:R-:W-:Y:S01]  /*3d60*/  F2FP.SATFINITE.E4M3.F32.PACK_AB_MERGE_C R174, R12, R11, R14 ;  /* 0x0000000b0cae723e */ /* 0x000fe2000480700e */
[----:B------:R-:W2:Y:S01]  /*3d70*/  MUFU.EX2 R119, R119 ;  /* 0x0000007700777308 */ /* 0x000ea20000000800 */
[----:B0-----:R-:W-:-:S01]  /*3d80*/  FADD.FTZ R69, R115, R6 ;  /* 0x0000000673457221 */ /* 0x001fc20000010000 */
[----:B------:R-:W-:-:S04]  /*3d90*/  FADD.FTZ R74, R20, R81 ;  /* 0x00000051144a7221 */ /* 0x000fc80000010000 */
[----:B------:R-:W-:Y:S02]  /*3da0*/  FADD.FTZ R81, R21, R74 ;  /* 0x0000004a15517221 */ /* 0x000fe40000010000 */
[----:B------:R-:W0:Y:S01]  /*3db0*/  MUFU.EX2 R90, R90 ;  /* 0x0000005a005a7308 */ /* 0x000e220000000800 */
[----:B-1----:R-:W-:-:S07]  /*3dc0*/  FADD.FTZ R6, R118, R69 ;  /* 0x0000004576067221 */ /* 0x002fce0000010000 */
[----:B------:R-:W1:Y:S01]  /*3dd0*/  MUFU.EX2 R91, R91 ;  /* 0x0000005b005b7308 */ /* 0x000e620000000800 */
[----:B--2---:R-:W-:-:S01]  /*3de0*/  FADD.FTZ R69, R119, R6 ;  /* 0x0000000677457221 */ /* 0x004fc20000010000 */
[----:B------:R-:W-:-:S04]  /*3df0*/  F2FP.SATFINITE.E4M3.F32.PACK_AB_MERGE_C R118, R119, R118, RZ ;  /* 0x000000767776723e */ /* 0x000fc800048070ff */
[----:B------:R-:W-:Y:S02]  /*3e00*/  F2FP.SATFINITE.E4M3.F32.PACK_AB_MERGE_C R175, R115, R114, R118 ;  /* 0x0000007273af723e */ /* 0x000fe40004807076 */
[----:B------:R-:W2:Y:S01]  /*3e10*/  MUFU.EX2 R94, R94 ;  /* 0x0000005e005e7308 */ /* 0x000ea20000000800 */
[----:B0-----:R-:W-:-:S07]  /*3e20*/  FADD.FTZ R6, R90, R69 ;  /* 0x000000455a067221 */ /* 0x001fce0000010000 */
[----:B------:R-:W0:Y:S01]  /*3e30*/  MUFU.EX2 R24, R24 ;  /* 0x0000001800187308 */ /* 0x000e220000000800 */
[----:B-1----:R-:W-:-:S07]  /*3e40*/  FADD.FTZ R69, R91, R6 ;  /* 0x000000065b457221 */ /* 0x002fce0000010000 */
[----:B------:R-:W1:Y:S01]  /*3e50*/  MUFU.EX2 R95, R95 ;  /* 0x0000005f005f7308 */ /* 0x000e620000000800 */
[----:B--2---:R-:W-:-:S07]  /*3e60*/  FADD.FTZ R6, R94, R69 ;  /* 0x000000455e067221 */ /* 0x004fce0000010000 */
[----:B------:R-:W2:Y:S01]  /*3e70*/  MUFU.EX2 R25, R96 ;  /* 0x0000006000197308 */ /* 0x000ea20000000800 */
[----:B0-----:R-:W-:-:S01]  /*3e80*/  FADD.FTZ R74, R24, R81 ;  /* 0x00000051184a7221 */ /* 0x001fc20000010000 */
[----:B------:R-:W-:Y:S01]  /*3e90*/  F2FP.SATFINITE.E4M3.F32.PACK_AB_MERGE_C R21, R24, R21, RZ ;  /* 0x000000151815723e */ /* 0x000fe200048070ff */
[----:B------:R-:W-:-:S03]  /*3ea0*/  IMAD.MOV.U32 R24, RZ, RZ, R87 ;  /* 0x000000ffff187224 */ /* 0x000fc600078e0057 */
[----:B------:R-:W-:Y:S02]  /*3eb0*/  F2FP.SATFINITE.E4M3.F32.PACK_AB_MERGE_C R176, R20, R15, R21 ;  /* 0x0000000f14b0723e */ /* 0x000fe40004807015 */
[----:B------:R-:W0:Y:S01]  /*3ec0*/  MUFU.EX2 R98, R98 ;  /* 0x0000006200627308 */ /* 0x000e220000000800 */
[----:B-1----:R-:W-:-:S01]  /*3ed0*/  FADD.FTZ R69, R95, R6 ;  /* 0x000000065f457221 */ /* 0x002fc20000010000 */
[----:B------:R-:W-:-:S04]  /*3ee0*/  F2FP.SATFINITE.E4M3.F32.PACK_AB_MERGE_C R94, R95, R94, RZ ;  /* 0x0000005e5f5e723e */ /* 0x000fc800048070ff */
[----:B------:R-:W-:Y:S02]  /*3ef0*/  F2FP.SATFINITE.E4M3.F32.PACK_AB_MERGE_C R177, R91, R90, R94 ;  /* 0x0000005a5bb1723e */ /* 0x000fe4000480705e */
[----:B------:R-:W1:Y:S01]  /*3f00*/  MUFU.EX2 R28, R28 ;  /* 0x0000001c001c7308 */ /* 0x000e620000000800 */
[----:B--2---:R-:W-:-:S07]  /*3f10*/  FADD.FTZ R81, R25, R74 ;  /* 0x0000004a19517221 */ /* 0x004fce0000010000 */
        /* <DEDUP_REMOVED lines=8> */
[----:B------:R-:W-:-:S06]  /*3fa0*/  IMAD.MOV.U32 R74, RZ, RZ, R87 ;  /* 0x000000ffff4a7224 */ /* 0x000fcc00078e0057 */
[----:B------:R-:W0:Y:S01]  /*3fb0*/  MUFU.EX2 R103, R103 ;  /* 0x0000006700677308 */ /* 0x000e220000000800 */
[----:B-1----:R-:W-:-:S01]  /*3fc0*/  FADD.FTZ R6, R102, R69 ;  /* 0x0000004566067221 */ /* 0x002fc20000010000 */
[----:B------:R-:W-:-:S04]  /*3fd0*/  F2FP.SATFINITE.E4M3.F32.PACK_AB_MERGE_C R69, R10, R9, RZ ;  /* 0x000000090a45723e */ /* 0x000fc800048070ff */
[----:B------:R-:W-:Y:S01]  /*3fe0*/  F2FP.SATFINITE.E4M3.F32.PACK_AB_MERGE_C R172, R8, R7, R69 ;  /* 0x0000000708ac723e */ /* 0x000fe20004807045 */
[----:B------:R-:W-:Y:S01]  /*3ff0*/  IMAD.MOV.U32 R69, RZ, RZ, R87 ;  /* 0x000000ffff457224 */ /* 0x000fe200078e0057 */
[----:B------:R-:W1:Y:S01]  /*4000*/  MUFU.EX2 R58, R58 ;  /* 0x0000003a003a7308 */ /* 0x000e620000000800 */
[----:B--2---:R-:W-:-:S01]  /*4010*/  FADD.FTZ R10, R32, R81 ;  /* 0x00000051200a7221 */ /* 0x004fc20000010000 */
[----:B------:R-:W-:Y:S01]  /*4020*/  F2FP.SATFINITE.E4M3.F32.PACK_AB_MERGE_C R29, R32, R29, RZ ;  /* 0x0000001d201d723e */ /* 0x000fe200048070ff */
[----:B------:R-:W-:Y:S02]  /*4030*/  IMAD.MOV.U32 R81, RZ, RZ, R87 ;  /* 0x000000ffff517224 */ /* 0x000fe400078e0057 */
[----:B------:R-:W-:Y:S01]  /*4040*/  FADD.FTZ R13, R33, R10 ;  /* 0x0000000a210d7221 */ /* 0x000fe20000010000 */
[----:B------:R-:W-:Y:S01]  /*4050*/  F2FP.SATFINITE.E4M3.F32.PACK_AB_MERGE_C R178, R28, R25, R29 ;  /* 0x000000191cb2723e */ /* 0x000fe2000480701d */
[----:B------:R-:W-:Y:S01]  /*4060*/  IMAD.MOV.U32 R32, RZ, RZ, R87 ;  /* 0x000000ffff207224 */ /* 0x000fe200078e0057 */
[----:B------:R-:W2:Y:S01]  /*4070*/  MUFU.EX2 R36, R36 ;  /* 0x0000002400247308 */ /* 0x000ea20000000800 */
[----:B0-----:R-:W-:-:S01]  /*4080*/  FADD.FTZ R9, R103, R6 ;  /* 0x0000000667097221 */ /* 0x001fc20000010000 */
[----:B------:R-:W-:Y:S01]  /*4090*/  F2FP.SATFINITE.E4M3.F32.PACK_AB_MERGE_C R102, R103, R102, RZ ;  /* 0x000000666766723e */ /* 0x000fe200048070ff */
[----:B------:R-:W-:-:S02]  /*40a0*/  IMAD.MOV.U32 R29, RZ, RZ, R87 ;  /* 0x000000ffff1d7224 */ /* 0x000fc400078e0057 */
[--C-:B------:R-:W-:Y:S01]  /*40b0*/  IMAD.MOV.U32 R28, RZ, RZ, R87.reuse ;  /* 0x000000ffff1c7224 */ /* 0x100fe200078e0057 */
[----:B------:R-:W-:Y:S01]  /*40c0*/  F2FP.SATFINITE.E4M3.F32.PACK_AB_MERGE_C R179, R99, R98, R102 ;  /* 0x0000006263b3723e */ /* 0x000fe20004807066 */
[----:B------:R-:W-:Y:S01]  /*40d0*/  IMAD.MOV.U32 R25, RZ, RZ, R87 ;  /* 0x000000ffff197224 */ /* 0x000fe200078e0057 */
[----:B------:R-:W0:Y:S01]  /*40e0*/  MUFU.EX2 R59, R59 ;  /* 0x0000003b003b7308 */ /* 0x000e220000000800 */
[----:B-1----:R-:W-:-:S07]  /*40f0*/  FADD.FTZ R6, R58, R9 ;  /* 0x000000093a067221 */ /* 0x002fce0000010000 */
[----:B------:R-:W1:Y:S01]  /*4100*/  MUFU.EX2 R62, R62 ;  /* 0x0000003e003e7308 */ /* 0x000e620000000800 */
[----:B--2---:R-:W-:-:S04]  /*4110*/  FADD.FTZ R10, R36, R13 ;  /* 0x0000000d240a7221 */ /* 0x004fc80000010000 */
[----:B------:R-:W-:-:S03]  /*4120*/  FADD.FTZ R13, R37, R10 ;  /* 0x0000000a250d7221 */ /* 0x000fc60000010000 */
[----:B------:R-:W2:Y:S01]  /*4130*/  MUFU.EX2 R52, R52 ;  /* 0x0000003400347308 */ /* 0x000ea20000000800 */
[----:B0-----:R-:W-:-:S07]  /*4140*/  FADD.FTZ R9, R59, R6 ;  /* 0x000000063b097221 */ /* 0x001fce0000010000 */
[----:B------:R-:W0:Y:S01]  /*4150*/  MUFU.EX2 R63, R63 ;  /* 0x0000003f003f7308 */ /* 0x000e220000000800 */
        /* <DEDUP_REMOVED lines=8> */
[----:B0-----:R-:W-:-:S01]  /*41e0*/  FADD.FTZ R9, R63, R6 ;  /* 0x000000063f097221 */ /* 0x001fc20000010000 */
[----:B------:R-:W-:Y:S01]  /*41f0*/  F2FP.SATFINITE.E4M3.F32.PACK_AB_MERGE_C R62, R63, R62, RZ ;  /* 0x0000003e3f3e723e */ /* 0x000fe200048070ff */
[--C-:B------:R-:W-:Y:S02]  /*4200*/  IMAD.MOV.U32 R63, RZ, RZ, R87.reuse ;  /* 0x000000ffff3f7224 */ /* 0x100fe400078e0057 */
[--C-:B------:R-:W-:Y:S01]  /*4210*/  IMAD.MOV.U32 R36, RZ, RZ, R87.reuse ;  /* 0x000000ffff247224 */ /* 0x100fe200078e0057 */
[----:B------:R-:W-:Y:S01]  /*4220*/  F2FP.SATFINITE.E4M3.F32.PACK_AB_MERGE_C R181, R59, R58, R62 ;  /* 0x0000003a3bb5723e */ /* 0x000fe2000480703e */
[----:B------:R-:W-:Y:S01]  /*4230*/  IMAD.MOV.U32 R62, RZ, RZ, R87 ;  /* 0x000000ffff3e7224 */ /* 0x000fe200078e0057 */
[----:B------:R-:W0:Y:S01]  /*4240*/  MUFU.EX2 R67, R67 ;  /* 0x0000004300437308 */ /* 0x000e220000000800 */
[----:B-1----:R-:W-:-:S01]  /*4250*/  FADD.FTZ R6, R40, R13 ;  /* 0x0000000d28067221 */ /* 0x002fc20000010000 */
[----:B------:R-:W-:-:S02]  /*4260*/  IMAD.MOV.U32 R59, RZ, RZ, R87 ;  /* 0x000000ffff3b7224 */ /* 0x000fc400078e0057 */
[--C-:B------:R-:W-:Y:S02]  /*4270*/  IMAD.MOV.U32 R58, RZ, RZ, R87.reuse ;  /* 0x000000ffff3a7224 */ /* 0x100fe400078e0057 */
[----:B------:R-:W-:Y:S02]  /*4280*/  IMAD.MOV.U32 R33, RZ, RZ, R87 ;  /* 0x000000ffff217224 */ /* 0x000fe400078e0057 */
[----:B------:R-:W1:Y:S01]  /*4290*/  MUFU.EX2 R56, R56 ;  /* 0x0000003800387308 */ /* 0x000e620000000800 */
[----:B--2---:R-:W-:-:S01]  /*42a0*/  FADD.FTZ R10, R66, R9 ;  /* 0x00000009420a7221 */ /* 0x004fc20000010000 */
[----:B------:R-:W-:-:S06]  /*42b0*/  FADD.FTZ R9, R53, R6 ;  /* 0x0000000635097221 */ /* 0x000fcc0000010000 */
[----:B------:R-:W2:Y:S01]  /*42c0*/  MUFU.EX2 R70, R70 ;  /* 0x0000004600467308 */ /* 0x000ea20000000800 */
[----:B0-----:R-:W-:-:S07]  /*42d0*/  FADD.FTZ R7, R67, R10 ;  /* 0x0000000a43077221 */ /* 0x001fce0000010000 */
[----:B------:R-:W0:Y:S01]  /*42e0*/  MUFU.EX2 R31, R31 ;  /* 0x0000001f001f7308 */ /* 0x000e220000000800 */
[----:B-1----:R-:W-:-:S07]  /*42f0*/  FADD.FTZ R6, R56, R9 ;  /* 0x0000000938067221 */ /* 0x002fce0000010000 */
[----:B------:R-:W1:Y:S01]  /*4300*/  MUFU.EX2 R71, R71 ;  /* 0x0000004700477308 */ /* 0x000e620000000800 */
[----:B--2---:R-:W-:-:S07]  /*4310*/  FADD.FTZ R8, R70, R7 ;  /* 0x0000000746087221 */ /* 0x004fce0000010000 */
[----:B------:R-:W2:Y:S01]  /*4320*/  MUFU.EX2 R42, R42 ;  /* 0x0000002a002a7308 */ /* 0x000ea20000000800 */
[C---:B0-----:R-:W-:Y:S01]  /*4330*/  F2FP.SATFINITE.E4M3.F32.PACK_AB_MERGE_C R56, R31.reuse, R56, RZ ;  /* 0x000000381f38723e */ /* 0x041fe200048070ff */
[----:B------:R-:W-:-:S03]  /*4340*/  FADD.FTZ R31, R31, R6 ;  /* 0x000000061f1f7221 */ /* 0x000fc60000010000 */
[----:B------:R-:W-:Y:S01]  /*4350*/  F2FP.SATFINITE.E4M3.F32.PACK_AB_MERGE_C R182, R53, R40, R56 ;  /* 0x0000002835b6723e */ /* 0x000fe20004807038 */
[----:B------:R-:W-:-:S01]  /*4360*/  FADD.FTZ R6, R34, R31 ;  /* 0x0000001f22067221 */ /* 0x000fc20000010000 */
[--C-:B------:R-:W-:Y:S01]  /*4370*/  IMAD.MOV.U32 R56, RZ, RZ, R87.reuse ;  /* 0x000000ffff387224 */ /* 0x100fe200078e0057 */
[----:B------:R0:W3:Y:S01]  /*4380*/  MUFU.EX2 R35, R83 ;  /* 0x0000005300237308 */ /* 0x0000e20000000800 */
[C---:B-1----:R-:W-:Y:S01]  /*4390*/  F2FP.SATFINITE.E4M3.F32.PACK_AB_MERGE_C R70, R71.reuse, R70, RZ ;  /* 0x000000464746723e */ /* 0x042fe200048070ff */
[----:B------:R-:W-:Y:S01]  /*43a0*/  FADD.FTZ R71, R71, R8 ;  /* 0x0000000847477221 */ /* 0x000fe20000010000 */
[--C-:B------:R-:W-:Y:S02]  /*43b0*/  IMAD.MOV.U32 R53, RZ, RZ, R87.reuse ;  /* 0x000000ffff357224 */ /* 0x100fe400078e0057 */
[----:B------:R-:W-:Y:S01]  /*43c0*/  F2FP.SATFINITE.E4M3.F32.PACK_AB_MERGE_C R183, R67, R66, R70 ;  /* 0x0000004243b7723e */ /* 0x000fe20004807046 */
[----:B------:R-:W-:Y:S02]  /*43d0*/  IMAD.MOV.U32 R70, RZ, RZ, R87 ;  /* 0x000000ffff467224 */ /* 0x000fe400078e0057 */
[----:B------:R-:W1:Y:S01]  /*43e0*/  MUFU.EX2 R43, R43 ;  /* 0x0000002b002b7308 */ /* 0x000e620000000800 */
[----:B--2---:R-:W-:-:S01]  /*43f0*/  FADD.FTZ R8, R42, R71 ;  /* 0x000000472a087221 */ /* 0x004fc20000010000 */
[----:B0-----:R-:W-:-:S02]  /*4400*/  IMAD.MOV.U32 R83, RZ, RZ, R87 ;  /* 0x000000ffff537224 */ /* 0x001fc400078e0057 */
[--C-:B------:R-:W-:Y:S02]  /*4410*/  IMAD.MOV.U32 R71, RZ, RZ, R87.reuse ;  /* 0x000000ffff477224 */ /* 0x100fe400078e0057 */
[----:B------:R-:W-:Y:S02]  /*4420*/  IMAD.MOV.U32 R67, RZ, RZ, R87 ;  /* 0x000000ffff437224 */ /* 0x000fe400078e0057 */
[----:B------:R-:W0:Y:S01]  /*4430*/  MUFU.EX2 R38, R38 ;  /* 0x0000002600267308 */ /* 0x000e220000000800 */
[----:B---3--:R-:W-:-:S01]  /*4440*/  FADD.FTZ R9, R35, R6 ;  /* 0x0000000623097221 */ /* 0x008fc20000010000 */
[--C-:B------:R-:W-:Y:S02]  /*4450*/  IMAD.MOV.U32 R66, RZ, RZ, R87.reuse ;  /* 0x000000ffff427224 */ /* 0x100fe400078e0057 */
[--C-:B------:R-:W-:Y:S02]  /*4460*/  IMAD.MOV.U32 R40, RZ, RZ, R87.reuse ;  /* 0x000000ffff287224 */ /* 0x100fe400078e0057 */
[----:B------:R-:W-:-:S02]  /*4470*/  IMAD.MOV.U32 R31, RZ, RZ, R87 ;  /* 0x000000ffff1f7224 */ /* 0x000fc400078e0057 */
[----:B------:R-:W2:Y:S01]  /*4480*/  MUFU.EX2 R46, R46 ;  /* 0x0000002e002e7308 */ /* 0x000ea20000000800 */
[----:B-1----:R-:W-:-:S07]  /*4490*/  FADD.FTZ R11, R43, R8 ;  /* 0x000000082b0b7221 */ /* 0x002fce0000010000 */
[----:B------:R-:W1:Y:S01]  /*44a0*/  MUFU.EX2 R41, R41 ;  /* 0x0000002900297308 */ /* 0x000e620000000800 */
[----:B0-----:R-:W-:-:S07]  /*44b0*/  FADD.FTZ R6, R38, R9 ;  /* 0x0000000926067221 */ /* 0x001fce0000010000 */
[----:B------:R-:W0:Y:S01]  /*44c0*/  MUFU.EX2 R47, R47 ;  /* 0x0000002f002f7308 */ /* 0x000e220000000800 */
[----:B--2---:R-:W-:-:S07]  /*44d0*/  FADD.FTZ R8, R46, R11 ;  /* 0x0000000b2e087221 */ /* 0x004fce0000010000 */
[----:B------:R-:W2:Y:S01]  /*44e0*/  MUFU.EX2 R39, R39 ;  /* 0x0000002700277308 */ /* 0x000ea20000000800 */
[----:B-1----:R-:W-:-:S01]  /*44f0*/  FADD.FTZ R6, R41, R6 ;  /* 0x0000000629067221 */ /* 0x002fc20000010000 */
[----:B------:R-:W-:Y:S01]  /*4500*/  F2FP.SATFINITE.E4M3.F32.PACK_AB_MERGE_C R38, R41, R38, RZ ;  /* 0x000000262926723e */ /* 0x000fe200048070ff */
[----:B------:R-:W-:-:S03]  /*4510*/  IMAD.MOV.U32 R41, RZ, RZ, R87 ;  /* 0x000000ffff297224 */ /* 0x000fc600078e0057 */
[----:B------:R-:W-:Y:S01]  /*4520*/  F2FP.SATFINITE.E4M3.F32.PACK_AB_MERGE_C R184, R35, R34, R38 ;  /* 0x0000002223b8723e */ /* 0x000fe20004807026 */
[--C-:B------:R-:W-:Y:S01]  /*4530*/  IMAD.MOV.U32 R38, RZ, RZ, R87.reuse ;  /* 0x000000ffff267224 */ /* 0x100fe200078e0057 */
[----:B------:R-:W1:Y:S01]  /*4540*/  MUFU.EX2 R50, R50 ;  /* 0x0000003200327308 */ /* 0x000e620000000800 */
[C---:B0-----:R-:W-:Y:S01]  /*4550*/  F2FP.SATFINITE.E4M3.F32.PACK_AB_MERGE_C R46, R47.reuse, R46, RZ ;  /* 0x0000002e2f2e723e */ /* 0x041fe200048070ff */
[----:B------:R-:W-:Y:S01]  /*4560*/  FADD.FTZ R47, R47, R8 ;  /* 0x000000082f2f7221 */ /* 0x000fe20000010000 */
[--C-:B------:R-:W-:Y:S02]  /*4570*/  IMAD.MOV.U32 R35, RZ, RZ, R87.reuse ;  /* 0x000000ffff237224 */ /* 0x100fe400078e0057 */
[----:B------:R-:W-:Y:S01]  /*4580*/  F2FP.SATFINITE.E4M3.F32.PACK_AB_MERGE_C R185, R43, R42, R46 ;  /* 0x0000002a2bb9723e */ /* 0x000fe2000480702e */
[----:B------:R-:W-:Y:S02]  /*4590*/  IMAD.MOV.U32 R46, RZ, RZ, R87 ;  /* 0x000000ffff2e7224 */ /* 0x000fe400078e0057 */
[----:B------:R-:W0:Y:S01]  /*45a0*/  MUFU.EX2 R44, R44 ;  /* 0x0000002c002c7308 */ /* 0x000e220000000800 */
[----:B--2---:R-:W-:-:S01]  /*45b0*/  FADD.FTZ R9, R39, R6 ;  /* 0x0000000627097221 */ /* 0x004fc20000010000 */
[----:B------:R-:W-:-:S02]  /*45c0*/  IMAD.MOV.U32 R43, RZ, RZ, R87 ;  /* 0x000000ffff2b7224 */ /* 0x000fc400078e0057 */
[--C-:B------:R-:W-:Y:S02]  /*45d0*/  IMAD.MOV.U32 R42, RZ, RZ, R87.reuse ;  /* 0x000000ffff2a7224 */ /* 0x100fe400078e0057 */
[----:B------:R-:W-:Y:S02]  /*45e0*/  IMAD.MOV.U32 R34, RZ, RZ, R87 ;  /* 0x000000ffff227224 */ /* 0x000fe400078e0057 */
[----:B------:R-:W2:Y:S01]  /*45f0*/  MUFU.EX2 R51, R51 ;  /* 0x0000003300337308 */ /* 0x000ea20000000800 */
[----:B-1----:R-:W-:-:S01]  /*4600*/  FADD.FTZ R6, R50, R47 ;  /* 0x0000002f32067221 */ /* 0x002fc20000010000 */
[----:B------:R-:W-:-:S06]  /*4610*/  IMAD.MOV.U32 R47, RZ, RZ, R87 ;  /* 0x000000ffff2f7224 */ /* 0x000fcc00078e0057 */
[----:B------:R-:W1:Y:S01]  /*4620*/  MUFU.EX2 R45, R45 ;  /* 0x0000002d002d7308 */ /* 0x000e620000000800 */
[----:B0-----:R-:W-:-:S07]  /*4630*/  FADD.FTZ R8, R44, R9 ;  /* 0x000000092c087221 */ /* 0x001fce0000010000 */
[----:B------:R-:W0:Y:S01]  /*4640*/  MUFU.EX2 R54, R54 ;  /* 0x0000003600367308 */ /* 0x000e220000000800 */
[----:B--2---:R-:W-:-:S07]  /*4650*/  FADD.FTZ R9, R51, R6 ;  /* 0x0000000633097221 */ /* 0x004fce0000010000 */
[----:B------:R-:W2:Y:S01]  /*4660*/  MUFU.EX2 R60, R60 ;  /* 0x0000003c003c7308 */ /* 0x000ea20000000800 */
[----:B-1----:R-:W-:-:S07]  /*4670*/  FADD.FTZ R11, R45, R8 ;  /* 0x000000082d0b7221 */ /* 0x002fce0000010000 */
[----:B------:R-:W1:Y:S01]  /*4680*/  MUFU.EX2 R55, R55 ;  /* 0x0000003700377308 */ /* 0x000e620000000800 */
[----:B0-----:R-:W-:-:S07]  /*4690*/  FADD.FTZ R8, R54, R9 ;  /* 0x0000000936087221 */ /* 0x001fce0000010000 */
[----:B------:R-:W0:Y:S01]  /*46a0*/  MUFU.EX2 R48, R48 ;  /* 0x0000003000307308 */ /* 0x000e220000000800 */
[----:B--2---:R-:W-:-:S01]  /*46b0*/  FADD.FTZ R11, R60, R11 ;  /* 0x0000000b3c0b7221 */ /* 0x004fc20000010000 */
[----:B------:R-:W-:Y:S01]  /*46c0*/  F2FP.SATFINITE.E4M3.F32.PACK_AB_MERGE_C R45, R60, R45, RZ ;  /* 0x0000002d3c2d723e */ /* 0x000fe200048070ff */
[----:B------:R-:W-:-:S03]  /*46d0*/  IMAD.MOV.U32 R60, RZ, RZ, R87 ;  /* 0x000000ffff3c7224 */ /* 0x000fc600078e0057 */
[----:B------:R-:W-:Y:S01]  /*46e0*/  F2FP.SATFINITE.E4M3.F32.PACK_AB_MERGE_C R186, R44, R39, R45 ;  /* 0x000000272cba723e */ /* 0x000fe2000480702d */
[--C-:B------:R-:W-:Y:S01]  /*46f0*/  IMAD.MOV.U32 R45, RZ, RZ, R87.reuse ;  /* 0x000000ffff2d7224 */ /* 0x100fe200078e0057 */
[----:B------:R-:W2:Y:S01]  /*4700*/  MUFU.EX2 R26, R26 ;  /* 0x0000001a001a7308 */ /* 0x000ea20000000800 */
[C---:B-1----:R-:W-:Y:S01]  /*4710*/  F2FP.SATFINITE.E4M3.F32.PACK_AB_MERGE_C R54, R55.reuse, R54, RZ ;  /* 0x000000363736723e */ /* 0x042fe200048070ff */
[----:B------:R-:W-:Y:S01]  /*4720*/  FADD.FTZ R55, R55, R8 ;  /* 0x0000000837377221 */ /* 0x000fe20000010000 */
[--C-:B------:R-:W-:Y:S02]  /*4730*/  IMAD.MOV.U32 R44, RZ, RZ, R87.reuse ;  /* 0x000000ffff2c7224 */ /* 0x100fe400078e0057 */
[----:B------:R-:W-:Y:S01]  /*4740*/  F2FP.SATFINITE.E4M3.F32.PACK_AB_MERGE_C R187, R51, R50, R54 ;  /* 0x0000003233bb723e */ /* 0x000fe20004807036 */
[----:B------:R-:W-:Y:S02]  /*4750*/  IMAD.MOV.U32 R54, RZ, RZ, R87 ;  /* 0x000000ffff367224 */ /* 0x000fe400078e0057 */
[----:B------:R-:W1:Y:S01]  /*4760*/  MUFU.EX2 R49, R49 ;  /* 0x0000003100317308 */ /* 0x000e620000000800 */
[----:B0-----:R-:W-:-:S01]  /*4770*/  FADD.FTZ R8, R48, R11 ;  /* 0x0000000b30087221 */ /* 0x001fc20000010000 */
[----:B------:R-:W-:-:S02]  /*4780*/  IMAD.MOV.U32 R51, RZ, RZ, R87 ;  /* 0x000000ffff337224 */ /* 0x000fc400078e0057 */
[--C-:B------:R-:W-:Y:S02]  /*4790*/  IMAD.MOV.U32 R50, RZ, RZ, R87.reuse ;  /* 0x000000ffff327224 */ /* 0x100fe400078e0057 */
[----:B------:R-:W-:Y:S02]  /*47a0*/  IMAD.MOV.U32 R39, RZ, RZ, R87 ;  /* 0x000000ffff277224 */ /* 0x000fe400078e0057 */
[----:B------:R-:W0:Y:S01]  /*47b0*/  MUFU.EX2 R27, R27 ;  /* 0x0000001b001b7308 */ /* 0x000e220000000800 */
[----:B--2---:R-:W-:-:S01]  /*47c0*/  FADD.FTZ R10, R26, R55 ;  /* 0x000000371a0a7221 */ /* 0x004fc20000010000 */
[----:B------:R-:W-:-:S06]  /*47d0*/  IMAD.MOV.U32 R55, RZ, RZ, R87 ;  /* 0x000000ffff377224 */ /* 0x000fcc00078e0057 */
[----:B------:R-:W2:Y:S01]  /*47e0*/  MUFU.EX2 R57, R57 ;  /* 0x0000003900397308 */ /* 0x000ea20000000800 */
[----:B-1----:R-:W-:-:S07]  /*47f0*/  FADD.FTZ R8, R49, R8 ;  /* 0x0000000831087221 */ /* 0x002fce0000010000 */
[----:B------:R-:W1:Y:S01]  /*4800*/  MUFU.EX2 R30, R30 ;  /* 0x0000001e001e7308 */ /* 0x000e620000000800 */
[----:B0-----:R-:W-:-:S07]  /*4810*/  FADD.FTZ R9, R27, R10 ;  /* 0x0000000a1b097221 */ /* 0x001fce0000010000 */
[----:B------:R-:W0:Y:S01]  /*4820*/  MUFU.EX2 R64, R64 ;  /* 0x0000004000407308 */ /* 0x000e220000000800 */
[----:B--2---:R-:W-:-:S07]  /*4830*/  FADD.FTZ R11, R57, R8 ;  /* 0x00000008390b7221 */ /* 0x004fce0000010000 */
[----:B------:R2:W3:Y:S01]  /*4840*/  MUFU.EX2 R7, R76 ;  /* 0x0000004c00077308 */ /* 0x0004e20000000800 */
[----:B-1----:R-:W-:-:S07]  /*4850*/  FADD.FTZ R8, R30, R9 ;  /* 0x000000091e087221 */ /* 0x002fce0000010000 */
[----:B------:R-:W1:Y:S01]  /*4860*/  MUFU.EX2 R61, R61 ;  /* 0x0000003d003d7308 */ /* 0x000e620000000800 */
[C---:B0-----:R-:W-:Y:S01]  /*4870*/  F2FP.SATFINITE.E4M3.F32.PACK_AB_MERGE_C R57, R64.reuse, R57, RZ ;  /* 0x000000394039723e */ /* 0x041fe200048070ff */
[----:B------:R-:W-:Y:S01]  /*4880*/  FADD.FTZ R64, R64, R11 ;  /* 0x0000000b40407221 */ /* 0x000fe20000010000 */
[----:B--2---:R-:W-:Y:S02]  /*4890*/  IMAD.MOV.U32 R76, RZ, RZ, R87 ;  /* 0x000000ffff4c7224 */ /* 0x004fe400078e0057 */
[----:B------:R-:W-:Y:S01]  /*48a0*/  F2FP.SATFINITE.E4M3.F32.PACK_AB_MERGE_C R188, R49, R48, R57 ;  /* 0x0000003031bc723e */ /* 0x000fe20004807039 */
[----:B------:R-:W-:Y:S02]  /*48b0*/  IMAD.MOV.U32 R57, RZ, RZ, R87 ;  /* 0x000000ffff397224 */ /* 0x000fe400078e0057 */
[----:B------:R-:W0:Y:S01]  /*48c0*/  MUFU.EX2 R75, R75 ;  /* 0x0000004b004b7308 */ /* 0x000e220000000800 */
[----:B---3--:R-:W-:-:S01]  /*48d0*/  FADD.FTZ R8, R7, R8 ;  /* 0x0000000807087221 */ /* 0x008fc20000010000 */
[----:B------:R-:W-:Y:S01]  /*48e0*/  F2FP.SATFINITE.E4M3.F32.PACK_AB_MERGE_C R30, R7, R30, RZ ;  /* 0x0000001e071e723e */ /* 0x000fe200048070ff */
[----:B------:R-:W-:-:S02]  /*48f0*/  IMAD.MOV.U32 R49, RZ, RZ, R87 ;  /* 0x000000ffff317224 */ /* 0x000fc400078e0057 */
[--C-:B------:R-:W-:Y:S01]  /*4900*/  IMAD.MOV.U32 R48, RZ, RZ, R87.reuse ;  /* 0x000000ffff307224 */ /* 0x100fe200078e0057 */
[----:B------:R-:W-:Y:S01]  /*4910*/  F2FP.SATFINITE.E4M3.F32.PACK_AB_MERGE_C R189, R27, R26, R30 ;  /* 0x0000001a1bbd723e */ /* 0x000fe2000480701e */
[----:B------:R-:W-:Y:S01]  /*4920*/  IMAD.MOV.U32 R30, RZ, RZ, R87 ;  /* 0x000000ffff1e7224 */ /* 0x000fe200078e0057 */
[----:B------:R-:W2:Y:S01]  /*4930*/  MUFU.EX2 R68, R68 ;  /* 0x0000004400447308 */ /* 0x000ea20000000800 */
[----:B-1----:R-:W-:-:S01]  /*4940*/  FADD.FTZ R7, R61, R64 ;  /* 0x000000403d077221 */ /* 0x002fc20000010000 */
[--C-:B------:R-:W-:Y:S02]  /*4950*/  IMAD.MOV.U32 R64, RZ, RZ, R87.reuse ;  /* 0x000000ffff407224 */ /* 0x100fe400078e0057 */
[--C-:B------:R-:W-:Y:S02]  /*4960*/  IMAD.MOV.U32 R27, RZ, RZ, R87.reuse ;  /* 0x000000ffff1b7224 */ /* 0x100fe400078e0057 */
[----:B------:R-:W-:Y:S02]  /*4970*/  IMAD.MOV.U32 R26, RZ, RZ, R87 ;  /* 0x000000ffff1a7224 */ /* 0x000fe400078e0057 */
[----:B------:R1:W3:Y:S01]  /*4980*/  MUFU.EX2 R6, R77 ;  /* 0x0000004d00067308 */ /* 0x0002e20000000800 */
[----:B0-----:R-:W-:-:S07]  /*4990*/  FADD.FTZ R9, R75, R8 ;  /* 0x000000084b097221 */ /* 0x001fce0000010000 */
[----:B------:R-:W-:Y:S01]  /*49a0*/  MUFU.EX2 R78, R78 ;  /* 0x0000004e004e7308 */ /* 0x000fe20000000800 */
[----:B--2---:R-:W-:-:S01]  /*49b0*/  FADD.FTZ R8, R68, R7 ;  /* 0x0000000744087221 */ /* 0x004fc20000010000 */
[----:B-1----:R-:W-:-:S06]  /*49c0*/  IMAD.MOV.U32 R77, RZ, RZ, R87 ;  /* 0x000000ffff4d7224 */ /* 0x002fcc00078e0057 */
[----:B------:R-:W0:Y:S01]  /*49d0*/  MUFU.EX2 R73, R73 ;  /* 0x0000004900497308 */ /* 0x000e220000000800 */
[----:B---3--:R-:W-:-:S07]  /*49e0*/  FADD.FTZ R9, R6, R9 ;  /* 0x0000000906097221 */ /* 0x008fce0000010000 */
[----:B------:R-:W1:Y:S08]  /*49f0*/  MUFU.EX2 R65, R65 ;  /* 0x0000004100417308 */ /* 0x000e700000000800 */
[----:B------:R-:W2:Y:S01]  /*4a00*/  MUFU.EX2 R72, R72 ;  /* 0x0000004800487308 */ /* 0x000ea20000000800 */
[----:B0-----:R-:W-:Y:S01]  /*4a10*/  F2FP.SATFINITE.E4M3.F32.PACK_AB_MERGE_C R11, R73, R78, RZ ;  /* 0x0000004e490b723e */ /* 0x001fe200048070ff */
[----:B------:R-:W-:-:S03]  /*4a20*/  FADD.FTZ R78, R78, R9 ;  /* 0x000000094e4e7221 */ /* 0x000fc60000010000 */
[----:B------:R-:W-:Y:S01]  /*4a30*/  F2FP.SATFINITE.E4M3.F32.PACK_AB_MERGE_C R191, R6, R75, R11 ;  /* 0x0000004b06bf723e */ /* 0x000fe2000480700b */
[----:B------:R-:W-:-:S01]  /*4a40*/  FADD.FTZ R6, R73, R78 ;  /* 0x0000004e49067221 */ /* 0x000fc20000010000 */
[----:B------:R-:W-:Y:S02]  /*4a50*/  IMAD.MOV.U32 R78, RZ, RZ, R87 ;  /* 0x000000ffff4e7224 */ /* 0x000fe400078e0057 */
[----:B-1----:R-:W-:-:S01]  /*4a60*/  FADD.FTZ R7, R65, R8 ;  /* 0x0000000841077221 */ /* 0x002fc20000010000 */
[--C-:B------:R-:W-:Y:S02]  /*4a70*/  IMAD.MOV.U32 R75, RZ, RZ, R87.reuse ;  /* 0x000000ffff4b7224 */ /* 0x100fe400078e0057 */
[----:B------:R-:W-:Y:S01]  /*4a80*/  IMAD.MOV.U32 R73, RZ, RZ, R87 ;  /* 0x000000ffff497224 */ /* 0x000fe200078e0057 */
[C---:B--2---:R-:W-:Y:S01]  /*4a90*/  F2FP.SATFINITE.E4M3.F32.PACK_AB_MERGE_C R10, R72.reuse, R65, RZ ;  /* 0x00000041480a723e */ /* 0x044fe200048070ff */
[----:B------:R-:W-:-:S01]  /*4aa0*/  FADD.FTZ R7, R72, R7 ;  /* 0x0000000748077221 */ /* 0x000fc20000010000 */
[----:B------:R-:W-:-:S02]  /*4ab0*/  IMAD.MOV.U32 R72, RZ, RZ, R87 ;  /* 0x000000ffff487224 */ /* 0x000fc400078e0057 */
[----:B------:R-:W-:Y:S01]  /*4ac0*/  F2FP.SATFINITE.E4M3.F32.PACK_AB_MERGE_C R190, R68, R61, R10 ;  /* 0x0000003d44be723e */ /* 0x000fe2000480700a */
        /* <DEDUP_REMOVED lines=41> */
.L_x_265:
[----:B------:R-:W-:Y:S01]  /*4d60*/  ISETP.NE.AND P2, PT, RZ, UR41, PT ;  /* 0x00000029ff007c0c */ /* 0x000fe2000bf45270 */
[----:B------:R-:W-:-:S04]  /*4d70*/  UISETP.NE.AND UP0, UPT, UR50, 0x1, UPT ;  /* 0x000000013200788c */ /* 0x000fc8000bf05270 */
[----:B------:R-:W-:-:S04]  /*4d80*/  USEL UR43, URZ, 0x1, UP0 ;  /* 0x000000013f2b7887 */ /* 0x000fc80008000000 */
[----:B------:R-:W-:-:S04]  /*4d90*/  ULOP3.LUT UR43, UR52, UR43, URZ, 0x3c, !UPT ;  /* 0x0000002b342b7292 */ /* 0x000fc8000f8e3c3f */
[----:B------:R-:W-:Y:S08]  /*4da0*/  @P2 BRA `(.L_x_256) ;  /* 0x0000000000442947 */ /* 0x000ff00003800000 */
[----:B------:R-:W-:Y:S05]  /*4db0*/  @!P0 BRA `(.L_x_257) ;  /* 0x0000000000048947 */ /* 0x000fea0003800000 */
[----:B------:R-:W-:Y:S01]  /*4dc0*/  BPT.TRAP 0x1 ;  /* 0x000000040000795c */ /* 0x000fe20000300000 */
.L_x_257:
[----:B------:R-:W0:Y:S01]  /*4dd0*/  S2UR UR10, SR_CgaCtaId ;  /* 0x00000000000a79c3 */ /* 0x000e220000008800 */
[----:B------:R-:W-:Y:S01]  /*4de0*/  UIADD3 UR6, UR50, 0x1, URZ ;  /* 0x0000000132067890 */ /* 0x000fe2000fffe03f */
[----:B------:R-:W-:Y:S01]  /*4df0*/  IMAD.U32 R0, RZ, RZ, UR43 ;  /* 0x0000002bff007e24 */ /* 0x000fe2000f8e00ff */
[----:B------:R-:W-:Y:S02]  /*4e00*/  UMOV UR7, 0x400 ;  /* 0x0000040000077882 */ /* 0x000fe40000000000 */
[----:B------:R-:W-:Y:S02]  /*4e10*/  UISETP.NE.AND UP0, UPT, UR6, 0x2, UPT ;  /* 0x000000020600788c */ /* 0x000fe4000bf05270 */
[----:B------:R-:W-:Y:S02]  /*4e20*/  SHF.L.U32 R0, R0, 0x1f, RZ ;  /* 0x0000001f00007819 */ /* 0x000fe400000006ff */
[----:B------:R-:W-:Y:S02]  /*4e30*/  USEL UR6, UR6, URZ, UP0 ;  /* 0x0000003f06067287 */ /* 0x000fe40008000000 */
[----:B0-----:R-:W-:-:S04]  /*4e40*/  ULEA UR7, UR10, UR7, 0x18 ;  /* 0x000000070a077291 */ /* 0x001fc8000f8ec03f */
[----:B------:R-:W-:-:S09]  /*4e50*/  ULEA UR6, UR6, UR7, 0x3 ;  /* 0x0000000706067291 */ /* 0x000fd2000f8e183f */
[----:B------:R0:W1:Y:S01]  /*4e60*/  SYNCS.PHASECHK.TRANS64.TRYWAIT P1, [UR6+0x29830], R0 ;  /* 0x02983000ff0075a7 */ /* 0x0000620008020146 */
[----:B------:R-:W-:Y:S05]  /*4e70*/  @!P0 BRA `(.L_x_258) ;  /* 0x0000000000048947 */ /* 0x000fea0003800000 */
[----:B------:R-:W-:Y:S01]  /*4e80*/  BPT.TRAP 0x1 ;  /* 0x000000040000795c */ /* 0x000fe20000300000 */
.L_x_258:
[----:B-1----:R-:W-:Y:S05]  /*4e90*/  @P1 BRA `(.L_x_256) ;  /* 0x0000000000081947 */ /* 0x002fea0003800000 */
[----:B------:R-:W1:Y:S02]  /*4ea0*/  SYNCS.PHASECHK.TRANS64.TRYWAIT P1, [UR6+0x29830], R0 ;  /* 0x02983000ff0075a7 */ /* 0x000e640008020146 */
[----:B-1----:R-:W-:Y:S05]  /*4eb0*/  @!P1 BRA `(.L_x_259) ;  /* 0x000000a8002c9947 */ /* 0x002fea0003800000 */
.L_x_256:
[----:B01----:R-:W-:Y:S01]  /*4ec0*/  VIADD R0, R22, 0x8 ;  /* 0x0000000816007836 */ /* 0x003fe20000000000 */
        /* <DEDUP_REMOVED lines=185> */
[----:B0-----:R-:W-:Y:S05]  /*5a60*/  @P2 BRA `(.L_x_260) ;  /* 0x0000000000382947 */ /* 0x001fea0003800000 */
[----:B------:R-:W-:Y:S05]  /*5a70*/  @!P0 BRA `(.L_x_261) ;  /* 0x0000000000048947 */ /* 0x000fea0003800000 */
[----:B------:R-:W-:Y:S01]  /*5a80*/  BPT.TRAP 0x1 ;  /* 0x000000040000795c */ /* 0x000fe20000300000 */
.L_x_261:
[----:B------:R-:W0:Y:S01]  /*5a90*/  S2UR UR7, SR_CgaCtaId ;  /* 0x00000000000779c3 */ /* 0x000e220000008800 */
[----:B------:R-:W-:Y:S01]  /*5aa0*/  UMOV UR6, 0x400 ;  /* 0x0000040000067882 */ /* 0x000fe20000000000 */
[----:B------:R-:W-:-:S05]  /*5ab0*/  IMAD.U32 R0, RZ, RZ, UR52 ;  /* 0x00000034ff007e24 */ /* 0x000fca000f8e00ff */
[----:B------:R-:W-:Y:S01]  /*5ac0*/  SHF.L.U32 R0, R0, 0x1f, RZ ;  /* 0x0000001f00007819 */ /* 0x000fe200000006ff */
[----:B0-----:R-:W-:-:S04]  /*5ad0*/  ULEA UR6, UR7, UR6, 0x18 ;  /* 0x0000000607067291 */ /* 0x001fc8000f8ec03f */
[----:B------:R-:W-:-:S09]  /*5ae0*/  ULEA UR6, UR50, UR6, 0x3 ;  /* 0x0000000632067291 */ /* 0x000fd2000f8e183f */
[----:B------:R0:W1:Y:S01]  /*5af0*/  SYNCS.PHASECHK.TRANS64.TRYWAIT P1, [UR6+0x29850], R0 ;  /* 0x02985000ff0075a7 */ /* 0x0000620008020146 */
[----:B------:R-:W-:Y:S05]  /*5b00*/  @!P0 BRA `(.L_x_262) ;  /* 0x0000000000048947 */ /* 0x000fea0003800000 */
[----:B------:R-:W-:Y:S01]  /*5b10*/  BPT.TRAP 0x1 ;  /* 0x000000040000795c */ /* 0x000fe20000300000 */
.L_x_262:
[----:B-1----:R-:W-:Y:S05]  /*5b20*/  @P1 BRA `(.L_x_260) ;  /* 0x0000000000081947 */ /* 0x002fea0003800000 */
[----:B------:R-:W1:Y:S02]  /*5b30*/  SYNCS.PHASECHK.TRANS64.TRYWAIT P1, [UR6+0x29850], R0 ;  /* 0x02985000ff0075a7 */ /* 0x000e640008020146 */
[----:B-1----:R-:W-:Y:S05]  /*5b40*/  @!P1 BRA `(.L_x_263) ;  /* 0x0000009c00209947 */ /* 0x002fea0003800000 */
.L_x_260:
[----:B01----:R-:W-:Y:S01]  /*5b50*/  FMNMX.FTZ R0, R152, R9, !PT ;  /* 0x0000000998007209 */ /* 0x003fe20007810000 */
[----:B------:R-:W0:Y:S01]  /*5b60*/  S2UR UR6, SR_CgaCtaId ;  /* 0x00000000000679c3 */ /* 0x000e220000008800 */
[----:B------:R-:W-:Y:S01]  /*5b70*/  MOV R14, 0x400 ;  /* 0x00000400000e7802 */ /* 0x000fe20000000f00 */
[----:B------:R-:W-:Y:S01]  /*5b80*/  WARPGROUP.ARRIVE ;  /* 0x00000000000079c5 */ /* 0x000fe20000000000 */
[----:B------:R-:W-:Y:S01]  /*5b90*/  FMNMX.FTZ R3, R153, R0, !PT ;  /* 0x0000000099037209 */ /* 0x000fe20007810000 */
[----:B------:R-:W-:Y:S01]  /*5ba0*/  UMOV UR7, 0xc0000010 ;  /* 0xc000001000077882 */ /* 0x000fe20000000000 */
[----:B------:R-:W-:-:S03]  /*5bb0*/  FMNMX.FTZ R0, R154, R8, !PT ;  /* 0x000000089a007209 */ /* 0x000fc60007810000 */
[----:B------:R-:W1:Y:S01]  /*5bc0*/  S2R R193, SR_TID.X ;  /* 0x0000000000c17919 */ /* 0x000e620000002100 */
        /* <DEDUP_REMOVED lines=76> */
[----:B-1----:R-:W-:Y:S01]  /*6090*/  LOP3.LUT P1, RZ, R193, 0x7f, RZ, 0xc0, !PT ;  /* 0x0000007fc1ff7812 */ /* 0x002fe2000782c0ff */
[----:B------:R-:W1:Y:S01]  /*60a0*/  SHFL.BFLY PT, R3, R4, 0x2, 0x1f ;  /* 0x0c401f0004037f89 */ /* 0x000e6200000e0000 */
[----:B------:R-:W-:-:S05]  /*60b0*/  FMNMX.FTZ R5, R103, R0, !PT ;  /* 0x0000000067057209 */ /* 0x000fca0007810000 */
[----:B------:R-:W2:Y:S01]  /*60c0*/  SHFL.BFLY PT, R0, R5, 0x2, 0x1f ;  /* 0x0c401f0005007f89 */ /* 0x000ea200000e0000 */
[----:B-1----:R-:W-:Y:S01]  /*60d0*/  FMNMX.FTZ R10, R4, R3, !PT ;  /* 0x00000003040a7209 */ /* 0x002fe20007810000 */
[----:B0-----:R-:W-:-:S04]  /*60e0*/  IMAD.U32 R3, RZ, RZ, UR6 ;  /* 0x00000006ff037e24 */ /* 0x001fc8000f8e00ff */
[----:B------:R-:W0:Y:S01]  /*60f0*/  SHFL.BFLY PT, R11, R10, 0x1, 0x1f ;  /* 0x0c201f000a0b7f89 */ /* 0x000e2200000e0000 */
[----:B--2---:R-:W-:Y:S02]  /*6100*/  FMNMX.FTZ R12, R5, R0, !PT ;  /* 0x00000000050c7209 */ /* 0x004fe40007810000 */
[----:B------:R-:W-:-:S03]  /*6110*/  LEA R0, R3, R14, 0x18 ;  /* 0x0000000e03007211 */ /* 0x000fc600078ec0ff */
[----:B------:R-:W1:Y:S01]  /*6120*/  SHFL.BFLY PT, R13, R12, 0x1, 0x1f ;  /* 0x0c201f000c0d7f89 */ /* 0x000e6200000e0000 */
[----:B------:R-:W-:-:S13]  /*6130*/  R2UR UR6, R0 ;  /* 0x00000000000672ca */ /* 0x000fda00000e0000 */
[----:B------:R-:W-:-:S04]  /*6140*/  UIADD3 UR6, UR6, 0x400, URZ ;  /* 0x0000040006067890 */ /* 0x000fc8000fffe03f */
[----:B------:R-:W-:Y:S01]  /*6150*/  USHF.R.U32.HI UR6, URZ, 0x4, UR6 ;  /* 0x000000043f067899 */ /* 0x000fe20008011606 */
[----:B0-----:R-:W-:Y:S01]  /*6160*/  FMNMX.FTZ R4, R10, R11, !PT ;  /* 0x0000000b0a047209 */ /* 0x001fe20007810000 */
[----:B------:R-:W-:Y:S02]  /*6170*/  IMAD.U32 R11, RZ, RZ, UR38 ;  /* 0x00000026ff0b7e24 */ /* 0x000fe4000f8e00ff */
[----:B------:R-:W-:Y:S02]  /*6180*/  ULOP3.LUT UR6, UR6, 0x3fff, URZ, 0xc0, !UPT ;  /* 0x00003fff06067892 */ /* 0x000fe4000f8ec03f */
[----:B------:R-:W-:-:S01]  /*6190*/  FADD.FTZ R9, -R4, R9 ;  /* 0x0000000904097221 */ /* 0x000fc20000010100 */
[----:B------:R-:W-:Y:S01]  /*61a0*/  FFMA.FTZ R192, R4, R11, -8 ;  /* 0xc100000004c07423 */ /* 0x000fe2000001000b */
[----:B------:R-:W-:Y:S01]  /*61b0*/  ULOP3.LUT UR6, UR6, 0x10000, URZ, 0xfc, !UPT ;  /* 0x0001000006067892 */ /* 0x000fe2000f8efc3f */
[----:B-1----:R-:W-:Y:S01]  /*61c0*/  FMNMX.FTZ R5, R12, R13, !PT ;  /* 0x0000000d0c057209 */ /* 0x002fe20007810000 */
[----:B------:R-:W-:Y:S01]  /*61d0*/  FMUL.FTZ R10, R9, UR38 ;  /* 0x00000026090a7c20 */ /* 0x000fe20008410000 */
[--C-:B------:R-:W-:Y:S01]  /*61e0*/  FFMA.FTZ R153, R153, UR38, -R192.reuse ;  /* 0x0000002699997c23 */ /* 0x100fe200080108c0 */
[----:B------:R-:W-:Y:S01]  /*61f0*/  UIMAD UR10, UR50, 0x500, UR6 ;  /* 0x00000500320a78a4 */ /* 0x000fe2000f8e0206 */
[----:B------:R-:W-:Y:S01]  /*6200*/  FFMA.FTZ R11, R152, UR38, -R192 ;  /* 0x00000026980b7c23 */ /* 0x000fe200080108c0 */
[----:B------:R-:W-:-:S01]  /*6210*/  FADD.FTZ R9, -R5, R8 ;  /* 0x0000000805097221 */ /* 0x000fc20000010100 */
[----:B------:R-:W-:Y:S01]  /*6220*/  IMAD.U32 R152, RZ, RZ, UR38 ;  /* 0x00000026ff987e24 */ /* 0x000fe2000f8e00ff */
[----:B------:R-:W-:Y:S01]  /*6230*/  MUFU.EX2 R8, R10 ;  /* 0x0000000a00087308 */ /* 0x000fe20000000800 */
[----:B------:R-:W-:-:S01]  /*6240*/  FFMA.FTZ R12, R156, UR38, -R192 ;  /* 0x000000269c0c7c23 */ /* 0x000fc200080108c0 */
[----:B------:R-:W-:Y:S01]  /*6250*/  FMUL.FTZ R9, R9, UR38 ;  /* 0x0000002609097c20 */ /* 0x000fe20008410000 */
[----:B------:R-:W-:Y:S01]  /*6260*/  UMOV UR6, UR10 ;  /* 0x0000000a00067c82 */ /* 0x000fe20008000000 */
[--C-:B------:R-:W-:Y:S01]  /*6270*/  FFMA.FTZ R13, R157, UR38, -R192.reuse ;  /* 0x000000269d0d7c23 */ /* 0x100fe200080108c0 */
[----:B------:R-:W-:Y:S01]  /*6280*/  QGMMA.64x128x32.F32.E4M3.E4M3 R24, R172, gdesc[UR4], R24, gsb0 ;  /* 0x01e00004ac187df3 */ /* 0x000fe20008000818 */
[----:B------:R-:W-:Y:S01]  /*6290*/  UIADD3 UR6, UR10, 0x100, URZ ;  /* 0x000001000a067890 */ /* 0x000fe2000fffe03f */
[--C-:B------:R-:W-:Y:S01]  /*62a0*/  FFMA.FTZ R14, R160, UR38, -R192.reuse ;  /* 0x00000026a00e7c23 */ /* 0x100fe200080108c0 */
[----:B------:R-:W-:Y:S01]  /*62b0*/  UMOV UR7, 0xc0000010 ;  /* 0xc000001000077882 */ /* 0x000fe20000000000 */
        /* <DEDUP_REMOVED lines=9> */
[----:B0-----:R-:W-:-:S01]  /*6350*/  FFMA.FTZ R153, R101, UR38, -R192 ;  /* 0x0000002665997c23 */ /* 0x001fc200080108c0 */
[----:B------:R-:W-:Y:S01]  /*6360*/  FFMA.FTZ R101, R5, R152, -8 ;  /* 0xc100000005657423 */ /* 0x000fe20000010098 */
        /* <DEDUP_REMOVED lines=29> */
[----:B------:R-:W2:Y:S01]  /*6540*/  MUFU.EX2 R12, R12 ;  /* 0x0000000c000c7308 */ /* 0x000ea20000000800 */
[----:B0-----:R-:W-:-:S01]  /*6550*/  FFMA.FTZ R6, R9, R6, R152 ;  /* 0x0000000609067223 */ /* 0x001fc20000010098 */
[----:B------:R-:W-:Y:S01]  /*6560*/  FFMA.FTZ R124, R124, UR38, -R192 ;  /* 0x000000267c7c7c23 */ /* 0x000fe200080108c0 */
[----:B------:R-:W-:-:S01]  /*6570*/  FFMA.FTZ R126, R126, UR38, -R101 ;  /* 0x000000267e7e7c23 */ /* 0x000fc20008010865 */
[----:B------:R-:W-:Y:S01]  /*6580*/  FFMA.FTZ R125, R125, UR38, -R192 ;  /* 0x000000267d7d7c23 */ /* 0x000fe200080108c0 */
[----:B------:R-:W-:-:S01]  /*6590*/  FFMA.FTZ R127, R127, UR38, -R101 ;  /* 0x000000267f7f7c23 */ /* 0x000fc20008010865 */
[----:B------:R-:W-:Y:S01]  /*65a0*/  FFMA.FTZ R128, R128, UR38, -R192 ;  /* 0x0000002680807c23 */ /* 0x000fe200080108c0 */
[----:B------:R-:W-:-:S01]  /*65b0*/  FFMA.FTZ R130, R130, UR38, -R101 ;  /* 0x0000002682827c23 */ /* 0x000fc20008010865 */
[----:B------:R-:W0:Y:S01]  /*65c0*/  MUFU.EX2 R154, R154 ;  /* 0x0000009a009a7308 */ /* 0x000e220000000800 */
        /* <DEDUP_REMOVED lines=16> */
[----:B0-----:R-:W-:-:S01]  /*66d0*/  FADD.FTZ R160, R154, R163 ;  /* 0x000000a39aa07221 */ /* 0x001fc20000010000 */
        /* <DEDUP_REMOVED lines=32> */
[----:B------:R-:W-:-:S06]  /*68e0*/  FFMA.FTZ R101, R103, UR38, -R101 ;  /* 0x0000002667657c23 */ /* 0x000fcc0008010865 */
        /* <DEDUP_REMOVED lines=10> */
[----:B------:R-:W-:Y:S02]  /*6990*/  WARPGROUP.DEPBAR.LE gsb0, 0x0 ;  /* 0x00008000000079c5 */ /* 0x000fe40000010000 */
[----:B------:R-:W-:-:S04]  /*69a0*/  WARPGROUP.ARRIVE ;  /* 0x00000000000079c5 */ /* 0x000fc80000000000 */
[----:B------:R-:W0:Y:S01]  /*69b0*/  MUFU.EX2 R138, R138 ;  /* 0x0000008a008a7308 */ /* 0x000e220000000800 */
[----:B-1----:R-:W-:-:S01]  /*69c0*/  FADD.FTZ R163, R161, R160 ;  /* 0x000000a0a1a37221 */ /* 0x002fc20000010000 */
[----:B------:R-:W-:Y:S01]  /*69d0*/  QGMMA.64x128x32.F32.E4M3.E4M3 R24, R176, gdesc[UR4], R24, gsb0 ;  /* 0x01e00004b0187df3 */ /* 0x000fe20008000818 */
[----:B------:R-:W-:Y:S01]  /*69e0*/  UIADD3 UR6, UR10, 0x200, URZ ;  /* 0x000002000a067890 */ /* 0x000fe2000fffe03f */
[----:B------:R-:W-:-:S04]  /*69f0*/  UMOV UR7, 0xc0000010 ;  /* 0xc000001000077882 */ /* 0x000fc80000000000 */
        /* <DEDUP_REMOVED lines=40> */
[----:B--2---:R-:W-:Y:S01]  /*6c80*/  FADD.FTZ R7, R121, R6 ;  /* 0x0000000679077221 */ /* 0x004fe20000010000 */
[----:B------:R-:W-:-:S03]  /*6c90*/  UMOV UR7, 0xc0000010 ;  /* 0xc000001000077882 */ /* 0x000fc60000000000 */
[----:B------:R-:W1:Y:S08]  /*6ca0*/  MUFU.EX2 R124, R124 ;  /* 0x0000007c007c7308 */ /* 0x000e700000000800 */
        /* <DEDUP_REMOVED lines=33> */
[----:B-1----:R-:W-:-:S01]  /*6ec0*/  FADD.FTZ R163, R107, R160 ;  /* 0x000000a06ba37221 */ /* 0x002fc20000010000 */
[----:B------:R-:W-:Y:S02]  /*6ed0*/  WARPGROUP.DEPBAR.LE gsb0, 0x0 ;  /* 0x00008000000079c5 */ /* 0x000fe40000010000 */
[----:B------:R-:W-:-:S04]  /*6ee0*/  WARPGROUP.ARRIVE ;  /* 0x00000000000079c5 */ /* 0x000fc80000000000 */
[----:B------:R-:W1:Y:S01]  /*6ef0*/  MUFU.EX2 R109, R109 ;  /* 0x0000006d006d7308 */ /* 0x000e620000000800 */
[----:B--2---:R-:W-:-:S01]  /*6f00*/  FADD.FTZ R6, R108, R7 ;  /* 0x000000076c067221 */ /* 0x004fc20000010000 */
[----:B------:R-:W-:Y:S01]  /*6f10*/  QGMMA.64x128x32.F32.E4M3.E4M3 R24, R184, gdesc[UR4], R24, gsb0 ;  /* 0x01e00004b8187df3 */ /* 0x000fe20008000818 */
[----:B------:R-:W-:Y:S01]  /*6f20*/  UIADD3 UR6, UR10, 0x400, URZ ;  /* 0x000004000a067890 */ /* 0x000fe2000fffe03f */
[----:B------:R-:W-:-:S04]  /*6f30*/  UMOV UR7, 0xc0000010 ;  /* 0xc000001000077882 */ /* 0x000fc80000000000 */
[----:B------:R-:W2:Y:S01]  /*6f40*/  MUFU.EX2 R111, R111 ;  /* 0x0000006f006f7308 */ /* 0x000ea20000000800 */
[----:B0-----:R-:W-:-:S07]  /*6f50*/  FADD.FTZ R160, R110, R163 ;  /* 0x000000a36ea07221 */ /* 0x001fce0000010000 */
[----:B------:R-:W0:Y:S01]  /*6f60*/  MUFU.EX2 R112, R112 ;  /* 0x0000007000707308 */ /* 0x000e220000000800 */
[----:B-1----:R-:W-:-:S01]  /*6f70*/  FADD.FTZ R7, R109, R6 ;  /* 0x000000066d077221 */ /* 0x002fc20000010000 */
[----:B------:R-:W-:-:S06]  /*6f80*/  IADD3 R6, -R22, 0xb, RZ ;  /* 0x0000000b16067810 */ /* 0x000fcc0007ffe1ff */
        /* <DEDUP_REMOVED lines=13> */
[----:B--2---:R-:W-:-:S01]  /*7060*/  FADD.FTZ R162, R118, R163 ;  /* 0x000000a376a27221 */ /* 0x004fc20000010000 */
[----:B------:R-:W-:-:S06]  /*7070*/  IMAD.U32 R163, RZ, RZ, UR51 ;  /* 0x00000033ffa37e24 */ /* 0x000fcc000f8e00ff */
[----:B------:R-:W-:Y:S01]  /*7080*/  MUFU.EX2 R88, R88 ;  /* 0x0000005800587308 */ /* 0x000fe20000000800 */
[----:B0-----:R-:W-:-:S07]  /*7090*/  FADD.FTZ R7, R117, R160 ;  /* 0x000000a075077221 */ /* 0x001fce0000010000 */
[----:B------:R-:W0:Y:S08]  /*70a0*/  MUFU.EX2 R90, R90 ;  /* 0x0000005a005a7308 */ /* 0x000e300000000800 */
[----:B------:R-:W-:Y:S08]  /*70b0*/  MUFU.EX2 R89, R89 ;  /* 0x0000005900597308 */ /* 0x000ff00000000800 */
[----:B------:R-:W2:Y:S08]  /*70c0*/  MUFU.EX2 R91, R91 ;  /* 0x0000005b005b7308 */ /* 0x000eb00000000800 */
[----:B------:R-:W-:Y:S08]  /*70d0*/  MUFU.EX2 R92, R92 ;  /* 0x0000005c005c7308 */ /* 0x000ff00000000800 */
[----:B------:R-:W3:Y:S08]  /*70e0*/  MUFU.EX2 R165, R94 ;  /* 0x0000005e00a57308 */ /* 0x000ef00000000800 */
[----:B------:R-:W-:Y:S08]  /*70f0*/  MUFU.EX2 R93, R93 ;  /* 0x0000005d005d7308 */ /* 0x000ff00000000800 */
[----:B------:R1:W4:Y:S01]  /*7100*/  MUFU.EX2 R164, R95 ;  /* 0x0000005f00a47308 */ /* 0x0003220000000800 */
[----:B------:R-:W-:-:S02]  /*7110*/  WARPGROUP.DEPBAR.LE gsb0, 0x0 ;  /* 0x00008000000079c5 */ /* 0x000fc40000010000 */
[----:B------:R-:W-:Y:S01]  /*7120*/  WARPGROUP.ARRIVE ;  /* 0x00000000000079c5 */ /* 0x000fe20000000000 */
[----:B-1----:R-:W-:-:S04]  /*7130*/  FADD.FTZ R95, R119, R162 ;  /* 0x000000a2775f7221 */ /* 0x002fc80000010000 */
[----:B------:R-:W-:Y:S01]  /*7140*/  MUFU.EX2 R96, R96 ;  /* 0x0000006000607308 */ /* 0x000fe20000000800 */
[----:B------:R-:W-:Y:S02]  /*7150*/  @!P1 IMAD R162, R163, 0x8, R0 ;  /* 0x00000008a3a29824 */ /* 0x000fe400078e0200 */
[----:B0-----:R-:W-:Y:S01]  /*7160*/  FADD.FTZ R160, R90, R95 ;  /* 0x0000005f5aa07221 */ /* 0x001fe20000010000 */
[----:B------:R-:W-:Y:S03]  /*7170*/  QGMMA.64x128x32.F32.E4M3.E4M3 R24, R188, gdesc[UR4], R24, gsb0 ;  /* 0x01e00004bc187df3 */ /* 0x000fe60008000818 */
[----:B--2---:R-:W-:-:S01]  /*7180*/  FADD.FTZ R160, R91, R160 ;  /* 0x000000a05ba07221 */ /* 0x004fc20000010000 */
[----:B------:R0:W1:Y:S03]  /*7190*/  MUFU.EX2 R94, R98 ;  /* 0x00000062005e7308 */ /* 0x0000660000000800 */
[----:B---3--:R-:W-:-:S04]  /*71a0*/  FADD.FTZ R160, R165, R160 ;  /* 0x000000a0a5a07221 */ /* 0x008fc80000010000 */
[----:B----4-:R-:W-:Y:S01]  /*71b0*/  FADD.FTZ R95, R164, R160 ;  /* 0x000000a0a45f7221 */ /* 0x010fe20000010000 */
[----:B------:R-:W-:Y:S01]  /*71c0*/  MUFU.EX2 R97, R97 ;  /* 0x0000006100617308 */ /* 0x000fe20000000800 */
[----:B0-----:R-:W-:-:S04]  /*71d0*/  FADD.FTZ R98, R88, R7 ;  /* 0x0000000758627221 */ /* 0x001fc80000010000 */
[----:B------:R-:W-:-:S03]  /*71e0*/  FADD.FTZ R7, R89, R98 ;  /* 0x0000006259077221 */ /* 0x000fc60000010000 */
[----:B------:R-:W0:Y:S01]  /*71f0*/  MUFU.EX2 R166, R99 ;  /* 0x0000006300a67308 */ /* 0x000e220000000800 */
[----:B------:R-:W-:-:S01]  /*7200*/  FADD.FTZ R98, R92, R7 ;  /* 0x000000075c627221 */ /* 0x000fc20000010000 */
[----:B-1----:R-:W-:-:S03]  /*7210*/  FADD.FTZ R95, R94, R95 ;  /* 0x0000005f5e5f7221 */ /* 0x002fc60000010000 */
[----:B------:R-:W-:-:S03]  /*7220*/  FADD.FTZ R7, R93, R98 ;  /* 0x000000625d077221 */ /* 0x000fc60000010000 */
[----:B------:R-:W-:Y:S08]  /*7230*/  MUFU.EX2 R100, R100 ;  /* 0x0000006400647308 */ /* 0x000ff00000000800 */
[----:B------:R-:W1:Y:S01]  /*7240*/  MUFU.EX2 R102, R102 ;  /* 0x0000006600667308 */ /* 0x000e620000000800 */
[----:B0-----:R-:W-:-:S07]  /*7250*/  FADD.FTZ R95, R166, R95 ;  /* 0x0000005fa65f7221 */ /* 0x001fce0000010000 */
[----:B------:R-:W0:Y:S08]  /*7260*/  MUFU.EX2 R153, R153 ;  /* 0x0000009900997308 */ /* 0x000e300000000800 */
[----:B------:R-:W2:Y:S01]  /*7270*/  MUFU.EX2 R101, R101 ;  /* 0x0000006500657308 */ /* 0x000ea20000000800 */
[----:B-1----:R-:W-:-:S01]  /*7280*/  FADD.FTZ R95, R102, R95 ;  /* 0x0000005f665f7221 */ /* 0x002fc20000010000 */
[----:B------:R-:W-:-:S02]  /*7290*/  WARPGROUP.DEPBAR.LE gsb0, 0x0 ;  /* 0x00008000000079c5 */ /* 0x000fc40000010000 */
[----:B------:R1:W-:Y:S06]  /*72a0*/  BAR.ARV R6, 0x100 ;  /* 0x000400060000751d */ /* 0x0003ec0000002000 */
[----:B-1----:R-:W-:-:S05]  /*72b0*/  @!P1 VIADD R6, R162, 0x29840 ;  /* 0x00029840a2069836 */ /* 0x002fca0000000000 */
[----:B------:R-:W-:-:S04]  /*72c0*/  @!P1 PRMT R6, RZ, 0x654, R6 ;  /* 0x00000654ff069816 */ /* 0x000fc80000000006 */
[----:B------:R1:W-:Y:S02]  /*72d0*/  @!P1 SYNCS.ARRIVE.TRANS64.RED.A1T0 RZ, [R6+URZ], RZ ;  /* 0x000000ff06ff99a7 */ /* 0x0003e4000810043f */
[----:B-1----:R-:W-:-:S04]  /*72e0*/  FADD.FTZ R6, R96, R7 ;  /* 0x0000000760067221 */ /* 0x002fc80000010000 */
[----:B------:R-:W-:-:S04]  /*72f0*/  FADD.FTZ R7, R97, R6 ;  /* 0x0000000661077221 */ /* 0x000fc80000010000 */
[----:B------:R-:W-:-:S04]  /*7300*/  FADD.FTZ R6, R100, R7 ;  /* 0x0000000764067221 */ /* 0x000fc80000010000 */
[----:B0-----:R-:W-:Y:S01]  /*7310*/  FADD.FTZ R7, R153, R6 ;  /* 0x0000000699077221 */ /* 0x001fe20000010000 */
[----:B--2---:R-:W-:-:S01]  /*7320*/  FADD.FTZ R6, R101, R95 ;  /* 0x0000005f65067221 */ /* 0x004fc20000010000 */
[----:B------:R-:W-:Y:S06]  /*7330*/  @!P0 BRA `(.L_x_264) ;  /* 0x0000000000048947 */ /* 0x000fec0003800000 */
[----:B------:R-:W-:Y:S01]  /*7340*/  BPT.TRAP 0x1 ;  /* 0x000000040000795c */ /* 0x000fe20000300000 */
.L_x_264:
[----:B------:R-:W-:Y:S01]  /*7350*/  F2FP.SATFINITE.E4M3.F32.PACK_AB_MERGE_C R12, R13, R12, RZ ;  /* 0x0000000c0d0c723e */ /* 0x000fe200048070ff */
[----:B------:R-:W-:Y:S02]  /*7360*/  UIADD3 UR6, UR47, -0x1, URZ ;  /* 0xffffffff2f067890 */ /* 0x000fe4000fffe03f */
[----:B------:R-:W-:Y:S01]  /*7370*/  ISETP.LT.AND P1, PT, RZ, UR47, PT ;  /* 0x0000002fff007c0c */ /* 0x000fe2000bf21270 */
[----:B------:R-:W-:Y:S01]  /*7380*/  UMOV UR52, UR43 ;  /* 0x0000002b00347c82 */ /* 0x000fe20008000000 */
[----:B------:R-:W-:Y:S01]  /*7390*/  F2FP.SATFINITE.E4M3.F32.PACK_AB_MERGE_C R172, R10, R11, R12 ;  /* 0x0000000b0aac723e */ /* 0x000fe2000480700c */
[----:B------:R-:W-:Y:S01]  /*73a0*/  IMAD.U32 R11, RZ, RZ, UR50 ;  /* 0x00000032ff0b7e24 */ /* 0x000fe2000f8e00ff */
[----:B------:R-:W-:Y:S01]  /*73b0*/  F2FP.SATFINITE.E4M3.F32.PACK_AB_MERGE_C R20, R21, R20, RZ ;  /* 0x000000141514723e */ /* 0x000fe200048070ff */
[----:B------:R-:W-:Y:S01]  /*73c0*/  UMOV UR50, UR51 ;  /* 0x0000003300327c82 */ /* 0x000fe20008000000 */
[----:B------:R-:W-:Y:S01]  /*73d0*/  F2FP.SATFINITE.E4M3.F32.PACK_AB_MERGE_C R154, R157, R154, RZ ;  /* 0x0000009a9d9a723e */ /* 0x000fe200048070ff */
[----:B------:R-:W-:Y:S01]  /*73e0*/  IMAD R10, R11, 0x8, R0 ;  /* 0x000000080b0a7824 */ /* 0x000fe200078e0200 */
[----:B------:R-:W-:Y:S01]  /*73f0*/  F2FP.SATFINITE.E4M3.F32.PACK_AB_MERGE_C R158, R161, R158, RZ ;  /* 0x0000009ea19e723e */ /* 0x000fe200048070ff */
[----:B------:R-:W-:Y:S01]  /*7400*/  UMOV UR47, UR6 ;  /* 0x00000006002f7c82 */ /* 0x000fe20008000000 */
[----:B------:R-:W-:Y:S01]  /*7410*/  F2FP.SATFINITE.E4M3.F32.PACK_AB_MERGE_C R140, R141, R140, RZ ;  /* 0x0000008c8d8c723e */ /* 0x000fe200048070ff */
[----:B------:R-:W-:Y:S01]  /*7420*/  VIADD R10, R10, 0x29860 ;  /* 0x000298600a0a7836 */ /* 0x000fe20000000000 */
[----:B------:R-:W-:Y:S01]  /*7430*/  F2FP.SATFINITE.E4M3.F32.PACK_AB_MERGE_C R142, R143, R142, RZ ;  /* 0x0000008e8f8e723e */ /* 0x000fe200048070ff */
[----:B------:R-:W-:Y:S01]  /*7440*/  FMUL.FTZ R24, R24, R8 ;  /* 0x0000000818187220 */ /* 0x000fe20000410000 */
[----:B------:R-:W-:Y:S01]  /*7450*/  F2FP.SATFINITE.E4M3.F32.PACK_AB_MERGE_C R148, R149, R148, RZ ;  /* 0x000000949594723e */ /* 0x000fe200048070ff */
[-C--:B------:R-:W-:Y:S01]  /*7460*/  FMUL.FTZ R25, R25, R8.reuse ;  /* 0x0000000819197220 */ /* 0x080fe20000410000 */
[----:B------:R-:W-:Y:S01]  /*7470*/  PRMT R10, R3, 0x654, R10 ;  /* 0x00000654030a7816 */ /* 0x000fe2000000000a */
[----:B------:R-:W-:Y:S01]  /*7480*/  FMUL.FTZ R28, R28, R8 ;  /* 0x000000081c1c7220 */ /* 0x000fe20000410000 */
[----:B------:R-:W-:Y:S01]  /*7490*/  F2FP.SATFINITE.E4M3.F32.PACK_AB_MERGE_C R150, R151, R150, RZ ;  /* 0x000000969796723e */ /* 0x000fe200048070ff */
[----:B------:R-:W-:Y:S01]  /*74a0*/  FMUL.FTZ R29, R29, R8 ;  /* 0x000000081d1d7220 */ /* 0x000fe20000410000 */
[----:B------:R-:W-:Y:S01]  /*74b0*/  F2FP.SATFINITE.E4M3.F32.PACK_AB_MERGE_C R124, R125, R124, RZ ;  /* 0x0000007c7d7c723e */ /* 0x000fe200048070ff */
[----:B------:R0:W-:Y:S01]  /*74c0*/  SYNCS.ARRIVE.TRANS64.RED.A1T0 RZ, [R10+URZ], RZ ;  /* 0x000000ff0aff79a7 */ /* 0x0001e2000810043f */
[----:B------:R-:W-:Y:S01]  /*74d0*/  F2FP.SATFINITE.E4M3.F32.PACK_AB_MERGE_C R126, R127, R126, RZ ;  /* 0x0000007e7f7e723e */ /* 0x000fe200048070ff */
[----:B------:R-:W-:Y:S01]  /*74e0*/  FMUL.FTZ R32, R32, R8 ;  /* 0x0000000820207220 */ /* 0x000fe20000410000 */
        /* <DEDUP_REMOVED lines=13> */
[-C--:B------:R-:W-:Y:S01]  /*75c0*/  FMUL.FTZ R45, R45, R8.reuse ;  /* 0x000000082d2d7220 */ /* 0x080fe20000410000 */
[----:B------:R-:W-:Y:S01]  /*75d0*/  F2FP.SATFINITE.E4M3.F32.PACK_AB_MERGE_C R13, R164, R165, RZ ;  /* 0x000000a5a40d723e */ /* 0x000fe200048070ff */
[----:B------:R-:W-:Y:S01]  /*75e0*/  FMUL.FTZ R48, R48, R8 ;  /* 0x0000000830307220 */ /* 0x000fe20000410000 */
        /* <DEDUP_REMOVED lines=73> */
[----:B------:R-:W-:Y:S01]  /*7a80*/  F2FP.SATFINITE.E4M3.F32.PACK_AB_MERGE_C R191, R166, R94, R21 ;  /* 0x0000005ea6bf723e */ /* 0x000fe20004807015 */
[----:B0-----:R-:W-:Y:S06]  /*7a90*/  @P1 BRA `(.L_x_265) ;  /* 0xffffffd000b01947 */ /* 0x001fec000383ffff */
.L_x_255:
[----:B------:R-:W-:Y:S06]  /*7aa0*/  BAR.ARV 0x8, 0x120 ;  /* 0x0204800000007b1d */ /* 0x000fec0000002000 */
[----:B------:R-:W-:Y:S05]  /*7ab0*/  @!P0 BRA `(.L_x_266) ;  /* 0x0000000000048947 */ /* 0x000fea0003800000 */
[----:B------:R-:W-:Y:S01]  /*7ac0*/  BPT.TRAP 0x1 ;  /* 0x000000040000795c */ /* 0x000fe20000300000 */
.L_x_266:
[----:B------:R-:W-:Y:S02]  /*7ad0*/  IMAD.U32 R8, RZ, RZ, UR43 ;  /* 0x0000002bff087e24 */ /* 0x000fe4000f8e00ff */
[----:B------:R-:W-:-:S03]  /*7ae0*/  IMAD.U32 R15, RZ, RZ, UR51 ;  /* 0x00000033ff0f7e24 */ /* 0x000fc6000f8e00ff */
[----:B------:R-:W-:Y:S01]  /*7af0*/  SHF.L.U32 R8, R8, 0x1f, RZ ;  /* 0x0000001f08087819 */ /* 0x000fe200000006ff */
[----:B------:R-:W-:-:S04]  /*7b00*/  IMAD R15, R15, 0x8, R0 ;  /* 0x000000080f0f7824 */ /* 0x000fc800078e0200 */
[----:B------:R0:W1:Y:S01]  /*7b10*/  SYNCS.PHASECHK.TRANS64.TRYWAIT P1, [R15+URZ+0x29850], R8 ;  /* 0x029850080f0075a7 */ /* 0x000062000802017f */
[----:B------:R-:W-:Y:S05]  /*7b20*/  @!P0 BRA `(.L_x_267) ;  /* 0x0000000000048947 */ /* 0x000fea0003800000 */
[----:B------:R-:W-:Y:S01]  /*7b30*/  BPT.TRAP 0x1 ;  /* 0x000000040000795c */ /* 0x000fe20000300000 */
.L_x_267:
[----:B------:R-:W-:Y:S02]  /*7b40*/  VIADD R0, R0, 0x400 ;  /* 0x0000040000007836 */ /* 0x000fe40000000000 */
[----:B------:R-:W-:-:S03]  /*7b50*/  IMAD.U32 R9, RZ, RZ, UR51 ;  /* 0x00000033ff097e24 */ /* 0x000fc6000f8e00ff */
[----:B------:R-:W-:-:S04]  /*7b60*/  SHF.R.U32.HI R0, RZ, 0x4, R0 ;  /* 0x00000004ff007819 */ /* 0x000fc80000011600 */
[----:B------:R-:W-:-:S04]  /*7b70*/  LOP3.LUT R0, R0, 0x3fff, RZ, 0xc0, !PT ;  /* 0x00003fff00007812 */ /* 0x000fc800078ec0ff */
[----:B------:R-:W-:Y:S01]  /*7b80*/  LOP3.LUT R0, R0, 0x10000, RZ, 0xfc, !PT ;  /* 0x0001000000007812 */ /* 0x000fe200078efcff */
[----:B-1----:R-:W-:Y:S06]  /*7b90*/  @P1 BRA `(.L_x_268) ;  /* 0x0000000000081947 */ /* 0x002fec0003800000 */
[----:B------:R-:W1:Y:S02]  /*7ba0*/  SYNCS.PHASECHK.TRANS64.TRYWAIT P1, [R15+URZ+0x29850], R8 ;  /* 0x029850080f0075a7 */ /* 0x000e64000802017f */
[----:B-1----:R-:W-:Y:S05]  /*7bb0*/  @!P1 BRA `(.L_x_269) ;  /* 0x0000007c001c9947 */ /* 0x002fea0003800000 */
.L_x_268:
[----:B01----:R-:W-:Y:S01]  /*7bc0*/  IMAD R8, R9, 0x500, R0 ;  /* 0x0000050009087824 */ /* 0x003fe200078e0200 */
[----:B------:R-:W-:Y:S05]  /*7bd0*/  WARPSYNC.ALL ;  /* 0x0000000000007948 */ /* 0x000fea0003800000 */
[----:B------:R-:W-:Y:S01]  /*7be0*/  IMAD.MOV.U32 R9, RZ, RZ, -0x3ffffff0 ;  /* 0xc0000010ff097424 */ /* 0x000fe200078e00ff */
[C---:B------:R-:W-:Y:S01]  /*7bf0*/  R2UR UR6, R8.reuse ;  /* 0x00000000080672ca */ /* 0x040fe200000e0000 */
[----:B------:R-:W-:Y:S01]  /*7c00*/  WARPGROUP.ARRIVE ;  /* 0x00000000000079c5 */ /* 0x000fe20000000000 */
[----:B------:R-:W-:Y:S01]  /*7c10*/  VIADD R10, R8, 0x100 ;  /* 0x00000100080a7836 */ /* 0x000fe20000000000 */
[----:B------:R-:W-:Y:S01]  /*7c20*/  ULDC.64 UR8, c[0x0][0x9a0] ;  /* 0x0002680000087ab9 */ /* 0x000fe20000000a00 */
[----:B------:R-:W-:Y:S01]  /*7c30*/  R2UR UR7, R9 ;  /* 0x00000000090772ca */ /* 0x000fe200000e0000 */
[----:B------:R-:W-:Y:S01]  /*7c40*/  IMAD.MOV.U32 R11, RZ, RZ, -0x3ffffff0 ;  /* 0xc0000010ff0b7424 */ /* 0x000fe200078e00ff */
[----:B------:R-:W-:Y:S01]  /*7c50*/  UISETP.NE.U32.AND UP0, UPT, UR8, URZ, UPT ;  /* 0x0000003f0800728c */ /* 0x000fe2000bf05070 */
[----:B------:R-:W-:-:S03]  /*7c60*/  IMAD.MOV.U32 R14, RZ, RZ, 0x3f800000 ;  /* 0x3f800000ff0e7424 */ /* 0x000fc600078e00ff */
[----:B------:R-:W-:-:S06]  /*7c70*/  UISETP.NE.AND.EX UP0, UPT, UR9, URZ, UPT, UP0 ;  /* 0x0000003f0900728c */ /* 0x000fcc000bf05300 */
[----:B------:R-:W-:Y:S01]  /*7c80*/  PLOP3.LUT P1, PT, PT, PT, UP0, 0x80, 0x0 ;  /* 0x000000000000781c */ /* 0x000fe20003f2f008 */
[----:B------:R-:W-:Y:S01]  /*7c90*/  QGMMA.64x128x32.F32.E4M3.E4M3 R24, R172, gdesc[UR4], R24, gsb0 ;  /* 0x01e00004ac187df3 */ /* 0x000fe20008000818 */
[----:B------:R-:W-:Y:S01]  /*7ca0*/  R2UR UR6, R10 ;  /* 0x000000000a0672ca */ /* 0x000fe200000e0000 */
[----:B------:R-:W-:Y:S01]  /*7cb0*/  VIADD R10, R8, 0x200 ;  /* 0x00000200080a7836 */ /* 0x000fe20000000000 */
[----:B------:R-:W-:Y:S01]  /*7cc0*/  R2UR UR7, R11 ;  /* 0x000000000b0772ca */ /* 0x000fe200000e0000 */
[----:B------:R-:W-:Y:S02]  /*7cd0*/  @UP0 ULDC.64 UR10, c[0x0][0x9c8] ;  /* 0x00027200000a0ab9 */ /* 0x000fe40000000a00 */
[----:B------:R-:W-:Y:S01]  /*7ce0*/  @UP0 UIMAD.WIDE.U32 UR4, UR36, UR10, URZ ;  /* 0x0000000a240402a5 */ /* 0x000fe2000f8e003f */
[----:B------:R-:W-:Y:S01]  /*7cf0*/  IMAD.MOV.U32 R11, RZ, RZ, -0x3ffffff0 ;  /* 0xc0000010ff0b7424 */ /* 0x000fe200078e00ff */
[----:B------:R-:W-:Y:S02]  /*7d00*/  WARPGROUP.DEPBAR.LE gsb0, 0x0 ;  /* 0x00008000000079c5 */ /* 0x000fe40000010000 */
[----:B------:R-:W-:-:S06]  /*7d10*/  WARPGROUP.ARRIVE ;  /* 0x00000000000079c5 */ /* 0x000fcc0000000000 */
[----:B------:R-:W-:Y:S01]  /*7d20*/  QGMMA.64x128x32.F32.E4M3.E4M3 R24, R176, gdesc[UR4], R24, gsb0 ;  /* 0x01e00004b0187df3 */ /* 0x000fe20008000818 */
[----:B------:R-:W-:-:S04]  /*7d30*/  @UP0 UIMAD UR6, UR37, UR10, URZ ;  /* 0x0000000a250602a4 */ /* 0x000fc8000f8e023f */
[----:B------:R-:W-:Y:S02]  /*7d40*/  @UP0 UIMAD UR7, UR36, UR11, UR6 ;  /* 0x0000000b240702a4 */ /* 0x000fe4000f8e0206 */
[----:B------:R-:W-:Y:S01]  /*7d50*/  @UP0 USHF.R.S32.HI UR6, URZ, 0x1f, UR42 ;  /* 0x0000001f3f060899 */ /* 0x000fe2000801142a */
[----:B------:R-:W-:Y:S01]  /*7d60*/  @UP0 ULDC.64 UR10, c[0x0][0x9d0] ;  /* 0x00027400000a0ab9 */ /* 0x000fe20000000a00 */
[----:B------:R-:W-:Y:S02]  /*7d70*/  @UP0 UIADD3 UR5, UR5, UR7, URZ ;  /* 0x0000000705050290 */ /* 0x000fe4000fffe03f */
[----:B------:R-:W-:Y:S02]  /*7d80*/  @UP0 UIMAD UR6, UR6, UR10, URZ ;  /* 0x0000000a060602a4 */ /* 0x000fe4000f8e023f */
[----:B------:R-:W-:Y:S02]  /*7d90*/  @UP0 UIMAD.WIDE.U32 UR4, UR42, UR10, UR4 ;  /* 0x0000000a2a0402a5 */ /* 0x000fe4000f8e0004 */
[----:B------:R-:W-:-:S04]  /*7da0*/  @UP0 UIMAD UR6, UR42, UR11, UR6 ;  /* 0x0000000b2a0602a4 */ /* 0x000fc8000f8e0206 */
[----:B------:R-:W-:Y:S02]  /*7db0*/  @UP0 UIADD3 UR5, UR5, UR6, URZ ;  /* 0x0000000605050290 */ /* 0x000fe4000fffe03f */
[----:B------:R-:W-:Y:S01]  /*7dc0*/  @UP0 ULEA UR6, UP1, UR4, UR8, 0x2 ;  /* 0x0000000804060291 */ /* 0x000fe2000f82103f */
[----:B------:R-:W-:-:S03]  /*7dd0*/  R2UR UR7, R11 ;  /* 0x000000000b0772ca */ /* 0x000fc600000e0000 */
[----:B------:R-:W-:-:S03]  /*7de0*/  @UP0 ULEA.HI.X UR5, UR4, UR9, UR5, 0x2, UP1 ;  /* 0x0000000904050291 */ /* 0x000fc600088f1405 */
[----:B------:R-:W-:Y:S01]  /*7df0*/  @UP0 UMOV UR4, UR6 ;  /* 0x0000000600040c82 */ /* 0x000fe20008000000 */
[----:B------:R-:W-:Y:S01]  /*7e00*/  R2UR UR6, R10 ;  /* 0x000000000a0672ca */ /* 0x000fe200000e0000 */
[----:B------:R-:W-:Y:S02]  /*7e10*/  IMAD.U32 R12, RZ, RZ, UR4 ;  /* 0x00000004ff0c7e24 */ /* 0x000fe4000f8e00ff */
[----:B------:R-:W-:-:S05]  /*7e20*/  IMAD.U32 R13, RZ, RZ, UR5 ;  /* 0x00000005ff0d7e24 */ /* 0x000fca000f8e00ff */
[----:B------:R0:W2:Y:S01]  /*7e30*/  @P1 LDG.E R14, desc[UR48][R12.64] ;  /* 0x000000300c0e1981 */ /* 0x0000a2000c1e1900 */
[----:B------:R-:W-:Y:S02]  /*7e40*/  VIADD R10, R8, 0x300 ;  /* 0x00000300080a7836 */ /* 0x000fe40000000000 */
[----:B------:R-:W-:Y:S01]  /*7e50*/  IMAD.MOV.U32 R11, RZ, RZ, -0x3ffffff0 ;  /* 0xc0000010ff0b7424 */ /* 0x000fe200078e00ff */
[----:B------:R-:W-:Y:S02]  /*7e60*/  WARPGROUP.DEPBAR.LE gsb0, 0x0 ;  /* 0x00008000000079c5 */ /* 0x000fe40000010000 */
[----:B------:R-:W-:-:S06]  /*7e70*/  WARPGROUP.ARRIVE ;  /* 0x00000000000079c5 */ /* 0x000fcc0000000000 */
[----:B------:R-:W-:Y:S01]  /*7e80*/  QGMMA.64x128x32.F32.E4M3.E4M3 R24, R180, gdesc[UR4], R24, gsb0 ;  /* 0x01e00004b4187df3 */ /* 0x000fe20008000818 */
[----:B------:R-:W-:Y:S02]  /*7e90*/  R2UR UR6, R10 ;  /* 0x000000000a0672ca */ /* 0x000fe400000e0000 */
[----:B------:R-:W-:Y:S01]  /*7ea0*/  R2UR UR7, R11 ;  /* 0x000000000b0772ca */ /* 0x000fe200000e0000 */
[----:B------:R-:W-:Y:S02]  /*7eb0*/  VIADD R8, R8, 0x400 ;  /* 0x0000040008087836 */ /* 0x000fe40000000000 */
[----:B------:R-:W-:Y:S01]  /*7ec0*/  IMAD.MOV.U32 R9, RZ, RZ, -0x3ffffff0 ;  /* 0xc0000010ff097424 */ /* 0x000fe200078e00ff */
[----:B------:R-:W1:Y:S04]  /*7ed0*/  SHFL.BFLY PT, R0, R7, 0x2, 0x1f ;  /* 0x0c401f0007007f89 */ /* 0x000e6800000e0000 */
[----:B------:R-:W3:Y:S01]  /*7ee0*/  SHFL.BFLY PT, R11, R6, 0x2, 0x1f ;  /* 0x0c401f00060b7f89 */ /* 0x000ee200000e0000 */
[----:B------:R-:W-:-:S02]  /*7ef0*/  WARPGROUP.DEPBAR.LE gsb0, 0x0 ;  /* 0x00008000000079c5 */ /* 0x000fc40000010000 */
[----:B------:R-:W-:-:S06]  /*7f00*/  WARPGROUP.ARRIVE ;  /* 0x00000000000079c5 */ /* 0x000fcc0000000000 */
[----:B------:R-:W-:Y:S01]  /*7f10*/  QGMMA.64x128x32.F32.E4M3.E4M3 R24, R184, gdesc[UR4], R24, gsb0 ;  /* 0x01e00004b8187df3 */ /* 0x000fe20008000818 */
[----:B------:R-:W-:Y:S02]  /*7f20*/  R2UR UR6, R8 ;  /* 0x00000000080672ca */ /* 0x000fe400000e0000 */
[----:B------:R-:W-:Y:S01]  /*7f30*/  R2UR UR7, R9 ;  /* 0x00000000090772ca */ /* 0x000fe200000e0000 */
[----:B-1----:R-:W-:-:S01]  /*7f40*/  FADD.FTZ R0, R0, R7 ;  /* 0x0000000700007221 */ /* 0x002fc20000010000 */
[----:B---3--:R-:W-:-:S04]  /*7f50*/  FADD.FTZ R11, R11, R6 ;  /* 0x000000060b0b7221 */ /* 0x008fc80000010000 */
[----:B------:R-:W1:Y:S04]  /*7f60*/  SHFL.BFLY PT, R9, R0, 0x1, 0x1f ;  /* 0x0c201f0000097f89 */ /* 0x000e6800000e0000 */
[----:B------:R-:W0:Y:S01]  /*7f70*/  SHFL.BFLY PT, R8, R11, 0x1, 0x1f ;  /* 0x0c201f000b087f89 */ /* 0x000e2200000e0000 */
[----:B------:R-:W-:Y:S02]  /*7f80*/  IMAD.MOV.U32 R7, RZ, RZ, RZ ;  /* 0x000000ffff077224 */ /* 0x000fe400078e00ff */
[----:B-1----:R-:W-:Y:S01]  /*7f90*/  FADD.FTZ R9, R0, R9 ;  /* 0x0000000900097221 */ /* 0x002fe20000010000 */
[----:B0-----:R-:W-:-:S04]  /*7fa0*/  FADD.FTZ R12, R11, R8 ;  /* 0x000000080b0c7221 */ /* 0x001fc80000010000 */
[C---:B------:R-:W-:Y:S01]  /*7fb0*/  FSETP.NE.FTZ.AND P1, PT, R9.reuse, RZ, PT ;  /* 0x000000ff0900720b */ /* 0x040fe20003f35000 */
[----:B------:R-:W-:Y:S01]  /*7fc0*/  FMUL.FTZ R13, R9, 0.00390625 ;  /* 0x3b800000090d7820 */ /* 0x000fe20000410000 */
[----:B------:R-:W-:-:S04]  /*7fd0*/  FMUL.FTZ R20, R12, 0.00390625 ;  /* 0x3b8000000c147820 */ /* 0x000fc80000410000 */
[----:B------:R-:W-:Y:S02]  /*7fe0*/  FSETP.NE.FTZ.AND P2, PT, R13, RZ, PT ;  /* 0x000000ff0d00720b */ /* 0x000fe40003f55000 */
[----:B------:R-:W-:-:S05]  /*7ff0*/  FSETP.NE.FTZ.AND P3, PT, R20, RZ, PT ;  /* 0x000000ff1400720b */ /* 0x000fca0003f75000 */
[----:B------:R0:W-:Y:S01]  /*8000*/  @P1 MUFU.RCP R7, R9 ;  /* 0x0000000900071308 */ /* 0x0001e20000001000 */
[----:B------:R-:W-:Y:S01]  /*8010*/  FSETP.NE.FTZ.AND P1, PT, R12, RZ, PT ;  /* 0x000000ff0c00720b */ /* 0x000fe20003f35000 */
[----:B------:R-:W-:Y:S01]  /*8020*/  IMAD.MOV.U32 R11, RZ, RZ, RZ ;  /* 0x000000ffff0b7224 */ /* 0x000fe200078e00ff */
[----:B------:R-:W-:Y:S02]  /*8030*/  WARPGROUP.DEPBAR.LE gsb0, 0x0 ;  /* 0x00008000000079c5 */ /* 0x000fe40000010000 */
[----:B------:R-:W-:-:S06]  /*8040*/  WARPGROUP.ARRIVE ;  /* 0x00000000000079c5 */ /* 0x000fcc0000000000 */
[----:B------:R-:W-:Y:S01]  /*8050*/  QGMMA.64x128x32.F32.E4M3.E4M3 R24, R188, gdesc[UR4], R24, gsb0 ;  /* 0x01e00004bc187df3 */ /* 0x000fe20008000818 */
[----:B------:R-:W1:Y:S08]  /*8060*/  @P3 MUFU.LG2 R10, R20 ;  /* 0x00000014000a3308 */ /* 0x000e700000000c00 */
[----:B------:R-:W3:Y:S01]  /*8070*/  @P2 MUFU.LG2 R8, R13 ;  /* 0x0000000d00082308 */ /* 0x000ee20000000c00 */
[----:B------:R-:W-:-:S07]  /*8080*/  IMAD.U32 R21, RZ, RZ, UR38 ;  /* 0x00000026ff157e24 */ /* 0x000fce000f8e00ff */
[----:B------:R-:W4:Y:S01]  /*8090*/  @P1 MUFU.RCP R11, R12 ;  /* 0x0000000c000b1308 */ /* 0x000f220000001000 */
[----:B------:R-:W-:Y:S02]  /*80a0*/  IMAD.U32 R88, RZ, RZ, UR38 ;  /* 0x00000026ff587e24 */ /* 0x000fe4000f8e00ff */
[----:B0-----:R-:W-:Y:S01]  /*80b0*/  @P2 FMUL.FTZ R9, R21, 0.69314718246459960938 ;  /* 0x3f31721815092820 */ /* 0x001fe20000410000 */
[----:B-1----:R-:W-:Y:S01]  /*80c0*/  @P3 FMUL.FTZ R10, R10, 0.69314718246459960938 ;  /* 0x3f3172180a0a3820 */ /* 0x002fe20000410000 */
[----:B------:R-:W-:Y:S01]  /*80d0*/  @P3 FMUL.FTZ R21, R88, 0.69314718246459960938 ;  /* 0x3f31721858153820 */ /* 0x000fe20000410000 */
[----:B------:R-:W-:Y:S02]  /*80e0*/  IMAD.MOV.U32 R0, RZ, RZ, -0x800000 ;  /* 0xff800000ff007424 */ /* 0x000fe400078e00ff */
[----:B---3--:R-:W-:Y:S01]  /*80f0*/  @P2 FMUL.FTZ R8, R8, 0.69314718246459960938 ;  /* 0x3f31721808082820 */ /* 0x008fe20000410000 */
[----:B------:R-:W-:Y:S02]  /*8100*/  IMAD.MOV.U32 R6, RZ, RZ, -0x800000 ;  /* 0xff800000ff067424 */ /* 0x000fe400078e00ff */
[----:B------:R-:W-:Y:S01]  /*8110*/  @P3 FFMA.FTZ R0, R21, R5, R10 ;  /* 0x0000000515003223 */ /* 0x000fe2000001000a */
[----:B--2---:R-:W-:Y:S01]  /*8120*/  FMUL.FTZ R7, R7, R14 ;  /* 0x0000000e07077220 */ /* 0x004fe20000410000 */
[----:B------:R-:W-:Y:S01]  /*8130*/  @P2 FFMA.FTZ R6, R9, R4, R8 ;  /* 0x0000000409062223 */ /* 0x000fe20000010008 */
[----:B----4-:R-:W-:Y:S01]  /*8140*/  FMUL.FTZ R5, R11, R14 ;  /* 0x0000000e0b057220 */ /* 0x010fe20000410000 */
[----:B------:R-:W-:-:S02]  /*8150*/  WARPGROUP.DEPBAR.LE gsb0, 0x0 ;  /* 0x00008000000079c5 */ /* 0x000fc40000010000 */
[----:B------:R-:W-:Y:S05]  /*8160*/  @!P0 BRA `(.L_x_270) ;  /* 0x0000000000048947 */ /* 0x000fea0003800000 */
[----:B------:R-:W-:Y:S01]  /*8170*/  BPT.TRAP 0x1 ;  /* 0x000000040000795c */ /* 0x000fe20000300000 */
.L_x_270:
[----:B------:R-:W-:Y:S01]  /*8180*/  VIADD R4, R15, 0x29860 ;  /* 0x000298600f047836 */ /* 0x000fe20000000000 */
[----:B------:R-:W-:Y:S01]  /*8190*/  UIADD3 UR51, UR51, 0x1, URZ ;  /* 0x0000000133337890 */ /* 0x000fe2000fffe03f */
[-C--:B------:R-:W-:Y:S01]  /*81a0*/  FMUL.FTZ R102, R24, R7.reuse ;  /* 0x0000000718667220 */ /* 0x080fe20000410000 */
[-C--:B------:R-:W-:Y:S01]  /*81b0*/  FMUL.FTZ R100, R25, R7.reuse ;  /* 0x0000000719647220 */ /* 0x080fe20000410000 */
[-C--:B------:R-:W-:Y:S01]  /*81c0*/  FMUL.FTZ R101, R28, R7.reuse ;  /* 0x000000071c657220 */ /* 0x080fe20000410000 */
[----:B------:R-:W-:Y:S01]  /*81d0*/  PRMT R4, R3, 0x654, R4 ;  /* 0x0000065403047816 */ /* 0x000fe20000000004 */
[----:B------:R-:W-:Y:S01]  /*81e0*/  UISETP.NE.AND UP0, UPT, UR51, 0x2, UPT ;  /* 0x000000023300788c */ /* 0x000fe2000bf05270 */
[-C--:B------:R-:W-:Y:S01]  /*81f0*/  FMUL.FTZ R99, R29, R7.reuse ;  /* 0x000000071d637220 */ /* 0x080fe20000410000 */
[-C--:B------:R-:W-:Y:S01]  /*8200*/  FMUL.FTZ R98, R32, R7.reuse ;  /* 0x0000000720627220 */ /* 0x080fe20000410000 */
[----:B------:R0:W-:Y:S01]  /*8210*/  SYNCS.ARRIVE.TRANS64.RED.A1T0 RZ, [R4+URZ], RZ ;  /* 0x000000ff04ff79a7 */ /* 0x0001e2000810043f */
        /* <DEDUP_REMOVED lines=38> */
[----:B------:R-:W-:Y:S01]  /*8480*/  USEL UR4, URZ, 0x1, UP0 ;  /* 0x000000013f047887 */ /* 0x000fe20008000000 */
        /* <DEDUP_REMOVED lines=16> */
[----:B------:R-:W-:Y:S01]  /*8590*/  PLOP3.LUT P0, PT, PT, PT, PT, 0x8, 0x0 ;  /* 0x000000000000781c */ /* 0x000fe20003f0e170 */
[-C--:B------:R-:W-:Y:S01]  /*85a0*/  FMUL.FTZ R13, R79, R5.reuse ;  /* 0x000000054f0d7220 */ /* 0x080fe20000410000 */
[-C--:B------:R-:W-:Y:S01]  /*85b0*/  FMUL.FTZ R12, R82, R5.reuse ;  /* 0x00000005520c7220 */ /* 0x080fe20000410000 */
[-C--:B------:R-:W-:Y:S01]  /*85c0*/  FMUL.FTZ R8, R83, R5.reuse ;  /* 0x0000000553087220 */ /* 0x080fe20000410000 */
[-C--:B------:R-:W-:Y:S01]  /*85d0*/  FMUL.FTZ R9, R86, R5.reuse ;  /* 0x0000000556097220 */ /* 0x080fe20000410000 */
[----:B------:R-:W-:Y:S01]  /*85e0*/  FMUL.FTZ R87, R87, R5 ;  /* 0x0000000557577220 */ /* 0x000fe20000410000 */
[----:B------:R-:W-:-:S02]  /*85f0*/  UIADD3 UR44, UR44, 0x1, URZ ;  /* 0x000000012c2c7890 */ /* 0x000fc4000fffe03f */
[----:B------:R-:W-:Y:S02]  /*8600*/  USEL UR51, UR51, URZ, UP0 ;  /* 0x0000003f33337287 */ /* 0x000fe40008000000 */
[----:B0-----:R-:W-:-:S12]  /*8610*/  ULOP3.LUT UR43, UR43, UR4, URZ, 0x3c, !UPT ;  /* 0x000000042b2b7292 */ /* 0x001fd8000f8e3c3f */
.L_x_248:
[----:B------:R-:W0:Y:S01]  /*8620*/  S2R R4, SR_CgaCtaId ;  /* 0x0000000000047919 */ /* 0x000e220000008800 */
[----:B------:R-:W-:Y:S01]  /*8630*/  MOV R3, 0x400 ;  /* 0x0000040000037802 */ /* 0x000fe20000000f00 */
[----:B------:R-:W-:Y:S01]  /*8640*/  BSSY B0, `(.L_x_271) ;  /* 0x0000255000007945 */ /* 0x000fe20003800000 */
[----:B------:R-:W-:Y:S02]  /*8650*/  BAR.SYNC.DEFER_BLOCKING 0x5, 0x180 ;  /* 0x0146000000007b1d */ /* 0x000fe40000010000 */
[----:B0-----:R-:W-:-:S05]  /*8660*/  LEA R3, R4, R3, 0x18 ;  /* 0x0000000304037211 */ /* 0x001fca00078ec0ff */
[----:B------:R-:W0:Y:S02]  /*8670*/  LDS.128 R48, [R3+0x298d0] ;  /* 0x0298d00003307984 */ /* 0x000e240000000c00 */
[----:B0-----:R-:W-:Y:S01]  /*8680*/  R2UR UR5, R50 ;  /* 0x00000000320572ca */ /* 0x001fe200000e0000 */
[----:B------:R-:W-:Y:S06]  /*8690*/  BAR.ARV 0x4, 0x180 ;  /* 0x0106000000007b1d */ /* 0x000fec0000002000 */
[----:B------:R-:W-:Y:S08]  /*86a0*/  @P0 BRA `(.L_x_272) ;  /* 0x00000018009c0947 */ /* 0x000ff00003800000 */
[----:B------:R-:W0:Y:S01]  /*86b0*/  S2R R54, SR_TID.X ;  /* 0x0000000000367919 */ /* 0x000e220000002100 */
[----:B------:R-:W-:Y:S01]  /*86c0*/  ULDC.64 UR6, c[0x4][0x40] ;  /* 0x0100100000067ab9 */ /* 0x000fe20000000a00 */
[----:B0-----:R-:W-:-:S05]  /*86d0*/  IMAD.SHL.U32 R4, R54, 0x4, RZ ;  /* 0x0000000436047824 */ /* 0x001fca00078e00ff */
[----:B------:R-:W-:-:S04]  /*86e0*/  LOP3.LUT R4, R4, 0xc, RZ, 0xc0, !PT ;  /* 0x0000000c04047812 */ /* 0x000fc800078ec0ff */
[----:B------:R-:W-:-:S05]  /*86f0*/  IADD3 R4, P0, R4, UR6, RZ ;  /* 0x0000000604047c10 */ /* 0x000fca000ff1e0ff */
[----:B------:R-:W-:Y:S01]  /*8700*/  IMAD.X R5, RZ, RZ, UR7, P0 ;  /* 0x00000007ff057e24 */ /* 0x000fe200080e06ff */
[----:B------:R-:W-:Y:S02]  /*8710*/  F2FP.BF16.F32.PACK_AB R21, R21, R26 ;  /* 0x0000001a1515723e */ /* 0x000fe400000010ff */
[----:B------:R-:W-:Y:S02]  /*8720*/  F2FP.BF16.F32.PACK_AB R65, R65, R68 ;  /* 0x000000444141723e */ /* 0x000fe400000010ff */
[----:B------:R-:W-:Y:S01]  /*8730*/  F2FP.BF16.F32.PACK_AB R64, R61, R64 ;  /* 0x000000403d40723e */ /* 0x000fe200000010ff */
[----:B------:R0:W2:Y:S01]  /*8740*/  LDG.E.CONSTANT R48, desc[UR48][R4.64] ;  /* 0x0000003004307981 */ /* 0x0000a2000c1e9900 */
[----:B------:R-:W-:Y:S01]  /*8750*/  F2FP.BF16.F32.PACK_AB R12, R9, R12 ;  /* 0x0000000c090c723e */ /* 0x000fe200000010ff */
[----:B------:R-:W-:Y:S01]  /*8760*/  USHF.L.U32 UR8, UR36, 0x2, URZ ;  /* 0x0000000224087899 */ /* 0x000fe2000800063f */
[----:B------:R-:W-:Y:S01]  /*8770*/  F2FP.BF16.F32.PACK_AB R87, R87, R8 ;  /* 0x000000085757723e */ /* 0x000fe200000010ff */
[----:B------:R-:W1:Y:S01]  /*8780*/  S2R R26, SR_SWINHI ;  /* 0x00000000001a7919 */ /* 0x000e620000002f00 */
[----:B------:R-:W-:Y:S01]  /*8790*/  F2FP.BF16.F32.PACK_AB R57, R57, R60 ;  /* 0x0000003c3939723e */ /* 0x000fe200000010ff */
[----:B------:R-:W-:Y:S01]  /*87a0*/  ULDC.64 UR6, c[0x0][0xbd8] ;  /* 0x0002f60000067ab9 */ /* 0x000fe20000000a00 */
[----:B------:R-:W-:Y:S01]  /*87b0*/  F2FP.BF16.F32.PACK_AB R56, R53, R56 ;  /* 0x000000383538723e */ /* 0x000fe200000010ff */
[----:B------:R-:W-:Y:S01]  /*87c0*/  USHF.L.U64.HI UR9, UR36, 0x2, UR37 ;  /* 0x0000000224097899 */ /* 0x000fe20008010225 */
[----:B------:R-:W-:Y:S01]  /*87d0*/  F2FP.BF16.F32.PACK_AB R47, R47, R52 ;  /* 0x000000342f2f723e */ /* 0x000fe200000010ff */
[----:B------:R-:W-:Y:S01]  /*87e0*/  UIADD3 UR4, UP1, UR8, UR6, URZ ;  /* 0x0000000608047290 */ /* 0x000fe2000ff3e03f */
[----:B0-----:R-:W-:Y:S01]  /*87f0*/  LOP3.LUT P0, R4, R54, 0x3, RZ, 0xc0, !PT ;  /* 0x0000000336047812 */ /* 0x001fe2000780c0ff */
[----:B------:R-:W-:Y:S01]  /*8800*/  UISETP.NE.U32.AND UP0, UPT, UR6, URZ, UPT ;  /* 0x0000003f0600728c */ /* 0x000fe2000bf05070 */
[----:B------:R-:W-:Y:S01]  /*8810*/  F2FP.BF16.F32.PACK_AB R46, R43, R46 ;  /* 0x0000002e2b2e723e */ /* 0x000fe200000010ff */
[----:B------:R-:W-:Y:S01]  /*8820*/  UIADD3.X UR6, UR9, UR7, URZ, UP1, !UPT ;  /* 0x0000000709067290 */ /* 0x000fe20008ffe43f */
[----:B------:R-:W-:Y:S01]  /*8830*/  ISETP.EQ.OR P0, PT, R4, 0x3, !P0 ;  /* 0x000000030400780c */ /* 0x000fe20004702670 */
[----:B------:R-:W-:Y:S01]  /*8840*/  UISETP.NE.AND.EX UP0, UPT, UR7, URZ, UPT, UP0 ;  /* 0x0000003f0700728c */ /* 0x000fe2000bf05300 */
[----:B------:R-:W-:-:S02]  /*8850*/  F2FP.BF16.F32.PACK_AB R10, R7, R10 ;  /* 0x0000000a070a723e */ /* 0x000fc400000010ff */
[----:B------:R-:W-:Y:S02]  /*8860*/  SEL R61, R65, R64, P0 ;  /* 0x00000040413d7207 */ /* 0x000fe40000000000 */
[----:B------:R-:W-:Y:S02]  /*8870*/  SEL R64, R64, R65, P0 ;  /* 0x0000004140407207 */ /* 0x000fe40000000000 */
[----:B------:R-:W-:Y:S02]  /*8880*/  F2FP.BF16.F32.PACK_AB R39, R39, R42 ;  /* 0x0000002a2727723e */ /* 0x000fe400000010ff */
[----:B------:R-:W-:Y:S02]  /*8890*/  F2FP.BF16.F32.PACK_AB R38, R35, R38 ;  /* 0x000000262326723e */ /* 0x000fe400000010ff */
[----:B------:R-:W-:Y:S02]  /*88a0*/  F2FP.BF16.F32.PACK_AB R11, R11, R14 ;  /* 0x0000000e0b0b723e */ /* 0x000fe400000010ff */
[----:B------:R-:W-:-:S02]  /*88b0*/  SEL R63, R57, R56, P0 ;  /* 0x00000038393f7207 */ /* 0x000fc40000000000 */
[----:B------:R-:W-:Y:S02]  /*88c0*/  SEL R65, R12, R87, P0 ;  /* 0x000000570c417207 */ /* 0x000fe40000000000 */
[----:B------:R-:W-:Y:S02]  /*88d0*/  SEL R54, R87, R12, P0 ;  /* 0x0000000c57367207 */ /* 0x000fe40000000000 */
[----:B------:R-:W-:Y:S02]  /*88e0*/  F2FP.BF16.F32.PACK_AB R73, R73, R76 ;  /* 0x0000004c4949723e */ /* 0x000fe400000010ff */
[----:B------:R-:W-:Y:S02]  /*88f0*/  MOV R4, R3 ;  /* 0x0000000300047202 */ /* 0x000fe40000000f00 */
[----:B-1----:R-:W-:Y:S02]  /*8900*/  MOV R5, R26 ;  /* 0x0000001a00057202 */ /* 0x002fe40000000f00 */
[----:B------:R-:W-:-:S02]  /*8910*/  F2FP.BF16.F32.PACK_AB R72, R69, R72 ;  /* 0x000000484548723e */ /* 0x000fc400000010ff */
[----:B------:R-:W-:Y:S01]  /*8920*/  SEL R56, R56, R57, P0 ;  /* 0x0000003938387207 */ /* 0x000fe20000000000 */
[----:B------:R-:W-:Y:S01]  /*8930*/  IMAD.WIDE R8, R170, 0x2, R4 ;  /* 0x00000002aa087825 */ /* 0x000fe200078e0204 */
[----:B------:R-:W-:Y:S02]  /*8940*/  F2FP.BF16.F32.PACK_AB R31, R31, R34 ;  /* 0x000000221f1f723e */ /* 0x000fe400000010ff */
[----:B------:R-:W-:Y:S02]  /*8950*/  F2FP.BF16.F32.PACK_AB R30, R27, R30 ;  /* 0x0000001e1b1e723e */ /* 0x000fe400000010ff */
[C---:B------:R-:W-:Y:S02]  /*8960*/  LOP3.LUT R7, R8.reuse, 0x380, RZ, 0xc0, !PT ;  /* 0x0000038008077812 */ /* 0x040fe400078ec0ff */
[----:B------:R-:W-:Y:S02]  /*8970*/  IADD3 R12, P6, R8, 0x20, RZ ;  /* 0x00000020080c7810 */ /* 0x000fe40007fde0ff */
[----:B------:R-:W-:-:S02]  /*8980*/  SEL R57, R47, R46, P0 ;  /* 0x0000002e2f397207 */ /* 0x000fc40000000000 */
[----:B------:R-:W-:Y:S02]  /*8990*/  F2FP.BF16.F32.PACK_AB R33, R33, R36 ;  /* 0x000000242121723e */ /* 0x000fe400000010ff */
[----:B------:R-:W-:Y:S02]  /*89a0*/  SEL R46, R46, R47, P0 ;  /* 0x0000002f2e2e7207 */ /* 0x000fe40000000000 */
[----:B------:R-:W-:Y:S02]  /*89b0*/  SEL R55, R11, R10, P0 ;  /* 0x0000000a0b377207 */ /* 0x000fe40000000000 */
[----:B------:R-:W-:Y:S02]  /*89c0*/  SEL R36, R10, R11, P0 ;  /* 0x0000000b0a247207 */ /* 0x000fe40000000000 */
[----:B------:R-:W-:Y:S02]  /*89d0*/  SEL R47, R39, R38, P0 ;  /* 0x00000026272f7207 */ /* 0x000fe40000000000 */
[----:B------:R-:W-:-:S02]  /*89e0*/  SHF.R.U64 R7, R7, 0x3, RZ ;  /* 0x0000000307077819 */ /* 0x000fc400000012ff */
[----:B------:R-:W-:Y:S01]  /*89f0*/  F2FP.BF16.F32.PACK_AB R32, R29, R32 ;  /* 0x000000201d20723e */ /* 0x000fe200000010ff */
[----:B------:R-:W-:Y:S01]  /*8a00*/  IMAD.X R29, RZ, RZ, R9, P6 ;  /* 0x000000ffff1d7224 */ /* 0x000fe200030e0609 */
[----:B------:R-:W-:Y:S02]  /*8a10*/  SEL R59, R73, R72, P0 ;  /* 0x00000048493b7207 */ /* 0x000fe40000000000 */
[----:B------:R-:W-:Y:S02]  /*8a20*/  SEL R38, R38, R39, P0 ;  /* 0x0000002726267207 */ /* 0x000fe40000000000 */
[----:B------:R-:W-:Y:S02]  /*8a30*/  LOP3.LUT R10, R12, 0x380, RZ, 0xc0, !PT ;  /* 0x000003800c0a7812 */ /* 0x000fe400078ec0ff */
[----:B------:R-:W-:Y:S02]  /*8a40*/  SEL R72, R72, R73, P0 ;  /* 0x0000004948487207 */ /* 0x000fe40000000000 */
[----:B------:R-:W-:-:S02]  /*8a50*/  SEL R39, R31, R30, P0 ;  /* 0x0000001e1f277207 */ /* 0x000fc40000000000 */
[----:B------:R-:W-:Y:S02]  /*8a60*/  SEL R50, R30, R31, P0 ;  /* 0x0000001f1e327207 */ /* 0x000fe40000000000 */
[C---:B------:R-:W-:Y:S02]  /*8a70*/  IADD3 R67, P1, R8.reuse, 0x40, RZ ;  /* 0x0000004008437810 */ /* 0x040fe40007f3e0ff */
[C---:B------:R-:W-:Y:S02]  /*8a80*/  IADD3 R69, P2, R8.reuse, 0x60, RZ ;  /* 0x0000006008457810 */ /* 0x040fe40007f5e0ff */
[C---:B------:R-:W-:Y:S01]  /*8a90*/  IADD3 R30, P3, R8.reuse, 0x4000, RZ ;  /* 0x00004000081e7810 */ /* 0x040fe20007f7e0ff */
[----:B------:R-:W-:Y:S01]  /*8aa0*/  IMAD.X R27, RZ, RZ, R9, P1 ;  /* 0x000000ffff1b7224 */ /* 0x000fe200008e0609 */
[C---:B------:R-:W-:Y:S02]  /*8ab0*/  IADD3 R71, P4, R8.reuse, 0x4020, RZ ;  /* 0x0000402008477810 */ /* 0x040fe40007f9e0ff */
[----:B------:R-:W-:-:S02]  /*8ac0*/  IADD3 R73, P5, R8, 0x4040, RZ ;  /* 0x0000404008497810 */ /* 0x000fc40007fbe0ff */
[----:B------:R-:W-:Y:S02]  /*8ad0*/  IADD3 R75, P6, R8, 0x4060, RZ ;  /* 0x00004060084b7810 */ /* 0x000fe40007fde0ff */
[----:B------:R-:W-:Y:S02]  /*8ae0*/  LOP3.LUT R8, R7, R8, RZ, 0x3c, !PT ;  /* 0x0000000807087212 */ /* 0x000fe400078e3cff */
[----:B------:R-:W-:Y:S01]  /*8af0*/  SHF.R.U64 R7, R10, 0x3, RZ ;  /* 0x000000030a077819 */ /* 0x000fe200000012ff */
[--C-:B------:R-:W-:Y:S01]  /*8b00*/  IMAD.X R11, RZ, RZ, R9.reuse, P6 ;  /* 0x000000ffff0b7224 */ /* 0x100fe200030e0609 */
[----:B------:R-:W-:Y:S02]  /*8b10*/  LOP3.LUT R14, R67, 0x380, RZ, 0xc0, !PT ;  /* 0x00000380430e7812 */ /* 0x000fe400078ec0ff */
[----:B------:R-:W-:Y:S02]  /*8b20*/  F2FP.BF16.F32.PACK_AB R25, R25, R28 ;  /* 0x0000001c1919723e */ /* 0x000fe400000010ff */
[----:B------:R-:W-:Y:S01]  /*8b30*/  F2FP.BF16.F32.PACK_AB R20, R13, R20 ;  /* 0x000000140d14723e */ /* 0x000fe200000010ff */
[----:B------:R-:W-:Y:S01]  /*8b40*/  IMAD.X R13, RZ, RZ, R9, P5 ;  /* 0x000000ffff0d7224 */ /* 0x000fe200028e0609 */
[----:B------:R-:W-:-:S02]  /*8b50*/  LOP3.LUT R28, R7, R12, RZ, 0x3c, !PT ;  /* 0x0000000c071c7212 */ /* 0x000fc400078e3cff */
[----:B------:R-:W-:Y:S02]  /*8b60*/  LOP3.LUT R7, R30, 0x380, RZ, 0xc0, !PT ;  /* 0x000003801e077812 */ /* 0x000fe400078ec0ff */
[----:B------:R-:W-:Y:S02]  /*8b70*/  SHF.R.U64 R10, R14, 0x3, RZ ;  /* 0x000000030e0a7819 */ /* 0x000fe400000012ff */
[----:B------:R-:W-:Y:S02]  /*8b80*/  F2FP.BF16.F32.PACK_AB R41, R41, R44 ;  /* 0x0000002c2929723e */ /* 0x000fe400000010ff */
[----:B------:R-:W-:Y:S02]  /*8b90*/  F2FP.BF16.F32.PACK_AB R40, R37, R40 ;  /* 0x000000282528723e */ /* 0x000fe400000010ff */
[----:B------:R-:W-:Y:S02]  /*8ba0*/  SEL R31, R21, R20, P0 ;  /* 0x00000014151f7207 */ /* 0x000fe40000000000 */
[----:B------:R-:W-:Y:S01]  /*8bb0*/  SEL R52, R20, R21, P0 ;  /* 0x0000001514347207 */ /* 0x000fe20000000000 */
[----:B------:R-:W-:Y:S01]  /*8bc0*/  IMAD.X R21, RZ, RZ, R9, P3 ;  /* 0x000000ffff157224 */ /* 0x000fe200018e0609 */
[----:B------:R-:W-:-:S02]  /*8bd0*/  F2FP.BF16.F32.PACK_AB R101, R101, R102 ;  /* 0x000000666565723e */ /* 0x000fc400000010ff */
[----:B------:R-:W-:Y:S02]  /*8be0*/  F2FP.BF16.F32.PACK_AB R100, R99, R100 ;  /* 0x000000646364723e */ /* 0x000fe400000010ff */
[----:B------:R-:W-:Y:S02]  /*8bf0*/  LOP3.LUT R20, R69, 0x380, RZ, 0xc0, !PT ;  /* 0x0000038045147812 */ /* 0x000fe400078ec0ff */
[----:B------:R-:W-:Y:S02]  /*8c00*/  F2FP.BF16.F32.PACK_AB R97, R97, R98 ;  /* 0x000000626161723e */ /* 0x000fe400000010ff */
[----:B------:R-:W-:Y:S02]  /*8c10*/  F2FP.BF16.F32.PACK_AB R96, R95, R96 ;  /* 0x000000605f60723e */ /* 0x000fe400000010ff */
[----:B------:R-:W-:Y:S02]  /*8c20*/  SHF.R.U64 R7, R7, 0x3, RZ ;  /* 0x0000000307077819 */ /* 0x000fe400000012ff */
[----:B------:R-:W-:-:S02]  /*8c30*/  F2FP.BF16.F32.PACK_AB R93, R93, R94 ;  /* 0x0000005e5d5d723e */ /* 0x000fc400000010ff */
[----:B------:R-:W-:Y:S02]  /*8c40*/  F2FP.BF16.F32.PACK_AB R92, R91, R92 ;  /* 0x0000005c5b5c723e */ /* 0x000fe400000010ff */
[----:B------:R-:W-:Y:S02]  /*8c50*/  LOP3.LUT R26, R10, R67, RZ, 0x3c, !PT ;  /* 0x000000430a1a7212 */ /* 0x000fe400078e3cff */
[----:B------:R-:W-:Y:S02]  /*8c60*/  F2FP.BF16.F32.PACK_AB R89, R89, R90 ;  /* 0x0000005a5959723e */ /* 0x000fe400000010ff */
[----:B------:R-:W-:Y:S02]  /*8c70*/  F2FP.BF16.F32.PACK_AB R88, R45, R88 ;  /* 0x000000582d58723e */ /* 0x000fe400000010ff */
[----:B------:R-:W-:Y:S01]  /*8c80*/  F2FP.BF16.F32.PACK_AB R24, R15, R24 ;  /* 0x000000180f18723e */ /* 0x000fe200000010ff */
[----:B------:R-:W-:Y:S01]  /*8c90*/  IMAD.X R15, RZ, RZ, R9, P4 ;  /* 0x000000ffff0f7224 */ /* 0x000fe200020e0609 */
[----:B------:R-:W-:-:S02]  /*8ca0*/  SEL R53, R41, R40, P0 ;  /* 0x0000002829357207 */ /* 0x000fc40000000000 */
[----:B------:R-:W-:Y:S02]  /*8cb0*/  LOP3.LUT R10, R71, 0x380, RZ, 0xc0, !PT ;  /* 0x00000380470a7812 */ /* 0x000fe400078ec0ff */
[----:B------:R-:W-:Y:S02]  /*8cc0*/  LOP3.LUT R42, R75, 0x380, RZ, 0xc0, !PT ;  /* 0x000003804b2a7812 */ /* 0x000fe400078ec0ff */
[----:B------:R-:W-:Y:S02]  /*8cd0*/  SEL R35, R101, R100, P0 ;  /* 0x0000006465237207 */ /* 0x000fe40000000000 */
[----:B------:R-:W-:Y:S02]  /*8ce0*/  SEL R40, R40, R41, P0 ;  /* 0x0000002928287207 */ /* 0x000fe40000000000 */
[----:B------:R-:W-:Y:S02]  /*8cf0*/  SHF.R.U64 R14, R20, 0x3, RZ ;  /* 0x00000003140e7819 */ /* 0x000fe400000012ff */
[----:B------:R-:W-:-:S02]  /*8d00*/  SEL R100, R100, R101, P0 ;  /* 0x0000006564647207 */ /* 0x000fc40000000000 */
[----:B------:R-:W-:Y:S02]  /*8d10*/  SEL R37, R97, R96, P0 ;  /* 0x0000006061257207 */ /* 0x000fe40000000000 */
[----:B------:R-:W-:Y:S02]  /*8d20*/  SEL R41, R33, R32, P0 ;  /* 0x0000002021297207 */ /* 0x000fe40000000000 */
[----:B------:R-:W-:Y:S02]  /*8d30*/  LOP3.LUT R20, R7, R30, RZ, 0x3c, !PT ;  /* 0x0000001e07147212 */ /* 0x000fe400078e3cff */
[----:B------:R-:W-:Y:S02]  /*8d40*/  SEL R96, R96, R97, P0 ;  /* 0x0000006160607207 */ /* 0x000fe40000000000 */
[----:B------:R-:W-:Y:S02]  /*8d50*/  SEL R43, R93, R92, P0 ;  /* 0x0000005c5d2b7207 */ /* 0x000fe40000000000 */
[----:B------:R-:W-:-:S02]  /*8d60*/  SEL R32, R32, R33, P0 ;  /* 0x0000002120207207 */ /* 0x000fc40000000000 */
[----:B------:R-:W-:Y:S02]  /*8d70*/  SEL R92, R92, R93, P0 ;  /* 0x0000005d5c5c7207 */ /* 0x000fe40000000000 */
[----:B------:R-:W-:Y:S02]  /*8d80*/  SEL R45, R89, R88, P0 ;  /* 0x00000058592d7207 */ /* 0x000fe40000000000 */
[----:B------:R-:W-:Y:S02]  /*8d90*/  SEL R33, R25, R24, P0 ;  /* 0x0000001819217207 */ /* 0x000fe40000000000 */
[----:B------:R-:W-:Y:S02]  /*8da0*/  SHF.R.U64 R10, R10, 0x3, RZ ;  /* 0x000000030a0a7819 */ /* 0x000fe400000012ff */
[----:B------:R-:W-:Y:S02]  /*8db0*/  SHF.R.U64 R42, R42, 0x3, RZ ;  /* 0x000000032a2a7819 */ /* 0x000fe400000012ff */
[----:B------:R-:W-:-:S02]  /*8dc0*/  SEL R88, R88, R89, P0 ;  /* 0x0000005958587207 */ /* 0x000fc40000000000 */
[----:B------:R-:W-:Y:S01]  /*8dd0*/  SEL R34, R24, R25, P0 ;  /* 0x0000001918227207 */ /* 0x000fe20000000000 */
[----:B------:R-:W-:Y:S01]  /*8de0*/  IMAD.X R25, RZ, RZ, R9, P2 ;  /* 0x000000ffff197224 */ /* 0x000fe200010e0609 */
[----:B------:R-:W-:Y:S02]  /*8df0*/  LOP3.LUT R24, R14, R69, RZ, 0x3c, !PT ;  /* 0x000000450e187212 */ /* 0x000fe400078e3cff */
[----:B------:R-:W-:Y:S02]  /*8e00*/  LOP3.LUT R14, R10, R71, RZ, 0x3c, !PT ;  /* 0x000000470a0e7212 */ /* 0x000fe400078e3cff */
[----:B------:R-:W-:Y:S02]  /*8e10*/  LOP3.LUT R10, R42, R75, RZ, 0x3c, !PT ;  /* 0x0000004b2a0a7212 */ /* 0x000fe400078e3cff */
[----:B------:R-:W-:Y:S02]  /*8e20*/  MOV R66, R20 ;  /* 0x0000001400427202 */ /* 0x000fe40000000f00 */
[----:B------:R-:W-:-:S02]  /*8e30*/  LOP3.LUT R12, R73, 0x380, RZ, 0xc0, !PT ;  /* 0x00000380490c7812 */ /* 0x000fc400078ec0ff */
[----:B------:R-:W-:Y:S02]  /*8e40*/  MOV R70, R8 ;  /* 0x0000000800467202 */ /* 0x000fe40000000f00 */
[----:B------:R-:W-:Y:S02]  /*8e50*/  SHF.R.U64 R12, R12, 0x3, RZ ;  /* 0x000000030c0c7819 */ /* 0x000fe400000012ff */
[----:B------:R-:W-:Y:S02]  /*8e60*/  MOV R58, R10 ;  /* 0x0000000a003a7202 */ /* 0x000fe40000000f00 */
[----:B------:R-:W-:Y:S02]  /*8e70*/  LOP3.LUT R12, R12, R73, RZ, 0x3c, !PT ;  /* 0x000000490c0c7212 */ /* 0x000fe400078e3cff */
[----:B------:R-:W-:Y:S02]  /*8e80*/  MOV R62, R14 ;  /* 0x0000000e003e7202 */ /* 0x000fe40000000f00 */
[----:B------:R-:W-:-:S02]  /*8e90*/  MOV R60, R12 ;  /* 0x0000000c003c7202 */ /* 0x000fc40000000f00 */
[----:B------:R-:W-:Y:S02]  /*8ea0*/  MOV R69, R28 ;  /* 0x0000001c00457202 */ /* 0x000fe40000000f00 */
[----:B------:R-:W-:Y:S02]  /*8eb0*/  MOV R68, R26 ;  /* 0x0000001a00447202 */ /* 0x000fe40000000f00 */
[----:B------:R-:W-:Y:S02]  /*8ec0*/  MOV R67, R24 ;  /* 0x0000001800437202 */ /* 0x000fe40000000f00 */
[----:B------:R-:W-:Y:S02]  /*8ed0*/  PLOP3.LUT P2, PT, PT, PT, UP0, 0x80, 0x0 ;  /* 0x000000000000781c */ /* 0x000fe40003f4f008 */
[----:B--2---:R-:W-:Y:S01]  /*8ee0*/  LOP3.LUT R7, R48, 0x2, RZ, 0x3c, !PT ;  /* 0x0000000230077812 */ /* 0x004fe200078e3cff */
[----:B------:R-:W-:Y:S04]  /*8ef0*/  SHFL.IDX PT, R35, R35, R48, 0x1c1f ;  /* 0x001c1f3023237589 */ /* 0x000fe800000e0000 */
[----:B------:R-:W0:Y:S04]  /*8f00*/  SHFL.IDX PT, R100, R100, R7, 0x1c1f ;  /* 0x001c1f0764647589 */ /* 0x000e2800000e0000 */
[----:B------:R-:W-:Y:S04]  /*8f10*/  SHFL.IDX PT, R59, R59, R48, 0x1c1f ;  /* 0x001c1f303b3b7589 */ /* 0x000fe800000e0000 */
[----:B------:R-:W1:Y:S04]  /*8f20*/  SHFL.IDX PT, R72, R72, R7, 0x1c1f ;  /* 0x001c1f0748487589 */ /* 0x000e6800000e0000 */
[----:B------:R-:W-:Y:S04]  /*8f30*/  SHFL.IDX PT, R37, R37, R48, 0x1c1f ;  /* 0x001c1f3025257589 */ /* 0x000fe800000e0000 */
[----:B------:R-:W-:Y:S04]  /*8f40*/  SHFL.IDX PT, R53, R53, R48, 0x1c1f ;  /* 0x001c1f3035357589 */ /* 0x000fe800000e0000 */
[----:B------:R-:W-:Y:S04]  /*8f50*/  SHFL.IDX PT, R61, R61, R48, 0x1c1f ;  /* 0x001c1f303d3d7589 */ /* 0x000fe800000e0000 */
[----:B------:R-:W2:Y:S01]  /*8f60*/  SHFL.IDX PT, R96, R96, R7, 0x1c1f ;  /* 0x001c1f0760607589 */ /* 0x000ea200000e0000 */
[----:B0-----:R-:W-:-:S02]  /*8f70*/  SEL R8, R35, R100, P0 ;  /* 0x0000006423087207 */ /* 0x001fc40000000000 */
[----:B------:R-:W-:Y:S01]  /*8f80*/  SEL R10, R100, R35, P0 ;  /* 0x00000023640a7207 */ /* 0x000fe20000000000 */
[----:B------:R-:W0:Y:S04]  /*8f90*/  SHFL.IDX PT, R64, R64, R7, 0x1c1f ;  /* 0x001c1f0740407589 */ /* 0x000e2800000e0000 */
[----:B------:R-:W3:Y:S01]  /*8fa0*/  SHFL.IDX PT, R40, R40, R7, 0x1c1f ;  /* 0x001c1f0728287589 */ /* 0x000ee200000e0000 */
[----:B-1----:R-:W-:Y:S02]  /*8fb0*/  SEL R9, R59, R72, P0 ;  /* 0x000000483b097207 */ /* 0x002fe40000000000 */
[----:B------:R-:W-:Y:S01]  /*8fc0*/  SEL R11, R72, R59, P0 ;  /* 0x0000003b480b7207 */ /* 0x000fe20000000000 */
[----:B------:R-:W-:Y:S04]  /*8fd0*/  SHFL.IDX PT, R43, R43, R48, 0x1c1f ;  /* 0x001c1f302b2b7589 */ /* 0x000fe800000e0000 */
[----:B------:R-:W-:Y:S04]  /*8fe0*/  SHFL.IDX PT, R33, R33, R48, 0x1c1f ;  /* 0x001c1f3021217589 */ /* 0x000fe800000e0000 */
[----:B------:R-:W-:Y:S04]  /*8ff0*/  SHFL.IDX PT, R63, R63, R48, 0x1c1f ;  /* 0x001c1f303f3f7589 */ /* 0x000fe800000e0000 */
[----:B------:R-:W1:Y:S01]  /*9000*/  SHFL.IDX PT, R92, R92, R7, 0x1c1f ;  /* 0x001c1f075c5c7589 */ /* 0x000e6200000e0000 */
[----:B--2---:R-:W-:-:S02]  /*9010*/  SEL R12, R37, R96, P0 ;  /* 0x00000060250c7207 */ /* 0x004fc40000000000 */
[----:B------:R-:W-:Y:S01]  /*9020*/  SEL R14, R96, R37, P0 ;  /* 0x00000025600e7207 */ /* 0x000fe20000000000 */
[----:B------:R-:W2:Y:S01]  /*9030*/  SHFL.IDX PT, R56, R56, R7, 0x1c1f ;  /* 0x001c1f0738387589 */ /* 0x000ea200000e0000 */
[----:B0-----:R-:W-:Y:S02]  /*9040*/  SEL R13, R61, R64, P0 ;  /* 0x000000403d0d7207 */ /* 0x001fe40000000000 */
[----:B------:R-:W-:Y:S01]  /*9050*/  SEL R15, R64, R61, P0 ;  /* 0x0000003d400f7207 */ /* 0x000fe20000000000 */
[----:B------:R3:W-:Y:S04]  /*9060*/  SHFL.IDX PT, R42, R34, R7, 0x1c1f ;  /* 0x001c1f07222a7589 */ /* 0x0007e800000e0000 */
[----:B------:R-:W-:Y:S04]  /*9070*/  SHFL.IDX PT, R45, R45, R48, 0x1c1f ;  /* 0x001c1f302d2d7589 */ /* 0x000fe800000e0000 */
[----:B------:R-:W-:Y:S01]  /*9080*/  SHFL.IDX PT, R41, R41, R48, 0x1c1f ;  /* 0x001c1f3029297589 */ /* 0x000fe200000e0000 */
[----:B---3--:R-:W-:-:S03]  /*9090*/  SEL R34, R40, R53, P0 ;  /* 0x0000003528227207 */ /* 0x008fc60000000000 */
[----:B------:R-:W-:Y:S04]  /*90a0*/  SHFL.IDX PT, R55, R55, R48, 0x1c1f ;  /* 0x001c1f3037377589 */ /* 0x000fe800000e0000 */
[----:B------:R-:W-:Y:S01]  /*90b0*/  SHFL.IDX PT, R57, R57, R48, 0x1c1f ;  /* 0x001c1f3039397589 */ /* 0x000fe200000e0000 */
[----:B-1----:R-:W-:Y:S02]  /*90c0*/  SEL R24, R43, R92, P0 ;  /* 0x0000005c2b187207 */ /* 0x002fe40000000000 */
[----:B------:R-:W-:Y:S01]  /*90d0*/  SEL R26, R92, R43, P0 ;  /* 0x0000002b5c1a7207 */ /* 0x000fe20000000000 */
[----:B------:R-:W-:Y:S01]  /*90e0*/  SHFL.IDX PT, R47, R47, R48, 0x1c1f ;  /* 0x001c1f302f2f7589 */ /* 0x000fe200000e0000 */
[----:B--2---:R-:W-:Y:S02]  /*90f0*/  SEL R25, R63, R56, P0 ;  /* 0x000000383f197207 */ /* 0x004fe40000000000 */
[----:B------:R-:W-:Y:S01]  /*9100*/  SEL R27, R56, R63, P0 ;  /* 0x0000003f381b7207 */ /* 0x000fe20000000000 */
[----:B------:R-:W-:Y:S04]  /*9110*/  SHFL.IDX PT, R39, R39, R48, 0x1c1f ;  /* 0x001c1f3027277589 */ /* 0x000fe800000e0000 */
[----:B------:R-:W0:Y:S04]  /*9120*/  SHFL.IDX PT, R88, R88, R7, 0x1c1f ;  /* 0x001c1f0758587589 */ /* 0x000e2800000e0000 */
[----:B------:R-:W-:Y:S04]  /*9130*/  SHFL.IDX PT, R21, R31, R48, 0x1c1f ;  /* 0x001c1f301f157589 */ /* 0x000fe800000e0000 */
[----:B------:R-:W-:Y:S04]  /*9140*/  SHFL.IDX PT, R65, R65, R48, 0x1c1f ;  /* 0x001c1f3041417589 */ /* 0x000fe800000e0000 */
[----:B------:R-:W1:Y:S04]  /*9150*/  SHFL.IDX PT, R46, R46, R7, 0x1c1f ;  /* 0x001c1f072e2e7589 */ /* 0x000e6800000e0000 */
[----:B------:R-:W2:Y:S04]  /*9160*/  SHFL.IDX PT, R48, R38, R7, 0x1c1f ;  /* 0x001c1f0726307589 */ /* 0x000ea800000e0000 */
[----:B------:R-:W3:Y:S04]  /*9170*/  SHFL.IDX PT, R50, R50, R7, 0x1c1f ;  /* 0x001c1f0732327589 */ /* 0x000ee800000e0000 */
[----:B------:R4:W3:Y:S01]  /*9180*/  SHFL.IDX PT, R20, R32, R7, 0x1c1f ;  /* 0x001c1f0720147589 */ /* 0x0008e200000e0000 */
[----:B0-----:R-:W-:-:S02]  /*9190*/  SEL R28, R45, R88, P0 ;  /* 0x000000582d1c7207 */ /* 0x001fc40000000000 */
[----:B------:R-:W-:Y:S01]  /*91a0*/  SEL R30, R88, R45, P0 ;  /* 0x0000002d581e7207 */ /* 0x000fe20000000000 */
[----:B------:R-:W-:Y:S01]  /*91b0*/  BAR.SYNC.DEFER_BLOCKING 0x1, 0x100 ;  /* 0x0044000000007b1d */ /* 0x000fe20000010000 */
[----:B----4-:R-:W-:-:S05]  /*91c0*/  SEL R32, R53, R40, P0 ;  /* 0x0000002835207207 */ /* 0x010fca0000000000 */
[----:B------:R-:W0:Y:S01]  /*91d0*/  SHFL.IDX PT, R52, R52, R7, 0x1c1f ;  /* 0x001c1f0734347589 */ /* 0x000e2200000e0000 */
[----:B------:R-:W-:Y:S02]  /*91e0*/  SEL R40, R33, R42, P0 ;  /* 0x0000002a21287207 */ /* 0x000fe40000000000 */
[----:B-1----:R-:W-:Y:S01]  /*91f0*/  SEL R29, R57, R46, P0 ;  /* 0x0000002e391d7207 */ /* 0x002fe20000000000 */
[----:B------:R1:W4:Y:S01]  /*9200*/  SHFL.IDX PT, R44, R36, R7, 0x1c1f ;  /* 0x001c1f07242c7589 */ /* 0x00032200000e0000 */
[----:B------:R-:W-:Y:S02]  /*9210*/  SEL R31, R46, R57, P0 ;  /* 0x000000392e1f7207 */ /* 0x000fe40000000000 */
[----:B------:R-:W-:Y:S01]  /*9220*/  SEL R42, R42, R33, P0 ;  /* 0x000000212a2a7207 */ /* 0x000fe20000000000 */
[----:B------:R-:W4:Y:S01]  /*9230*/  SHFL.IDX PT, R54, R54, R7, 0x1c1f ;  /* 0x001c1f0736367589 */ /* 0x000f2200000e0000 */
[----:B--2---:R-:W-:Y:S02]  /*9240*/  SEL R33, R47, R48, P0 ;  /* 0x000000302f217207 */ /* 0x004fe40000000000 */
[----:B------:R-:W-:-:S02]  /*9250*/  SEL R35, R48, R47, P0 ;  /* 0x0000002f30237207 */ /* 0x000fc40000000000 */
[----:B---3--:R-:W-:Y:S02]  /*9260*/  SEL R37, R39, R50, P0 ;  /* 0x0000003227257207 */ /* 0x008fe40000000000 */
[----:B-1----:R-:W-:Y:S01]  /*9270*/  SEL R36, R41, R20, P0 ;  /* 0x0000001429247207 */ /* 0x002fe20000000000 */
[----:B------:R1:W-:Y:S01]  /*9280*/  STSM.16.M88.4 [R70], R8 ;  /* 0x0000000846007844 */ /* 0x0003e20000000200 */
[----:B------:R-:W-:Y:S02]  /*9290*/  SEL R38, R20, R41, P0 ;  /* 0x0000002914267207 */ /* 0x000fe40000000000 */
[----:B------:R-:W-:Y:S01]  /*92a0*/  SEL R39, R50, R39, P0 ;  /* 0x0000002732277207 */ /* 0x000fe20000000000 */
[----:B------:R4:W-:Y:S01]  /*92b0*/  STSM.16.M88.4 [R69], R12 ;  /* 0x0000000c45007844 */ /* 0x0009e20000000200 */
[----:B0-----:R-:W-:-:S03]  /*92c0*/  SEL R41, R21, R52, P0 ;  /* 0x0000003415297207 */ /* 0x001fc60000000000 */
[----:B------:R-:W-:Y:S01]  /*92d0*/  STSM.16.M88.4 [R68], R24 ;  /* 0x0000001844007844 */ /* 0x000fe20000000200 */
[----:B------:R-:W-:-:S03]  /*92e0*/  SEL R43, R52, R21, P0 ;  /* 0x00000015342b7207 */ /* 0x000fc60000000000 */
[----:B------:R-:W-:Y:S01]  /*92f0*/  STSM.16.M88.4 [R67], R28 ;  /* 0x0000001c43007844 */ /* 0x000fe20000000200 */
[----:B-1----:R-:W-:-:S03]  /*9300*/  IMAD.U32 R9, RZ, RZ, UR6 ;  /* 0x00000006ff097e24 */ /* 0x002fc6000f8e00ff */
[----:B------:R0:W-:Y:S01]  /*9310*/  STSM.16.M88.4 [R66], R32 ;  /* 0x0000002042007844 */ /* 0x0001e20000000200 */
[----:B------:R-:W-:Y:S01]  /*9320*/  ULDC.64 UR6, c[0x0][0xbe0] ;  /* 0x0002f80000067ab9 */ /* 0x000fe20000000a00 */
[----:B------:R-:W1:Y:S01]  /*9330*/  LDC R53, c[0x0][0xa88] ;  /* 0x0002a200ff357b82 */ /* 0x000e620000000800 */
[----:B----4-:R-:W-:Y:S01]  /*9340*/  SEL R12, R55, R44, P0 ;  /* 0x0000002c370c7207 */ /* 0x010fe20000000000 */
[----:B------:R2:W-:Y:S01]  /*9350*/  STSM.16.M88.4 [R62], R36 ;  /* 0x000000243e007844 */ /* 0x0005e20000000200 */
[----:B------:R-:W-:Y:S01]  /*9360*/  SEL R14, R44, R55, P0 ;  /* 0x000000372c0e7207 */ /* 0x000fe20000000000 */
[----:B------:R-:W-:Y:S01]  /*9370*/  IMAD.U32 R8, RZ, RZ, UR4 ;  /* 0x00000004ff087e24 */ /* 0x000fe2000f8e00ff */
[----:B------:R-:W-:Y:S01]  /*9380*/  SEL R13, R65, R54, P0 ;  /* 0x00000036410d7207 */ /* 0x000fe20000000000 */
[----:B------:R2:W-:Y:S01]  /*9390*/  STSM.16.M88.4 [R60], R40 ;  /* 0x000000283c007844 */ /* 0x0005e20000000200 */
[----:B------:R-:W-:Y:S01]  /*93a0*/  SEL R15, R54, R65, P0 ;  /* 0x00000041360f7207 */ /* 0x000fe20000000000 */
[----:B------:R-:W-:-:S04]  /*93b0*/  UISETP.NE.U32.AND UP1, UPT, UR6, URZ, UPT ;  /* 0x0000003f0600728c */ /* 0x000fc8000bf25070 */
[----:B------:R2:W-:Y:S01]  /*93c0*/  STSM.16.M88.4 [R58], R12 ;  /* 0x0000000c3a007844 */ /* 0x0005e20000000200 */
[----:B------:R-:W-:Y:S01]  /*93d0*/  BAR.SYNC.DEFER_BLOCKING 0x1, 0x100 ;  /* 0x0044000000007b1d */ /* 0x000fe20000010000 */
[----:B------:R-:W-:Y:S01]  /*93e0*/  UISETP.NE.AND.EX UP1, UPT, UR7, URZ, UPT, UP1 ;  /* 0x0000003f0700728c */ /* 0x000fe2000bf25310 */
[----:B------:R-:W-:-:S05]  /*93f0*/  IMAD R11, R16, 0x40, R2 ;  /* 0x00000040100b7824 */ /* 0x000fca00078e0202 */
[----:B------:R-:W-:-:S05]  /*9400*/  PLOP3.LUT P0, PT, PT, PT, UP1, 0x80, 0x0 ;  /* 0x000000000000781c */ /* 0x000fca0003f0f018 */
[----:B------:R-:W-:-:S04]  /*9410*/  @UP1 UIADD3 UR6, UP2, UR8, UR6, URZ ;  /* 0x0000000608061290 */ /* 0x000fc8000ff5e03f */
[----:B------:R-:W-:Y:S01]  /*9420*/  @UP1 UIADD3.X UR7, UR9, UR7, URZ, UP2, !UPT ;  /* 0x0000000709071290 */ /* 0x000fe200097fe43f */
[----:B------:R-:W-:-:S04]  /*9430*/  IMAD.WIDE R4, R11, 0x2, R4 ;  /* 0x000000020b047825 */ /* 0x000fc800078e0204 */
[----:B------:R-:W-:Y:S01]  /*9440*/  IMAD.U32 R10, RZ, RZ, UR6 ;  /* 0x00000006ff0a7e24 */ /* 0x000fe2000f8e00ff */
[----:B------:R-:W3:Y:S01]  /*9450*/  @P2 LDG.E R7, desc[UR48][R8.64] ;  /* 0x0000003008072981 */ /* 0x000ee2000c1e1900 */
[----:B------:R-:W-:Y:S01]  /*9460*/  IMAD.U32 R11, RZ, RZ, UR7 ;  /* 0x00000007ff0b7e24 */ /* 0x000fe2000f8e00ff */
[----:B------:R-:W-:Y:S01]  /*9470*/  UMOV UR4, URZ ;  /* 0x0000003f00047c82 */ /* 0x000fe20008000000 */
[----:B0-----:R-:W-:-:S03]  /*9480*/  IADD3 R33, P1, R4, 0x1000, RZ ;  /* 0x0000100004217810 */ /* 0x001fc60007f3e0ff */
[----:B-1----:R2:W5:Y:S01]  /*9490*/  @P0 LDG.E R53, desc[UR48][R10.64] ;  /* 0x000000300a350981 */ /* 0x002562000c1e1900 */
[----:B---3--:R-:W-:Y:S01]  /*94a0*/  @P2 R2UR UR4, R7 ;  /* 0x00000000070422ca */ /* 0x008fe200000e0000 */
[----:B--2---:R-:W-:-:S14]  /*94b0*/  @P0 BRA `(.L_x_273) ;  /* 0x0000000000100947 */ /* 0x004fdc0003800000 */
[----:B------:R-:W-:Y:S05]  /*94c0*/  @!P2 BRA `(.L_x_273) ;  /* 0x00000000000ca947 */ /* 0x000fea0003800000 */
[----:B------:R-:W2:Y:S04]  /*94d0*/  LDG.E R10, desc[UR48][R8.64] ;  /* 0x00000030080a7981 */ /* 0x000ea8000c1e1900 */
[----:B-----5:R-:W2:Y:S02]  /*94e0*/  LDG.E R53, desc[UR48][R8.64+0x4] ;  /* 0x0000043008357981 */ /* 0x020ea4000c1e1900 */
[----:B--2---:R-:W-:-:S07]  /*94f0*/  IMAD.IADD R53, R53, 0x1, -R10 ;  /* 0x0000000135357824 */ /* 0x004fce00078e0a0a */
.L_x_273:
[----:B------:R-:W-:Y:S01]  /*9500*/  USHF.R.S32.HI UR11, URZ, 0x1f, UR39 ;  /* 0x0000001f3f0b7899 */ /* 0x000fe20008011427 */
[----:B------:R-:W-:Y:S01]  /*9510*/  IMAD R12, R18, 0x80, R169 ;  /* 0x00000080120c7824 */ /* 0x000fe200078e02a9 */
[----:B------:R-:W-:Y:S01]  /*9520*/  ULDC.64 UR12, c[0x0][0xb70] ;  /* 0x0002dc00000c7ab9 */ /* 0x000fe20000000a00 */
[----:B------:R-:W-:Y:S01]  /*9530*/  USHF.R.S32.HI UR9, URZ, 0x1f, UR4 ;  /* 0x0000001f3f097899 */ /* 0x000fe20008011404 */
[----:B------:R-:W-:Y:S01]  /*9540*/  IADD3 R25, P2, R4, 0x2000, RZ ;  /* 0x0000200004197810 */ /* 0x000fe20007f5e0ff */
[----:B------:R-:W-:Y:S01]  /*9550*/  UIMAD UR10, UR11, UR12, URZ ;  /* 0x0000000c0b0a72a4 */ /* 0x000fe2000f8e023f */
[----:B------:R-:W-:Y:S01]  /*9560*/  SHF.R.S32.HI R7, RZ, 0x1f, R12 ;  /* 0x0000001fff077819 */ /* 0x000fe2000001140c */
[----:B------:R-:W-:Y:S01]  /*9570*/  UMOV UR8, UR4 ;  /* 0x0000000400087c82 */ /* 0x000fe20008000000 */
[----:B------:R-:W-:Y:S01]  /*9580*/  USEL UR37, UR37, URZ, !UP0 ;  /* 0x0000003f25257287 */ /* 0x000fe2000c000000 */
[----:B------:R-:W-:Y:S01]  /*9590*/  LOP3.LUT R32, R33, 0x380, RZ, 0xc0, !PT ;  /* 0x0000038021207812 */ /* 0x000fe200078ec0ff */
[----:B------:R-:W-:Y:S01]  /*95a0*/  UIMAD.WIDE.U32 UR6, UR39, UR12, UR8 ;  /* 0x0000000c270672a5 */ /* 0x000fe2000f8e0008 */
[----:B------:R-:W-:Y:S01]  /*95b0*/  LOP3.LUT R24, R25, 0x380, RZ, 0xc0, !PT ;  /* 0x0000038019187812 */ /* 0x000fe200078ec0ff */
[----:B------:R-:W-:Y:S01]  /*95c0*/  UIMAD UR10, UR39, UR13, UR10 ;  /* 0x0000000d270a72a4 */ /* 0x000fe2000f8e020a */
[----:B------:R-:W-:Y:S01]  /*95d0*/  SHF.R.U64 R32, R32, 0x3, RZ ;  /* 0x0000000320207819 */ /* 0x000fe200000012ff */
[----:B------:R-:W-:Y:S01]  /*95e0*/  USEL UR36, UR36, URZ, !UP0 ;  /* 0x0000003f24247287 */ /* 0x000fe2000c000000 */
[----:B------:R-:W-:Y:S01]  /*95f0*/  SHF.R.U64 R24, R24, 0x3, RZ ;  /* 0x0000000318187819 */ /* 0x000fe200000012ff */
[----:B------:R-:W-:Y:S01]  /*9600*/  ULDC.64 UR12, c[0x0][0xb78] ;  /* 0x0002de00000c7ab9 */ /* 0x000fe20000000a00 */
[----:B------:R-:W-:Y:S01]  /*9610*/  UIADD3 UR7, UR7, UR10, URZ ;  /* 0x0000000a07077290 */ /* 0x000fe2000fffe03f */
[----:B------:R-:W-:Y:S01]  /*9620*/  LOP3.LUT R32, R32, R33, RZ, 0x3c, !PT ;  /* 0x0000002120207212 */ /* 0x000fe200078e3cff */
[----:B------:R-:W-:Y:S01]  /*9630*/  UIMAD UR8, UR37, UR12, URZ ;  /* 0x0000000c250872a4 */ /* 0x000fe2000f8e023f */
[--C-:B------:R-:W-:Y:S01]  /*9640*/  IMAD.X R33, RZ, RZ, R5.reuse, P1 ;  /* 0x000000ffff217224 */ /* 0x100fe200008e0605 */
[----:B------:R-:W-:Y:S01]  /*9650*/  UIMAD.WIDE.U32 UR6, UR36, UR12, UR6 ;  /* 0x0000000c240672a5 */ /* 0x000fe2000f8e0006 */
[----:B------:R-:W-:Y:S01]  /*9660*/  LOP3.LUT R24, R24, R25, RZ, 0x3c, !PT ;  /* 0x0000001918187212 */ /* 0x000fe200078e3cff */
[----:B------:R-:W-:Y:S01]  /*9670*/  UIMAD UR8, UR36, UR13, UR8 ;  /* 0x0000000d240872a4 */ /* 0x000fe2000f8e0208 */
[----:B------:R-:W-:Y:S01]  /*9680*/  IMAD.X R25, RZ, RZ, R5, P2 ;  /* 0x000000ffff197224 */ /* 0x000fe200010e0605 */
[----:B------:R-:W-:Y:S01]  /*9690*/  IADD3 R9, P6, R4, 0x3000, RZ ;  /* 0x0000300004097810 */ /* 0x000fe20007fde0ff */
[----:B------:R-:W-:Y:S01]  /*96a0*/  ULDC.64 UR12, c[0x0][0xaa0] ;  /* 0x0002a800000c7ab9 */ /* 0x000fe20000000a00 */
[----:B------:R-:W-:-:S02]  /*96b0*/  IADD3 R10, P0, R12, UR6, RZ ;  /* 0x000000060c0a7c10 */ /* 0x000fc4000ff1e0ff */
[----:B------:R-:W-:Y:S01]  /*96c0*/  IMAD.U32 R14, RZ, RZ, UR8 ;  /* 0x00000008ff0e7e24 */ /* 0x000fe2000f8e00ff */
[C---:B------:R-:W-:Y:S02]  /*96d0*/  IADD3 R41, P5, R4.reuse, 0x4000, RZ ;  /* 0x0000400004297810 */ /* 0x040fe40007fbe0ff */
[C---:B------:R-:W-:Y:S02]  /*96e0*/  IADD3 R45, P4, R4.reuse, 0x5000, RZ ;  /* 0x00005000042d7810 */ /* 0x040fe40007f9e0ff */
[----:B------:R-:W-:Y:S01]  /*96f0*/  IADD3.X R7, R7, UR7, R14, P0, !PT ;  /* 0x0000000707077c10 */ /* 0x000fe200087fe40e */
[----:B------:R-:W-:Y:S01]  /*9700*/  ULDC.64 UR6, c[0x0][0xb40] ;  /* 0x0002d00000067ab9 */ /* 0x000fe20000000a00 */
[----:B------:R-:W-:Y:S02]  /*9710*/  IADD3 R29, P3, R4, 0x6000, RZ ;  /* 0x00006000041d7810 */ /* 0x000fe40007f7e0ff */
[----:B------:R-:W-:Y:S02]  /*9720*/  LEA R20, P0, R10, UR6, 0x2 ;  /* 0x000000060a147c11 */ /* 0x000fe4000f8010ff */
[----:B------:R-:W-:-:S02]  /*9730*/  LOP3.LUT R11, R4, 0x380, RZ, 0xc0, !PT ;  /* 0x00000380040b7812 */ /* 0x000fc400078ec0ff */
[----:B------:R-:W-:Y:S01]  /*9740*/  LEA.HI.X R21, R10, UR7, R7, 0x2, P0 ;  /* 0x000000070a157c11 */ /* 0x000fe200080f1407 */
[C---:B------:R-:W-:Y:S01]  /*9750*/  VIADD R10, R12.reuse, 0x8 ;  /* 0x000000080c0a7836 */ /* 0x040fe20000000000 */
[----:B------:R-:W-:Y:S02]  /*9760*/  LOP3.LUT P0, RZ, R19, 0x3, RZ, 0xc0, !PT ;  /* 0x0000000313ff7812 */ /* 0x000fe4000780c0ff */
[----:B------:R-:W-:Y:S02]  /*9770*/  LOP3.LUT R8, R9, 0x380, RZ, 0xc0, !PT ;  /* 0x0000038009087812 */ /* 0x000fe400078ec0ff */
[-C--:B-----5:R-:W-:Y:S02]  /*9780*/  ISETP.GE.OR P1, PT, R12, R53.reuse, P0 ;  /* 0x000000350c00720c */ /* 0x0a0fe40000726670 */
[----:B------:R-:W-:Y:S02]  /*9790*/  ISETP.GE.OR P0, PT, R10, R53, P0 ;  /* 0x000000350a00720c */ /* 0x000fe40000706670 */
[----:B------:R-:W-:-:S02]  /*97a0*/  IADD3 R12, P2, R4, 0x7000, RZ ;  /* 0x00007000040c7810 */ /* 0x000fc40007f5e0ff */
[----:B------:R-:W-:Y:S02]  /*97b0*/  LOP3.LUT R40, R41, 0x380, RZ, 0xc0, !PT ;  /* 0x0000038029287812 */ /* 0x000fe400078ec0ff */
[----:B------:R-:W-:Y:S02]  /*97c0*/  LOP3.LUT R44, R45, 0x380, RZ, 0xc0, !PT ;  /* 0x000003802d2c7812 */ /* 0x000fe400078ec0ff */
[----:B------:R-:W-:Y:S01]  /*97d0*/  LOP3.LUT R28, R29, 0x380, RZ, 0xc0, !PT ;  /* 0x000003801d1c7812 */ /* 0x000fe200078ec0ff */
[----:B------:R-:W-:Y:S01]  /*97e0*/  UIMAD UR6, UR9, UR12, URZ ;  /* 0x0000000c090672a4 */ /* 0x000fe2000f8e023f */
[----:B------:R-:W-:Y:S01]  /*97f0*/  SHF.R.U64 R11, R11, 0x3, RZ ;  /* 0x000000030b0b7819 */ /* 0x000fe200000012ff */
[----:B------:R0:W-:Y:S01]  /*9800*/  @!P1 STG.E desc[UR48][R20.64], R6 ;  /* 0x0000000614009986 */ /* 0x0001e2000c101930 */
[----:B------:R-:W-:Y:S01]  /*9810*/  LOP3.LUT R7, R12, 0x380, RZ, 0xc0, !PT ;  /* 0x000003800c077812 */ /* 0x000fe200078ec0ff */
[----:B------:R-:W-:Y:S01]  /*9820*/  IMAD.X R13, RZ, RZ, R5, P2 ;  /* 0x000000ffff0d7224 */ /* 0x000fe200010e0605 */
[----:B------:R-:W-:Y:S01]  /*9830*/  SHF.R.U64 R8, R8, 0x3, RZ ;  /* 0x0000000308087819 */ /* 0x000fe200000012ff */
[----:B------:R1:W-:Y:S01]  /*9840*/  @!P0 STG.E desc[UR48][R20.64+0x20], R0 ;  /* 0x0000200014008986 */ /* 0x0003e2000c101930 */
[----:B------:R-:W-:-:S02]  /*9850*/  SHF.R.U64 R40, R40, 0x3, RZ ;  /* 0x0000000328287819 */ /* 0x000fc400000012ff */
[----:B------:R-:W-:Y:S02]  /*9860*/  SHF.R.U64 R44, R44, 0x3, RZ ;  /* 0x000000032c2c7819 */ /* 0x000fe400000012ff */
[----:B------:R-:W-:Y:S01]  /*9870*/  SHF.R.U64 R28, R28, 0x3, RZ ;  /* 0x000000031c1c7819 */ /* 0x000fe200000012ff */
[----:B------:R-:W-:Y:S01]  /*9880*/  UIMAD UR6, UR4, UR13, UR6 ;  /* 0x0000000d040672a4 */ /* 0x000fe2000f8e0206 */
[----:B------:R-:W-:Y:S01]  /*9890*/  LOP3.LUT R4, R11, R4, RZ, 0x3c, !PT ;  /* 0x000000040b047212 */ /* 0x000fe200078e3cff */
[--C-:B0-----:R-:W-:Y:S01]  /*98a0*/  IMAD.MOV.U32 R6, RZ, RZ, R2.reuse ;  /* 0x000000ffff067224 */ /* 0x101fe200078e0002 */
[----:B------:R-:W-:Y:S01]  /*98b0*/  SHF.R.U64 R7, R7, 0x3, RZ ;  /* 0x0000000307077819 */ /* 0x000fe200000012ff */
[----:B------:R-:W5:Y:S01]  /*98c0*/  LD.E.128 R32, desc[UR48][R32.64] ;  /* 0x0000003020207980 */ /* 0x000f62000c101d00 */
[----:B------:R-:W-:Y:S01]  /*98d0*/  LOP3.LUT R8, R8, R9, RZ, 0x3c, !PT ;  /* 0x0000000908087212 */ /* 0x000fe200078e3cff */
[--C-:B------:R-:W-:Y:S01]  /*98e0*/  IMAD.X R9, RZ, RZ, R5.reuse, P6 ;  /* 0x000000ffff097224 */ /* 0x100fe200030e0605 */
[----:B------:R-:W-:Y:S01]  /*98f0*/  LOP3.LUT R40, R40, R41, RZ, 0x3c, !PT ;  /* 0x0000002928287212 */ /* 0x000fe200078e3cff */
[--C-:B------:R-:W-:Y:S01]  /*9900*/  IMAD.X R41, RZ, RZ, R5.reuse, P5 ;  /* 0x000000ffff297224 */ /* 0x100fe200028e0605 */
[----:B------:R-:W-:Y:S01]  /*9910*/  LOP3.LUT R44, R44, R45, RZ, 0x3c, !PT ;  /* 0x0000002d2c2c7212 */ /* 0x000fe200078e3cff */
[--C-:B------:R-:W-:Y:S01]  /*9920*/  IMAD.X R45, RZ, RZ, R5.reuse, P4 ;  /* 0x000000ffff2d7224 */ /* 0x100fe200020e0605 */
[----:B------:R-:W-:Y:S01]  /*9930*/  LOP3.LUT R28, R28, R29, RZ, 0x3c, !PT ;  /* 0x0000001d1c1c7212 */ /* 0x000fe200078e3cff */
[----:B------:R-:W-:Y:S01]  /*9940*/  IMAD.X R29, RZ, RZ, R5, P3 ;  /* 0x000000ffff1d7224 */ /* 0x000fe200018e0605 */
[----:B------:R-:W-:Y:S01]  /*9950*/  LOP3.LUT R12, R7, R12, RZ, 0x3c, !PT ;  /* 0x0000000c070c7212 */ /* 0x000fe200078e3cff */
[----:B------:R0:W5:Y:S01]  /*9960*/  LD.E.128 R36, desc[UR48][R4.64] ;  /* 0x0000003004247980 */ /* 0x000162000c101d00 */
[----:B------:R-:W-:-:S03]  /*9970*/  SHF.R.S32.HI R7, RZ, 0x1f, R2 ;  /* 0x0000001fff077819 */ /* 0x000fc60000011402 */
[----:B------:R-:W5:Y:S04]  /*9980*/  LD.E.128 R24, desc[UR48][R24.64] ;  /* 0x0000003018187980 */ /* 0x000f68000c101d00 */
[----:B------:R-:W5:Y:S01]  /*9990*/  LD.E.128 R8, desc[UR48][R8.64] ;  /* 0x0000003008087980 */ /* 0x000f62000c101d00 */
[----:B0-----:R-:W-:-:S03]  /*99a0*/  IMAD.U32 R5, RZ, RZ, UR12 ;  /* 0x0000000cff057e24 */ /* 0x001fc6000f8e00ff */
[----:B------:R-:W5:Y:S01]  /*99b0*/  LD.E.128 R40, desc[UR48][R40.64] ;  /* 0x0000003028287980 */ /* 0x000f62000c101d00 */
[----:B------:R-:W-:-:S03]  /*99c0*/  IMAD.WIDE.U32 R4, R5, UR4, R6 ;  /* 0x0000000405047c25 */ /* 0x000fc6000f8e0006 */
[----:B------:R-:W5:Y:S01]  /*99d0*/  LD.E.128 R44, desc[UR48][R44.64] ;  /* 0x000000302c2c7980 */ /* 0x000f62000c101d00 */
[----:B------:R-:W-:Y:S01]  /*99e0*/  VIADD R5, R5, UR6 ;  /* 0x0000000605057c36 */ /* 0x000fe20008000000 */
[----:B------:R-:W-:Y:S02]  /*99f0*/  ULDC.64 UR6, c[0x0][0xae0] ;  /* 0x0002b80000067ab9 */ /* 0x000fe40000000a00 */
[----:B------:R-:W5:Y:S04]  /*9a00*/  LD.E.128 R28, desc[UR48][R28.64] ;  /* 0x000000301c1c7980 */ /* 0x000f68000c101d00 */
[----:B------:R-:W5:Y:S01]  /*9a10*/  LD.E.128 R12, desc[UR48][R12.64] ;  /* 0x000000300c0c7980 */ /* 0x000f62000c101d00 */
[----:B------:R-:W-:Y:S01]  /*9a20*/  UIMAD UR4, UR11, UR6, URZ ;  /* 0x000000060b0472a4 */ /* 0x000fe2000f8e023f */
[----:B------:R-:W-:Y:S01]  /*9a30*/  @!PT LDS RZ, [RZ] ;  /* 0x00000000fffff984 */ /* 0x000fe20000000800 */
[----:B------:R-:W-:Y:S01]  /*9a40*/  @!PT LDS RZ, [RZ] ;  /* 0x00000000fffff984 */ /* 0x000fe20000000800 */
[----:B------:R-:W-:Y:S01]  /*9a50*/  @!PT LDS RZ, [RZ] ;  /* 0x00000000fffff984 */ /* 0x000fe20000000800 */
[----:B------:R-:W-:Y:S01]  /*9a60*/  @!PT LDS RZ, [RZ] ;  /* 0x00000000fffff984 */ /* 0x000fe20000000800 */
[----:B------:R0:W-:Y:S06]  /*9a70*/  MEMBAR.ALL.CTA ;  /* 0x0000000000007992 */ /* 0x0001ec0000008000 */
[----:B0-----:R-:W0:Y:S01]  /*9a80*/  FENCE.VIEW.ASYNC.S ;  /* 0x00000000000073c6 */ /* 0x001e220000000000 */
[----:B------:R-:W-:Y:S01]  /*9a90*/  IMAD.U32 R7, RZ, RZ, UR6 ;  /* 0x00000006ff077e24 */ /* 0x000fe2000f8e00ff */
[----:B------:R-:W-:Y:S01]  /*9aa0*/  UIMAD UR4, UR39, UR7, UR4 ;  /* 0x00000007270472a4 */ /* 0x000fe2000f8e0204 */
[----:B------:R-:W-:-:S02]  /*9ab0*/  IMAD R53, R18, -0x80, R53 ;  /* 0xffffff8012357824 */ /* 0x000fc400078e0235 */
[----:B------:R-:W-:Y:S01]  /*9ac0*/  IMAD.WIDE.U32 R4, R7, UR39, R4 ;  /* 0x0000002707047c25 */ /* 0x000fe2000f8e0004 */
[----:B------:R-:W-:Y:S02]  /*9ad0*/  ULDC.64 UR6, c[0x0][0xae8] ;  /* 0x0002ba0000067ab9 */ /* 0x000fe40000000a00 */
[CC--:B------:R-:W-:Y:S01]  /*9ae0*/  ISETP.GE.AND P2, PT, R16.reuse, R53.reuse, PT ;  /* 0x000000351000720c */ /* 0x0c0fe20003f46270 */
[----:B------:R-:W-:Y:S01]  /*9af0*/  VIADD R5, R5, UR4 ;  /* 0x0000000405057c36 */ /* 0x000fe20008000000 */
[----:B------:R-:W-:Y:S01]  /*9b00*/  UIMAD UR4, UR37, UR6, URZ ;  /* 0x00000006250472a4 */ /* 0x000fe2000f8e023f */
[----:B------:R-:W-:Y:S02]  /*9b10*/  VIADD R3, R3, 0x29820 ;  /* 0x0002982003037836 */ /* 0x000fe40000000000 */
[C---:B-1----:R-:W-:Y:S02]  /*9b20*/  VIADD R0, R16.reuse, 0x20 ;  /* 0x0000002010007836 */ /* 0x042fe40000000000 */
[----:B------:R-:W-:Y:S01]  /*9b30*/  IMAD.U32 R21, RZ, RZ, UR6 ;  /* 0x00000006ff157e24 */ /* 0x000fe2000f8e00ff */
[----:B------:R-:W-:Y:S01]  /*9b40*/  UIMAD UR4, UR36, UR7, UR4 ;  /* 0x00000007240472a4 */ /* 0x000fe2000f8e0204 */
[----:B------:R-:W-:Y:S01]  /*9b50*/  PRMT R3, RZ, 0x654, R3 ;  /* 0x00000654ff037816 */ /* 0x000fe20000000003 */
[----:B------:R-:W-:Y:S01]  /*9b60*/  VIADD R6, R16, 0x60 ;  /* 0x0000006010067836 */ /* 0x000fe20000000000 */
[-C--:B------:R-:W-:Y:S01]  /*9b70*/  ISETP.GE.AND P4, PT, R0, R53.reuse, PT ;  /* 0x000000350000720c */ /* 0x080fe20003f86270 */
[----:B------:R-:W-:Y:S01]  /*9b80*/  IMAD.WIDE.U32 R20, R21, UR36, R4 ;  /* 0x0000002415147c25 */ /* 0x000fe2000f8e0004 */
[--C-:B------:R-:W-:Y:S01]  /*9b90*/  SHF.R.S32.HI R17, RZ, 0x1f, R16.reuse ;  /* 0x0000001fff117819 */ /* 0x100fe20000011410 */
[----:B------:R-:W-:Y:S02]  /*9ba0*/  BSSY B1, `(.L_x_274) ;  /* 0x0000018000017945 */ /* 0x000fe40003800000 */
[----:B------:R-:W-:Y:S01]  /*9bb0*/  VIADD R0, R16, 0x40 ;  /* 0x0000004010007836 */ /* 0x000fe20000000000 */
[----:B0-----:R0:W-:Y:S01]  /*9bc0*/  SYNCS.ARRIVE.TRANS64.RED.A1T0 RZ, [R3+URZ], RZ ;  /* 0x000000ff03ff79a7 */ /* 0x0011e2000810043f */
[----:B------:R-:W-:Y:S01]  /*9bd0*/  VIADD R55, R21, UR4 ;  /* 0x0000000415377c36 */ /* 0x000fe20008000000 */
[-C--:B------:R-:W-:Y:S01]  /*9be0*/  ISETP.GE.AND P1, PT, R6, R53.reuse, PT ;  /* 0x000000350600720c */ /* 0x080fe20003f26270 */
[----:B------:R-:W-:Y:S01]  /*9bf0*/  IMAD.WIDE R6, R18, 0x80, R16 ;  /* 0x0000008012067825 */ /* 0x000fe200078e0210 */
[----:B------:R-:W-:Y:S01]  /*9c00*/  ISETP.GE.AND P0, PT, R0, R53, PT ;  /* 0x000000350000720c */ /* 0x000fe20003f06270 */
[----:B------:R-:W-:-:S12]  /*9c10*/  @P2 BRA `(.L_x_275) ;  /* 0x0000000000402947 */ /* 0x000fd80003800000 */
[----:B------:R-:W-:Y:S01]  /*9c20*/  ULDC.64 UR6, c[0x0][0xad8] ;  /* 0x0002b60000067ab9 */ /* 0x000fe20000000a00 */
[C---:B------:R-:W-:Y:S01]  /*9c30*/  VIADD R0, R2.reuse, 0x40 ;  /* 0x0000004002007836 */ /* 0x040fe20000000000 */
[----:B------:R-:W-:Y:S01]  /*9c40*/  ULDC UR4, c[0x0][0xa8c] ;  /* 0x0002a30000047ab9 */ /* 0x000fe20000000800 */
[----:B0-----:R-:W-:Y:S01]  /*9c50*/  IMAD R3, R7, UR6, RZ ;  /* 0x0000000607037c24 */ /* 0x001fe2000f8e02ff */
[----:B------:R-:W-:Y:S01]  /*9c60*/  ISETP.GE.AND P2, PT, R2, UR4, PT ;  /* 0x0000000402007c0c */ /* 0x000fe2000bf46270 */
[----:B------:R-:W-:Y:S01]  /*9c70*/  IMAD.MOV.U32 R4, RZ, RZ, R20 ;  /* 0x000000ffff047224 */ /* 0x000fe200078e0014 */
[----:B------:R-:W-:Y:S01]  /*9c80*/  ISETP.GE.AND P3, PT, R0, UR4, PT ;  /* 0x0000000400007c0c */ /* 0x000fe2000bf66270 */
[----:B------:R-:W-:Y:S02]  /*9c90*/  IMAD.MOV.U32 R5, RZ, RZ, R55 ;  /* 0x000000ffff057224 */ /* 0x000fe400078e0037 */
[C---:B------:R-:W-:Y:S02]  /*9ca0*/  IMAD R3, R6.reuse, UR7, R3 ;  /* 0x0000000706037c24 */ /* 0x040fe4000f8e0203 */
[----:B------:R-:W-:Y:S01]  /*9cb0*/  IMAD.WIDE.U32 R4, R6, UR6, R4 ;  /* 0x0000000606047c25 */ /* 0x000fe2000f8e0004 */
[----:B------:R-:W-:-:S03]  /*9cc0*/  ULDC.64 UR6, c[0x0][0xa80] ;  /* 0x0002a00000067ab9 */ /* 0x000fc60000000a00 */
[----:B------:R-:W-:Y:S01]  /*9cd0*/  IMAD.IADD R3, R5, 0x1, R3 ;  /* 0x0000000105037824 */ /* 0x000fe200078e0203 */
[----:B------:R-:W-:-:S04]  /*9ce0*/  LEA R52, P5, R4, UR6, 0x1 ;  /* 0x0000000604347c11 */ /* 0x000fc8000f8a08ff */
[----:B------:R-:W-:-:S05]  /*9cf0*/  LEA.HI.X R53, R4, UR7, R3, 0x1, P5 ;  /* 0x0000000704357c11 */ /* 0x000fca000a8f0c03 */
[----:B-----5:R1:W-:Y:S04]  /*9d00*/  @!P2 STG.E.128 desc[UR48][R52.64], R36 ;  /* 0x000000243400a986 */ /* 0x0203e8000c101d30 */
[----:B------:R1:W-:Y:S02]  /*9d10*/  @!P3 STG.E.128 desc[UR48][R52.64+0x80], R40 ;  /* 0x000080283400b986 */ /* 0x0003e4000c101d30 */
.L_x_275:
[----:B------:R-:W-:Y:S05]  /*9d20*/  BSYNC B1 ;  /* 0x0000000000017941 */ /* 0x000fea0003800000 */
.L_x_274:
[----:B------:R-:W-:Y:S04]  /*9d30*/  BSSY B1, `(.L_x_276) ;  /* 0x0000014000017945 */ /* 0x000fe80003800000 */
[----:B------:R-:W-:Y:S05]  /*9d40*/  @P4 BRA `(.L_x_277) ;  /* 0x0000000000484947 */ /* 0x000fea0003800000 */
[----:B0-----:R-:W-:Y:S01]  /*9d50*/  IADD3 R3, P2, R6, 0x20, RZ ;  /* 0x0000002006037810 */ /* 0x001fe20007f5e0ff */
[----:B------:R-:W-:Y:S01]  /*9d60*/  ULDC.64 UR6, c[0x0][0xad8] ;  /* 0x0002b60000067ab9 */ /* 0x000fe20000000a00 */
[----:B------:R-:W-:Y:S01]  /*9d70*/  IMAD.MOV.U32 R4, RZ, RZ, R20 ;  /* 0x000000ffff047224 */ /* 0x000fe200078e0014 */
[----:B------:R-:W-:Y:S01]  /*9d80*/  ULDC UR4, c[0x0][0xa8c] ;  /* 0x0002a30000047ab9 */ /* 0x000fe20000000800 */
[----:B------:R-:W-:Y:S01]  /*9d90*/  IMAD.MOV.U32 R5, RZ, RZ, R55 ;  /* 0x000000ffff057224 */ /* 0x000fe200078e0037 */
[C---:B------:R-:W-:Y:S01]  /*9da0*/  ISETP.GE.AND P3, PT, R2.reuse, UR4, PT ;  /* 0x0000000402007c0c */ /* 0x040fe2000bf66270 */
[----:B------:R-:W-:Y:S02]  /*9db0*/  IMAD.X R0, RZ, RZ, R7, P2 ;  /* 0x000000ffff007224 */ /* 0x000fe400010e0607 */
[----:B------:R-:W-:Y:S02]  /*9dc0*/  VIADD R18, R2, 0x40 ;  /* 0x0000004002127836 */ /* 0x000fe40000000000 */
[----:B------:R-:W-:-:S02]  /*9dd0*/  IMAD R0, R0, UR6, RZ ;  /* 0x0000000600007c24 */ /* 0x000fc4000f8e02ff */
[----:B------:R-:W-:Y:S01]  /*9de0*/  IMAD.WIDE.U32 R4, R3, UR6, R4 ;  /* 0x0000000603047c25 */ /* 0x000fe2000f8e0004 */
[----:B------:R-:W-:-:S03]  /*9df0*/  ISETP.GE.AND P4, PT, R18, UR4, PT ;  /* 0x0000000412007c0c */ /* 0x000fc6000bf86270 */
[----:B------:R-:W-:Y:S01]  /*9e00*/  IMAD R3, R3, UR7, R0 ;  /* 0x0000000703037c24 */ /* 0x000fe2000f8e0200 */
[----:B------:R-:W-:Y:S02]  /*9e10*/  ULDC.64 UR6, c[0x0][0xa80] ;  /* 0x0002a00000067ab9 */ /* 0x000fe40000000a00 */
[----:B-1---5:R-:W-:Y:S01]  /*9e20*/  LEA R36, P2, R4, UR6, 0x1 ;  /* 0x0000000604247c11 */ /* 0x022fe2000f8408ff */
[----:B------:R-:W-:-:S05]  /*9e30*/  IMAD.IADD R3, R5, 0x1, R3 ;  /* 0x0000000105037824 */ /* 0x000fca00078e0203 */
[----:B------:R-:W-:-:S05]  /*9e40*/  LEA.HI.X R37, R4, UR7, R3, 0x1, P2 ;  /* 0x0000000704257c11 */ /* 0x000fca00090f0c03 */
[----:B------:R2:W-:Y:S04]  /*9e50*/  @!P3 STG.E.128 desc[UR48][R36.64], R32 ;  /* 0x000000202400b986 */ /* 0x0005e8000c101d30 */
[----:B------:R2:W-:Y:S02]  /*9e60*/  @!P4 STG.E.128 desc[UR48][R36.64+0x80], R44 ;  /* 0x0000802c2400c986 */ /* 0x0005e4000c101d30 */
.L_x_277:
[----:B------:R-:W-:Y:S05]  /*9e70*/  BSYNC B1 ;  /* 0x0000000000017941 */ /* 0x000fea0003800000 */
.L_x_276:
        /* <DEDUP_REMOVED lines=15> */
[----:B--2--5:R-:W-:Y:S01]  /*9f70*/  LEA R32, P0, R4, UR6, 0x1 ;  /* 0x0000000604207c11 */ /* 0x024fe2000f8008ff */
[----:B------:R-:W-:-:S05]  /*9f80*/  IMAD.IADD R3, R5, 0x1, R3 ;  /* 0x0000000105037824 */ /* 0x000fca00078e0203 */
[----:B------:R-:W-:-:S05]  /*9f90*/  LEA.HI.X R33, R4, UR7, R3, 0x1, P0 ;  /* 0x0000000704217c11 */ /* 0x000fca00080f0c03 */
[----:B------:R3:W-:Y:S04]  /*9fa0*/  @!P2 STG.E.128 desc[UR48][R32.64], R24 ;  /* 0x000000182000a986 */ /* 0x0007e8000c101d30 */
[----:B------:R3:W-:Y:S02]  /*9fb0*/  @!P3 STG.E.128 desc[UR48][R32.64+0x80], R28 ;  /* 0x0000801c2000b986 */ /* 0x0007e4000c101d30 */
.L_x_279:
[----:B------:R-:W-:Y:S05]  /*9fc0*/  BSYNC B1 ;  /* 0x0000000000017941 */ /* 0x000fea0003800000 */
.L_x_278:
[----:B------:R-:W-:Y:S05]  /*9fd0*/  @P1 BRA `(.L_x_280) ;  /* 0x0000000800ec1947 */ /* 0x000fea0003800000 */
[----:B0-----:R-:W-:Y:S01]  /*9fe0*/  IADD3 R3, P0, R6, 0x60, RZ ;  /* 0x0000006006037810 */ /* 0x001fe20007f1e0ff */
[----:B------:R-:W-:Y:S01]  /*9ff0*/  ULDC.64 UR6, c[0x0][0xad8] ;  /* 0x0002b60000067ab9 */ /* 0x000fe20000000a00 */
[----:B------:R-:W-:Y:S01]  /*a000*/  IMAD.MOV.U32 R4, RZ, RZ, R20 ;  /* 0x000000ffff047224 */ /* 0x000fe200078e0014 */
[----:B------:R-:W-:Y:S01]  /*a010*/  ULDC UR4, c[0x0][0xa8c] ;  /* 0x0002a30000047ab9 */ /* 0x000fe20000000800 */
[----:B------:R-:W-:Y:S01]  /*a020*/  IMAD.MOV.U32 R5, RZ, RZ, R55 ;  /* 0x000000ffff057224 */ /* 0x000fe200078e0037 */
[----:B------:R-:W-:Y:S01]  /*a030*/  ISETP.GE.AND P1, PT, R2, UR4, PT ;  /* 0x0000000402007c0c */ /* 0x000fe2000bf26270 */
[----:B------:R-:W-:Y:S02]  /*a040*/  IMAD.X R6, RZ, RZ, R7, P0 ;  /* 0x000000ffff067224 */ /* 0x000fe400000e0607 */
[----:B------:R-:W-:-:S04]  /*a050*/  IMAD.WIDE.U32 R4, R3, UR6, R4 ;  /* 0x0000000603047c25 */ /* 0x000fc8000f8e0004 */
[----:B------:R-:W-:Y:S02]  /*a060*/  IMAD R6, R6, UR6, RZ ;  /* 0x0000000606067c24 */ /* 0x000fe4000f8e02ff */
[----:B------:R-:W-:Y:S02]  /*a070*/  VIADD R0, R2, 0x40 ;  /* 0x0000004002007836 */ /* 0x000fe40000000000 */
[----:B------:R-:W-:Y:S01]  /*a080*/  IMAD R3, R3, UR7, R6 ;  /* 0x0000000703037c24 */ /* 0x000fe2000f8e0206 */
[----:B------:R-:W-:Y:S02]  /*a090*/  ULDC.64 UR6, c[0x0][0xa80] ;  /* 0x0002a00000067ab9 */ /* 0x000fe40000000a00 */
[----:B------:R-:W-:Y:S01]  /*a0a0*/  LEA R6, P0, R4, UR6, 0x1 ;  /* 0x0000000604067c11 */ /* 0x000fe2000f8008ff */
[----:B------:R-:W-:-:S05]  /*a0b0*/  IMAD.IADD R3, R5, 0x1, R3 ;  /* 0x0000000105037824 */ /* 0x000fca00078e0203 */
[----:B------:R-:W-:Y:S02]  /*a0c0*/  LEA.HI.X R7, R4, UR7, R3, 0x1, P0 ;  /* 0x0000000704077c11 */ /* 0x000fe400080f0c03 */
[----:B------:R-:W-:-:S03]  /*a0d0*/  ISETP.GE.AND P0, PT, R0, UR4, PT ;  /* 0x0000000400007c0c */ /* 0x000fc6000bf06270 */
[----:B-----5:R4:W-:Y:S10]  /*a0e0*/  @!P1 STG.E.128 desc[UR48][R6.64], R8 ;  /* 0x0000000806009986 */ /* 0x0209f4000c101d30 */
[----:B------:R-:W-:Y:S05]  /*a0f0*/  @P0 BRA `(.L_x_280) ;  /* 0x0000000800a40947 */ /* 0x000fea0003800000 */
[----:B------:R0:W-:Y:S01]  /*a100*/  STG.E.128 desc[UR48][R6.64+0x80], R12 ;  /* 0x0000800c06007986 */ /* 0x0001e2000c101d30 */
[----:B------:R-:W-:Y:S05]  /*a110*/  BRA `(.L_x_280) ;  /* 0x00000008009c7947 */ /* 0x000fea0003800000 */
.L_x_272:
[----:B------:R-:W-:Y:S01]  /*a120*/  ULDC.64 UR6, c[0x0][0xbd8] ;  /* 0x0002f60000067ab9 */ /* 0x000fe20000000a00 */
[----:B------:R-:W-:Y:S01]  /*a130*/  IMAD.MOV.U32 R11, RZ, RZ, RZ ;  /* 0x000000ffff0b7224 */ /* 0x000fe200078e00ff */
[----:B------:R-:W-:-:S04]  /*a140*/  UISETP.NE.U32.AND UP0, UPT, UR6, URZ, UPT ;  /* 0x0000003f0600728c */ /* 0x000fc8000bf05070 */
[----:B------:R-:W-:-:S03]  /*a150*/  UISETP.NE.AND.EX UP0, UPT, UR7, URZ, UPT, UP0 ;  /* 0x0000003f0700728c */ /* 0x000fc6000bf05300 */
[----:B------:R-:W-:Y:S02]  /*a160*/  ULDC.64 UR6, c[0x0][0xbd8] ;  /* 0x0002f60000067ab9 */ /* 0x000fe40000000a00 */
[----:B------:R-:W-:Y:S01]  /*a170*/  UIMAD.WIDE UR6, UR36, 0x4, UR6 ;  /* 0x00000004240678a5 */ /* 0x000fe2000f8e0206 */
[----:B------:R-:W0:Y:S01]  /*a180*/  LDC R9, c[0x0][0xa88] ;  /* 0x0002a200ff097b82 */ /* 0x000e220000000800 */
[----:B------:R-:W-:-:S04]  /*a190*/  PLOP3.LUT P1, PT, PT, PT, UP0, 0x80, 0x0 ;  /* 0x000000000000781c */ /* 0x000fc80003f2f008 */
[----:B------:R-:W-:Y:S02]  /*a1a0*/  IMAD.U32 R4, RZ, RZ, UR6 ;  /* 0x00000006ff047e24 */ /* 0x000fe4000f8e00ff */
[----:B------:R-:W-:Y:S01]  /*a1b0*/  IMAD.U32 R5, RZ, RZ, UR7 ;  /* 0x00000007ff057e24 */ /* 0x000fe2000f8e00ff */
[----:B------:R-:W-:Y:S02]  /*a1c0*/  ULDC.64 UR6, c[0x0][0xbe0] ;  /* 0x0002f80000067ab9 */ /* 0x000fe40000000a00 */
[----:B------:R-:W-:-:S04]  /*a1d0*/  UISETP.NE.U32.AND UP1, UPT, UR6, URZ, UPT ;  /* 0x0000003f0600728c */ /* 0x000fc8000bf25070 */
[----:B------:R-:W-:Y:S01]  /*a1e0*/  UISETP.NE.AND.EX UP1, UPT, UR7, URZ, UPT, UP1 ;  /* 0x0000003f0700728c */ /* 0x000fe2000bf25310 */
[----:B------:R1:W5:Y:S05]  /*a1f0*/  @P1 LDG.E R11, desc[UR48][R4.64] ;  /* 0x00000030040b1981 */ /* 0x00036a000c1e1900 */
[----:B------:R-:W-:-:S05]  /*a200*/  PLOP3.LUT P2, PT, PT, PT, UP1, 0x80, 0x0 ;  /* 0x000000000000781c */ /* 0x000fca0003f4f018 */
[----:B------:R-:W-:Y:S02]  /*a210*/  @UP1 ULDC.64 UR6, c[0x0][0xbe0] ;  /* 0x0002f80000061ab9 */ /* 0x000fe40000000a00 */
[----:B------:R-:W-:-:S06]  /*a220*/  @UP1 UIMAD.WIDE UR6, UR36, 0x4, UR6 ;  /* 0x00000004240618a5 */ /* 0x000fcc000f8e0206 */
[----:B------:R-:W-:Y:S02]  /*a230*/  IMAD.U32 R6, RZ, RZ, UR6 ;  /* 0x00000006ff067e24 */ /* 0x000fe4000f8e00ff */
[----:B------:R-:W-:-:S05]  /*a240*/  IMAD.U32 R7, RZ, RZ, UR7 ;  /* 0x00000007ff077e24 */ /* 0x000fca000f8e00ff */
[----:B0-----:R1:W5:Y:S01]  /*a250*/  @P2 LDG.E R9, desc[UR48][R6.64] ;  /* 0x0000003006092981 */ /* 0x001362000c1e1900 */
[----:B------:R-:W-:Y:S01]  /*a260*/  ISETP.GE.AND P0, PT, R171, 0x80, PT ;  /* 0x00000080ab00780c */ /* 0x000fe20003f06270 */
[----:B------:R-:W-:-:S12]  /*a270*/  @P2 BRA `(.L_x_281) ;  /* 0x0000000000102947 */ /* 0x000fd80003800000 */
[----:B------:R-:W-:Y:S05]  /*a280*/  @!P1 BRA `(.L_x_281) ;  /* 0x00000000000c9947 */ /* 0x000fea0003800000 */
[----:B------:R-:W2:Y:S04]  /*a290*/  LDG.E R0, desc[UR48][R4.64] ;  /* 0x0000003004007981 */ /* 0x000ea8000c1e1900 */
[----:B-----5:R-:W2:Y:S02]  /*a2a0*/  LDG.E R9, desc[UR48][R4.64+0x4] ;  /* 0x0000043004097981 */ /* 0x020ea4000c1e1900 */
[----:B--2---:R-:W-:-:S07]  /*a2b0*/  IMAD.IADD R9, R9, 0x1, -R0 ;  /* 0x0000000109097824 */ /* 0x004fce00078e0a00 */
.L_x_281:
[----:B------:R-:W-:Y:S01]  /*a2c0*/  USHF.R.S32.HI UR7, URZ, 0x1f, UR39 ;  /* 0x0000001f3f077899 */ /* 0x000fe20008011427 */
[----:B------:R-:W-:Y:S01]  /*a2d0*/  BSSY B1, `(.L_x_282) ;  /* 0x000001e000017945 */ /* 0x000fe20003800000 */
[----:B------:R-:W-:Y:S01]  /*a2e0*/  USEL UR36, UR36, URZ, !UP0 ;  /* 0x0000003f24247287 */ /* 0x000fe2000c000000 */
[----:B------:R-:W-:Y:S01]  /*a2f0*/  SHF.R.S32.HI R13, RZ, 0x1f, R2 ;  /* 0x0000001fff0d7819 */ /* 0x000fe20000011402 */
[----:B------:R-:W-:Y:S01]  /*a300*/  USEL UR37, UR37, URZ, !UP0 ;  /* 0x0000003f25257287 */ /* 0x000fe2000c000000 */
[----:B-----5:R-:W-:Y:S01]  /*a310*/  SHF.R.S32.HI R8, RZ, 0x1f, R11 ;  /* 0x0000001fff087819 */ /* 0x020fe2000001140b */
[----:B------:R-:W-:Y:S10]  /*a320*/  @P0 BRA `(.L_x_283) ;  /* 0x0000000000600947 */ /* 0x000ff40003800000 */
[----:B------:R-:W0:Y:S02]  /*a330*/  S2R R0, SR_TID.X ;  /* 0x0000000000007919 */ /* 0x000e240000002100 */
[----:B0-----:R-:W-:-:S04]  /*a340*/  IMAD R0, R18, 0x80, R0 ;  /* 0x0000008012007824 */ /* 0x001fc800078e0200 */
[----:B------:R-:W-:-:S05]  /*a350*/  VIADD R0, R0, 0xffffff80 ;  /* 0xffffff8000007836 */ /* 0x000fca0000000000 */
[----:B------:R-:W-:-:S13]  /*a360*/  ISETP.GE.AND P0, PT, R0, R9, PT ;  /* 0x000000090000720c */ /* 0x000fda0003f06270 */
[----:B------:R-:W-:Y:S05]  /*a370*/  @P0 BRA `(.L_x_283) ;  /* 0x00000000004c0947 */ /* 0x000fea0003800000 */
[C---:B-1----:R-:W-:Y:S01]  /*a380*/  IADD3 R4, P0, R0.reuse, R11, RZ ;  /* 0x0000000b00047210 */ /* 0x042fe20007f1e0ff */
[----:B------:R-:W-:Y:S02]  /*a390*/  ULDC.64 UR8, c[0x0][0xb70] ;  /* 0x0002dc0000087ab9 */ /* 0x000fe40000000a00 */
[----:B------:R-:W-:Y:S01]  /*a3a0*/  UIMAD UR4, UR7, UR8, URZ ;  /* 0x00000008070472a4 */ /* 0x000fe2000f8e023f */
[----:B------:R-:W-:Y:S01]  /*a3b0*/  LEA.HI.X.SX32 R5, R0, R8, 0x1, P0 ;  /* 0x0000000800057211 */ /* 0x000fe200000f0eff */
[----:B------:R-:W-:Y:S02]  /*a3c0*/  IMAD.U32 R3, RZ, RZ, UR8 ;  /* 0x00000008ff037e24 */ /* 0x000fe4000f8e00ff */
[----:B------:R-:W-:Y:S02]  /*a3d0*/  UIMAD UR4, UR39, UR9, UR4 ;  /* 0x00000009270472a4 */ /* 0x000fe4000f8e0204 */
[----:B------:R-:W-:Y:S01]  /*a3e0*/  IMAD.WIDE.U32 R4, R3, UR39, R4 ;  /* 0x0000002703047c25 */ /* 0x000fe2000f8e0004 */
[----:B------:R-:W-:-:S02]  /*a3f0*/  ULDC.64 UR8, c[0x0][0xb78] ;  /* 0x0002de0000087ab9 */ /* 0x000fc40000000a00 */
[----:B------:R-:W-:Y:S01]  /*a400*/  UIMAD UR6, UR37, UR8, URZ ;  /* 0x00000008250672a4 */ /* 0x000fe2000f8e023f */
[----:B------:R-:W-:Y:S02]  /*a410*/  VIADD R5, R5, UR4 ;  /* 0x0000000405057c36 */ /* 0x000fe40008000000 */
[----:B------:R-:W-:Y:S01]  /*a420*/  IMAD.U32 R3, RZ, RZ, UR8 ;  /* 0x00000008ff037e24 */ /* 0x000fe2000f8e00ff */
[----:B------:R-:W-:-:S03]  /*a430*/  UIMAD UR6, UR36, UR9, UR6 ;  /* 0x00000009240672a4 */ /* 0x000fc6000f8e0206 */
[----:B------:R-:W-:Y:S01]  /*a440*/  IMAD.WIDE.U32 R4, R3, UR36, R4 ;  /* 0x0000002403047c25 */ /* 0x000fe2000f8e0004 */
[----:B------:R-:W-:-:S03]  /*a450*/  ULDC.64 UR8, c[0x0][0xb40] ;  /* 0x0002d00000087ab9 */ /* 0x000fc60000000a00 */
[----:B------:R-:W-:Y:S01]  /*a460*/  VIADD R3, R5, UR6 ;  /* 0x0000000605037c36 */ /* 0x000fe20008000000 */
[----:B------:R-:W-:-:S04]  /*a470*/  LEA R6, P0, R4, UR8, 0x2 ;  /* 0x0000000804067c11 */ /* 0x000fc8000f8010ff */
[----:B------:R-:W-:Y:S01]  /*a480*/  LEA.HI.X R7, R4, UR9, R3, 0x2, P0 ;  /* 0x0000000904077c11 */ /* 0x000fe200080f1403 */
[----:B------:R-:W-:-:S05]  /*a490*/  IMAD.MOV.U32 R3, RZ, RZ, -0x800000 ;  /* 0xff800000ff037424 */ /* 0x000fca00078e00ff */
[----:B------:R0:W-:Y:S03]  /*a4a0*/  STG.E desc[UR48][R6.64], R3 ;  /* 0x0000000306007986 */ /* 0x0001e6000c101930 */
.L_x_283:
[----:B------:R-:W-:Y:S05]  /*a4b0*/  BSYNC B1 ;  /* 0x0000000000017941 */ /* 0x000fea0003800000 */
.L_x_282:
[----:B------:R-:W-:Y:S01]  /*a4c0*/  ULDC.64 UR8, c[0x0][0xaa0] ;  /* 0x0002a80000087ab9 */ /* 0x000fe20000000a00 */
[----:B0-----:R-:W-:Y:S01]  /*a4d0*/  IMAD.MOV.U32 R3, RZ, RZ, R13 ;  /* 0x000000ffff037224 */ /* 0x001fe200078e000d */
[----:B------:R-:W-:Y:S01]  /*a4e0*/  BSSY B1, `(.L_x_284) ;  /* 0x000002d000017945 */ /* 0x000fe20003800000 */
[----:B------:R-:W-:Y:S02]  /*a4f0*/  IMAD R0, R8, UR8, RZ ;  /* 0x0000000808007c24 */ /* 0x000fe4000f8e02ff */
[----:B-1----:R-:W-:-:S04]  /*a500*/  IMAD.WIDE.U32 R4, R11, UR8, R2 ;  /* 0x000000080b047c25 */ /* 0x002fc8000f8e0002 */
[----:B------:R-:W-:Y:S01]  /*a510*/  IMAD R11, R11, UR9, R0 ;  /* 0x000000090b0b7c24 */ /* 0x000fe2000f8e0200 */
[----:B------:R-:W-:Y:S01]  /*a520*/  ULDC.64 UR8, c[0x0][0xae0] ;  /* 0x0002b80000087ab9 */ /* 0x000fe20000000a00 */
[----:B------:R-:W-:Y:S01]  /*a530*/  IMAD R9, R18, -0x80, R9 ;  /* 0xffffff8012097824 */ /* 0x000fe200078e0209 */
[----:B------:R-:W-:Y:S01]  /*a540*/  UIMAD UR4, UR7, UR8, URZ ;  /* 0x00000008070472a4 */ /* 0x000fe2000f8e023f */
[----:B------:R-:W-:Y:S02]  /*a550*/  IMAD.IADD R5, R5, 0x1, R11 ;  /* 0x0000000105057824 */ /* 0x000fe400078e020b */
[----:B------:R-:W-:Y:S01]  /*a560*/  IMAD.U32 R3, RZ, RZ, UR8 ;  /* 0x00000008ff037e24 */ /* 0x000fe2000f8e00ff */
[----:B------:R-:W-:Y:S01]  /*a570*/  UIMAD UR4, UR39, UR9, UR4 ;  /* 0x00000009270472a4 */ /* 0x000fe2000f8e0204 */
[C---:B------:R-:W-:Y:S01]  /*a580*/  VIADD R0, R16.reuse, 0x20 ;  /* 0x0000002010007836 */ /* 0x040fe20000000000 */
[----:B------:R-:W-:Y:S01]  /*a590*/  ULDC.64 UR6, c[0x0][0xae8] ;  /* 0x0002ba0000067ab9 */ /* 0x000fe20000000a00 */
[----:B------:R-:W-:Y:S01]  /*a5a0*/  IMAD.WIDE.U32 R4, R3, UR39, R4 ;  /* 0x0000002703047c25 */ /* 0x000fe2000f8e0004 */
[----:B------:R-:W-:-:S02]  /*a5b0*/  ISETP.GE.AND P2, PT, R16, R9, PT ;  /* 0x000000091000720c */ /* 0x000fc40003f46270 */
[-C--:B------:R-:W-:Y:S01]  /*a5c0*/  ISETP.GE.AND P3, PT, R0, R9.reuse, PT ;  /* 0x000000090000720c */ /* 0x080fe20003f66270 */
[----:B------:R-:W-:Y:S01]  /*a5d0*/  VIADD R5, R5, UR4 ;  /* 0x0000000405057c36 */ /* 0x000fe20008000000 */
[----:B------:R-:W-:Y:S01]  /*a5e0*/  UIMAD UR4, UR37, UR6, URZ ;  /* 0x00000006250472a4 */ /* 0x000fe2000f8e023f */
[C---:B------:R-:W-:Y:S02]  /*a5f0*/  VIADD R6, R16.reuse, 0x40 ;  /* 0x0000004010067836 */ /* 0x040fe40000000000 */
[----:B------:R-:W-:Y:S01]  /*a600*/  VIADD R0, R16, 0x60 ;  /* 0x0000006010007836 */ /* 0x000fe20000000000 */
[----:B------:R-:W-:Y:S01]  /*a610*/  UIMAD UR4, UR36, UR7, UR4 ;  /* 0x00000007240472a4 */ /* 0x000fe2000f8e0204 */
[----:B------:R-:W-:Y:S01]  /*a620*/  IMAD.U32 R7, RZ, RZ, UR6 ;  /* 0x00000006ff077e24 */ /* 0x000fe2000f8e00ff */
[-C--:B------:R-:W-:Y:S01]  /*a630*/  ISETP.GE.AND P1, PT, R6, R9.reuse, PT ;  /* 0x000000090600720c */ /* 0x080fe20003f26270 */
[----:B------:R-:W-:Y:S01]  /*a640*/  IMAD.MOV.U32 R8, RZ, RZ, R16 ;  /* 0x000000ffff087224 */ /* 0x000fe200078e0010 */
[----:B------:R-:W-:Y:S01]  /*a650*/  ISETP.GE.AND P0, PT, R0, R9, PT ;  /* 0x000000090000720c */ /* 0x000fe20003f06270 */
[----:B------:R-:W-:Y:S01]  /*a660*/  IMAD.WIDE.U32 R6, R7, UR36, R4 ;  /* 0x0000002407067c25 */ /* 0x000fe2000f8e0004 */
[----:B------:R-:W-:-:S03]  /*a670*/  SHF.R.S32.HI R9, RZ, 0x1f, R16 ;  /* 0x0000001fff097819 */ /* 0x000fc60000011410 */
[----:B------:R-:W-:Y:S02]  /*a680*/  VIADD R11, R7, UR4 ;  /* 0x00000004070b7c36 */ /* 0x000fe40008000000 */
[----:B------:R-:W-:Y:S01]  /*a690*/  IMAD.WIDE R8, R18, 0x80, R8 ;  /* 0x0000008012087825 */ /* 0x000fe200078e0208 */
[----:B------:R-:W-:Y:S06]  /*a6a0*/  @P2 BRA `(.L_x_285) ;  /* 0x0000000000402947 */ /* 0x000fec0003800000 */
[----:B------:R-:W-:Y:S01]  /*a6b0*/  ULDC.64 UR6, c[0x0][0xad8] ;  /* 0x0002b60000067ab9 */ /* 0x000fe20000000a00 */
[C---:B------:R-:W-:Y:S01]  /*a6c0*/  VIADD R0, R2.reuse, 0x40 ;  /* 0x0000004002007836 */ /* 0x040fe20000000000 */
[----:B------:R-:W-:Y:S01]  /*a6d0*/  ULDC UR4, c[0x0][0xa8c] ;  /* 0x0002a30000047ab9 */ /* 0x000fe20000000800 */
[----:B------:R-:W-:Y:S01]  /*a6e0*/  IMAD R3, R9, UR6, RZ ;  /* 0x0000000609037c24 */ /* 0x000fe2000f8e02ff */
        /* <DEDUP_REMOVED lines=10> */
[----:B------:R0:W-:Y:S04]  /*a790*/  @!P4 STG.E.128 desc[UR48][R12.64], RZ ;  /* 0x000000ff0c00c986 */ /* 0x0001e8000c101d30 */
[----:B------:R0:W-:Y:S02]  /*a7a0*/  @!P5 STG.E.128 desc[UR48][R12.64+0x80], RZ ;  /* 0x000080ff0c00d986 */ /* 0x0001e4000c101d30 */
.L_x_285:
[----:B------:R-:W-:Y:S05]  /*a7b0*/  BSYNC B1 ;  /* 0x0000000000017941 */ /* 0x000fea0003800000 */
.L_x_284:
[----:B------:R-:W-:Y:S04]  /*a7c0*/  BSSY B1, `(.L_x_286) ;  /* 0x0000014000017945 */ /* 0x000fe80003800000 */
[----:B------:R-:W-:Y:S05]  /*a7d0*/  @P3 BRA `(.L_x_287) ;  /* 0x0000000000483947 */ /* 0x000fea0003800000 */
[----:B------:R-:W-:Y:S01]  /*a7e0*/  IADD3 R3, P2, R8, 0x20, RZ ;  /* 0x0000002008037810 */ /* 0x000fe20007f5e0ff */
        /* <DEDUP_REMOVED lines=12> */
[----:B0-----:R-:W-:Y:S01]  /*a8b0*/  LEA R12, P2, R4, UR6, 0x1 ;  /* 0x00000006040c7c11 */ /* 0x001fe2000f8408ff */
[----:B------:R-:W-:-:S05]  /*a8c0*/  IMAD.IADD R3, R5, 0x1, R3 ;  /* 0x0000000105037824 */ /* 0x000fca00078e0203 */
[----:B------:R-:W-:-:S05]  /*a8d0*/  LEA.HI.X R13, R4, UR7, R3, 0x1, P2 ;  /* 0x00000007040d7c11 */ /* 0x000fca00090f0c03 */
[----:B------:R1:W-:Y:S04]  /*a8e0*/  @!P3 STG.E.128 desc[UR48][R12.64], RZ ;  /* 0x000000ff0c00b986 */ /* 0x0003e8000c101d30 */
[----:B------:R1:W-:Y:S02]  /*a8f0*/  @!P4 STG.E.128 desc[UR48][R12.64+0x80], RZ ;  /* 0x000080ff0c00c986 */ /* 0x0003e4000c101d30 */
.L_x_287:
[----:B------:R-:W-:Y:S05]  /*a900*/  BSYNC B1 ;  /* 0x0000000000017941 */ /* 0x000fea0003800000 */
.L_x_286:
        /* <DEDUP_REMOVED lines=15> */
[----:B01----:R-:W-:Y:S01]  /*aa00*/  LEA R12, P1, R4, UR6, 0x1 ;  /* 0x00000006040c7c11 */ /* 0x003fe2000f8208ff */
[----:B------:R-:W-:-:S05]  /*aa10*/  IMAD.IADD R3, R5, 0x1, R3 ;  /* 0x0000000105037824 */ /* 0x000fca00078e0203 */
[----:B------:R-:W-:-:S05]  /*aa20*/  LEA.HI.X R13, R4, UR7, R3, 0x1, P1 ;  /* 0x00000007040d7c11 */ /* 0x000fca00088f0c03 */
[----:B------:R2:W-:Y:S04]  /*aa30*/  @!P2 STG.E.128 desc[UR48][R12.64], RZ ;  /* 0x000000ff0c00a986 */ /* 0x0005e8000c101d30 */
[----:B------:R2:W-:Y:S02]  /*aa40*/  @!P3 STG.E.128 desc[UR48][R12.64+0x80], RZ ;  /* 0x000080ff0c00b986 */ /* 0x0005e4000c101d30 */
.L_x_289:
[----:B------:R-:W-:Y:S05]  /*aa50*/  BSYNC B1 ;  /* 0x0000000000017941 */ /* 0x000fea0003800000 */
.L_x_288:
        /* <DEDUP_REMOVED lines=14> */
[----:B------:R-:W-:Y:S01]  /*ab40*/  LEA R6, P0, R4, UR6, 0x1 ;  /* 0x0000000604067c11 */ /* 0x000fe2000f8008ff */
[----:B------:R-:W-:-:S05]  /*ab50*/  IMAD.IADD R3, R5, 0x1, R3 ;  /* 0x0000000105037824 */ /* 0x000fca00078e0203 */
[----:B------:R-:W-:-:S05]  /*ab60*/  LEA.HI.X R7, R4, UR7, R3, 0x1, P0 ;  /* 0x0000000704077c11 */ /* 0x000fca00080f0c03 */
[----:B------:R3:W-:Y:S04]  /*ab70*/  @!P1 STG.E.128 desc[UR48][R6.64], RZ ;  /* 0x000000ff06009986 */ /* 0x0007e8000c101d30 */
[----:B------:R3:W-:Y:S02]  /*ab80*/  @!P2 STG.E.128 desc[UR48][R6.64+0x80], RZ ;  /* 0x000080ff0600a986 */ /* 0x0007e4000c101d30 */
.L_x_280:
[----:B------:R-:W-:Y:S05]  /*ab90*/  BSYNC B0 ;  /* 0x0000000000007941 */ /* 0x000fea0003800000 */
.L_x_271:
[----:B------:R-:W-:Y:S02]  /*aba0*/  ULDC UR4, c[0x0][0xc14] ;  /* 0x0003050000047ab9 */ /* 0x000fe40000000800 */
[----:B------:R-:W-:-:S13]  /*abb0*/  ISETP.GE.AND P0, PT, R51, UR4, PT ;  /* 0x0000000433007c0c */ /* 0x000fda000bf06270 */
[----:B------:R-:W-:Y:S05]  /*abc0*/  @!P0 BRA `(.L_x_290) ;  /* 0xffffff6000748947 */ /* 0x000fea000383ffff */
[----:B------:R-:W-:Y:S05]  /*abd0*/  EXIT ;  /* 0x000000000000794d */ /* 0x000fea0003800000 */
.L_x_245:
[----:B------:R-:W-:-:S08]  /*abe0*/  NOP ;  /* 0x0000000000007918 */ /* 0x000fd00000000000 */
[----:B------:R-:W0:-:S00]  /*abf0*/  USETMAXREG.DEALLOC.CTAPOOL 0x18 ;  /* 0x00000018000079c8 */ /* 0x000e0000080e0500 */
[----:B0-----:R-:W2:Y:S01]  /*ac00*/  LDL.LU R2, [R1+0x30] ;  /* 0x0000300001027983 */ /* 0x001ea20000300800 */
[----:B------:R-:W-:-:S06]  /*ac10*/  LOP3.LUT R0, R0, 0x3, RZ, 0xc0, !PT ;  /* 0x0000000300007812 */ /* 0x000fcc00078ec0ff */
[----:B------:R-:W0:Y:S02]  /*ac20*/  SHFL.IDX PT, R0, R0, RZ, 0x1f ;  /* 0x00001fff00007589 */ /* 0x000e2400000e0000 */
[----:B0-----:R-:W-:Y:S01]  /*ac30*/  ISETP.NE.AND P0, PT, R0, RZ, PT ;  /* 0x000000ff0000720c */ /* 0x001fe20003f05270 */
[----:B------:R-:W-:Y:S01]  /*ac40*/  IMAD.MOV.U32 R0, RZ, RZ, RZ ;  /* 0x000000ffff007224 */ /* 0x000fe200078e00ff */
[----:B--2---:R-:W-:-:S11]  /*ac50*/  LOP3.LUT R2, R2, 0xfffffffd, RZ, 0xc0, !PT ;  /* 0xfffffffd02027812 */ /* 0x004fd600078ec0ff */
[----:B------:R-:W-:-:S05]  /*ac60*/  @P0 LOP3.LUT R2, R2, 0x2, RZ, 0xfc, !PT ;  /* 0x0000000202020812 */ /* 0x000fca00078efcff */
[----:B------:R0:W-:Y:S01]  /*ac70*/  STL [R1+0x30], R2 ;  /* 0x0000300201007387 */ /* 0x0001e20000100800 */
[----:B------:R-:W-:Y:S05]  /*ac80*/  @!P0 BRA `(.L_x_291) ;  /* 0x00000000002c8947 */ /* 0x000fea0003800000 */
[----:B------:R-:W1:Y:S08]  /*ac90*/  S2UR UR5, SR_CgaCtaId ;  /* 0x00000000000579c3 */ /* 0x000e700000008800 */
[----:B------:R-:W-:Y:S06]  /*aca0*/  BAR.SYNC.DEFER_BLOCKING 0x5, 0x180 ;  /* 0x0146000000007b1d */ /* 0x000fec0000010000 */
[----:B------:R-:W-:-:S02]  /*acb0*/  UMOV UR4, 0x400 ;  /* 0x0000040000047882 */ /* 0x000fc40000000000 */
[----:B-1----:R-:W-:-:S09]  /*acc0*/  ULEA UR4, UR5, UR4, 0x18 ;  /* 0x0000000405047291 */ /* 0x002fd2000f8ec03f */
[----:B------:R-:W1:Y:S04]  /*acd0*/  LDS.128 R4, [UR4+0x298d0] ;  /* 0x0298d004ff047984 */ /* 0x000e680008000c00 */
[----:B-1----:R1:W-:Y:S01]  /*ace0*/  STL [R1+0x24], R5 ;  /* 0x0000240501007387 */ /* 0x0023e20000100800 */
[----:B------:R-:W-:Y:S02]  /*acf0*/  R2UR UR52, R7 ;  /* 0x00000000073472ca */ /* 0x000fe400000e0000 */
[----:B------:R-:W-:Y:S01]  /*ad00*/  R2UR UR38, R6 ;  /* 0x00000000062672ca */ /* 0x000fe200000e0000 */
[----:B------:R1:W-:Y:S01]  /*ad10*/  STL [R1+0x20], R4 ;  /* 0x0000200401007387 */ /* 0x0003e20000100800 */
[----:B------:R-:W-:Y:S06]  /*ad20*/  BAR.ARV 0x4, 0x180 ;  /* 0x0106000000007b1d */ /* 0x000fec0000002000 */
[----:B------:R-:W-:Y:S07]  /*ad30*/  BRA `(.L_x_292) ;  /* 0x0000000800247947 */ /* 0x000fee0003800000 */
.L_x_291:
[----:B0-----:R-:W0:Y:S01]  /*ad40*/  S2R R2, SR_TID.X ;  /* 0x0000000000027919 */ /* 0x001e220000002100 */
[----:B------:R-:W-:Y:S01]  /*ad50*/  ULDC UR4, c[0x0][0xc14] ;  /* 0x0003050000047ab9 */ /* 0x000fe20000000800 */
[----:B------:R-:W1:Y:S01]  /*ad60*/  LDC R9, c[0x0][0xc10] ;  /* 0x00030400ff097b82 */ /* 0x000e620000000800 */
[----:B0-----:R-:W-:-:S04]  /*ad70*/  LOP3.LUT R5, R2, 0x1f, RZ, 0xc0, !PT ;  /* 0x0000001f02057812 */ /* 0x001fc800078ec0ff */
[----:B------:R-:W-:-:S04]  /*ad80*/  ISETP.NE.AND P0, PT, R5, 0x1f, PT ;  /* 0x0000001f0500780c */ /* 0x000fc80003f05270 */
[----:B------:R-:W-:-:S13]  /*ad90*/  ISETP.GE.OR P1, PT, R5, UR4, !P0 ;  /* 0x0000000405007c0c */ /* 0x000fda000c726670 */
[----:B------:R-:W0:Y:S02]  /*ada0*/  @!P1 LDC.64 R2, c[0x0][0xc58] ;  /* 0x00031600ff029b82 */ /* 0x000e240000000a00 */
[----:B0-----:R-:W-:-:S05]  /*adb0*/  @!P1 IMAD.WIDE.U32 R2, R5, 0x4, R2 ;  /* 0x0000000405029825 */ /* 0x001fca00078e0002 */
[----:B------:R-:W2:Y:S01]  /*adc0*/  @!P1 LDG.E R0, desc[UR48][R2.64] ;  /* 0x0000003002009981 */ /* 0x000ea2000c1e1900 */
[C---:B------:R-:W-:Y:S01]  /*add0*/  ISETP.NE.AND P1, PT, R5.reuse, RZ, PT ;  /* 0x000000ff0500720c */ /* 0x040fe20003f25270 */
[----:B------:R-:W-:Y:S01]  /*ade0*/  UMOV UR52, URZ ;  /* 0x0000003f00347c82 */ /* 0x000fe20008000000 */
[C---:B------:R-:W-:Y:S02]  /*adf0*/  ISETP.GE.U32.AND P2, PT, R5.reuse, 0x2, PT ;  /* 0x000000020500780c */ /* 0x040fe40003f46070 */
[C---:B------:R-:W-:Y:S02]  /*ae00*/  ISETP.GE.U32.AND P3, PT, R5.reuse, 0x4, PT ;  /* 0x000000040500780c */ /* 0x040fe40003f66070 */
[C---:B------:R-:W-:Y:S02]  /*ae10*/  ISETP.GE.U32.AND P4, PT, R5.reuse, 0x8, PT ;  /* 0x000000080500780c */ /* 0x040fe40003f86070 */
[----:B------:R-:W-:Y:S01]  /*ae20*/  ISETP.GE.U32.AND P5, PT, R5, 0x10, PT ;  /* 0x000000100500780c */ /* 0x000fe20003fa6070 */
[----:B--2---:R-:W0:Y:S02]  /*ae30*/  SHFL.UP PT, R4, R0, 0x1, RZ ;  /* 0x0420000000047989 */ /* 0x004e2400000e00ff */
[----:B0-----:R-:W-:-:S05]  /*ae40*/  SEL R7, R4, RZ, P1 ;  /* 0x000000ff04077207 */ /* 0x001fca0000800000 */
[----:B------:R-:W-:-:S05]  /*ae50*/  IMAD.IADD R7, R0, 0x1, R7 ;  /* 0x0000000100077824 */ /* 0x000fca00078e0207 */
[----:B------:R-:W0:Y:S02]  /*ae60*/  SHFL.UP PT, R4, R7, 0x2, RZ ;  /* 0x0440000007047989 */ /* 0x000e2400000e00ff */
[----:B0-----:R-:W-:-:S05]  /*ae70*/  SEL R4, R4, RZ, P2 ;  /* 0x000000ff04047207 */ /* 0x001fca0001000000 */
[----:B------:R-:W-:-:S05]  /*ae80*/  IMAD.IADD R4, R7, 0x1, R4 ;  /* 0x0000000107047824 */ /* 0x000fca00078e0204 */
[----:B------:R-:W0:Y:S02]  /*ae90*/  SHFL.UP PT, R6, R4, 0x4, RZ ;  /* 0x0480000004067989 */ /* 0x000e2400000e00ff */
[----:B0-----:R-:W-:-:S05]  /*aea0*/  SEL R3, R6, RZ, P3 ;  /* 0x000000ff06037207 */ /* 0x001fca0001800000 */
[----:B------:R-:W-:Y:S02]  /*aeb0*/  IMAD.IADD R3, R4, 0x1, R3 ;  /* 0x0000000104037824 */ /* 0x000fe400078e0203 */
[----:B------:R-:W0:Y:S03]  /*aec0*/  S2R R4, SR_CTAID.X ;  /* 0x0000000000047919 */ /* 0x000e260000002500 */
[----:B------:R-:W2:Y:S02]  /*aed0*/  SHFL.UP PT, R2, R3, 0x8, RZ ;  /* 0x0500000003027989 */ /* 0x000ea400000e00ff */
[----:B--2---:R-:W-:-:S05]  /*aee0*/  SEL R2, R2, RZ, P4 ;  /* 0x000000ff02027207 */ /* 0x004fca0002000000 */
[----:B------:R-:W-:-:S05]  /*aef0*/  IMAD.IADD R8, R3, 0x1, R2 ;  /* 0x0000000103087824 */ /* 0x000fca00078e0202 */
[----:B------:R-:W2:Y:S02]  /*af00*/  SHFL.UP PT, R2, R8, 0x10, RZ ;  /* 0x0600000008027989 */ /* 0x000ea400000e00ff */
[----:B--2---:R-:W-:-:S05]  /*af10*/  SEL R7, R2, RZ, P5 ;  /* 0x000000ff02077207 */ /* 0x004fca0002800000 */
[----:B------:R-:W-:-:S05]  /*af20*/  IMAD.IADD R2, R8, 0x1, R7 ;  /* 0x0000000108027824 */ /* 0x000fca00078e0207 */
[----:B------:R-:W1:Y:S02]  /*af30*/  SHFL.IDX PT, R6, R2, 0x1f, 0x1f ;  /* 0x03e01f0002067f89 */ /* 0x000e6400000e0000 */
[----:B-1----:R-:W-:Y:S02]  /*af40*/  IMAD R7, R6, R9, RZ ;  /* 0x0000000906077224 */ /* 0x002fe400078e02ff */
[----:B------:R-:W-:Y:S02]  /*af50*/  IMAD.MOV.U32 R6, RZ, RZ, RZ ;  /* 0x000000ffff067224 */ /* 0x000fe400078e00ff */
[----:B------:R-:W-:Y:S01]  /*af60*/  IMAD.MOV.U32 R10, RZ, RZ, R7 ;  /* 0x000000ffff0a7224 */ /* 0x000fe200078e0007 */
[----:B0-----:R-:W-:-:S13]  /*af70*/  ISETP.GT.AND P6, PT, R7, R4, PT ;  /* 0x000000040700720c */ /* 0x001fda0003fc4270 */
[----:B------:R-:W-:Y:S05]  /*af80*/  @P6 BRA `(.L_x_293) ;  /* 0x0000000000a46947 */ /* 0x000fea0003800000 */
[----:B------:R-:W-:Y:S01]  /*af90*/  IMAD.MOV.U32 R7, RZ, RZ, R10 ;  /* 0x000000ffff077224 */ /* 0x000fe200078e000a */
[----:B------:R-:W-:Y:S01]  /*afa0*/  UMOV UR52, URZ ;  /* 0x0000003f00347c82 */ /* 0x000fe20008000000 */
[----:B------:R-:W-:Y:S01]  /*afb0*/  ULDC UR6, c[0x0][0xc14] ;  /* 0x0003050000067ab9 */ /* 0x000fe20000000800 */
[----:B------:R-:W-:-:S05]  /*afc0*/  ULDC UR5, c[0x0][0xc14] ;  /* 0x0003050000057ab9 */ /* 0x000fca0000000800 */
.L_x_297:
[----:B------:R-:W-:-:S03]  /*afd0*/  UIADD3 UR4, UR52, 0x1f, URZ ;  /* 0x0000001f34047890 */ /* 0x000fc6000fffe03f */
[----:B------:R-:W-:Y:S01]  /*afe0*/  UMOV UR52, UR5 ;  /* 0x0000000500347c82 */ /* 0x000fe20008000000 */
[----:B------:R-:W-:-:S06]  /*aff0*/  UISETP.GE.AND UP0, UPT, UR4, UR6, UPT ;  /* 0x000000060400728c */ /* 0x000fcc000bf06270 */
[----:B------:R-:W-:-:S13]  /*b000*/  PLOP3.LUT P6, PT, PT, PT, UP0, 0x40, 0x0 ;  /* 0x000000000000781c */ /* 0x000fda0003fce808 */
[----:B------:R-:W-:Y:S05]  /*b010*/  @!P6 BRA `(.L_x_294) ;  /* 0x000000040034e947 */ /* 0x000fea0003800000 */
[----:B------:R-:W-:Y:S01]  /*b020*/  UMOV UR52, UR4 ;  /* 0x0000000400347c82 */ /* 0x000fe20008000000 */
[----:B------:R-:W-:Y:S01]  /*b030*/  BSSY B0, `(.L_x_295) ;  /* 0x0000008000007945 */ /* 0x000fe20003800000 */
[----:B------:R-:W-:Y:S02]  /*b040*/  VIADD R9, R5, UR52 ;  /* 0x0000003405097c36 */ /* 0x000fe40008000000 */
[----:B------:R-:W-:-:S03]  /*b050*/  IMAD.MOV.U32 R0, RZ, RZ, RZ ;  /* 0x000000ffff007224 */ /* 0x000fc600078e00ff */
[----:B------:R-:W-:-:S13]  /*b060*/  ISETP.GE.OR P6, PT, R9, UR6, !P0 ;  /* 0x0000000609007c0c */ /* 0x000fda000c7c6670 */
[----:B------:R-:W-:Y:S05]  /*b070*/  @P6 BRA `(.L_x_296) ;  /* 0x00000000000c6947 */ /* 0x000fea0003800000 */
[----:B------:R-:W0:Y:S02]  /*b080*/  LDC.64 R2, c[0x0][0xc58] ;  /* 0x00031600ff027b82 */ /* 0x000e240000000a00 */
[----:B0-----:R-:W-:-:S05]  /*b090*/  IMAD.WIDE R2, R9, 0x4, R2 ;  /* 0x0000000409027825 */ /* 0x001fca00078e0202 */
[----:B------:R0:W5:Y:S02]  /*b0a0*/  LDG.E R0, desc[UR48][R2.64] ;  /* 0x0000003002007981 */ /* 0x000164000c1e1900 */
.L_x_296:
[----:B------:R-:W-:Y:S05]  /*b0b0*/  BSYNC B0 ;  /* 0x0000000000007941 */ /* 0x000fea0003800000 */
.L_x_295:
[----:B0----5:R-:W0:Y:S02]  /*b0c0*/  SHFL.UP PT, R2, R0, 0x1, RZ ;  /* 0x0420000000027989 */ /* 0x021e2400000e00ff */
[----:B0-----:R-:W-:-:S05]  /*b0d0*/  SEL R3, R2, RZ, P1 ;  /* 0x000000ff02037207 */ /* 0x001fca0000800000 */
[----:B------:R-:W-:-:S05]  /*b0e0*/  IMAD.IADD R3, R0, 0x1, R3 ;  /* 0x0000000100037824 */ /* 0x000fca00078e0203 */
[----:B------:R-:W0:Y:S02]  /*b0f0*/  SHFL.UP PT, R2, R3, 0x2, RZ ;  /* 0x0440000003027989 */ /* 0x000e2400000e00ff */
        /* <DEDUP_REMOVED lines=11> */
[----:B------:R-:W0:Y:S03]  /*b1b0*/  LDC R9, c[0x0][0xc10] ;  /* 0x00030400ff097b82 */ /* 0x000e260000000800 */
[----:B------:R-:W0:Y:S02]  /*b1c0*/  SHFL.IDX PT, R12, R2, 0x1f, 0x1f ;  /* 0x03e01f00020c7f89 */ /* 0x000e2400000e0000 */
[----:B0-----:R-:W-:-:S04]  /*b1d0*/  IMAD R12, R12, R9, RZ ;  /* 0x000000090c0c7224 */ /* 0x001fc800078e02ff */
[----:B------:R-:W-:-:S05]  /*b1e0*/  IMAD.IADD R7, R12, 0x1, R7 ;  /* 0x000000010c077824 */ /* 0x000fca00078e0207 */
[----:B------:R-:W-:-:S13]  /*b1f0*/  ISETP.GT.AND P6, PT, R7, R4, PT ;  /* 0x000000040700720c */ /* 0x000fda0003fc4270 */
[----:B------:R-:W-:Y:S05]  /*b200*/  @!P6 BRA `(.L_x_297) ;  /* 0xfffffffc0070e947 */ /* 0x000fea000383ffff */
[----:B------:R-:W-:-:S07]  /*b210*/  IMAD.MOV.U32 R10, RZ, RZ, R12 ;  /* 0x000000ffff0a7224 */ /* 0x000fce00078e000c */
.L_x_293:
[----:B------:R-:W-:-:S04]  /*b220*/  IMAD.IADD R8, R7, 0x1, -R10 ;  /* 0x0000000107087824 */ /* 0x000fc800078e0a0a */
[----:B------:R-:W-:-:S05]  /*b230*/  IMAD R3, R2, R9, R8 ;  /* 0x0000000902037224 */ /* 0x000fca00078e0208 */
[----:B------:R-:W-:-:S13]  /*b240*/  ISETP.GT.AND P0, PT, R3, R4, PT ;  /* 0x000000040300720c */ /* 0x000fda0003f04270 */
[----:B------:R-:W-:Y:S02]  /*b250*/  VOTEU.ANY UR5, UPT, !P0 ;  /* 0x0000000000057886 */ /* 0x000fe400040e0100 */
[----:B------:R-:W-:Y:S02]  /*b260*/  UPOPC UR4, UR5 ;  /* 0x00000005000472bf */ /* 0x000fe40008000000 */
[----:B------:R-:W-:-:S04]  /*b270*/  ISETP.NE.AND P0, PT, RZ, UR5, PT ;  /* 0x00000005ff007c0c */ /* 0x000fc8000bf05270 */
[----:B------:R-:W-:-:S05]  /*b280*/  IMAD.U32 R11, RZ, RZ, UR4 ;  /* 0x00000004ff0b7e24 */ /* 0x000fca000f8e00ff */
[----:B------:R-:W0:Y:S02]  /*b290*/  SHFL.IDX PT, R0, R0, R11, 0x1f ;  /* 0x00001f0b00007589 */ /* 0x000e2400000e0000 */
[----:B0-----:R-:W-:-:S04]  /*b2a0*/  IABS R7, R0 ;  /* 0x0000000000077213 */ /* 0x001fc80000000000 */
[----:B------:R-:W0:Y:S08]  /*b2b0*/  I2F.RP R10, R7 ;  /* 0x00000007000a7306 */ /* 0x000e300000209400 */
[----:B0-----:R-:W0:Y:S02]  /*b2c0*/  MUFU.RCP R10, R10 ;  /* 0x0000000a000a7308 */ /* 0x001e240000001000 */
[----:B0-----:R-:W-:-:S06]  /*b2d0*/  VIADD R3, R10, 0xffffffe ;  /* 0x0ffffffe0a037836 */ /* 0x001fcc0000000000 */
[----:B------:R-:W0:Y:S01]  /*b2e0*/  F2I.FTZ.U32.TRUNC.NTZ R3, R3 ;  /* 0x0000000300037305 */ /* 0x000e22000021f000 */
[----:B------:R-:W-:Y:S05]  /*b2f0*/  @!P0 BRA `(.L_x_298) ;  /* 0x00000000000c8947 */ /* 0x000fea0003800000 */
[----:B------:R-:W-:-:S06]  /*b300*/  UIADD3 UR5, UR4, -0x1, URZ ;  /* 0xffffffff04057890 */ /* 0x000fcc000fffe03f */
[----:B------:R-:W-:-:S05]  /*b310*/  IMAD.U32 R11, RZ, RZ, UR5 ;  /* 0x00000005ff0b7e24 */ /* 0x000fca000f8e00ff */
[----:B------:R1:W2:Y:S02]  /*b320*/  SHFL.IDX PT, R6, R2, R11, 0x1f ;  /* 0x00001f0b02067589 */ /* 0x0002a400000e0000 */
.L_x_298:
[--C-:B01----:R-:W-:Y:S01]  /*b330*/  IMAD.MOV R2, RZ, RZ, -R3.reuse ;  /* 0x000000ffff027224 */ /* 0x103fe200078e0a03 */
[----:B------:R-:W-:Y:S01]  /*b340*/  UIADD3 UR52, UR4, UR52, URZ ;  /* 0x0000003404347290 */ /* 0x000fe2000fffe03f */
[----:B--2---:R-:W-:Y:S02]  /*b350*/  IMAD R6, R6, R9, R8 ;  /* 0x0000000906067224 */ /* 0x004fe400078e0208 */
[----:B------:R-:W-:Y:S02]  /*b360*/  IMAD R9, R2, R7, RZ ;  /* 0x0000000702097224 */ /* 0x000fe400078e02ff */
[----:B------:R-:W-:Y:S01]  /*b370*/  IMAD.MOV.U32 R2, RZ, RZ, RZ ;  /* 0x000000ffff027224 */ /* 0x000fe200078e00ff */
[----:B------:R1:W-:Y:S03]  /*b380*/  STL [R1+0x20], R6 ;  /* 0x0000200601007387 */ /* 0x0003e60000100800 */
[----:B------:R-:W-:-:S04]  /*b390*/  IMAD.HI.U32 R2, R3, R9, R2 ;  /* 0x0000000903027227 */ /* 0x000fc800078e0002 */
[----:B------:R-:W-:Y:S01]  /*b3a0*/  IMAD.IADD R9, R4, 0x1, -R6 ;  /* 0x0000000104097824 */ /* 0x000fe200078e0a06 */
[----:B------:R-:W-:-:S04]  /*b3b0*/  IABS R4, R0 ;  /* 0x0000000000047213 */ /* 0x000fc80000000000 */
[----:B------:R-:W-:Y:S01]  /*b3c0*/  IABS R3, R9 ;  /* 0x0000000900037213 */ /* 0x000fe20000000000 */
[----:B------:R-:W-:-:S04]  /*b3d0*/  IMAD.MOV R4, RZ, RZ, -R4 ;  /* 0x000000ffff047224 */ /* 0x000fc800078e0a04 */
[----:B------:R-:W-:-:S04]  /*b3e0*/  IMAD.HI.U32 R2, R2, R3, RZ ;  /* 0x0000000302027227 */ /* 0x000fc800078e00ff */
[----:B------:R-:W-:Y:S01]  /*b3f0*/  IMAD R4, R2, R4, R3 ;  /* 0x0000000402047224 */ /* 0x000fe200078e0203 */
[----:B------:R-:W-:-:S04]  /*b400*/  LOP3.LUT R3, R9, R0, RZ, 0x3c, !PT ;  /* 0x0000000009037212 */ /* 0x000fc800078e3cff */
[----:B------:R-:W-:Y:S02]  /*b410*/  ISETP.GT.U32.AND P1, PT, R7, R4, PT ;  /* 0x000000040700720c */ /* 0x000fe40003f24070 */
[----:B------:R-:W-:-:S11]  /*b420*/  ISETP.GE.AND P2, PT, R3, RZ, PT ;  /* 0x000000ff0300720c */ /* 0x000fd60003f46270 */
[----:B------:R-:W-:Y:S02]  /*b430*/  @!P1 IMAD.IADD R4, R4, 0x1, -R7 ;  /* 0x0000000104049824 */ /* 0x000fe400078e0a07 */
[----:B------:R-:W-:Y:S01]  /*b440*/  @!P1 VIADD R2, R2, 0x1 ;  /* 0x0000000102029836 */ /* 0x000fe20000000000 */
[----:B------:R-:W-:Y:S02]  /*b450*/  ISETP.NE.AND P1, PT, R0, RZ, PT ;  /* 0x000000ff0000720c */ /* 0x000fe40003f25270 */
[----:B------:R-:W-:-:S13]  /*b460*/  ISETP.GE.U32.AND P0, PT, R4, R7, PT ;  /* 0x000000070400720c */ /* 0x000fda0003f06070 */
[----:B------:R-:W-:-:S04]  /*b470*/  @P0 VIADD R2, R2, 0x1 ;  /* 0x0000000102020836 */ /* 0x000fc80000000000 */
[----:B------:R-:W-:Y:S01]  /*b480*/  @!P2 IMAD.MOV R2, RZ, RZ, -R2 ;  /* 0x000000ffff02a224 */ /* 0x000fe200078e0a02 */
[----:B------:R-:W-:-:S04]  /*b490*/  @!P1 LOP3.LUT R2, RZ, R0, RZ, 0x33, !PT ;  /* 0x00000000ff029212 */ /* 0x000fc800078e33ff */
[----:B------:R-:W-:Y:S01]  /*b4a0*/  R2UR UR38, R2 ;  /* 0x00000000022672ca */ /* 0x000fe200000e0000 */
[----:B------:R-:W-:-:S04]  /*b4b0*/  IMAD.MOV R3, RZ, RZ, -R2 ;  /* 0x000000ffff037224 */ /* 0x000fc800078e0a02 */
[----:B------:R-:W-:-:S05]  /*b4c0*/  IMAD R0, R0, R3, R9 ;  /* 0x0000000300007224 */ /* 0x000fca00078e0209 */
[----:B------:R1:W-:Y:S01]  /*b4d0*/  STL [R1+0x24], R0 ;  /* 0x0000240001007387 */ /* 0x0003e20000100800 */
[----:B------:R-:W-:Y:S05]  /*b4e0*/  BRA `(.L_x_299) ;  /* 0x00000000000c7947 */ /* 0x000fea0003800000 */
.L_x_294:
[----:B------:R0:W-:Y:S01]  /*b4f0*/  STL [R1+0x20], R4 ;  /* 0x0000200401007387 */ /* 0x0001e20000100800 */
[----:B------:R-:W-:-:S03]  /*b500*/  UMOV UR38, URZ ;  /* 0x0000003f00267c82 */ /* 0x000fc60008000000 */
[----:B------:R0:W-:Y:S02]  /*b510*/  STL [R1+0x24], RZ ;  /* 0x000024ff01007387 */ /* 0x0001e40000100800 */
.L_x_299:
[----:B------:R-:W2:Y:S04]  /*b520*/  LDL R2, [R1+0x24] ;  /* 0x0000240001027983 */ /* 0x000ea80000100800 */
[----:B0-----:R-:W3:Y:S01]  /*b530*/  LDL R4, [R1+0x20] ;  /* 0x0000200001047983 */ /* 0x001ee20000100800 */
[----:B------:R-:W-:-:S13]  /*b540*/  ISETP.NE.AND P0, PT, R5, RZ, PT ;  /* 0x000000ff0500720c */ /* 0x000fda0003f05270 */
[----:B------:R-:W0:Y:S01]  /*b550*/  @!P0 S2R R3, SR_CgaCtaId ;  /* 0x0000000000038919 */ /* 0x000e220000008800 */
[----:B-1----:R-:W-:Y:S01]  /*b560*/  @!P0 MOV R0, 0x400 ;  /* 0x0000040000008802 */ /* 0x002fe20000000f00 */
[----:B------:R-:W-:Y:S02]  /*b570*/  IMAD.U32 R6, RZ, RZ, UR38 ;  /* 0x00000026ff067e24 */ /* 0x000fe4000f8e00ff */
[----:B------:R-:W-:Y:S01]  /*b580*/  IMAD.U32 R7, RZ, RZ, UR52 ;  /* 0x00000034ff077e24 */ /* 0x000fe2000f8e00ff */
[----:B0-----:R-:W-:Y:S01]  /*b590*/  @!P0 LEA R0, R3, R0, 0x18 ;  /* 0x0000000003008211 */ /* 0x001fe200078ec0ff */
[----:B--2---:R-:W-:-:S05]  /*b5a0*/  IMAD.MOV.U32 R5, RZ, RZ, R2 ;  /* 0x000000ffff057224 */ /* 0x004fca00078e0002 */
[----:B---3--:R2:W-:Y:S01]  /*b5b0*/  @!P0 STS.128 [R0+0x298d0], R4 ;  /* 0x0298d00400008388 */ /* 0x0085e20000000c00 */
[----:B------:R-:W-:Y:S06]  /*b5c0*/  BAR.ARV 0x5, 0x180 ;  /* 0x0146000000007b1d */ /* 0x000fec0000002000 */
.L_x_292:
[----:B--2---:R-:W-:Y:S01]  /*b5d0*/  IMAD.MOV.U32 R0, RZ, RZ, 0x1 ;  /* 0x00000001ff007424 */ /* 0x004fe200078e00ff */
[----:B------:R-:W-:Y:S01]  /*b5e0*/  ULDC UR4, c[0x0][0xc14] ;  /* 0x0003050000047ab9 */ /* 0x000fe20000000800 */
[----:B------:R2:W-:Y:S01]  /*b5f0*/  STL [R1+0x34], RZ ;  /* 0x000034ff01007387 */ /* 0x0005e20000100800 */
[----:B------:R-:W-:-:S03]  /*b600*/  UISETP.GE.AND UP0, UPT, UR52, UR4, UPT ;  /* 0x000000043400728c */ /* 0x000fc6000bf06270 */
[----:B------:R2:W-:Y:S03]  /*b610*/  STL [R1+0xc], R0 ;  /* 0x00000c0001007387 */ /* 0x0005e60000100800 */
[----:B------:R-:W-:Y:S01]  /*b620*/  PLOP3.LUT P0, PT, PT, PT, UP0, 0x80, 0x0 ;  /* 0x000000000000781c */ /* 0x000fe20003f0f008 */
[----:B------:R2:W-:-:S12]  /*b630*/  STL [R1], RZ ;  /* 0x000000ff01007387 */ /* 0x0005d80000100800 */
[----:B--2---:R-:W-:Y:S05]  /*b640*/  @P0 BRA `(.L_x_300) ;  /* 0x0000003c00100947 */ /* 0x004fea0003800000 */
[----:B------:R-:W0:Y:S01]  /*b650*/  S2R R0, SR_TID.X ;  /* 0x0000000000007919 */ /* 0x000e220000002100 */
[----:B------:R-:W-:Y:S01]  /*b660*/  ULDC UR50, c[0x0][0xc] ;  /* 0x0000030000327ab9 */ /* 0x000fe20000000800 */
[----:B------:R-:W-:Y:S01]  /*b670*/  ULOP3.LUT UR42, UR40, 0x1, URZ, 0xfc, !UPT ;  /* 0x00000001282a7892 */ /* 0x000fe2000f8efc3f */
[----:B------:R-:W2:Y:S01]  /*b680*/  S2R R7, SR_TID.X ;  /* 0x0000000000077919 */ /* 0x000ea20000002100 */
[----:B------:R-:W-:Y:S01]  /*b690*/  ULOP3.LUT UR51, UR40, 0x2, URZ, 0xfc, !UPT ;  /* 0x0000000228337892 */ /* 0x000fe2000f8efc3f */
[----:B------:R-:W-:Y:S01]  /*b6a0*/  ULDC.64 UR54, c[0x0][0x198] ;  /* 0x0000660000367ab9 */ /* 0x000fe20000000a00 */
[----:B0-----:R-:W-:Y:S01]  /*b6b0*/  LOP3.LUT R2, R0, 0x7f, RZ, 0xc0, !PT ;  /* 0x0000007f00027812 */ /* 0x001fe200078ec0ff */
[----:B--2---:R-:W-:-:S03]  /*b6c0*/  IMAD.SHL.U32 R0, R7, 0x80, RZ ;  /* 0x0000008007007824 */ /* 0x004fc600078e00ff */
[----:B------:R-:W-:Y:S01]  /*b6d0*/  SHF.R.U32.HI R3, RZ, 0x5, R2 ;  /* 0x00000005ff037819 */ /* 0x000fe20000011602 */
[C---:B-1----:R-:W-:Y:S01]  /*b6e0*/  IMAD.SHL.U32 R4, R7.reuse, 0x20, RZ ;  /* 0x0000002007047824 */ /* 0x042fe200078e00ff */
[C---:B------:R-:W-:Y:S01]  /*b6f0*/  LOP3.LUT P0, RZ, R7.reuse, 0x4, RZ, 0xc0, !PT ;  /* 0x0000000407ff7812 */ /* 0x040fe2000780c0ff */
[----:B------:R-:W-:Y:S01]  /*b700*/  IMAD.SHL.U32 R5, R7, 0x4, RZ ;  /* 0x0000000407057824 */ /* 0x000fe200078e00ff */
[----:B------:R-:W-:Y:S02]  /*b710*/  LOP3.LUT R2, R0, 0x380, RZ, 0xc0, !PT ;  /* 0x0000038000027812 */ /* 0x000fe400078ec0ff */
        /* <DEDUP_REMOVED lines=12> */
[----:B------:R0:W-:Y:S02]  /*b7e0*/  STL [R1+0x28], R0 ;  /* 0x0000280001007387 */ /* 0x0001e40000100800 */
[----:B0-----:R-:W-:-:S05]  /*b7f0*/  IMAD.MOV.U32 R0, RZ, RZ, 0x40 ;  /* 0x00000040ff007424 */ /* 0x001fca00078e00ff */
[----:B------:R-:W-:Y:S01]  /*b800*/  SEL R2, R0, 0xffffffc0, !P0 ;  /* 0xffffffc000027807 */ /* 0x000fe20004000000 */
[----:B------:R-:W-:-:S04]  /*b810*/  IMAD.MOV.U32 R0, RZ, RZ, 0x1 ;  /* 0x00000001ff007424 */ /* 0x000fc800078e00ff */
[----:B------:R0:W-:Y:S04]  /*b820*/  STL [R1+0x2c], R2 ;  /* 0x00002c0201007387 */ /* 0x0001e80000100800 */
[----:B------:R0:W-:Y:S04]  /*b830*/  STL [R1], RZ ;  /* 0x000000ff01007387 */ /* 0x0001e80000100800 */
[----:B------:R0:W-:Y:S04]  /*b840*/  STL [R1+0xc], R0 ;  /* 0x00000c0001007387 */ /* 0x0001e80000100800 */
[----:B------:R0:W-:Y:S02]  /*b850*/  STL [R1+0x34], RZ ;  /* 0x000034ff01007387 */ /* 0x0001e40000100800 */
.L_x_360:
[----:B------:R-:W-:Y:S01]  /*b860*/  ULDC.64 UR4, c[0x0][0xc60] ;  /* 0x0003180000047ab9 */ /* 0x000fe20000000a00 */
[----:B------:R-:W-:Y:S01]  /*b870*/  ULDC.64 UR6, c[0x0][0xa28] ;  /* 0x00028a0000067ab9 */ /* 0x000fe20000000a00 */
[----:B------:R-:W-:Y:S01]  /*b880*/  UIMAD.WIDE UR4, UR52, 0x4, UR4 ;  /* 0x00000004340478a5 */ /* 0x000fe2000f8e0204 */
[----:B------:R-:W-:Y:S01]  /*b890*/  ULDC.64 UR10, c[0x0][0xa20] ;  /* 0x00028800000a7ab9 */ /* 0x000fe20000000a00 */
[----:B------:R-:W-:Y:S01]  /*b8a0*/  IMAD.MOV.U32 R17, RZ, RZ, RZ ;  /* 0x000000ffff117224 */ /* 0x000fe200078e00ff */
[----:B------:R-:W-:-:S03]  /*b8b0*/  ULDC UR44, c[0x0][0x2e0] ;  /* 0x0000b800002c7ab9 */ /* 0x000fc60000000800 */
[----:B0-----:R-:W-:Y:S02]  /*b8c0*/  IMAD.U32 R2, RZ, RZ, UR4 ;  /* 0x00000004ff027e24 */ /* 0x001fe4000f8e00ff */
[----:B------:R-:W-:Y:S01]  /*b8d0*/  IMAD.U32 R3, RZ, RZ, UR5 ;  /* 0x00000005ff037e24 */ /* 0x000fe2000f8e00ff */
[----:B------:R-:W-:-:S04]  /*b8e0*/  ULDC.64 UR4, c[0x0][0xa00] ;  /* 0x0002800000047ab9 */ /* 0x000fc80000000a00 */
[----:B--2---:R-:W2:Y:S01]  /*b8f0*/  LDG.E R2, desc[UR48][R2.64] ;  /* 0x0000003002027981 */ /* 0x004ea2000c1e1900 */
[----:B------:R-:W-:Y:S02]  /*b900*/  UISETP.NE.U32.AND UP0, UPT, UR4, URZ, UPT ;  /* 0x0000003f0400728c */ /* 0x000fe4000bf05070 */
[----:B------:R-:W-:Y:S02]  /*b910*/  UISETP.NE.U32.AND UP1, UPT, UR6, URZ, UPT ;  /* 0x0000003f0600728c */ /* 0x000fe4000bf25070 */
[----:B------:R-:W-:Y:S02]  /*b920*/  UISETP.NE.AND.EX UP0, UPT, UR5, URZ, UPT, UP0 ;  /* 0x0000003f0500728c */ /* 0x000fe4000bf05300 */
[----:B------:R-:W-:-:S04]  /*b930*/  UISETP.NE.AND.EX UP1, UPT, UR7, URZ, UPT, UP1 ;  /* 0x0000003f0700728c */ /* 0x000fc8000bf25310 */
[----:B------:R-:W-:Y:S02]  /*b940*/  PLOP3.LUT P0, PT, PT, PT, UP0, 0x80, 0x0 ;  /* 0x000000000000781c */ /* 0x000fe40003f0f008 */
[----:B------:R-:W-:Y:S01]  /*b950*/  PLOP3.LUT P1, PT, PT, PT, UP1, 0x80, 0x0 ;  /* 0x000000000000781c */ /* 0x000fe20003f2f018 */
[----:B-1----:R-:W-:Y:S01]  /*b960*/  IMAD.MOV.U32 R4, RZ, RZ, RZ ;  /* 0x000000ffff047224 */ /* 0x002fe200078e00ff */
[----:B--2---:R-:W-:-:S13]  /*b970*/  R2UR UR47, R2 ;  /* 0x00000000022f72ca */ /* 0x004fda00000e0000 */
[----:B------:R-:W-:Y:S02]  /*b980*/  USHF.R.S32.HI UR8, URZ, 0x1f, UR47 ;  /* 0x0000001f3f087899 */ /* 0x000fe4000801142f */
[----:B------:R-:W-:-:S04]  /*b990*/  @UP0 ULEA UR4, UP2, UR47, UR4, 0x2 ;  /* 0x000000042f040291 */ /* 0x000fc8000f84103f */
[----:B------:R-:W-:Y:S02]  /*b9a0*/  @UP0 ULEA.HI.X UR5, UR47, UR5, UR8, 0x2, UP2 ;  /* 0x000000052f050291 */ /* 0x000fe400090f1408 */
[----:B------:R-:W-:Y:S01]  /*b9b0*/  UISETP.NE.U32.AND UP0, UPT, UR10, URZ, UPT ;  /* 0x0000003f0a00728c */ /* 0x000fe2000bf05070 */
[----:B------:R-:W-:-:S03]  /*b9c0*/  IMAD.U32 R2, RZ, RZ, UR4 ;  /* 0x00000004ff027e24 */ /* 0x000fc6000f8e00ff */
[----:B------:R-:W-:Y:S01]  /*b9d0*/  UISETP.NE.AND.EX UP0, UPT, UR11, URZ, UPT, UP0 ;  /* 0x0000003f0b00728c */ /* 0x000fe2000bf05300 */
[----:B------:R-:W-:Y:S01]  /*b9e0*/  IMAD.U32 R3, RZ, RZ, UR5 ;  /* 0x00000005ff037e24 */ /* 0x000fe2000f8e00ff */
[----:B------:R-:W-:Y:S02]  /*b9f0*/  @UP1 ULEA UR4, UP2, UR47, UR6, 0x2 ;  /* 0x000000062f041291 */ /* 0x000fe4000f84103f */
[----:B------:R-:W-:Y:S02]  /*ba00*/  USHF.L.U32 UR45, UR47, 0x2, URZ ;  /* 0x000000022f2d7899 */ /* 0x000fe4000800063f */
[----:B------:R-:W-:Y:S02]  /*ba10*/  @UP1 ULEA.HI.X UR5, UR47, UR7, UR8, 0x2, UP2 ;  /* 0x000000072f051291 */ /* 0x000fe400090f1408 */
[----:B------:R-:W-:Y:S01]  /*ba20*/  USHF.L.U64.HI UR46, UR47, 0x2, UR8 ;  /* 0x000000022f2e7899 */ /* 0x000fe20008010208 */
[----:B------:R-:W-:Y:S01]  /*ba30*/  PLOP3.LUT P2, PT, PT, PT, UP0, 0x80, 0x0 ;  /* 0x000000000000781c */ /* 0x000fe20003f4f008 */
[----:B------:R0:W5:Y:S01]  /*ba40*/  @P0 LDG.E R17, desc[UR48][R2.64] ;  /* 0x0000003002110981 */ /* 0x000162000c1e1900 */
[----:B------:R-:W-:Y:S01]  /*ba50*/  @UP0 UIADD3 UR6, UP3, UR45, UR10, URZ ;  /* 0x0000000a2d060290 */ /* 0x000fe2000ff7e03f */
[----:B------:R-:W-:-:S03]  /*ba60*/  ULDC.64 UR8, c[0x0][0xa08] ;  /* 0x0002820000087ab9 */ /* 0x000fc60000000a00 */
[----:B------:R-:W-:Y:S01]  /*ba70*/  @UP0 UIADD3.X UR7, UR46, UR11, URZ, UP3, !UPT ;  /* 0x0000000b2e070290 */ /* 0x000fe20009ffe43f */
[----:B------:R-:W-:Y:S01]  /*ba80*/  ISETP.NE.U32.AND P0, PT, RZ, UR8, PT ;  /* 0x00000008ff007c0c */ /* 0x000fe2000bf05070 */
[----:B------:R-:W-:Y:S01]  /*ba90*/  UIADD3 UR8, UP0, UR45, UR8, URZ ;  /* 0x000000082d087290 */ /* 0x000fe2000ff1e03f */
[----:B0-----:R-:W-:Y:S02]  /*baa0*/  IMAD.U32 R2, RZ, RZ, UR4 ;  /* 0x00000004ff027e24 */ /* 0x001fe4000f8e00ff */
[----:B------:R-:W-:Y:S01]  /*bab0*/  IMAD.U32 R3, RZ, RZ, UR5 ;  /* 0x00000005ff037e24 */ /* 0x000fe2000f8e00ff */
[----:B------:R-:W-:Y:S01]  /*bac0*/  ISETP.NE.AND.EX P0, PT, RZ, UR9, PT, P0 ;  /* 0x00000009ff007c0c */ /* 0x000fe2000bf05300 */
[----:B------:R-:W-:-:S03]  /*bad0*/  UIADD3.X UR4, UR46, UR9, URZ, UP0, !UPT ;  /* 0x000000092e047290 */ /* 0x000fc600087fe43f */
[----:B------:R0:W2:Y:S02]  /*bae0*/  @P1 LDG.E R0, desc[UR48][R2.64] ;  /* 0x0000003002001981 */ /* 0x0000a4000c1e1900 */
[----:B0-----:R-:W-:Y:S02]  /*baf0*/  IMAD.U32 R2, RZ, RZ, UR6 ;  /* 0x00000006ff027e24 */ /* 0x001fe4000f8e00ff */
[----:B------:R-:W-:-:S05]  /*bb00*/  IMAD.U32 R3, RZ, RZ, UR7 ;  /* 0x00000007ff037e24 */ /* 0x000fca000f8e00ff */
[----:B------:R0:W3:Y:S02]  /*bb10*/  @P2 LDG.E R5, desc[UR48][R2.64] ;  /* 0x0000003002052981 */ /* 0x0000e4000c1e1900 */
[----:B0-----:R-:W-:Y:S02]  /*bb20*/  IMAD.U32 R2, RZ, RZ, UR8 ;  /* 0x00000008ff027e24 */ /* 0x001fe4000f8e00ff */
[----:B------:R-:W-:Y:S01]  /*bb30*/  IMAD.U32 R3, RZ, RZ, UR4 ;  /* 0x00000004ff037e24 */ /* 0x000fe2000f8e00ff */
[----:B------:R-:W-:-:S04]  /*bb40*/  ULDC.64 UR4, c[0x0][0x3f8] ;  /* 0x0000fe0000047ab9 */ /* 0x000fc80000000a00 */
[----:B------:R0:W5:Y:S01]  /*bb50*/  @P0 LDG.E R4, desc[UR48][R2.64] ;  /* 0x0000003002040981 */ /* 0x000162000c1e1900 */
[----:B------:R-:W-:-:S03]  /*bb60*/  UISETP.NE.U32.AND UP0, UPT, UR4, URZ, UPT ;  /* 0x0000003f0400728c */ /* 0x000fc6000bf05070 */
[----:B------:R-:W-:Y:S01]  /*bb70*/  UMOV UR4, URZ ;  /* 0x0000003f00047c82 */ /* 0x000fe20008000000 */
[----:B------:R-:W-:-:S03]  /*bb80*/  UISETP.NE.AND.EX UP0, UPT, UR5, URZ, UPT, UP0 ;  /* 0x0000003f0500728c */ /* 0x000fc6000bf05300 */
[----:B------:R-:W-:Y:S02]  /*bb90*/  ULDC UR5, c[0x0][0x404] ;  /* 0x0001010000057ab9 */ /* 0x000fe40000000800 */
[----:B------:R-:W-:-:S04]  /*bba0*/  USEL UR5, UR5, 0x1, UP0 ;  /* 0x0000000105057887 */ /* 0x000fc80008000000 */
[----:B------:R-:W-:Y:S01]  /*bbb0*/  UIMAD UR44, UR5, UR44, URZ ;  /* 0x0000002c052c72a4 */ /* 0x000fe2000f8e023f */
[----:B--2---:R-:W-:-:S06]  /*bbc0*/  @P1 R2UR UR4, R0 ;  /* 0x00000000000412ca */ /* 0x004fcc00000e0000 */
[----:B---3--:R-:W-:Y:S01]  /*bbd0*/  @P2 R2UR UR44, R5 ;  /* 0x00000000052c22ca */ /* 0x008fe200000e0000 */
[----:B0-----:R-:W-:-:S14]  /*bbe0*/  @P2 BRA `(.L_x_301) ;  /* 0x0000000000182947 */ /* 0x001fdc0003800000 */
[----:B------:R-:W-:Y:S05]  /*bbf0*/  @!P0 BRA `(.L_x_301) ;  /* 0x0000000000148947 */ /* 0x000fea0003800000 */
[----:B------:R-:W2:Y:S04]  /*bc00*/  LDG.E R5, desc[UR48][R2.64] ;  /* 0x0000003002057981 */ /* 0x000ea8000c1e1900 */
[----:B------:R-:W3:Y:S01]  /*bc10*/  LDG.E R0, desc[UR48][R2.64+0x4] ;  /* 0x0000043002007981 */ /* 0x000ee2000c1e1900 */
[----:B--2---:R-:W-:Y:S02]  /*bc20*/  R2UR UR5, R5 ;  /* 0x00000000050572ca */ /* 0x004fe400000e0000 */
[----:B---3--:R-:W-:-:S13]  /*bc30*/  R2UR UR44, R0 ;  /* 0x00000000002c72ca */ /* 0x008fda00000e0000 */
[----:B------:R-:W-:-:S12]  /*bc40*/  UIADD3 UR44, -UR5, UR44, URZ ;  /* 0x0000002c052c7290 */ /* 0x000fd8000fffe13f */
.L_x_301:
[----:B-----5:R-:W-:Y:S01]  /*bc50*/  VIADD R0, R4, UR4 ;  /* 0x0000000404007c36 */ /* 0x020fe20008000000 */
[----:B------:R-:W-:Y:S01]  /*bc60*/  UIADD3 UR44, -UR4, UR44, URZ ;  /* 0x0000002c042c7290 */ /* 0x000fe2000fffe13f */
[----:B------:R-:W-:Y:S03]  /*bc70*/  BSSY B6, `(.L_x_302) ;  /* 0x00002bf000067945 */ /* 0x000fe60003800000 */
[----:B------:R0:W-:Y:S01]  /*bc80*/  STL [R1+0x18], R0 ;  /* 0x0000180001007387 */ /* 0x0001e20000100800 */
[----:B------:R-:W-:Y:S02]  /*bc90*/  UIADD3 UR6, UR44, 0x9f, URZ ;  /* 0x0000009f2c067890 */ /* 0x000fe4000fffe03f */
[----:B------:R-:W-:Y:S02]  /*bca0*/  ISETP.LT.AND P0, PT, RZ, UR44, PT ;  /* 0x0000002cff007c0c */ /* 0x000fe4000bf01270 */
[----:B------:R-:W-:-:S04]  /*bcb0*/  UIMAD.WIDE UR6, UR6, 0x66666667, URZ ;  /* 0x66666667060678a5 */ /* 0x000fc8000f8e023f */
[----:B------:R-:W-:-:S04]  /*bcc0*/  USHF.R.U32.HI UR43, URZ, 0x1f, UR7 ;  /* 0x0000001f3f2b7899 */ /* 0x000fc80008011607 */
[----:B------:R-:W-:-:S03]  /*bcd0*/  ULEA.HI.SX32 UR43, UR7, UR43, 0x1a ;  /* 0x0000002b072b7291 */ /* 0x000fc6000f8fd23f */
[----:B0-----:R-:W-:Y:S09]  /*bce0*/  @P0 BRA `(.L_x_303) ;  /* 0x0000000000480947 */ /* 0x001ff20003800000 */
[----:B------:R-:W0:Y:S02]  /*bcf0*/  S2R R0, SR_TID.X ;  /* 0x0000000000007919 */ /* 0x000e240000002100 */
[----:B0-----:R-:W-:-:S04]  /*bd00*/  LOP3.LUT R0, R0, 0x7f, RZ, 0xc0, !PT ;  /* 0x0000007f00007812 */ /* 0x001fc800078ec0ff */
[----:B------:R-:W-:-:S13]  /*bd10*/  ISETP.NE.AND P0, PT, R0, RZ, PT ;  /* 0x000000ff0000720c */ /* 0x000fda0003f05270 */
[----:B------:R-:W-:Y:S05]  /*bd20*/  @P0 BRA `(.L_x_304) ;  /* 0x0000002800cc0947 */ /* 0x000fea0003800000 */
[----:B------:R-:W0:Y:S01]  /*bd30*/  S2R R5, SR_LANEID ;  /* 0x0000000000057919 */ /* 0x000e220000000000 */
[----:B------:R-:W-:Y:S01]  /*bd40*/  VOTEU.ANY UR4, UPT, PT ;  /* 0x0000000000047886 */ /* 0x000fe200038e0100 */
[----:B------:R-:W1:Y:S01]  /*bd50*/  LDC.64 R2, c[0x0][0xc38] ;  /* 0x00030e00ff027b82 */ /* 0x000e620000000a00 */
[----:B------:R-:W0:Y:S02]  /*bd60*/  FLO.U32 R0, UR4 ;  /* 0x0000000400007d00 */ /* 0x000e2400080e0000 */
[----:B0-----:R-:W-:-:S06]  /*bd70*/  ISETP.EQ.U32.AND P0, PT, R0, R5, PT ;  /* 0x000000050000720c */ /* 0x001fcc0003f02070 */
[----:B------:R-:W1:Y:S07]  /*bd80*/  POPC R5, UR4 ;  /* 0x0000000400057d09 */ /* 0x000e6e0008000000 */
[----:B-1----:R-:W2:Y:S01]  /*bd90*/  @P0 ATOMG.E.ADD.STRONG.GPU PT, R3, desc[UR48][R2.64], R5 ;  /* 0x00000005020309a8 */ /* 0x002ea200081ee1f0 */
[----:B------:R-:W0:Y:S02]  /*bda0*/  S2R R4, SR_LTMASK ;  /* 0x0000000000047919 */ /* 0x000e240000003900 */
[----:B0-----:R-:W-:-:S04]  /*bdb0*/  LOP3.LUT R4, R4, UR4, RZ, 0xc0, !PT ;  /* 0x0000000404047c12 */ /* 0x001fc8000f8ec0ff */
[----:B------:R-:W0:Y:S01]  /*bdc0*/  POPC R7, R4 ;  /* 0x0000000400077309 */ /* 0x000e220000000000 */
[----:B--2---:R-:W0:Y:S02]  /*bdd0*/  SHFL.IDX PT, R0, R3, R0, 0x1f ;  /* 0x00001f0003007589 */ /* 0x004e2400000e0000 */
[----:B0-----:R-:W-:-:S05]  /*bde0*/  IADD3 R0, R0, UR50, R7 ;  /* 0x0000003200007c10 */ /* 0x001fca000fffe007 */
[----:B------:R2:W-:Y:S01]  /*bdf0*/  STL [R1+0x20], R0 ;  /* 0x0000200001007387 */ /* 0x0005e20000100800 */
[----:B------:R-:W-:Y:S05]  /*be00*/  BRA `(.L_x_304) ;  /* 0x0000002800947947 */ /* 0x000fea0003800000 */
.L_x_303:
[----:B------:R-:W0:Y:S01]  /*be10*/  S2UR UR4, SR_CgaCtaId ;  /* 0x00000000000479c3 */ /* 0x000e220000008800 */
[----:B------:R-:W-:Y:S02]  /*be20*/  UMOV UR41, 0x400 ;  /* 0x0000040000297882 */ /* 0x000fe40000000000 */
[----:B0-----:R-:W-:-:S04]  /*be30*/  ULEA UR41, UR4, UR41, 0x18 ;  /* 0x0000002904297291 */ /* 0x001fc8000f8ec03f */
        /* <DEDUP_REMOVED lines=9> */
[----:B------:R-:W0:Y:S01]  /*bed0*/  LDC.64 R2, c[0x4][R2] ;  /* 0x0100000002027b82 */ /* 0x000e220000000a00 */
        /* <DEDUP_REMOVED lines=9> */
[----:B0-----:R-:W-:Y:S05]  /*bf70*/  CALL.ABS.NOINC R2 ;  /* 0x0000000002007343 */ /* 0x001fea0003c00000 */
.L_x_305:
        /* <DEDUP_REMOVED lines=8> */
[----:B0-----:R-:W-:Y:S01]  /*c000*/  MOV R2, 0x0 ;  /* 0x0000000000027802 */ /* 0x001fe20000000f00 */
        /* <DEDUP_REMOVED lines=15> */
.L_x_306:
[----:B------:R-:W-:-:S04]  /*c100*/  UIADD3 UR4, UR41, 0x400, URZ ;  /* 0x0000040029047890 */ /* 0x000fc8000fffe03f */
[----:B------:R-:W-:-:S06]  /*c110*/  ULOP3.LUT UP0, URZ, UR4, 0x9f, URZ, 0xc0, !UPT ;  /* 0x0000009f043f7892 */ /* 0x000fcc000f80c03f */
[----:B------:R-:W-:-:S13]  /*c120*/  PLOP3.LUT P0, PT, PT, PT, UP0, 0x80, 0x0 ;  /* 0x000000000000781c */ /* 0x000fda0003f0f008 */
        /* <DEDUP_REMOVED lines=17> */
.L_x_307:
[----:B------:R-:W-:-:S13]  /*c240*/  LOP3.LUT P6, RZ, R16, 0x3ff, RZ, 0xc0, !PT ;  /* 0x000003ff10ff7812 */ /* 0x000fda00078cc0ff */
        /* <DEDUP_REMOVED lines=17> */
.L_x_308:
[----:B------:R-:W1:Y:S01]  /*c360*/  LDC R0, c[0x0][0x428] ;  /* 0x00010a00ff007b82 */ /* 0x000e620000000800 */
[----:B------:R-:W-:Y:S01]  /*c370*/  ULDC.64 UR4, c[0x0][0x9f8] ;  /* 0x00027e0000047ab9 */ /* 0x000fe20000000a00 */
[----:B0-----:R-:W-:Y:S01]  /*c380*/  IMAD.U32 R2, RZ, RZ, UR38 ;  /* 0x00000026ff027e24 */ /* 0x001fe2000f8e00ff */
[----:B------:R-:W2:Y:S01]  /*c390*/  LDL.LU R18, [R1+0x24] ;  /* 0x0000240001127983 */ /* 0x000ea20000300800 */
[----:B------:R-:W-:Y:S01]  /*c3a0*/  UISETP.NE.U32.AND UP0, UPT, UR4, URZ, UPT ;  /* 0x0000003f0400728c */ /* 0x000fe2000bf05070 */
[----:B------:R-:W-:Y:S01]  /*c3b0*/  IMAD.U32 R10, RZ, RZ, UR47 ;  /* 0x0000002fff0a7e24 */ /* 0x000fe2000f8e00ff */
[----:B------:R-:W-:Y:S01]  /*c3c0*/  ULDC.64 UR14, c[0x0][0xa08] ;  /* 0x00028200000e7ab9 */ /* 0x000fe20000000a00 */
[----:B------:R-:W0:Y:S01]  /*c3d0*/  S2R R19, SR_TID.X ;  /* 0x0000000000137919 */ /* 0x000e220000002100 */
[----:B------:R-:W-:-:S06]  /*c3e0*/  UISETP.NE.AND.EX UP0, UPT, UR5, URZ, UPT, UP0 ;  /* 0x0000003f0500728c */ /* 0x000fcc000bf05300 */
[----:B------:R-:W-:-:S05]  /*c3f0*/  PLOP3.LUT P1, PT, PT, PT, UP0, 0x80, 0x0 ;  /* 0x000000000000781c */ /* 0x000fca0003f2f008 */
[----:B------:R-:W-:-:S04]  /*c400*/  @UP0 UIADD3 UR4, UP1, UR45, UR4, URZ ;  /* 0x000000042d040290 */ /* 0x000fc8000ff3e03f */
[----:B------:R-:W-:Y:S01]  /*c410*/  @UP0 UIADD3.X UR5, UR46, UR5, URZ, UP1, !UPT ;  /* 0x000000052e050290 */ /* 0x000fe20008ffe43f */
[----:B-1----:R-:W-:-:S13]  /*c420*/  ISETP.NE.AND P0, PT, R0, 0x1, PT ;  /* 0x000000010000780c */ /* 0x002fda0003f05270 */
[----:B------:R-:W1:Y:S01]  /*c430*/  @P0 LDC R0, c[0x0][0x42c] ;  /* 0x00010b00ff000b82 */ /* 0x000e620000000800 */
[----:B0-----:R-:W-:-:S07]  /*c440*/  LOP3.LUT R16, R19, 0x7f, RZ, 0xc0, !PT ;  /* 0x0000007f13107812 */ /* 0x001fce00078ec0ff */
[----:B------:R-:W0:Y:S01]  /*c450*/  @P0 LDC R3, c[0x0][0x430] ;  /* 0x00010c00ff030b82 */ /* 0x000e220000000800 */
[----:B-1----:R-:W-:-:S05]  /*c460*/  @P0 IMAD.HI.U32 R0, R0, UR38, RZ ;  /* 0x0000002600000c27 */ /* 0x002fca000f8e00ff */
[----:B0-----:R-:W-:Y:S01]  /*c470*/  @P0 SHF.R.U32.HI R2, RZ, R3, R0 ;  /* 0x00000003ff020219 */ /* 0x001fe20000011600 */
[----:B------:R-:W-:-:S04]  /*c480*/  IMAD.U32 R3, RZ, RZ, UR5 ;  /* 0x00000005ff037e24 */ /* 0x000fc8000f8e00ff */
[----:B------:R0:W-:Y:S02]  /*c490*/  STL [R1+0x8], R2 ;  /* 0x0000080201007387 */ /* 0x0001e40000100800 */
[----:B0-----:R-:W-:Y:S01]  /*c4a0*/  IMAD.U32 R2, RZ, RZ, UR4 ;  /* 0x00000004ff027e24 */ /* 0x001fe2000f8e00ff */
[----:B------:R-:W-:-:S04]  /*c4b0*/  ULDC.64 UR4, c[0x0][0xa00] ;  /* 0x0002800000047ab9 */ /* 0x000fc80000000a00 */
[----:B------:R0:W3:Y:S01]  /*c4c0*/  @P1 LDG.E R10, desc[UR48][R2.64] ;  /* 0x00000030020a1981 */ /* 0x0000e2000c1e1900 */
[----:B------:R-:W-:Y:S01]  /*c4d0*/  ISETP.NE.AND P1, PT, R16, RZ, PT ;  /* 0x000000ff1000720c */ /* 0x000fe20003f25270 */
[----:B------:R-:W-:Y:S01]  /*c4e0*/  UMOV UR36, URZ ;  /* 0x0000003f00247c82 */ /* 0x000fe20008000000 */
[----:B------:R-:W-:Y:S01]  /*c4f0*/  ISETP.NE.U32.AND P0, PT, RZ, UR4, PT ;  /* 0x00000004ff007c0c */ /* 0x000fe2000bf05070 */
[----:B------:R-:W-:Y:S01]  /*c500*/  UMOV UR4, 0x40 ;  /* 0x0000004000047882 */ /* 0x000fe20000000000 */
[----:B------:R-:W-:Y:S01]  /*c510*/  UMOV UR6, UR38 ;  /* 0x0000002600067c82 */ /* 0x000fe20008000000 */
[----:B------:R-:W-:Y:S01]  /*c520*/  UMOV UR8, 0x80 ;  /* 0x0000008000087882 */ /* 0x000fe20000000000 */
[----:B------:R-:W-:Y:S01]  /*c530*/  ISETP.NE.AND.EX P0, PT, RZ, UR5, PT, P0 ;  /* 0x00000005ff007c0c */ /* 0x000fe2000bf05300 */
[----:B------:R-:W-:Y:S01]  /*c540*/  UMOV UR10, UR38 ;  /* 0x00000026000a7c82 */ /* 0x000fe20008000000 */
[----:B------:R-:W-:Y:S01]  /*c550*/  SHF.R.U32.HI R4, RZ, 0x5, R19 ;  /* 0x00000005ff047819 */ /* 0x000fe20000011613 */
[----:B0-----:R-:W0:Y:S01]  /*c560*/  LDC.64 R2, c[0x0][0x3f8] ;  /* 0x0000fe00ff027b82 */ /* 0x001e220000000a00 */
[----:B------:R-:W-:-:S02]  /*c570*/  SEL R7, RZ, UR47, P0 ;  /* 0x0000002fff077c07 */ /* 0x000fc40008000000 */
[----:B------:R-:W-:Y:S01]  /*c580*/  LOP3.LUT R4, R4, 0x3, RZ, 0xc0, !PT ;  /* 0x0000000304047812 */ /* 0x000fe200078ec0ff */
[----:B------:R-:W-:Y:S01]  /*c590*/  VOTEU.ALL UP1, P1 ;  /* 0x00000000003f7886 */ /* 0x000fe20000820000 */
[----:B------:R-:W-:-:S04]  /*c5a0*/  R2UR UR39, R7 ;  /* 0x00000000072772ca */ /* 0x000fc800000e0000 */
[----:B------:R-:W-:-:S04]  /*c5b0*/  @!UP1 UIADD3 UR12, UP0, UR54, 0x270, URZ ;  /* 0x00000270360c9890 */ /* 0x000fc8000ff1e03f */
[----:B------:R-:W-:-:S05]  /*c5c0*/  @!UP1 UIADD3.X UR13, URZ, UR55, URZ, UP0, !UPT ;  /* 0x000000373f0d9290 */ /* 0x000fca00087fe43f */
[----:B------:R-:W-:Y:S01]  /*c5d0*/  UMOV UR7, UR39 ;  /* 0x0000002700077c82 */ /* 0x000fe20008000000 */
[----:B------:R-:W-:Y:S01]  /*c5e0*/  UMOV UR11, UR39 ;  /* 0x00000027000b7c82 */ /* 0x000fe20008000000 */
[----:B0-----:R-:W-:Y:S01]  /*c5f0*/  LOP3.LUT P0, RZ, R2, UR14, RZ, 0xfc, !PT ;  /* 0x0000000e02ff7c12 */ /* 0x001fe2000f80fcff */
[----:B------:R-:W-:-:S03]  /*c600*/  UMOV UR14, 0xffffffff ;  /* 0xffffffff000e7882 */ /* 0x000fc60000000000 */
[----:B------:R-:W-:Y:S01]  /*c610*/  LOP3.LUT P0, RZ, R3, UR15, RZ, 0xfc, P0 ;  /* 0x0000000f03ff7c12 */ /* 0x000fe2000800fcff */
[----:B--2---:R-:W-:-:S05]  /*c620*/  IMAD R6, R18, 0x80, R17 ;  /* 0x0000008012067824 */ /* 0x004fca00078e0211 */
[----:B------:R-:W-:-:S13]  /*c630*/  R2UR UR37, R6 ;  /* 0x00000000062572ca */ /* 0x000fda00000e0000 */
[----:B------:R-:W-:Y:S01]  /*c640*/  UMOV UR5, UR37 ;  /* 0x0000002500057c82 */ /* 0x000fe20008000000 */
[----:B------:R-:W-:Y:S01]  /*c650*/  UMOV UR9, UR37 ;  /* 0x0000002500097c82 */ /* 0x000fe20008000000 */
[----:B------:R0:W-:Y:S01]  /*c660*/  @!UP1 UTMAPF.L2.4D [UR36], [UR12] ;  /* 0x000000240c0095b8 */ /* 0x0001e20008018000 */
[----:B------:R0:W-:Y:S01]  /*c670*/  @!UP1 UTMAPF.L2.4D [UR4], [UR12] ;  /* 0x000000040c0095b8 */ /* 0x0001e20008018000 */
[----:B------:R0:W-:Y:S01]  /*c680*/  @!UP1 UTMAPF.L2.4D [UR8], [UR12] ;  /* 0x000000080c0095b8 */ /* 0x0001e20008018000 */
[----:B---3--:R-:W-:Y:S01]  /*c690*/  SHF.R.S32.HI R18, RZ, 0x1f, R10 ;  /* 0x0000001fff127819 */ /* 0x008fe2000001140a */
[----:B------:R0:W-:Y:S01]  /*c6a0*/  STL [R1+0x10], R10 ;  /* 0x0000100a01007387 */ /* 0x0001e20000100800 */
[----:B------:R-:W-:-:S03]  /*c6b0*/  SEL R0, R10, RZ, !P0 ;  /* 0x000000ff0a007207 */ /* 0x000fc60004000000 */
[----:B------:R0:W-:Y:S01]  /*c6c0*/  STL [R1+0x14], R18 ;  /* 0x0000141201007387 */ /* 0x0001e20000100800 */
[----:B------:R-:W-:Y:S05]  /*c6d0*/  BRA.DIV UR14, `(.L_x_309) ;  /* 0x000000320e687947 */ /* 0x000fea000b800000 */
[----:B------:R1:W2:Y:S02]  /*c6e0*/  SHFL.IDX PT, R14, R4, RZ, 0x1f ;  /* 0x00001fff040e7589 */ /* 0x0002a400000e0000 */
.L_x_379:
[----:B--2---:R-:W-:Y:S02]  /*c6f0*/  ISETP.NE.AND P0, PT, R14, RZ, PT ;  /* 0x000000ff0e00720c */ /* 0x004fe40003f05270 */
[----:B------:R-:W-:-:S11]  /*c700*/  PLOP3.LUT P6, PT, PT, PT, PT, 0x8, 0x0 ;  /* 0x000000000000781c */ /* 0x000fd60003fce170 */
[----:B------:R-:W-:Y:S05]  /*c710*/  @P0 BRA `(.L_x_310) ;  /* 0x0000000800040947 */ /* 0x000fea0003800000 */
[----:B0-----:R-:W-:-:S06]  /*c720*/  UIADD3 UR4, UR43, -0x1, URZ ;  /* 0xffffffff2b047890 */ /* 0x001fcc000fffe03f */
[----:B------:R-:W-:Y:S01]  /*c730*/  IMAD.U32 R8, RZ, RZ, UR4 ;  /* 0x00000004ff087e24 */ /* 0x000fe2000f8e00ff */
[----:B------:R-:W-:-:S03]  /*c740*/  UMOV UR4, 0xffffffff ;  /* 0xffffffff00047882 */ /* 0x000fc60000000000 */
[----:B------:R-:W-:Y:S05]  /*c750*/  BRA.DIV UR4, `(.L_x_311) ;  /* 0x0000003204687947 */ /* 0x000fea000b800000 */
[----:B------:R-:W-:-:S13]  /*c760*/  ELECT P6, URZ, PT ;  /* 0x00000000003f782f */ /* 0x000fda00038c0000 */
.L_x_382:
[----:B------:R-:W-:Y:S05]  /*c770*/  @!P6 BRA `(.L_x_312) ;  /* 0x000000040070e947 */ /* 0x000fea0003800000 */
[----:B------:R-:W-:-:S04]  /*c780*/  ISETP.NE.U32.AND P0, PT, R2, RZ, PT ;  /* 0x000000ff0200720c */ /* 0x000fc80003f05070 */
[----:B------:R-:W-:-:S13]  /*c790*/  ISETP.NE.AND.EX P0, PT, R3, RZ, PT, P0 ;  /* 0x000000ff0300720c */ /* 0x000fda0003f05300 */
[----:B------:R-:W-:Y:S05]  /*c7a0*/  @!P0 BRA `(.L_x_313) ;  /* 0x0000000000488947 */ /* 0x000fea0003800000 */
[----:B------:R-:W0:Y:S01]  /*c7b0*/  LDC R9, c[0x0][0x41c] ;  /* 0x00010700ff097b82 */ /* 0x000e220000000800 */
[----:B------:R-:W-:Y:S01]  /*c7c0*/  IMAD.MOV.U32 R0, RZ, RZ, R8 ;  /* 0x000000ffff007224 */ /* 0x000fe200078e0008 */
[----:B------:R-:W-:Y:S01]  /*c7d0*/  ULDC.64 UR4, c[0x0][0x408] ;  /* 0x0001020000047ab9 */ /* 0x000fe20000000a00 */
[----:B0-----:R-:W-:-:S13]  /*c7e0*/  ISETP.NE.AND P0, PT, R9, 0x1, PT ;  /* 0x000000010900780c */ /* 0x001fda0003f05270 */
[----:B-1----:R-:W0:Y:S02]  /*c7f0*/  @P0 LDC.64 R4, c[0x0][0x420] ;  /* 0x00010800ff040b82 */ /* 0x002e240000000a00 */
[----:B0-----:R-:W-:-:S05]  /*c800*/  @P0 IMAD.HI.U32 R4, R8, R4, RZ ;  /* 0x0000000408040227 */ /* 0x001fca00078e00ff */
[----:B------:R-:W-:-:S04]  /*c810*/  @P0 SHF.R.U32.HI R0, RZ, R5, R4 ;  /* 0x00000005ff000219 */ /* 0x000fc80000011604 */
[--C-:B------:R-:W-:Y:S01]  /*c820*/  SHF.R.S32.HI R5, RZ, 0x1f, R0.reuse ;  /* 0x0000001fff057819 */ /* 0x100fe20000011400 */
[----:B------:R-:W-:-:S04]  /*c830*/  IMAD.MOV R4, RZ, RZ, -R0 ;  /* 0x000000ffff047224 */ /* 0x000fc800078e0a00 */
[----:B------:R-:W-:Y:S02]  /*c840*/  IMAD R8, R9, R4, R8 ;  /* 0x0000000409087224 */ /* 0x000fe400078e0208 */
[----:B------:R-:W-:Y:S02]  /*c850*/  IMAD R9, R18, UR4, RZ ;  /* 0x0000000412097c24 */ /* 0x000fe4000f8e02ff */
[----:B------:R-:W-:Y:S02]  /*c860*/  IMAD.MOV.U32 R4, RZ, RZ, R0 ;  /* 0x000000ffff047224 */ /* 0x000fe400078e0000 */
[C---:B------:R-:W-:Y:S02]  /*c870*/  IMAD R0, R10.reuse, UR5, R9 ;  /* 0x000000050a007c24 */ /* 0x040fe4000f8e0209 */
[----:B------:R-:W-:-:S04]  /*c880*/  IMAD.WIDE.U32 R4, R10, UR4, R4 ;  /* 0x000000040a047c25 */ /* 0x000fc8000f8e0004 */
[----:B------:R-:W-:Y:S01]  /*c890*/  IMAD.IADD R0, R5, 0x1, R0 ;  /* 0x0000000105007824 */ /* 0x000fe200078e0200 */
[----:B------:R-:W-:-:S04]  /*c8a0*/  LEA R2, P0, R4, R2, 0x2 ;  /* 0x0000000204027211 */ /* 0x000fc800078010ff */
[----:B------:R-:W-:-:S05]  /*c8b0*/  LEA.HI.X R3, R4, R3, R0, 0x2, P0 ;  /* 0x0000000304037211 */ /* 0x000fca00000f1400 */
[----:B------:R0:W5:Y:S04]  /*c8c0*/  LDG.E R0, desc[UR48][R2.64] ;  /* 0x0000003002007981 */ /* 0x000168000c1e1900 */
.L_x_313:
[----:B0-----:R-:W2:Y:S04]  /*c8d0*/  LDL R2, [R1] ;  /* 0x0000000001027983 */ /* 0x001ea80000100800 */
[----:B------:R-:W3:Y:S01]  /*c8e0*/  LDL R3, [R1+0xc] ;  /* 0x00000c0001037983 */ /* 0x000ee20000100800 */
[----:B------:R-:W-:Y:S02]  /*c8f0*/  ISETP.NE.AND P0, PT, R16, RZ, PT ;  /* 0x000000ff1000720c */ /* 0x000fe40003f05270 */
[----:B--2---:R-:W-:Y:S02]  /*c900*/  LEA R2, R2, UR41, 0x3 ;  /* 0x0000002902027c11 */ /* 0x004fe4000f8e18ff */
[----:B---3--:R-:W-:-:S04]  /*c910*/  SHF.L.U32 R3, R3, 0x1f, RZ ;  /* 0x0000001f03037819 */ /* 0x008fc800000006ff */
[----:B------:R-:W0:Y:S02]  /*c920*/  SYNCS.PHASECHK.TRANS64.TRYWAIT P2, [R2+URZ+0x29880], R3 ;  /* 0x02988003020075a7 */ /* 0x000e24000804017f */
[----:B0-----:R-:W-:Y:S05]  /*c930*/  @!P2 BRA `(.L_x_314) ;  /* 0x000000300010a947 */ /* 0x001fea0003800000 */
.L_x_383:
[----:B------:R-:W-:Y:S05]  /*c940*/  @P0 BRA `(.L_x_315) ;  /* 0x00000000001c0947 */ /* 0x000fea0003800000 */
[----:B-1----:R-:W1:Y:S01]  /*c950*/  S2R R4, SR_TID.X ;  /* 0x0000000000047919 */ /* 0x002e620000002100 */
[----:B------:R-:W-:-:S04]  /*c960*/  IMAD.MOV.U32 R5, RZ, RZ, 0x5000 ;  /* 0x00005000ff057424 */ /* 0x000fc800078e00ff */
[----:B------:R2:W-:Y:S01]  /*c970*/  SYNCS.ARRIVE.TRANS64 RZ, [R2+URZ+0x29870], R5 ;  /* 0x0298700502ff79a7 */ /* 0x0005e2000800003f */
[----:B-1----:R-:W-:-:S04]  /*c980*/  LOP3.LUT R4, R4, 0x1f, RZ, 0xc0, !PT ;  /* 0x0000001f04047812 */ /* 0x002fc800078ec0ff */
[----:B------:R-:W-:-:S13]  /*c990*/  ISETP.NE.AND P2, PT, R4, RZ, PT ;  /* 0x000000ff0400720c */ /* 0x000fda0003f45270 */
[----:B--2---:R-:W-:Y:S05]  /*c9a0*/  @!P2 BRA `(.L_x_315) ;  /* 0x000000000004a947 */ /* 0x004fea0003800000 */
[----:B------:R-:W-:Y:S01]  /*c9b0*/  BPT.TRAP 0x1 ;  /* 0x000000040000795c */ /* 0x000fe20000300000 */
.L_x_315:
[----:B------:R-:W2:Y:S04]  /*c9c0*/  LDL R9, [R1] ;  /* 0x0000000001097983 */ /* 0x000ea80000100800 */
[----:B------:R-:W3:Y:S04]  /*c9d0*/  LDL R5, [R1+0x18] ;  /* 0x0000180001057983 */ /* 0x000ee80000100800 */
[----:B-1----:R-:W4:Y:S01]  /*c9e0*/  LDL R4, [R1+0x8] ;  /* 0x0000080001047983 */ /* 0x002f220000100800 */
[----:B------:R-:W-:Y:S01]  /*c9f0*/  R2UR UR9, R2 ;  /* 0x00000000020972ca */ /* 0x000fe200000e0000 */
[----:B------:R-:W-:Y:S01]  /*ca00*/  UIADD3 UR4, UP0, UR54, 0x470, URZ ;  /* 0x0000047036047890 */ /* 0x000fe2000ff1e03f */
[----:B-----5:R-:W-:Y:S01]  /*ca10*/  R2UR UR13, R0 ;  /* 0x00000000000d72ca */ /* 0x020fe200000e0000 */
[----:B------:R-:W-:Y:S01]  /*ca20*/  UMOV UR6, 0x0 ;  /* 0x0000000000067882 */ /* 0x000fe20000000000 */
[----:B------:R-:W-:Y:S01]  /*ca30*/  UMOV UR7, 0x14f00000 ;  /* 0x14f0000000077882 */ /* 0x000fe20000000000 */
[----:B------:R-:W-:Y:S01]  /*ca40*/  UIADD3.X UR5, URZ, UR55, URZ, UP0, !UPT ;  /* 0x000000373f057290 */ /* 0x000fe200087fe43f */
[----:B------:R-:W-:-:S07]  /*ca50*/  UMOV UR10, URZ ;  /* 0x0000003f000a7c82 */ /* 0x000fce0008000000 */
[----:B------:R-:W-:Y:S01]  /*ca60*/  UIADD3 UR9, UR9, 0x29870, URZ ;  /* 0x0002987009097890 */ /* 0x000fe2000fffe03f */
[----:B--2---:R-:W-:Y:S01]  /*ca70*/  R2UR UR8, R9 ;  /* 0x00000000090872ca */ /* 0x004fe200000e0000 */
[----:B---3--:R-:W-:Y:S01]  /*ca80*/  IMAD R8, R8, 0xa0, R5 ;  /* 0x000000a008087824 */ /* 0x008fe200078e0205 */
[----:B----4-:R-:W-:-:S04]  /*ca90*/  R2UR UR12, R4 ;  /* 0x00000000040c72ca */ /* 0x010fc800000e0000 */
[----:B------:R-:W-:-:S07]  /*caa0*/  R2UR UR11, R8 ;  /* 0x00000000080b72ca */ /* 0x000fce00000e0000 */
[----:B------:R-:W-:-:S04]  /*cab0*/  UIMAD UR8, UR8, 0x5000, UR41 ;  /* 0x00005000080878a4 */ /* 0x000fc8000f8e0229 */
[----:B------:R-:W-:-:S09]  /*cac0*/  UIADD3 UR8, UR8, 0xa400, URZ ;  /* 0x0000a40008087890 */ /* 0x000fd2000fffe03f */
[----:B------:R1:W-:Y:S01]  /*cad0*/  UTMALDG.4D [UR8], [UR4], desc[UR6] ;  /* 0x00000608040075b4 */ /* 0x0003e20008019000 */
[----:B------:R-:W2:Y:S02]  /*cae0*/  SYNCS.PHASECHK.TRANS64.TRYWAIT P2, [R2+URZ+0x29840], R3 ;  /* 0x02984003020075a7 */ /* 0x000ea4000804017f */
[----:B-12---:R-:W-:Y:S05]  /*caf0*/  @!P2 BRA `(.L_x_316) ;  /* 0x0000002c00b4a947 */ /* 0x006fea0003800000 */
.L_x_384:
[----:B------:R-:W-:Y:S05]  /*cb00*/  @P0 BRA `(.L_x_317) ;  /* 0x00000000001c0947 */ /* 0x000fea0003800000 */
[----:B------:R-:W2:Y:S01]  /*cb10*/  S2R R4, SR_TID.X ;  /* 0x0000000000047919 */ /* 0x000ea20000002100 */
[----:B01----:R-:W-:-:S04]  /*cb20*/  IMAD.MOV.U32 R3, RZ, RZ, 0x7800 ;  /* 0x00007800ff037424 */ /* 0x003fc800078e00ff */
[----:B------:R3:W-:Y:S01]  /*cb30*/  SYNCS.ARRIVE.TRANS64 RZ, [R2+URZ+0x29830], R3 ;  /* 0x0298300302ff79a7 */ /* 0x0007e2000800003f */
[----:B--2---:R-:W-:-:S04]  /*cb40*/  LOP3.LUT R4, R4, 0x1f, RZ, 0xc0, !PT ;  /* 0x0000001f04047812 */ /* 0x004fc800078ec0ff */
[----:B------:R-:W-:-:S13]  /*cb50*/  ISETP.NE.AND P0, PT, R4, RZ, PT ;  /* 0x000000ff0400720c */ /* 0x000fda0003f05270 */
[----:B---3--:R-:W-:Y:S05]  /*cb60*/  @!P0 BRA `(.L_x_317) ;  /* 0x0000000000048947 */ /* 0x008fea0003800000 */
[----:B------:R-:W-:Y:S01]  /*cb70*/  BPT.TRAP 0x1 ;  /* 0x000000040000795c */ /* 0x000fe20000300000 */
.L_x_317:
[----:B------:R-:W2:Y:S04]  /*cb80*/  LDL R4, [R1] ;  /* 0x0000000001047983 */ /* 0x000ea80000100800 */
[----:B01----:R-:W3:Y:S01]  /*cb90*/  LDL R3, [R1+0x8] ;  /* 0x0000080001037983 */ /* 0x003ee20000100800 */
        /* <DEDUP_REMOVED lines=10> */
[----:B--2---:R-:W-:Y:S02]  /*cc40*/  R2UR UR8, R4 ;  /* 0x00000000040872ca */ /* 0x004fe400000e0000 */
[----:B---3--:R-:W-:-:S11]  /*cc50*/  R2UR UR12, R3 ;  /* 0x00000000030c72ca */ /* 0x008fd600000e0000 */
[----:B------:R-:W-:-:S04]  /*cc60*/  UIMAD UR8, UR8, 0x7800, UR41 ;  /* 0x00007800080878a4 */ /* 0x000fc8000f8e0229 */
[----:B------:R-:W-:Y:S02]  /*cc70*/  UIADD3 UR14, UR8, 0x1a400, URZ ;  /* 0x0001a400080e7890 */ /* 0x000fe4000fffe03f */
[----:B------:R-:W-:Y:S02]  /*cc80*/  UIADD3 UR15, UR8, 0x1cc00, URZ ;  /* 0x0001cc00080f7890 */ /* 0x000fe4000fffe03f */
[----:B------:R-:W-:-:S03]  /*cc90*/  UIADD3 UR17, UR8, 0x1f400, URZ ;  /* 0x0001f40008117890 */ /* 0x000fc6000fffe03f */
[----:B------:R-:W-:Y:S01]  /*cca0*/  UMOV UR8, UR14 ;  /* 0x0000000e00087c82 */ /* 0x000fe20008000000 */
[----:B------:R-:W-:Y:S01]  /*ccb0*/  UMOV UR14, 0x80 ;  /* 0x00000080000e7882 */ /* 0x000fe20000000000 */
[----:B------:R0:W-:Y:S02]  /*ccc0*/  UTMALDG.4D [UR8], [UR4], desc[UR6] ;  /* 0x00000608040075b4 */ /* 0x0001e40008019000 */
[----:B0-----:R-:W-:Y:S01]  /*ccd0*/  UMOV UR8, UR15 ;  /* 0x0000000f00087c82 */ /* 0x001fe20008000000 */
[----:B------:R-:W-:Y:S02]  /*cce0*/  UMOV UR10, UR16 ;  /* 0x00000010000a7c82 */ /* 0x000fe40008000000 */
[----:B------:R0:W-:Y:S02]  /*ccf0*/  UTMALDG.4D [UR8], [UR4], desc[UR6] ;  /* 0x00000608040075b4 */ /* 0x0001e40008019000 */
[----:B0-----:R-:W-:Y:S01]  /*cd00*/  UMOV UR8, UR17 ;  /* 0x0000001100087c82 */ /* 0x001fe20008000000 */
[----:B------:R-:W-:-:S02]  /*cd10*/  UMOV UR10, UR14 ;  /* 0x0000000e000a7c82 */ /* 0x000fc40008000000 */
[----:B------:R0:W-:Y:S02]  /*cd20*/  UTMALDG.4D [UR8], [UR4], desc[UR6] ;  /* 0x00000608040075b4 */ /* 0x0001e40008019000 */
[----:B0-----:R-:W-:Y:S01]  /*cd30*/  NOP ;  /* 0x0000000000007918 */ /* 0x001fe20000000000 */
.L_x_312:
        /* <DEDUP_REMOVED lines=13> */
[C---:B------:R-:W-:Y:S01]  /*ce10*/  @P0 R2UR UR27, R6.reuse ;  /* 0x00000000061b02ca */ /* 0x040fe200000e0000 */
[----:B------:R-:W-:Y:S01]  /*ce20*/  UMOV UR7, 0x12f00000 ;  /* 0x12f0000000077882 */ /* 0x000fe20000000000 */
[C---:B------:R-:W-:Y:S01]  /*ce30*/  @P0 R2UR UR29, R7.reuse ;  /* 0x00000000071d02ca */ /* 0x040fe200000e0000 */
[----:B------:R-:W-:Y:S01]  /*ce40*/  UMOV UR10, URZ ;  /* 0x0000003f000a7c82 */ /* 0x000fe20008000000 */
[----:B------:R-:W-:Y:S01]  /*ce50*/  @P0 R2UR UR19, R6 ;  /* 0x00000000061302ca */ /* 0x000fe200000e0000 */
[----:B------:R-:W-:Y:S01]  /*ce60*/  UMOV UR12, UR38 ;  /* 0x00000026000c7c82 */ /* 0x000fe20008000000 */
[----:B------:R-:W-:Y:S01]  /*ce70*/  @P0 R2UR UR21, R7 ;  /* 0x00000000071502ca */ /* 0x000fe200000e0000 */
[----:B------:R-:W-:Y:S01]  /*ce80*/  UMOV UR26, 0x40 ;  /* 0x00000040001a7882 */ /* 0x000fe20000000000 */
[----:B------:R2:W-:Y:S01]  /*ce90*/  @P0 SYNCS.ARRIVE.TRANS64 RZ, [UR41+0x29800], R2 ;  /* 0x02980002ffff09a7 */ /* 0x0005e20008000029 */
[----:B------:R-:W-:Y:S01]  /*cea0*/  UMOV UR28, UR38 ;  /* 0x00000026001c7c82 */ /* 0x000fe20008000000 */
[----:B------:R-:W-:Y:S01]  /*ceb0*/  UMOV UR25, UR9 ;  /* 0x0000000900197c82 */ /* 0x000fe20008000000 */
[----:B------:R-:W-:Y:S01]  /*cec0*/  UMOV UR18, 0x80 ;  /* 0x0000008000127882 */ /* 0x000fe20000000000 */
[----:B------:R-:W-:Y:S01]  /*ced0*/  UMOV UR20, UR38 ;  /* 0x0000002600147c82 */ /* 0x000fe20008000000 */
[----:B------:R2:W-:Y:S01]  /*cee0*/  UTMALDG.4D [UR8], [UR4], desc[UR6] ;  /* 0x00000608040075b4 */ /* 0x0005e20008019000 */
[----:B------:R-:W-:Y:S01]  /*cef0*/  UMOV UR17, UR9 ;  /* 0x0000000900117c82 */ /* 0x000fe20008000000 */
[----:B------:R2:W-:Y:S04]  /*cf00*/  UTMALDG.4D [UR24], [UR4], desc[UR6] ;  /* 0x00000618040075b4 */ /* 0x0005e80008019000 */
[----:B------:R2:W-:Y:S02]  /*cf10*/  UTMALDG.4D [UR16], [UR4], desc[UR6] ;  /* 0x00000610040075b4 */ /* 0x0005e40008019000 */
[----:B--2---:R-:W-:Y:S01]  /*cf20*/  NOP ;  /* 0x0000000000007918 */ /* 0x004fe20000000000 */
.L_x_310:
[----:B------:R-:W2:Y:S01]  /*cf30*/  LDL.LU R3, [R1+0x34] ;  /* 0x0000340001037983 */ /* 0x000ea20000300800 */
[----:B------:R-:W-:Y:S01]  /*cf40*/  BSSY B0, `(.L_x_318) ;  /* 0x0000009000007945 */ /* 0x000fe20003800000 */
[----:B--2---:R-:W-:-:S05]  /*cf50*/  VIADD R3, R3, 0x1 ;  /* 0x0000000103037836 */ /* 0x004fca0000000000 */
[----:B------:R-:W-:Y:S01]  /*cf60*/  LEA.HI R2, R3, R3, RZ, 0x1 ;  /* 0x0000000303027211 */ /* 0x000fe200078f08ff */
[----:B------:R2:W-:Y:S03]  /*cf70*/  STL [R1+0x34], R3 ;  /* 0x0000340301007387 */ /* 0x0005e60000100800 */
[----:B------:R-:W-:-:S05]  /*cf80*/  LOP3.LUT R2, R2, 0xfffffffe, RZ, 0xc0, !PT ;  /* 0xfffffffe02027812 */ /* 0x000fca00078ec0ff */
[----:B------:R-:W-:-:S05]  /*cf90*/  IMAD.IADD R2, R3, 0x1, -R2 ;  /* 0x0000000103027824 */ /* 0x000fca00078e0a02 */
[----:B------:R-:W-:-:S04]  /*cfa0*/  SHF.L.U32 R2, R2, 0x1f, RZ ;  /* 0x0000001f02027819 */ /* 0x000fc800000006ff */
[----:B------:R-:W3:Y:S02]  /*cfb0*/  SYNCS.PHASECHK.TRANS64.TRYWAIT P0, [UR41+0x29820], R2 ;  /* 0x02982002ff0075a7 */ /* 0x000ee40008000169 */
[----:B--23--:R-:W-:Y:S05]  /*cfc0*/  @!P0 BRA `(.L_x_319) ;  /* 0x0000002800948947 */ /* 0x00cfea0003800000 */
.L_x_385:
[----:B0-----:R-:W-:Y:S05]  /*cfd0*/  BSYNC B0 ;  /* 0x0000000000007941 */ /* 0x001fea0003800000 */
.L_x_318:
[----:B------:R-:W-:-:S06]  /*cfe0*/  UISETP.GE.AND UP0, UPT, UR44, 0xa1, UPT ;  /* 0x000000a12c00788c */ /* 0x000fcc000bf06270 */
[----:B------:R-:W-:-:S13]  /*cff0*/  PLOP3.LUT P0, PT, PT, PT, UP0, 0x80, 0x0 ;  /* 0x000000000000781c */ /* 0x000fda0003f0f008 */
[----:B------:R-:W-:Y:S05]  /*d000*/  @!P0 BRA `(.L_x_320) ;  /* 0x0000001000108947 */ /* 0x000fea0003800000 */
[----:B------:R0:W5:Y:S01]  /*d010*/  LDL.LU R6, [R1+0xc] ;  /* 0x00000c0001067983 */ /* 0x0001620000300800 */
[----:B------:R-:W-:-:S03]  /*d020*/  UIADD3 UR4, UR43, -0x2, URZ ;  /* 0xfffffffe2b047890 */ /* 0x000fc6000fffe03f */
[----:B------:R0:W5:Y:S03]  /*d030*/  LDL.LU R7, [R1] ;  /* 0x0000000001077983 */ /* 0x0001660000300800 */
[----:B------:R-:W-:-:S07]  /*d040*/  IMAD.U32 R20, RZ, RZ, UR4 ;  /* 0x00000004ff147e24 */ /* 0x000fce000f8e00ff */
.L_x_342:
[----:B--23-5:R-:W-:Y:S01]  /*d050*/  VIADD R2, R7, 0x1 ;  /* 0x0000000107027836 */ /* 0x02cfe20000000000 */
[----:B------:R-:W-:Y:S05]  /*d060*/  YIELD ;  /* 0x0000000000007946 */ /* 0x000fea0003800000 */
[----:B------:R-:W-:Y:S01]  /*d070*/  ISETP.NE.AND P0, PT, R2, 0x2, PT ;  /* 0x000000020200780c */ /* 0x000fe20003f05270 */
[----:B------:R-:W-:Y:S03]  /*d080*/  BSSY B0, `(.L_x_321) ;  /* 0x0000090000007945 */ /* 0x000fe60003800000 */
[----:B------:R-:W-:-:S02]  /*d090*/  SEL R3, RZ, 0x1, P0 ;  /* 0x00000001ff037807 */ /* 0x000fc40000000000 */
[----:B------:R-:W-:Y:S02]  /*d0a0*/  SEL R10, R2, RZ, P0 ;  /* 0x000000ff020a7207 */ /* 0x000fe40000000000 */
[----:B------:R-:W-:-:S05]  /*d0b0*/  LOP3.LUT R9, R6, R3, RZ, 0x3c, !PT ;  /* 0x0000000306097212 */ /* 0x000fca00078e3cff */
[----:B------:R2:W-:Y:S04]  /*d0c0*/  STL [R1+0xc], R9 ;  /* 0x00000c0901007387 */ /* 0x0005e80000100800 */
[----:B------:R2:W-:Y:S01]  /*d0d0*/  STL [R1], R10 ;  /* 0x0000000a01007387 */ /* 0x0005e20000100800 */
[----:B------:R-:W-:Y:S05]  /*d0e0*/  @!P6 BRA `(.L_x_322) ;  /* 0x000000080024e947 */ /* 0x000fea0003800000 */
[----:B------:R-:W-:Y:S01]  /*d0f0*/  ULDC.64 UR4, c[0x0][0x3f8] ;  /* 0x0000fe0000047ab9 */ /* 0x000fe20000000a00 */
[----:B------:R-:W-:Y:S01]  /*d100*/  IMAD.MOV.U32 R8, RZ, RZ, R20 ;  /* 0x000000ffff087224 */ /* 0x000fe200078e0014 */
[----:B------:R-:W-:-:S04]  /*d110*/  ISETP.NE.U32.AND P0, PT, RZ, UR4, PT ;  /* 0x00000004ff007c0c */ /* 0x000fc8000bf05070 */
[----:B------:R-:W-:-:S13]  /*d120*/  ISETP.NE.AND.EX P0, PT, RZ, UR5, PT, P0 ;  /* 0x00000005ff007c0c */ /* 0x000fda000bf05300 */
[----:B------:R-:W-:Y:S05]  /*d130*/  @!P0 BRA `(.L_x_323) ;  /* 0x00000000004c8947 */ /* 0x000fea0003800000 */
[----:B------:R-:W3:Y:S01]  /*d140*/  LDL R5, [R1+0x14] ;  /* 0x0000140001057983 */ /* 0x000ee20000100800 */
[----:B------:R-:W4:Y:S01]  /*d150*/  LDC R8, c[0x0][0x41c] ;  /* 0x00010700ff087b82 */ /* 0x000f220000000800 */
[----:B------:R-:W-:Y:S02]  /*d160*/  ULDC.64 UR6, c[0x0][0x408] ;  /* 0x0001020000067ab9 */ /* 0x000fe40000000a00 */
[----:B-1----:R-:W2:Y:S01]  /*d170*/  LDL R4, [R1+0x10] ;  /* 0x0000100001047983 */ /* 0x002ea20000100800 */
[----:B----4-:R-:W-:-:S13]  /*d180*/  ISETP.NE.AND P0, PT, R8, 0x1, PT ;  /* 0x000000010800780c */ /* 0x010fda0003f05270 */
[----:B------:R-:W1:Y:S02]  /*d190*/  @P0 LDC.64 R2, c[0x0][0x420] ;  /* 0x00010800ff020b82 */ /* 0x000e640000000a00 */
[----:B-1----:R-:W-:-:S04]  /*d1a0*/  @P0 IMAD.HI.U32 R0, R20, R2, RZ ;  /* 0x0000000214000227 */ /* 0x002fc800078e00ff */
[----:B------:R-:W-:Y:S01]  /*d1b0*/  IMAD.MOV.U32 R2, RZ, RZ, R20 ;  /* 0x000000ffff027224 */ /* 0x000fe200078e0014 */
[----:B------:R-:W-:-:S05]  /*d1c0*/  @P0 SHF.R.U32.HI R2, RZ, R3, R0 ;  /* 0x00000003ff020219 */ /* 0x000fca0000011600 */
[----:B------:R-:W-:-:S04]  /*d1d0*/  IMAD.MOV R3, RZ, RZ, -R2 ;  /* 0x000000ffff037224 */ /* 0x000fc800078e0a02 */
[----:B------:R-:W-:Y:S01]  /*d1e0*/  IMAD R8, R8, R3, R20 ;  /* 0x0000000308087224 */ /* 0x000fe200078e0214 */
[----:B------:R-:W-:Y:S01]  /*d1f0*/  SHF.R.S32.HI R3, RZ, 0x1f, R2 ;  /* 0x0000001fff037819 */ /* 0x000fe20000011402 */
[----:B---3--:R-:W-:-:S04]  /*d200*/  IMAD R0, R5, UR6, RZ ;  /* 0x0000000605007c24 */ /* 0x008fc8000f8e02ff */
[C---:B--2---:R-:W-:Y:S02]  /*d210*/  IMAD R0, R4.reuse, UR7, R0 ;  /* 0x0000000704007c24 */ /* 0x044fe4000f8e0200 */
[----:B------:R-:W-:-:S04]  /*d220*/  IMAD.WIDE.U32 R2, R4, UR6, R2 ;  /* 0x0000000604027c25 */ /* 0x000fc8000f8e0002 */
[----:B------:R-:W-:Y:S01]  /*d230*/  IMAD.IADD R0, R0, 0x1, R3 ;  /* 0x0000000100007824 */ /* 0x000fe200078e0203 */
[----:B------:R-:W-:-:S04]  /*d240*/  LEA R4, P0, R2, UR4, 0x2 ;  /* 0x0000000402047c11 */ /* 0x000fc8000f8010ff */
[----:B------:R-:W-:-:S05]  /*d250*/  LEA.HI.X R5, R2, UR5, R0, 0x2, P0 ;  /* 0x0000000502057c11 */ /* 0x000fca00080f1400 */
[----:B------:R3:W5:Y:S04]  /*d260*/  LDG.E R0, desc[UR48][R4.64] ;  /* 0x0000003004007981 */ /* 0x000768000c1e1900 */
.L_x_323:
[----:B-1-3--:R-:W-:Y:S01]  /*d270*/  LEA R4, R10, UR41, 0x3 ;  /* 0x000000290a047c11 */ /* 0x00afe2000f8e18ff */
[----:B------:R-:W1:Y:S01]  /*d280*/  S2R R2, SR_TID.X ;  /* 0x0000000000027919 */ /* 0x000e620000002100 */
[----:B------:R-:W-:Y:S01]  /*d290*/  SHF.L.U32 R3, R9, 0x1f, RZ ;  /* 0x0000001f09037819 */ /* 0x000fe200000006ff */
[----:B------:R-:W-:Y:S03]  /*d2a0*/  BSSY B1, `(.L_x_324) ;  /* 0x0000005000017945 */ /* 0x000fe60003800000 */
[----:B------:R-:W3:Y:S01]  /*d2b0*/  SYNCS.PHASECHK.TRANS64.TRYWAIT P0, [R4+URZ+0x29880], R3 ;  /* 0x02988003040075a7 */ /* 0x000ee2000800017f */
[----:B-1----:R-:W-:-:S04]  /*d2c0*/  LOP3.LUT R2, R2, 0x7f, RZ, 0xc0, !PT ;  /* 0x0000007f02027812 */ /* 0x002fc800078ec0ff */
[----:B------:R-:W-:Y:S01]  /*d2d0*/  ISETP.NE.AND P2, PT, R2, RZ, PT ;  /* 0x000000ff0200720c */ /* 0x000fe20003f45270 */
[----:B---3--:R-:W-:-:S12]  /*d2e0*/  @!P0 BRA `(.L_x_325) ;  /* 0x0000002400e48947 */ /* 0x008fd80003800000 */
.L_x_386:
[----:B------:R-:W-:Y:S05]  /*d2f0*/  BSYNC B1 ;  /* 0x0000000000017941 */ /* 0x000fea0003800000 */
.L_x_324:
[----:B------:R-:W-:Y:S04]  /*d300*/  BSSY B1, `(.L_x_326) ;  /* 0x0000009000017945 */ /* 0x000fe80003800000 */
[----:B------:R-:W-:Y:S05]  /*d310*/  @P2 BRA `(.L_x_327) ;  /* 0x00000000001c2947 */ /* 0x000fea0003800000 */
[----:B------:R-:W3:Y:S02]  /*d320*/  S2R R2, SR_TID.X ;  /* 0x0000000000027919 */ /* 0x000ee40000002100 */
[----:B---3--:R-:W-:Y:S01]  /*d330*/  LOP3.LUT R5, R2, 0x1f, RZ, 0xc0, !PT ;  /* 0x0000001f02057812 */ /* 0x008fe200078ec0ff */
[----:B------:R-:W-:-:S03]  /*d340*/  IMAD.MOV.U32 R2, RZ, RZ, 0x5000 ;  /* 0x00005000ff027424 */ /* 0x000fc600078e00ff */
[----:B------:R-:W-:Y:S01]  /*d350*/  ISETP.NE.AND P0, PT, R5, RZ, PT ;  /* 0x000000ff0500720c */ /* 0x000fe20003f05270 */
[----:B------:R3:W-:-:S12]  /*d360*/  SYNCS.ARRIVE.TRANS64 RZ, [R4+URZ+0x29870], R2 ;  /* 0x0298700204ff79a7 */ /* 0x0007d8000800003f */
[----:B---3--:R-:W-:Y:S05]  /*d370*/  @!P0 BRA `(.L_x_327) ;  /* 0x0000000000048947 */ /* 0x008fea0003800000 */
[----:B------:R-:W-:Y:S01]  /*d380*/  BPT.TRAP 0x1 ;  /* 0x000000040000795c */ /* 0x000fe20000300000 */
.L_x_327:
[----:B------:R-:W-:Y:S05]  /*d390*/  BSYNC B1 ;  /* 0x0000000000017941 */ /* 0x000fea0003800000 */
.L_x_326:
[----:B------:R-:W3:Y:S04]  /*d3a0*/  LDL R11, [R1+0x8] ;  /* 0x00000800010b7983 */ /* 0x000ee80000100800 */
[----:B--2---:R-:W2:Y:S04]  /*d3b0*/  LDL R9, [R1] ;  /* 0x0000000001097983 */ /* 0x004ea80000100800 */
[----:B------:R-:W4:Y:S01]  /*d3c0*/  LDL R5, [R1+0x18] ;  /* 0x0000180001057983 */ /* 0x000f220000100800 */
[----:B------:R-:W-:Y:S01]  /*d3d0*/  IMAD.MOV.U32 R10, RZ, RZ, RZ ;  /* 0x000000ffff0a7224 */ /* 0x000fe200078e00ff */
[----:B------:R-:W-:Y:S01]  /*d3e0*/  UIADD3 UR4, UP0, UR54, 0x470, URZ ;  /* 0x0000047036047890 */ /* 0x000fe2000ff1e03f */
[----:B------:R-:W-:Y:S01]  /*d3f0*/  IMAD.U32 R2, RZ, RZ, UR41 ;  /* 0x00000029ff027e24 */ /* 0x000fe2000f8e00ff */
[----:B------:R-:W-:Y:S01]  /*d400*/  PLOP3.LUT P0, PT, PT, PT, PT, 0x80, 0x0 ;  /* 0x000000000000781c */ /* 0x000fe20003f0f070 */
[----:B------:R-:W-:Y:S01]  /*d410*/  UMOV UR6, 0x0 ;  /* 0x0000000000067882 */ /* 0x000fe20000000000 */
[----:B------:R-:W-:Y:S01]  /*d420*/  R2UR UR10, R10 ;  /* 0x000000000a0a72ca */ /* 0x000fe200000e0000 */
[----:B------:R-:W-:Y:S01]  /*d430*/  UIADD3.X UR5, URZ, UR55, URZ, UP0, !UPT ;  /* 0x000000373f057290 */ /* 0x000fe200087fe43f */
[----:B------:R-:W-:Y:S01]  /*d440*/  UMOV UR7, 0x14f00000 ;  /* 0x14f0000000077882 */ /* 0x000fe20000000000 */
[----:B---3--:R-:W-:Y:S01]  /*d450*/  R2UR UR12, R11 ;  /* 0x000000000b0c72ca */ /* 0x008fe200000e0000 */
[----:B--2---:R-:W-:-:S02]  /*d460*/  IMAD R9, R9, 0x5000, R2 ;  /* 0x0000500009097824 */ /* 0x004fc400078e0202 */
[----:B----4-:R-:W-:Y:S02]  /*d470*/  IMAD R5, R8, 0xa0, R5 ;  /* 0x000000a008057824 */ /* 0x010fe400078e0205 */
[----:B------:R-:W-:Y:S02]  /*d480*/  VIADD R8, R9, 0xa400 ;  /* 0x0000a40009087836 */ /* 0x000fe40000000000 */
[----:B------:R-:W-:-:S08]  /*d490*/  VIADD R9, R4, 0x29870 ;  /* 0x0002987004097836 */ /* 0x000fd00000000000 */
.L_x_328:
        /* <DEDUP_REMOVED lines=12> */
.L_x_387:
[----:B------:R-:W-:Y:S05]  /*d560*/  BSYNC B1 ;  /* 0x0000000000017941 */ /* 0x000fea0003800000 */
.L_x_329:
[----:B------:R-:W-:Y:S01]  /*d570*/  BSSY B1, `(.L_x_331) ;  /* 0x000000b000017945 */ /* 0x000fe20003800000 */
[----:B------:R-:W-:Y:S02]  /*d580*/  IMAD.MOV.U32 R8, RZ, RZ, 0x0 ;  /* 0x00000000ff087424 */ /* 0x000fe400078e00ff */
[----:B------:R-:W-:Y:S01]  /*d590*/  IMAD.MOV.U32 R9, RZ, RZ, 0x14f00000 ;  /* 0x14f00000ff097424 */ /* 0x000fe200078e00ff */
[----:B------:R-:W-:Y:S06]  /*d5a0*/  @P2 BRA `(.L_x_332) ;  /* 0x00000000001c2947 */ /* 0x000fec0003800000 */
[----:B------:R-:W3:Y:S01]  /*d5b0*/  S2R R11, SR_TID.X ;  /* 0x00000000000b7919 */ /* 0x000ee20000002100 */
[----:B-12---:R-:W-:-:S04]  /*d5c0*/  IMAD.MOV.U32 R3, RZ, RZ, 0x7800 ;  /* 0x00007800ff037424 */ /* 0x006fc800078e00ff */
[----:B------:R4:W-:Y:S01]  /*d5d0*/  SYNCS.ARRIVE.TRANS64 RZ, [R4+URZ+0x29830], R3 ;  /* 0x0298300304ff79a7 */ /* 0x0009e2000800003f */
[----:B---3--:R-:W-:-:S04]  /*d5e0*/  LOP3.LUT R11, R11, 0x1f, RZ, 0xc0, !PT ;  /* 0x0000001f0b0b7812 */ /* 0x008fc800078ec0ff */
[----:B------:R-:W-:-:S13]  /*d5f0*/  ISETP.NE.AND P0, PT, R11, RZ, PT ;  /* 0x000000ff0b00720c */ /* 0x000fda0003f05270 */
[----:B----4-:R-:W-:Y:S05]  /*d600*/  @!P0 BRA `(.L_x_332) ;  /* 0x0000000000048947 */ /* 0x010fea0003800000 */
[----:B------:R-:W-:Y:S01]  /*d610*/  BPT.TRAP 0x1 ;  /* 0x000000040000795c */ /* 0x000fe20000300000 */
.L_x_332:
[----:B------:R-:W-:Y:S05]  /*d620*/  BSYNC B1 ;  /* 0x0000000000017941 */ /* 0x000fea0003800000 */
.L_x_331:
[----:B------:R-:W3:Y:S04]  /*d630*/  LDL R11, [R1+0x8] ;  /* 0x00000800010b7983 */ /* 0x000ee80000100800 */
[----:B-12---:R-:W2:Y:S01]  /*d640*/  LDL R3, [R1] ;  /* 0x0000000001037983 */ /* 0x006ea20000100800 */
[----:B------:R-:W-:Y:S01]  /*d650*/  R2UR UR10, R10 ;  /* 0x000000000a0a72ca */ /* 0x000fe200000e0000 */
[----:B------:R-:W-:Y:S01]  /*d660*/  UIADD3 UR4, UP0, UR54, 0x370, URZ ;  /* 0x0000037036047890 */ /* 0x000fe2000ff1e03f */
[----:B------:R-:W-:Y:S01]  /*d670*/  R2UR UR6, R8 ;  /* 0x00000000080672ca */ /* 0x000fe200000e0000 */
[----:B------:R-:W-:Y:S01]  /*d680*/  VIADD R4, R4, 0x29830 ;  /* 0x0002983004047836 */ /* 0x000fe20000000000 */
[----:B------:R-:W-:Y:S01]  /*d690*/  R2UR UR7, R9 ;  /* 0x00000000090772ca */ /* 0x000fe200000e0000 */
[----:B------:R-:W-:Y:S01]  /*d6a0*/  UIADD3.X UR5, URZ, UR55, URZ, UP0, !UPT ;  /* 0x000000373f057290 */ /* 0x000fe200087fe43f */
[----:B------:R-:W-:-:S02]  /*d6b0*/  PLOP3.LUT P0, PT, PT, PT, PT, 0x80, 0x0 ;  /* 0x000000000000781c */ /* 0x000fc40003f0f070 */
[----:B---3--:R-:W-:Y:S01]  /*d6c0*/  R2UR UR12, R11 ;  /* 0x000000000b0c72ca */ /* 0x008fe200000e0000 */
[----:B--2---:R-:W-:-:S04]  /*d6d0*/  IMAD R2, R3, 0x7800, R2 ;  /* 0x0000780003027824 */ /* 0x004fc800078e0202 */
[----:B------:R-:W-:-:S10]  /*d6e0*/  VIADD R3, R2, 0x1a400 ;  /* 0x0001a40002037836 */ /* 0x000fd40000000000 */
.L_x_333:
        /* <DEDUP_REMOVED lines=16> */
.L_x_334:
        /* <DEDUP_REMOVED lines=16> */
.L_x_335:
        /* <DEDUP_REMOVED lines=8> */
[----:B---3--:R-:W-:Y:S05]  /*d970*/  @P0 BRA.U.ANY `(.L_x_335) ;  /* 0xfffffffd00dc0947 */ /* 0x008fea000393ffff */
.L_x_322:
[----:B------:R-:W-:Y:S05]  /*d980*/  BSYNC B0 ;  /* 0x0000000000007941 */ /* 0x000fea0003800000 */
.L_x_321:
[----:B------:R-:W-:-:S06]  /*d990*/  UISETP.NE.AND UP0, UPT, UR42, 0x3, UPT ;  /* 0x000000032a00788c */ /* 0x000fcc000bf05270 */
[----:B------:R-:W-:-:S13]  /*d9a0*/  PLOP3.LUT P0, PT, PT, PT, UP0, 0x80, 0x0 ;  /* 0x000000000000781c */ /* 0x000fda0003f0f008 */
[----:B------:R-:W-:Y:S05]  /*d9b0*/  @!P0 BRA `(.L_x_336) ;  /* 0x0000000000048947 */ /* 0x000fea0003800000 */
[----:B------:R-:W-:Y:S01]  /*d9c0*/  BPT.TRAP 0x1 ;  /* 0x000000040000795c */ /* 0x000fe20000300000 */
.L_x_336:
[----:B------:R-:W-:Y:S01]  /*d9d0*/  IMAD.U32 R2, RZ, RZ, UR51 ;  /* 0x00000033ff027e24 */ /* 0x000fe2000f8e00ff */
[----:B------:R-:W-:Y:S01]  /*d9e0*/  LEA R3, R7, UR41, 0x3 ;  /* 0x0000002907037c11 */ /* 0x000fe2000f8e18ff */
[----:B------:R-:W-:Y:S03]  /*d9f0*/  BSSY B0, `(.L_x_337) ;  /* 0x0000007000007945 */ /* 0x000fe60003800000 */
[----:B------:R-:W-:Y:S01]  /*da00*/  ISETP.NE.AND P0, PT, R2, 0x3, PT ;  /* 0x000000030200780c */ /* 0x000fe20003f05270 */
[----:B------:R3:W-:Y:S01]  /*da10*/  STL [R1+0x4], R3 ;  /* 0x0000040301007387 */ /* 0x0007e20000100800 */
[----:B------:R-:W-:-:S04]  /*da20*/  LOP3.LUT R2, R6, 0x1, RZ, 0x3c, !PT ;  /* 0x0000000106027812 */ /* 0x000fc800078e3cff */
[----:B------:R-:W-:-:S04]  /*da30*/  SHF.L.U32 R2, R2, 0x1f, RZ ;  /* 0x0000001f02027819 */ /* 0x000fc800000006ff */
[----:B------:R-:W4:Y:S02]  /*da40*/  SYNCS.PHASECHK.TRANS64.TRYWAIT P2, [R3+URZ+0x29870], R2 ;  /* 0x02987002030075a7 */ /* 0x000f24000804017f */
[----:B---34-:R-:W-:Y:S05]  /*da50*/  @!P2 BRA `(.L_x_338) ;  /* 0x000000200030a947 */ /* 0x018fea0003800000 */
.L_x_388:
[----:B------:R-:W-:Y:S05]  /*da60*/  BSYNC B0 ;  /* 0x0000000000007941 */ /* 0x000fea0003800000 */
.L_x_337:
[----:B------:R-:W-:Y:S05]  /*da70*/  @!P0 BRA `(.L_x_339) ;  /* 0x0000000000048947 */ /* 0x000fea0003800000 */
[----:B------:R-:W-:Y:S01]  /*da80*/  BPT.TRAP 0x1 ;  /* 0x000000040000795c */ /* 0x000fe20000300000 */
.L_x_339:
[----:B---3--:R-:W3:Y:S01]  /*da90*/  LDL R2, [R1+0x4] ;  /* 0x0000040001027983 */ /* 0x008ee20000100800 */
[----:B------:R-:W-:-:S04]  /*daa0*/  SHF.L.U32 R3, R6, 0x1f, RZ ;  /* 0x0000001f06037819 */ /* 0x000fc800000006ff */
[----:B---3--:R3:W4:Y:S02]  /*dab0*/  SYNCS.PHASECHK.TRANS64.TRYWAIT P2, [R2+URZ+0x29860], R3 ;  /* 0x02986003020075a7 */ /* 0x008724000804017f */
[----:B---3--:R-:W-:Y:S01]  /*dac0*/  IMAD R2, R7, 0x5000, RZ ;  /* 0x0000500007027824 */ /* 0x008fe200078e02ff */
[----:B----4-:R-:W-:Y:S06]  /*dad0*/  @!P2 BRA `(.L_x_340) ;  /* 0x000000200028a947 */ /* 0x010fec0003800000 */
.L_x_389:
[----:B-1----:R-:W3:Y:S04]  /*dae0*/  LDL R4, [R1+0x28] ;  /* 0x0000280001047983 */ /* 0x002ee80000100800 */
[----:B--2---:R-:W2:Y:S04]  /*daf0*/  LDL R10, [R1+0x2c] ;  /* 0x00002c00010a7983 */ /* 0x004ea80000100800 */
[----:B------:R-:W4:Y:S01]  /*db00*/  LDL R12, [R1+0x1c] ;  /* 0x00001c00010c7983 */ /* 0x000f220000100800 */
[----:B------:R-:W-:Y:S05]  /*db10*/  WARPSYNC.ALL ;  /* 0x0000000000007948 */ /* 0x000fea0003800000 */
[----:B---3--:R-:W-:-:S05]  /*db20*/  LOP3.LUT R3, R2, R4, RZ, 0xfc, !PT ;  /* 0x0000000402037212 */ /* 0x008fca00078efcff */
[----:B------:R-:W1:Y:S01]  /*db30*/  LDSM.16.MT88.4 R4, [R3+UR41+0xa400] ;  /* 0x00a400290304783b */ /* 0x000e620008004200 */
[----:B------:R-:W-:Y:S01]  /*db40*/  VIADD R21, R3, UR41 ;  /* 0x0000002903157c36 */ /* 0x000fe20008000000 */
[----:B----4-:R-:W-:-:S03]  /*db50*/  IADD3 R2, R2, UR41, R12 ;  /* 0x0000002902027c10 */ /* 0x010fc6000fffe00c */
        /* <DEDUP_REMOVED lines=68> */
.L_x_341:
        /* <DEDUP_REMOVED lines=11> */
.L_x_320:
[----:B------:R-:W-:Y:S04]  /*e050*/  BSSY B0, `(.L_x_343) ;  /* 0x000000f000007945 */ /* 0x000fe80003800000 */
[----:B------:R-:W-:Y:S05]  /*e060*/  @P1 BRA `(.L_x_344) ;  /* 0x0000000000341947 */ /* 0x000fea0003800000 */
[----:B------:R-:W4:Y:S01]  /*e070*/  S2R R5, SR_LANEID ;  /* 0x0000000000057919 */ /* 0x000f220000000000 */
[----:B------:R-:W-:Y:S01]  /*e080*/  VOTEU.ANY UR4, UPT, PT ;  /* 0x0000000000047886 */ /* 0x000fe200038e0100 */
[----:B--23--:R-:W2:Y:S01]  /*e090*/  LDC.64 R2, c[0x0][0xc38] ;  /* 0x00030e00ff027b82 */ /* 0x00cea20000000a00 */
[----:B------:R-:W4:Y:S02]  /*e0a0*/  FLO.U32 R0, UR4 ;  /* 0x0000000400007d00 */ /* 0x000f2400080e0000 */
[----:B----4-:R-:W-:-:S06]  /*e0b0*/  ISETP.EQ.U32.AND P0, PT, R0, R5, PT ;  /* 0x000000050000720c */ /* 0x010fcc0003f02070 */
[----:B------:R-:W2:Y:S07]  /*e0c0*/  POPC R5, UR4 ;  /* 0x0000000400057d09 */ /* 0x000eae0008000000 */
[----:B--2---:R-:W2:Y:S01]  /*e0d0*/  @P0 ATOMG.E.ADD.STRONG.GPU PT, R3, desc[UR48][R2.64], R5 ;  /* 0x00000005020309a8 */ /* 0x004ea200081ee1f0 */
[----:B-1----:R-:W1:Y:S02]  /*e0e0*/  S2R R4, SR_LTMASK ;  /* 0x0000000000047919 */ /* 0x002e640000003900 */
[----:B-1----:R-:W-:-:S04]  /*e0f0*/  LOP3.LUT R4, R4, UR4, RZ, 0xc0, !PT ;  /* 0x0000000404047c12 */ /* 0x002fc8000f8ec0ff */
[----:B-----5:R-:W1:Y:S01]  /*e100*/  POPC R7, R4 ;  /* 0x0000000400077309 */ /* 0x020e620000000000 */
[----:B--2---:R-:W1:Y:S02]  /*e110*/  SHFL.IDX PT, R0, R3, R0, 0x1f ;  /* 0x00001f0003007589 */ /* 0x004e6400000e0000 */
[----:B-1----:R-:W-:-:S05]  /*e120*/  IADD3 R0, R0, UR50, R7 ;  /* 0x0000003200007c10 */ /* 0x002fca000fffe007 */
[----:B------:R4:W-:Y:S02]  /*e130*/  STL [R1+0x20], R0 ;  /* 0x0000200001007387 */ /* 0x0009e40000100800 */
.L_x_344:
[----:B------:R-:W-:Y:S05]  /*e140*/  BSYNC B0 ;  /* 0x0000000000007941 */ /* 0x000fea0003800000 */
.L_x_343:
[----:B------:R-:W-:-:S06]  /*e150*/  UISETP.NE.AND UP0, UPT, UR42, 0x3, UPT ;  /* 0x000000032a00788c */ /* 0x000fcc000bf05270 */
[----:B------:R-:W-:-:S13]  /*e160*/  PLOP3.LUT P0, PT, PT, PT, UP0, 0x80, 0x0 ;  /* 0x000000000000781c */ /* 0x000fda0003f0f008 */
[----:B------:R-:W-:Y:S05]  /*e170*/  @!P0 BRA `(.L_x_345) ;  /* 0x0000000000048947 */ /* 0x000fea0003800000 */
[----:B------:R-:W-:Y:S01]  /*e180*/  BPT.TRAP 0x1 ;  /* 0x000000040000795c */ /* 0x000fe20000300000 */
.L_x_345:
[----:B--23--:R-:W2:Y:S04]  /*e190*/  LDL R2, [R1+0xc] ;  /* 0x00000c0001027983 */ /* 0x00cea80000100800 */
[----:B----4-:R-:W3:Y:S01]  /*e1a0*/  LDL R0, [R1] ;  /* 0x0000000001007983 */ /* 0x010ee20000100800 */
[----:B------:R-:W-:Y:S01]  /*e1b0*/  BSSY B0, `(.L_x_346) ;  /* 0x0000008000007945 */ /* 0x000fe20003800000 */
[----:B--2---:R-:W-:-:S04]  /*e1c0*/  LOP3.LUT R3, R2, 0x1, RZ, 0x3c, !PT ;  /* 0x0000000102037812 */ /* 0x004fc800078e3cff */
[----:B------:R-:W-:Y:S02]  /*e1d0*/  SHF.L.U32 R3, R3, 0x1f, RZ ;  /* 0x0000001f03037819 */ /* 0x000fe400000006ff */
[----:B---3--:R-:W-:-:S04]  /*e1e0*/  LEA R20, R0, UR41, 0x3 ;  /* 0x0000002900147c11 */ /* 0x008fc8000f8e18ff */
[----:B------:R-:W2:Y:S01]  /*e1f0*/  SYNCS.PHASECHK.TRANS64.TRYWAIT P0, [R20+URZ+0x29870], R3 ;  /* 0x02987003140075a7 */ /* 0x000ea2000800017f */
[----:B------:R-:W-:-:S05]  /*e200*/  IMAD.U32 R0, RZ, RZ, UR51 ;  /* 0x00000033ff007e24 */ /* 0x000fca000f8e00ff */
[----:B------:R-:W-:Y:S01]  /*e210*/  ISETP.NE.AND P2, PT, R0, 0x3, PT ;  /* 0x000000030000780c */ /* 0x000fe20003f45270 */
[----:B--2---:R-:W-:-:S12]  /*e220*/  @!P0 BRA `(.L_x_347) ;  /* 0x00000018006c8947 */ /* 0x004fd80003800000 */
.L_x_390:
[----:B------:R-:W-:Y:S05]  /*e230*/  BSYNC B0 ;  /* 0x0000000000007941 */ /* 0x000fea0003800000 */
.L_x_346:
[----:B------:R-:W-:Y:S05]  /*e240*/  @!P2 BRA `(.L_x_348) ;  /* 0x000000000004a947 */ /* 0x000fea0003800000 */
[----:B------:R-:W-:Y:S01]  /*e250*/  BPT.TRAP 0x1 ;  /* 0x000000040000795c */ /* 0x000fe20000300000 */
.L_x_348:
[----:B------:R-:W2:Y:S02]  /*e260*/  LDL R0, [R1+0xc] ;  /* 0x00000c0001007983 */ /* 0x000ea40000100800 */
[----:B--2---:R-:W-:-:S04]  /*e270*/  SHF.L.U32 R3, R0, 0x1f, RZ ;  /* 0x0000001f00037819 */ /* 0x004fc800000006ff */
[----:B------:R-:W2:Y:S02]  /*e280*/  SYNCS.PHASECHK.TRANS64.TRYWAIT P0, [R20+URZ+0x29860], R3 ;  /* 0x02986003140075a7 */ /* 0x000ea4000800017f */
[----:B--2---:R-:W-:Y:S05]  /*e290*/  @!P0 BRA `(.L_x_349) ;  /* 0x0000001800648947 */ /* 0x004fea0003800000 */
.L_x_391:
[----:B------:R-:W3:Y:S04]  /*e2a0*/  LDL R0, [R1] ;  /* 0x0000000001007983 */ /* 0x000ee80000100800 */
[----:B------:R-:W4:Y:S04]  /*e2b0*/  LDL R2, [R1+0x28] ;  /* 0x0000280001027983 */ /* 0x000f280000100800 */
[----:B------:R-:W2:Y:S04]  /*e2c0*/  LDL R10, [R1+0x2c] ;  /* 0x00002c00010a7983 */ /* 0x000ea80000100800 */
[----:B------:R-:W2:Y:S01]  /*e2d0*/  LDL R12, [R1+0x1c] ;  /* 0x00001c00010c7983 */ /* 0x000ea20000100800 */
[----:B------:R-:W-:Y:S05]  /*e2e0*/  WARPSYNC.ALL ;  /* 0x0000000000007948 */ /* 0x000fea0003800000 */
[----:B---3--:R-:W-:-:S05]  /*e2f0*/  IMAD R0, R0, 0x5000, RZ ;  /* 0x0000500000007824 */ /* 0x008fca00078e02ff */
[----:B----4-:R-:W-:-:S05]  /*e300*/  LOP3.LUT R2, R0, R2, RZ, 0xfc, !PT ;  /* 0x0000000200027212 */ /* 0x010fca00078efcff */
[----:B-1---5:R-:W1:Y:S01]  /*e310*/  LDSM.16.MT88.4 R4, [R2+UR41+0xa400] ;  /* 0x00a400290204783b */ /* 0x022e620008004200 */
[----:B--2---:R-:W-:Y:S01]  /*e320*/  VIADD R3, R2, UR41 ;  /* 0x0000002902037c36 */ /* 0x004fe20008000000 */
[----:B------:R-:W-:-:S03]  /*e330*/  IADD3 R0, R0, UR41, R12 ;  /* 0x0000002900007c10 */ /* 0x000fc6000fffe00c */
        /* <DEDUP_REMOVED lines=68> */
.L_x_350:
[----:B------:R-:W3:Y:S01]  /*e780*/  LDL.LU R2, [R1] ;  /* 0x0000000001027983 */ /* 0x000ee20000300800 */
[----:B-1----:R-:W-:Y:S03]  /*e790*/  SYNCS.ARRIVE.TRANS64.A1T0 RZ, [R20+URZ+0x29850], RZ ;  /* 0x029850ff14ff79a7 */ /* 0x002fe6000810003f */
[----:B------:R-:W4:Y:S01]  /*e7a0*/  LDL.LU R3, [R1+0xc] ;  /* 0x00000c0001037983 */ /* 0x000f220000300800 */
[----:B--2---:R-:W-:-:S05]  /*e7b0*/  @!P1 VIADD R0, R20, 0x29880 ;  /* 0x0002988014009836 */ /* 0x004fca0000000000 */
[----:B------:R-:W-:Y:S01]  /*e7c0*/  @!P1 PRMT R0, RZ, 0x654, R0 ;  /* 0x00000654ff009816 */ /* 0x000fe20000000000 */
[----:B------:R-:W-:Y:S06]  /*e7d0*/  BAR.SYNC.DEFER_BLOCKING 0x2, 0x80 ;  /* 0x0082000000007b1d */ /* 0x000fec0000010000 */
[----:B------:R3:W-:Y:S02]  /*e7e0*/  @!P1 SYNCS.ARRIVE.TRANS64.RED.A1T0 RZ, [R0+URZ], RZ ;  /* 0x000000ff00ff99a7 */ /* 0x0007e4000810043f */
[----:B---3--:R-:W-:-:S05]  /*e7f0*/  VIADD R0, R2, 0x1 ;  /* 0x0000000102007836 */ /* 0x008fca0000000000 */
[----:B------:R-:W-:-:S04]  /*e800*/  ISETP.NE.AND P0, PT, R0, 0x2, PT ;  /* 0x000000020000780c */ /* 0x000fc80003f05270 */
[----:B------:R-:W-:Y:S02]  /*e810*/  SEL R2, RZ, 0x1, P0 ;  /* 0x00000001ff027807 */ /* 0x000fe40000000000 */
[----:B------:R-:W-:Y:S02]  /*e820*/  SEL R0, R0, RZ, P0 ;  /* 0x000000ff00007207 */ /* 0x000fe40000000000 */
[----:B----4-:R-:W-:-:S03]  /*e830*/  LOP3.LUT R3, R3, R2, RZ, 0x3c, !PT ;  /* 0x0000000203037212 */ /* 0x010fc600078e3cff */
[----:B------:R1:W-:Y:S04]  /*e840*/  STL [R1], R0 ;  /* 0x0000000001007387 */ /* 0x0003e80000100800 */
[----:B------:R1:W-:Y:S02]  /*e850*/  STL [R1+0xc], R3 ;  /* 0x00000c0301007387 */ /* 0x0003e40000100800 */
.L_x_304:
[----:B------:R-:W-:Y:S05]  /*e860*/  BSYNC B6 ;  /* 0x0000000000067941 */ /* 0x000fea0003800000 */
.L_x_302:
[----:B-12---:R-:W2:Y:S02]  /*e870*/  LDL R0, [R1+0x30] ;  /* 0x0000300001007983 */ /* 0x006ea40000100800 */
[----:B--2---:R-:W-:-:S13]  /*e880*/  LOP3.LUT P0, RZ, R0, 0x2, RZ, 0xc0, !PT ;  /* 0x0000000200ff7812 */ /* 0x004fda000780c0ff */
[----:B------:R-:W-:Y:S05]  /*e890*/  @!P0 BRA `(.L_x_351) ;  /* 0x0000000000308947 */ /* 0x000fea0003800000 */
[----:B------:R-:W1:Y:S08]  /*e8a0*/  S2UR UR5, SR_CgaCtaId ;  /* 0x00000000000579c3 */ /* 0x000e700000008800 */
[----:B------:R-:W-:Y:S06]  /*e8b0*/  BAR.SYNC.DEFER_BLOCKING 0x5, 0x180 ;  /* 0x0146000000007b1d */ /* 0x000fec0000010000 */
[----:B------:R-:W-:-:S02]  /*e8c0*/  UMOV UR4, 0x400 ;  /* 0x0000040000047882 */ /* 0x000fc40000000000 */
[----:B-1----:R-:W-:-:S09]  /*e8d0*/  ULEA UR4, UR5, UR4, 0x18 ;  /* 0x0000000405047291 */ /* 0x002fd2000f8ec03f */
[----:B------:R-:W1:Y:S04]  /*e8e0*/  LDS.128 R4, [UR4+0x298d0] ;  /* 0x0298d004ff047984 */ /* 0x000e680008000c00 */
[----:B-1----:R2:W-:Y:S01]  /*e8f0*/  STL.64 [R1+0x20], R4 ;  /* 0x0000200401007387 */ /* 0x0025e20000100a00 */
[----:B------:R-:W-:Y:S02]  /*e900*/  IMAD.MOV.U32 R2, RZ, RZ, R7 ;  /* 0x000000ffff027224 */ /* 0x000fe400078e0007 */
[----:B------:R-:W-:-:S03]  /*e910*/  IMAD.MOV.U32 R0, RZ, RZ, R6 ;  /* 0x000000ffff007224 */ /* 0x000fc600078e0006 */
[----:B------:R-:W-:Y:S02]  /*e920*/  R2UR UR52, R2 ;  /* 0x00000000023472ca */ /* 0x000fe400000e0000 */
[----:B------:R-:W-:Y:S01]  /*e930*/  R2UR UR38, R0 ;  /* 0x00000000002672ca */ /* 0x000fe200000e0000 */
[----:B------:R-:W-:Y:S06]  /*e940*/  BAR.ARV 0x4, 0x180 ;  /* 0x0106000000007b1d */ /* 0x000fec0000002000 */
[----:B------:R-:W-:Y:S08]  /*e950*/  BRA `(.L_x_352) ;  /* 0x00000008003c7947 */ /* 0x000ff00003800000 */
.L_x_351:
[----:B------:R-:W1:Y:S01]  /*e960*/  S2R R2, SR_TID.X ;  /* 0x0000000000027919 */ /* 0x000e620000002100 */
[----:B------:R-:W-:Y:S01]  /*e970*/  ULDC UR4, c[0x0][0xc14] ;  /* 0x0003050000047ab9 */ /* 0x000fe20000000800 */
[----:B------:R-:W2:Y:S01]  /*e980*/  LDL.LU R0, [R1+0x20] ;  /* 0x0000200001007983 */ /* 0x000ea20000300800 */
[----:B------:R-:W-:Y:S01]  /*e990*/  IMAD.MOV.U32 R4, RZ, RZ, RZ ;  /* 0x000000ffff047224 */ /* 0x000fe200078e00ff */
[----:B-1----:R-:W-:-:S04]  /*e9a0*/  LOP3.LUT R9, R2, 0x1f, RZ, 0xc0, !PT ;  /* 0x0000001f02097812 */ /* 0x002fc800078ec0ff */
[C---:B------:R-:W-:Y:S01]  /*e9b0*/  ISETP.NE.AND P0, PT, R9.reuse, 0x1f, PT ;  /* 0x0000001f0900780c */ /* 0x040fe20003f05270 */
[----:B------:R-:W-:-:S05]  /*e9c0*/  VIADD R5, R9, UR52 ;  /* 0x0000003409057c36 */ /* 0x000fca0008000000 */
[----:B------:R-:W-:Y:S01]  /*e9d0*/  ISETP.GE.OR P1, PT, R5, UR4, !P0 ;  /* 0x0000000405007c0c */ /* 0x000fe2000c726670 */
[----:B------:R-:W-:-:S12]  /*e9e0*/  ULDC UR4, c[0x0][0xc14] ;  /* 0x0003050000047ab9 */ /* 0x000fd80000000800 */
[----:B------:R-:W1:Y:S02]  /*e9f0*/  @!P1 LDC.64 R2, c[0x0][0xc58] ;  /* 0x00031600ff029b82 */ /* 0x000e640000000a00 */
[----:B-1----:R-:W-:-:S05]  /*ea00*/  @!P1 IMAD.WIDE R2, R5, 0x4, R2 ;  /* 0x0000000405029825 */ /* 0x002fca00078e0202 */
[----:B------:R-:W3:Y:S01]  /*ea10*/  @!P1 LDG.E R4, desc[UR48][R2.64] ;  /* 0x0000003002049981 */ /* 0x000ee2000c1e1900 */
[C---:B------:R-:W-:Y:S02]  /*ea20*/  ISETP.NE.AND P1, PT, R9.reuse, RZ, PT ;  /* 0x000000ff0900720c */ /* 0x040fe40003f25270 */
[C---:B------:R-:W-:Y:S02]  /*ea30*/  ISETP.GE.U32.AND P2, PT, R9.reuse, 0x2, PT ;  /* 0x000000020900780c */ /* 0x040fe40003f46070 */
[C---:B------:R-:W-:Y:S02]  /*ea40*/  ISETP.GE.U32.AND P3, PT, R9.reuse, 0x4, PT ;  /* 0x000000040900780c */ /* 0x040fe40003f66070 */
[C---:B------:R-:W-:Y:S02]  /*ea50*/  ISETP.GE.U32.AND P4, PT, R9.reuse, 0x8, PT ;  /* 0x000000080900780c */ /* 0x040fe40003f86070 */
[----:B------:R-:W-:Y:S01]  /*ea60*/  ISETP.GE.U32.AND P5, PT, R9, 0x10, PT ;  /* 0x000000100900780c */ /* 0x000fe20003fa6070 */
[----:B--2---:R-:W-:-:S02]  /*ea70*/  IMAD.MOV.U32 R8, RZ, RZ, R0 ;  /* 0x000000ffff087224 */ /* 0x004fc400078e0000 */
[----:B---3--:R-:W1:Y:S02]  /*ea80*/  SHFL.UP PT, R0, R4, 0x1, RZ ;  /* 0x0420000004007989 */ /* 0x008e6400000e00ff */
[----:B-1----:R-:W-:-:S05]  /*ea90*/  SEL R5, R0, RZ, P1 ;  /* 0x000000ff00057207 */ /* 0x002fca0000800000 */
[----:B------:R-:W-:-:S05]  /*eaa0*/  IMAD.IADD R5, R4, 0x1, R5 ;  /* 0x0000000104057824 */ /* 0x000fca00078e0205 */
[----:B------:R-:W1:Y:S02]  /*eab0*/  SHFL.UP PT, R0, R5, 0x2, RZ ;  /* 0x0440000005007989 */ /* 0x000e6400000e00ff */
        /* <DEDUP_REMOVED lines=8> */
[----:B------:R-:W1:Y:S04]  /*eb40*/  SHFL.UP PT, R2, R7, 0x10, RZ ;  /* 0x0600000007027989 */ /* 0x000e6800000e00ff */
[----:B------:R-:W-:Y:S01]  /*eb50*/  SHFL.IDX PT, R9, R8, 0x1, 0x1f ;  /* 0x00201f0008097f89 */ /* 0x000fe200000e0000 */
[----:B-1----:R-:W-:-:S05]  /*eb60*/  SEL R2, R2, RZ, P5 ;  /* 0x000000ff02027207 */ /* 0x002fca0002800000 */
[----:B------:R-:W-:Y:S02]  /*eb70*/  IMAD.IADD R3, R7, 0x1, R2 ;  /* 0x0000000107037824 */ /* 0x000fe400078e0202 */
[----:B------:R-:W1:Y:S03]  /*eb80*/  LDC R2, c[0x0][0xc10] ;  /* 0x00030400ff027b82 */ /* 0x000e660000000800 */
[----:B------:R-:W1:Y:S04]  /*eb90*/  SHFL.IDX PT, R5, R3, 0x1f, 0x1f ;  /* 0x03e01f0003057f89 */ /* 0x000e6800000e0000 */
[----:B------:R-:W2:Y:S01]  /*eba0*/  SHFL.IDX PT, R0, R8, RZ, 0x1f ;  /* 0x00001fff08007589 */ /* 0x000ea200000e0000 */
[----:B-1----:R-:W-:-:S04]  /*ebb0*/  IMAD R6, R5, R2, RZ ;  /* 0x0000000205067224 */ /* 0x002fc800078e02ff */
[----:B------:R-:W-:-:S05]  /*ebc0*/  IMAD.IADD R5, R9, 0x1, R6 ;  /* 0x0000000109057824 */ /* 0x000fca00078e0206 */
[----:B--2---:R-:W-:-:S13]  /*ebd0*/  ISETP.GT.AND P6, PT, R5, R0, PT ;  /* 0x000000000500720c */ /* 0x004fda0003fc4270 */
[----:B------:R-:W-:Y:S05]  /*ebe0*/  @P6 BRA `(.L_x_353) ;  /* 0x0000000000906947 */ /* 0x000fea0003800000 */
.L_x_357:
[----:B------:R-:W-:-:S04]  /*ebf0*/  UIADD3 UR52, UR52, 0x1f, URZ ;  /* 0x0000001f34347890 */ /* 0x000fc8000fffe03f */
[----:B------:R-:W-:-:S06]  /*ec00*/  UISETP.GE.AND UP0, UPT, UR52, UR4, UPT ;  /* 0x000000043400728c */ /* 0x000fcc000bf06270 */
[----:B------:R-:W-:-:S13]  /*ec10*/  PLOP3.LUT P6, PT, PT, PT, UP0, 0x40, 0x0 ;  /* 0x000000000000781c */ /* 0x000fda0003fce808 */
[----:B------:R-:W-:Y:S05]  /*ec20*/  @!P6 BRA `(.L_x_354) ;  /* 0x00000004003ce947 */ /* 0x000fea0003800000 */
[----:B------:R-:W1:Y:S01]  /*ec30*/  S2R R2, SR_TID.X ;  /* 0x0000000000027919 */ /* 0x000e620000002100 */
[----:B------:R-:W-:Y:S01]  /*ec40*/  BSSY B0, `(.L_x_355) ;  /* 0x0000009000007945 */ /* 0x000fe20003800000 */
[----:B------:R-:W-:Y:S01]  /*ec50*/  IMAD.MOV.U32 R4, RZ, RZ, RZ ;  /* 0x000000ffff047224 */ /* 0x000fe200078e00ff */
[----:B-1----:R-:W-:-:S05]  /*ec60*/  LOP3.LUT R2, R2, 0x1f, RZ, 0xc0, !PT ;  /* 0x0000001f02027812 */ /* 0x002fca00078ec0ff */
[----:B------:R-:W-:-:S05]  /*ec70*/  VIADD R7, R2, UR52 ;  /* 0x0000003402077c36 */ /* 0x000fca0008000000 */
[----:B------:R-:W-:-:S13]  /*ec80*/  ISETP.GE.OR P6, PT, R7, UR4, !P0 ;  /* 0x0000000407007c0c */ /* 0x000fda000c7c6670 */
[----:B------:R-:W-:Y:S05]  /*ec90*/  @P6 BRA `(.L_x_356) ;  /* 0x00000000000c6947 */ /* 0x000fea0003800000 */
[----:B------:R-:W1:Y:S02]  /*eca0*/  LDC.64 R2, c[0x0][0xc58] ;  /* 0x00031600ff027b82 */ /* 0x000e640000000a00 */
[----:B-1----:R-:W-:-:S05]  /*ecb0*/  IMAD.WIDE R2, R7, 0x4, R2 ;  /* 0x0000000407027825 */ /* 0x002fca00078e0202 */
[----:B------:R1:W5:Y:S02]  /*ecc0*/  LDG.E R4, desc[UR48][R2.64] ;  /* 0x0000003002047981 */ /* 0x000364000c1e1900 */
.L_x_356:
[----:B------:R-:W-:Y:S05]  /*ecd0*/  BSYNC B0 ;  /* 0x0000000000007941 */ /* 0x000fea0003800000 */
.L_x_355:
[----:B-1---5:R-:W1:Y:S02]  /*ece0*/  SHFL.UP PT, R2, R4, 0x1, RZ ;  /* 0x0420000004027989 */ /* 0x022e6400000e00ff */
        /* <DEDUP_REMOVED lines=12> */
[----:B-1----:R-:W-:Y:S02]  /*edb0*/  SEL R9, R2, RZ, P5 ;  /* 0x000000ff02097207 */ /* 0x002fe40002800000 */
[----:B------:R-:W1:Y:S03]  /*edc0*/  LDC R2, c[0x0][0xc10] ;  /* 0x00030400ff027b82 */ /* 0x000e660000000800 */
[----:B------:R-:W-:-:S05]  /*edd0*/  IMAD.IADD R3, R8, 0x1, R9 ;  /* 0x0000000108037824 */ /* 0x000fca00078e0209 */
[----:B------:R-:W1:Y:S02]  /*ede0*/  SHFL.IDX PT, R9, R3, 0x1f, 0x1f ;  /* 0x03e01f0003097f89 */ /* 0x000e6400000e0000 */
[----:B-1----:R-:W-:-:S04]  /*edf0*/  IMAD R6, R9, R2, RZ ;  /* 0x0000000209067224 */ /* 0x002fc800078e02ff */
[----:B------:R-:W-:-:S05]  /*ee00*/  IMAD.IADD R5, R6, 0x1, R5 ;  /* 0x0000000106057824 */ /* 0x000fca00078e0205 */
[----:B------:R-:W-:-:S13]  /*ee10*/  ISETP.GT.AND P6, PT, R5, R0, PT ;  /* 0x000000000500720c */ /* 0x000fda0003fc4270 */
[----:B------:R-:W-:Y:S05]  /*ee20*/  @!P6 BRA `(.L_x_357) ;  /* 0xfffffffc0070e947 */ /* 0x000fea000383ffff */
.L_x_353:
[----:B------:R-:W-:Y:S02]  /*ee30*/  IMAD.IADD R7, R5, 0x1, -R6 ;  /* 0x0000000105077824 */ /* 0x000fe400078e0a06 */
[----:B------:R-:W-:Y:S02]  /*ee40*/  IMAD.MOV.U32 R6, RZ, RZ, RZ ;  /* 0x000000ffff067224 */ /* 0x000fe400078e00ff */
[----:B------:R-:W-:-:S05]  /*ee50*/  IMAD R5, R3, R2, R7 ;  /* 0x0000000203057224 */ /* 0x000fca00078e0207 */
[----:B------:R-:W-:-:S13]  /*ee60*/  ISETP.GT.AND P0, PT, R5, R0, PT ;  /* 0x000000000500720c */ /* 0x000fda0003f04270 */
[----:B------:R-:W-:Y:S02]  /*ee70*/  VOTEU.ANY UR5, UPT, !P0 ;  /* 0x0000000000057886 */ /* 0x000fe400040e0100 */
[----:B------:R-:W-:Y:S02]  /*ee80*/  UPOPC UR4, UR5 ;  /* 0x00000005000472bf */ /* 0x000fe40008000000 */
[----:B------:R-:W-:-:S04]  /*ee90*/  ISETP.NE.AND P0, PT, RZ, UR5, PT ;  /* 0x00000005ff007c0c */ /* 0x000fc8000bf05270 */
[----:B------:R-:W-:-:S05]  /*eea0*/  IMAD.U32 R11, RZ, RZ, UR4 ;  /* 0x00000004ff0b7e24 */ /* 0x000fca000f8e00ff */
[----:B------:R-:W1:Y:S02]  /*eeb0*/  SHFL.IDX PT, R4, R4, R11, 0x1f ;  /* 0x00001f0b04047589 */ /* 0x000e6400000e0000 */
[----:B-1----:R-:W-:-:S04]  /*eec0*/  IABS R5, R4 ;  /* 0x0000000400057213 */ /* 0x002fc80000000000 */
[----:B------:R-:W1:Y:S08]  /*eed0*/  I2F.RP R8, R5 ;  /* 0x0000000500087306 */ /* 0x000e700000209400 */
[----:B-1----:R-:W1:Y:S02]  /*eee0*/  MUFU.RCP R8, R8 ;  /* 0x0000000800087308 */ /* 0x002e640000001000 */
[----:B-1----:R-:W-:-:S06]  /*eef0*/  VIADD R9, R8, 0xffffffe ;  /* 0x0ffffffe08097836 */ /* 0x002fcc0000000000 */
[----:B------:R-:W1:Y:S01]  /*ef00*/  F2I.FTZ.U32.TRUNC.NTZ R9, R9 ;  /* 0x0000000900097305 */ /* 0x000e62000021f000 */
[----:B------:R-:W-:Y:S05]  /*ef10*/  @!P0 BRA `(.L_x_358) ;  /* 0x00000000000c8947 */ /* 0x000fea0003800000 */
[----:B------:R-:W-:-:S06]  /*ef20*/  UIADD3 UR5, UR4, -0x1, URZ ;  /* 0xffffffff04057890 */ /* 0x000fcc000fffe03f */
[----:B------:R-:W-:-:S06]  /*ef30*/  IMAD.U32 R6, RZ, RZ, UR5 ;  /* 0x00000005ff067e24 */ /* 0x000fcc000f8e00ff */
[----:B------:R2:W3:Y:S02]  /*ef40*/  SHFL.IDX PT, R6, R3, R6, 0x1f ;  /* 0x00001f0603067589 */ /* 0x0004e400000e0000 */
.L_x_358:
[----:B---3--:R-:W-:Y:S01]  /*ef50*/  IMAD R7, R6, R2, R7 ;  /* 0x0000000206077224 */ /* 0x008fe200078e0207 */
[----:B------:R-:W-:Y:S01]  /*ef60*/  UIADD3 UR52, UR4, UR52, URZ ;  /* 0x0000003404347290 */ /* 0x000fe2000fffe03f */
[--C-:B-1----:R-:W-:Y:S02]  /*ef70*/  IMAD.MOV R6, RZ, RZ, -R9.reuse ;  /* 0x000000ffff067224 */ /* 0x102fe400078e0a09 */
[----:B------:R-:W-:Y:S01]  /*ef80*/  IMAD.MOV.U32 R2, RZ, RZ, RZ ;  /* 0x000000ffff027224 */ /* 0x000fe200078e00ff */
[----:B------:R3:W-:Y:S01]  /*ef90*/  STL [R1+0x20], R7 ;  /* 0x0000200701007387 */ /* 0x0007e20000100800 */
[----:B------:R-:W-:Y:S02]  /*efa0*/  IMAD R6, R6, R5, RZ ;  /* 0x0000000506067224 */ /* 0x000fe400078e02ff */
[----:B--2---:R-:W-:Y:S02]  /*efb0*/  IMAD.MOV.U32 R3, RZ, RZ, R9 ;  /* 0x000000ffff037224 */ /* 0x004fe400078e0009 */
[----:B------:R-:W-:Y:S01]  /*efc0*/  IMAD.HI.U32 R9, R9, R6, R2 ;  /* 0x0000000609097227 */ /* 0x000fe200078e0002 */
[----:B------:R-:W-:-:S03]  /*efd0*/  IABS R2, R4 ;  /* 0x0000000400027213 */ /* 0x000fc60000000000 */
[----:B------:R-:W-:Y:S02]  /*efe0*/  IMAD.IADD R3, R0, 0x1, -R7 ;  /* 0x0000000100037824 */ /* 0x000fe400078e0a07 */
[----:B------:R-:W-:-:S03]  /*eff0*/  IMAD.MOV R2, RZ, RZ, -R2 ;  /* 0x000000ffff027224 */ /* 0x000fc600078e0a02 */
[----:B------:R-:W-:-:S05]  /*f000*/  IABS R0, R3 ;  /* 0x0000000300007213 */ /* 0x000fca0000000000 */
[----:B------:R-:W-:-:S04]  /*f010*/  IMAD.HI.U32 R9, R9, R0, RZ ;  /* 0x0000000009097227 */ /* 0x000fc800078e00ff */
[----:B------:R-:W-:-:S05]  /*f020*/  IMAD R0, R9, R2, R0 ;  /* 0x0000000209007224 */ /* 0x000fca00078e0200 */
[----:B------:R-:W-:-:S13]  /*f030*/  ISETP.GT.U32.AND P1, PT, R5, R0, PT ;  /* 0x000000000500720c */ /* 0x000fda0003f24070 */
[----:B------:R-:W-:Y:S02]  /*f040*/  @!P1 IMAD.IADD R0, R0, 0x1, -R5 ;  /* 0x0000000100009824 */ /* 0x000fe400078e0a05 */
[----:B------:R-:W-:Y:S01]  /*f050*/  @!P1 VIADD R9, R9, 0x1 ;  /* 0x0000000109099836 */ /* 0x000fe20000000000 */
[----:B------:R-:W-:Y:S02]  /*f060*/  ISETP.NE.AND P1, PT, R4, RZ, PT ;  /* 0x000000ff0400720c */ /* 0x000fe40003f25270 */
[----:B------:R-:W-:Y:S02]  /*f070*/  ISETP.GE.U32.AND P0, PT, R0, R5, PT ;  /* 0x000000050000720c */ /* 0x000fe40003f06070 */
[----:B------:R-:W-:-:S04]  /*f080*/  LOP3.LUT R0, R3, R4, RZ, 0x3c, !PT ;  /* 0x0000000403007212 */ /* 0x000fc800078e3cff */
[----:B------:R-:W-:-:S07]  /*f090*/  ISETP.GE.AND P2, PT, R0, RZ, PT ;  /* 0x000000ff0000720c */ /* 0x000fce0003f46270 */
[----:B------:R-:W-:-:S06]  /*f0a0*/  @P0 VIADD R9, R9, 0x1 ;  /* 0x0000000109090836 */ /* 0x000fcc0000000000 */
[----:B------:R-:W-:Y:S01]  /*f0b0*/  @!P2 IMAD.MOV R9, RZ, RZ, -R9 ;  /* 0x000000ffff09a224 */ /* 0x000fe200078e0a09 */
[----:B------:R-:W-:-:S04]  /*f0c0*/  @!P1 LOP3.LUT R9, RZ, R4, RZ, 0x33, !PT ;  /* 0x00000004ff099212 */ /* 0x000fc800078e33ff */
[----:B------:R-:W-:Y:S01]  /*f0d0*/  R2UR UR38, R9 ;  /* 0x00000000092672ca */ /* 0x000fe200000e0000 */
[----:B------:R-:W-:-:S04]  /*f0e0*/  IMAD.MOV R9, RZ, RZ, -R9 ;  /* 0x000000ffff097224 */ /* 0x000fc800078e0a09 */
[----:B------:R-:W-:-:S05]  /*f0f0*/  IMAD R0, R4, R9, R3 ;  /* 0x0000000904007224 */ /* 0x000fca00078e0203 */
[----:B------:R3:W-:Y:S01]  /*f100*/  STL [R1+0x24], R0 ;  /* 0x0000240001007387 */ /* 0x0007e20000100800 */
[----:B------:R-:W-:Y:S05]  /*f110*/  BRA `(.L_x_359) ;  /* 0x0000000000107947 */ /* 0x000fea0003800000 */
.L_x_354:
[----:B------:R1:W-:Y:S01]  /*f120*/  STL [R1+0x20], R0 ;  /* 0x0000200001007387 */ /* 0x0003e20000100800 */
[----:B------:R-:W-:Y:S01]  /*f130*/  ULDC UR52, c[0x0][0xc14] ;  /* 0x0003050000347ab9 */ /* 0x000fe20000000800 */
[----:B------:R-:W-:Y:S02]  /*f140*/  UMOV UR38, URZ ;  /* 0x0000003f00267c82 */ /* 0x000fe40008000000 */
[----:B------:R1:W-:Y:S03]  /*f150*/  STL [R1+0x24], RZ ;  /* 0x000024ff01007387 */ /* 0x0003e60000100800 */
.L_x_359:
[----:B------:R-:W2:Y:S04]  /*f160*/  LDL R3, [R1+0x20] ;  /* 0x0000200001037983 */ /* 0x000ea80000100800 */
[----:B------:R-:W4:Y:S01]  /*f170*/  LDL R2, [R1+0x24] ;  /* 0x0000240001027983 */ /* 0x000f220000100800 */
[----:B------:R-:W-:Y:S02]  /*f180*/  IMAD.U32 R6, RZ, RZ, UR38 ;  /* 0x00000026ff067e24 */ /* 0x000fe4000f8e00ff */
[----:B---3--:R-:W-:Y:S01]  /*f190*/  IMAD.U32 R7, RZ, RZ, UR52 ;  /* 0x00000034ff077e24 */ /* 0x008fe2000f8e00ff */
[----:B-1----:R-:W1:Y:S02]  /*f1a0*/  S2R R0, SR_TID.X ;  /* 0x0000000000007919 */ /* 0x002e640000002100 */
[----:B-1----:R-:W-:Y:S01]  /*f1b0*/  LOP3.LUT R0, R0, 0x1f, RZ, 0xc0, !PT ;  /* 0x0000001f00007812 */ /* 0x002fe200078ec0ff */
[----:B------:R-:W-:Y:S03]  /*f1c0*/  BAR.SYNC.DEFER_BLOCKING 0x4, 0x180 ;  /* 0x0106000000007b1d */ /* 0x000fe60000010000 */
[----:B------:R-:W-:-:S13]  /*f1d0*/  ISETP.NE.AND P0, PT, R0, RZ, PT ;  /* 0x000000ff0000720c */ /* 0x000fda0003f05270 */
[----:B------:R-:W-:Y:S01]  /*f1e0*/  @!P0 MOV R0, 0x400 ;  /* 0x0000040000008802 */ /* 0x000fe20000000f00 */
[----:B--2---:R-:W-:Y:S02]  /*f1f0*/  IMAD.MOV.U32 R4, RZ, RZ, R3 ;  /* 0x000000ffff047224 */ /* 0x004fe400078e0003 */
[----:B------:R-:W1:Y:S01]  /*f200*/  @!P0 S2R R3, SR_CgaCtaId ;  /* 0x0000000000038919 */ /* 0x000e620000008800 */
[----:B----4-:R-:W-:Y:S01]  /*f210*/  IMAD.MOV.U32 R5, RZ, RZ, R2 ;  /* 0x000000ffff057224 */ /* 0x010fe200078e0002 */
[----:B-1----:R-:W-:-:S05]  /*f220*/  @!P0 LEA R0, R3, R0, 0x18 ;  /* 0x0000000003008211 */ /* 0x002fca00078ec0ff */
[----:B------:R1:W-:Y:S01]  /*f230*/  @!P0 STS.128 [R0+0x298d0], R4 ;  /* 0x0298d00400008388 */ /* 0x0003e20000000c00 */
[----:B------:R-:W-:Y:S06]  /*f240*/  BAR.ARV 0x5, 0x180 ;  /* 0x0146000000007b1d */ /* 0x000fec0000002000 */
.L_x_352:
[----:B------:R-:W-:Y:S02]  /*f250*/  ULDC UR4, c[0x0][0xc14] ;  /* 0x0003050000047ab9 */ /* 0x000fe40000000800 */
[----:B------:R-:W-:-:S06]  /*f260*/  UISETP.GE.AND UP0, UPT, UR52, UR4, UPT ;  /* 0x000000043400728c */ /* 0x000fcc000bf06270 */
[----:B------:R-:W-:-:S13]  /*f270*/  PLOP3.LUT P0, PT, PT, PT, UP0, 0x80, 0x0 ;  /* 0x000000000000781c */ /* 0x000fda0003f0f008 */
[----:B------:R-:W-:Y:S05]  /*f280*/  @!P0 BRA `(.L_x_360) ;  /* 0xffffffc400748947 */ /* 0x000fea000383ffff */
.L_x_300:
[----:B-1----:R-:W3:Y:S01]  /*f290*/  LDL.LU R0, [R1+0x34] ;  /* 0x0000340001007983 */ /* 0x002ee20000300800 */
[----:B------:R-:W-:Y:S01]  /*f2a0*/  BSSY B0, `(.L_x_361) ;  /* 0x000000b000007945 */ /* 0x000fe20003800000 */
[----:B--2---:R-:W1:Y:S01]  /*f2b0*/  S2R R5, SR_CgaCtaId ;  /* 0x0000000000057919 */ /* 0x004e620000008800 */
[----:B---3--:R-:W-:-:S05]  /*f2c0*/  VIADD R0, R0, 0x1 ;  /* 0x0000000100007836 */ /* 0x008fca0000000000 */
[----:B0-----:R-:W-:-:S04]  /*f2d0*/  LEA.HI R2, R0, R0, RZ, 0x1 ;  /* 0x0000000000027211 */ /* 0x001fc800078f08ff */
[----:B------:R-:W-:-:S05]  /*f2e0*/  LOP3.LUT R3, R2, 0xfffffffe, RZ, 0xc0, !PT ;  /* 0xfffffffe02037812 */ /* 0x000fca00078ec0ff */
[----:B------:R-:W-:Y:S01]  /*f2f0*/  IMAD.IADD R3, R0, 0x1, -R3 ;  /* 0x0000000100037824 */ /* 0x000fe200078e0a03 */
[----:B------:R-:W-:-:S04]  /*f300*/  MOV R0, 0x400 ;  /* 0x0000040000007802 */ /* 0x000fc80000000f00 */
[----:B-1----:R-:W-:Y:S02]  /*f310*/  LEA R0, R5, R0, 0x18 ;  /* 0x0000000005007211 */ /* 0x002fe400078ec0ff */
[----:B------:R-:W-:-:S04]  /*f320*/  SHF.L.U32 R3, R3, 0x1f, RZ ;  /* 0x0000001f03037819 */ /* 0x000fc800000006ff */
[----:B------:R-:W0:Y:S02]  /*f330*/  SYNCS.PHASECHK.TRANS64.TRYWAIT P0, [R0+URZ+0x29820], R3 ;  /* 0x02982003000075a7 */ /* 0x000e24000800017f */
[----:B0-----:R-:W-:Y:S05]  /*f340*/  @!P0 BRA `(.L_x_362) ;  /* 0x00000008004c8947 */ /* 0x001fea0003800000 */
.L_x_392:
[----:B------:R-:W-:Y:S05]  /*f350*/  BSYNC B0 ;  /* 0x0000000000007941 */ /* 0x000fea0003800000 */
.L_x_361:
[----:B------:R-:W-:-:S03]  /*f360*/  UMOV UR4, 0xffffffff ;  /* 0xffffffff00047882 */ /* 0x000fc60000000000 */
[----:B------:R-:W-:Y:S05]  /*f370*/  BRA.DIV UR4, `(.L_x_363) ;  /* 0x0000000a04547947 */ /* 0x000fea000b800000 */
[----:B------:R-:W1:Y:S02]  /*f380*/  S2R R2, SR_TID.X ;  /* 0x0000000000027919 */ /* 0x000e640000002100 */
[----:B-1----:R-:W-:-:S04]  /*f390*/  SHF.R.U32.HI R2, RZ, 0x5, R2 ;  /* 0x00000005ff027819 */ /* 0x002fc80000011602 */
[----:B------:R-:W-:-:S05]  /*f3a0*/  LOP3.LUT R2, R2, 0x3, RZ, 0xc0, !PT ;  /* 0x0000000302027812 */ /* 0x000fca00078ec0ff */
[----:B------:R1:W2:Y:S02]  /*f3b0*/  SHFL.IDX PT, R14, R2, RZ, 0x1f ;  /* 0x00001fff020e7589 */ /* 0x0002a400000e0000 */
.L_x_395:
[----:B--2---:R-:W-:Y:S01]  /*f3c0*/  ISETP.NE.AND P0, PT, R14, RZ, PT ;  /* 0x000000ff0e00720c */ /* 0x004fe20003f05270 */
[----:B------:R-:W-:-:S12]  /*f3d0*/  BSSY B0, `(.L_x_364) ;  /* 0x000002e000007945 */ /* 0x000fd80003800000 */
[----:B------:R-:W-:Y:S05]  /*f3e0*/  @P0 BRA `(.L_x_365) ;  /* 0x0000000000b00947 */ /* 0x000fea0003800000 */
[----:B------:R-:W-:-:S03]  /*f3f0*/  UMOV UR4, 0xffffffff ;  /* 0xffffffff00047882 */ /* 0x000fc60000000000 */
[----:B------:R-:W-:Y:S05]  /*f400*/  BRA.DIV UR4, `(.L_x_366) ;  /* 0x0000000a04647947 */ /* 0x000fea000b800000 */
[----:B------:R-:W-:-:S13]  /*f410*/  ELECT P6, URZ, PT ;  /* 0x00000000003f782f */ /* 0x000fda00038c0000 */
.L_x_398:
[----:B------:R-:W-:Y:S05]  /*f420*/  @!P6 BRA `(.L_x_365) ;  /* 0x0000000000a0e947 */ /* 0x000fea0003800000 */
[----:B------:R-:W-:-:S06]  /*f430*/  ULOP3.LUT UR4, UR40, 0x2, URZ, 0xfc, !UPT ;  /* 0x0000000228047892 */ /* 0x000fcc000f8efc3f */
[----:B-1----:R-:W-:-:S05]  /*f440*/  IMAD.U32 R2, RZ, RZ, UR4 ;  /* 0x00000004ff027e24 */ /* 0x002fca000f8e00ff */
[----:B------:R-:W-:-:S13]  /*f450*/  ISETP.NE.AND P0, PT, R2, 0x3, PT ;  /* 0x000000030200780c */ /* 0x000fda0003f05270 */
[----:B------:R-:W-:Y:S05]  /*f460*/  @!P0 BRA `(.L_x_367) ;  /* 0x0000000000048947 */ /* 0x000fea0003800000 */
[----:B------:R-:W-:Y:S01]  /*f470*/  BPT.TRAP 0x1 ;  /* 0x000000040000795c */ /* 0x000fe20000300000 */
.L_x_367:
[----:B0-----:R-:W2:Y:S04]  /*f480*/  LDL R3, [R1] ;  /* 0x0000000001037983 */ /* 0x001ea80000100800 */
[----:B------:R-:W3:Y:S01]  /*f490*/  LDL.LU R7, [R1+0xc] ;  /* 0x00000c0001077983 */ /* 0x000ee20000300800 */
[----:B------:R-:W-:-:S04]  /*f4a0*/  VIADD R2, R0, 0x29840 ;  /* 0x0002984000027836 */ /* 0x000fc80000000000 */
[C---:B--2---:R-:W-:Y:S02]  /*f4b0*/  IMAD R6, R3.reuse, 0x8, R2 ;  /* 0x0000000803067824 */ /* 0x044fe400078e0202 */
[----:B------:R-:W-:Y:S01]  /*f4c0*/  VIADD R3, R3, 0x1 ;  /* 0x0000000103037836 */ /* 0x000fe20000000000 */
[----:B---3--:R-:W-:-:S04]  /*f4d0*/  SHF.L.U32 R5, R7, 0x1f, RZ ;  /* 0x0000001f07057819 */ /* 0x008fc800000006ff */
[C---:B------:R-:W-:Y:S01]  /*f4e0*/  ISETP.NE.AND P2, PT, R3.reuse, 0x2, PT ;  /* 0x000000020300780c */ /* 0x040fe20003f45270 */
[----:B------:R-:W0:Y:S03]  /*f4f0*/  SYNCS.PHASECHK.TRANS64.TRYWAIT P1, [R6+URZ], R5 ;  /* 0x00000005060075a7 */ /* 0x000e26000802017f */
[----:B------:R-:W-:Y:S02]  /*f500*/  SEL R4, RZ, 0x1, P2 ;  /* 0x00000001ff047807 */ /* 0x000fe40001000000 */
[----:B------:R-:W-:Y:S02]  /*f510*/  SEL R3, R3, RZ, P2 ;  /* 0x000000ff03037207 */ /* 0x000fe40001000000 */
[----:B------:R-:W-:-:S03]  /*f520*/  LOP3.LUT R4, R7, R4, RZ, 0x3c, !PT ;  /* 0x0000000407047212 */ /* 0x000fc600078e3cff */
[----:B------:R-:W-:Y:S01]  /*f530*/  IMAD R7, R3, 0x8, R2 ;  /* 0x0000000803077824 */ /* 0x000fe200078e0202 */
[----:B------:R-:W-:Y:S01]  /*f540*/  SHF.L.U32 R2, R4, 0x1f, RZ ;  /* 0x0000001f04027819 */ /* 0x000fe200000006ff */
[----:B0-----:R-:W-:Y:S06]  /*f550*/  @!P1 BRA `(.L_x_368) ;  /* 0x0000000800309947 */ /* 0x001fec0003800000 */
.L_x_399:
[----:B------:R-:W1:Y:S02]  /*f560*/  SYNCS.PHASECHK.TRANS64.TRYWAIT P1, [R7+URZ], R2 ;  /* 0x00000002070075a7 */ /* 0x000e64000802017f */
[----:B-1----:R-:W-:Y:S05]  /*f570*/  @!P1 BRA `(.L_x_369) ;  /* 0x00000008003c9947 */ /* 0x002fea0003800000 */
.L_x_400:
[----:B------:R-:W-:Y:S05]  /*f580*/  @!P0 BRA `(.L_x_370) ;  /* 0x0000000000048947 */ /* 0x000fea0003800000 */
[----:B------:R-:W-:Y:S01]  /*f590*/  BPT.TRAP 0x1 ;  /* 0x000000040000795c */ /* 0x000fe20000300000 */
.L_x_370:
[----:B------:R-:W2:Y:S02]  /*f5a0*/  LDL.LU R4, [R1] ;  /* 0x0000000001047983 */ /* 0x000ea40000300800 */
[----:B--2---:R-:W-:-:S04]  /*f5b0*/  IMAD R4, R4, 0x8, R0 ;  /* 0x0000000804047824 */ /* 0x004fc800078e0200 */
[----:B------:R-:W2:Y:S02]  /*f5c0*/  SYNCS.PHASECHK.TRANS64.TRYWAIT P1, [R4+URZ+0x29860], R5 ;  /* 0x02986005040075a7 */ /* 0x000ea4000802017f */
[----:B--2---:R-:W-:Y:S05]  /*f5d0*/  @!P1 BRA `(.L_x_371) ;  /* 0x0000000800389947 */ /* 0x004fea0003800000 */
.L_x_401:
[----:B------:R-:W-:Y:S05]  /*f5e0*/  @!P0 BRA `(.L_x_372) ;  /* 0x0000000000048947 */ /* 0x000fea0003800000 */
[----:B------:R-:W-:Y:S01]  /*f5f0*/  BPT.TRAP 0x1 ;  /* 0x000000040000795c */ /* 0x000fe20000300000 */
.L_x_372:
[----:B------:R-:W-:-:S04]  /*f600*/  IMAD R3, R3, 0x8, R0 ;  /* 0x0000000803037824 */ /* 0x000fc800078e0200 */
[----:B------:R-:W3:Y:S02]  /*f610*/  SYNCS.PHASECHK.TRANS64.TRYWAIT P1, [R3+URZ+0x29860], R2 ;  /* 0x02986002030075a7 */ /* 0x000ee4000802017f */
[----:B---3--:R-:W-:Y:S05]  /*f620*/  @!P1 BRA `(.L_x_373) ;  /* 0x0000000800389947 */ /* 0x008fea0003800000 */
.L_x_402:
[----:B------:R-:W-:Y:S05]  /*f630*/  @!P0 BRA `(.L_x_374) ;  /* 0x0000000000048947 */ /* 0x000fea0003800000 */
[----:B------:R-:W-:Y:S01]  /*f640*/  BPT.TRAP 0x1 ;  /* 0x000000040000795c */ /* 0x000fe20000300000 */
.L_x_374:
[----:B------:R-:W4:Y:S02]  /*f650*/  SYNCS.PHASECHK.TRANS64.TRYWAIT P0, [R4+URZ+0x29880], R5 ;  /* 0x02988005040075a7 */ /* 0x000f24000800017f */
[----:B----4-:R-:W-:Y:S05]  /*f660*/  @!P0 BRA `(.L_x_375) ;  /* 0x00000008003c8947 */ /* 0x010fea0003800000 */
.L_x_376:
[----:B------:R0:W0:Y:S02]  /*f670*/  SYNCS.PHASECHK.TRANS64.TRYWAIT P0, [R3+URZ+0x29880], R2 ;  /* 0x02988002030075a7 */ /* 0x000024000800017f */
[----:B0-----:R-:W-:Y:S05]  /*f680*/  @!P0 NANOSLEEP.SYNCS 0x989680 ;  /* 0x009896800000895d */ /* 0x001fea0003900000 */
[----:B------:R-:W0:Y:S02]  /*f690*/  @!P0 SYNCS.PHASECHK.TRANS64 P0, [R3+URZ+0x29880], R2 ;  /* 0x02988002030085a7 */ /* 0x000e24000800007f */
[----:B0-----:R-:W-:Y:S05]  /*f6a0*/  @!P0 BRA `(.L_x_376) ;  /* 0xfffffffc00f08947 */ /* 0x001fea000383ffff */
.L_x_365:
[----:B------:R-:W-:Y:S05]  /*f6b0*/  BSYNC B0 ;  /* 0x0000000000007941 */ /* 0x000fea0003800000 */
.L_x_364:
[----:B------:R-:W-:Y:S05]  /*f6c0*/  EXIT ;  /* 0x000000000000794d */ /* 0x000fea0003800000 */
.L_x_250:
[----:B0-----:R0:W1:Y:S02]  /*f6d0*/  SYNCS.PHASECHK.TRANS64.TRYWAIT P1, [R0+URZ+0x29800], R5 ;  /* 0x02980005000075a7 */ /* 0x001064000802017f */
[----:B-1----:R-:W-:Y:S05]  /*f6e0*/  @!P1 NANOSLEEP.SYNCS 0x989680 ;  /* 0x009896800000995d */ /* 0x002fea0003900000 */
[----:B------:R-:W1:Y:S02]  /*f6f0*/  @!P1 SYNCS.PHASECHK.TRANS64 P1, [R0+URZ+0x29800], R5 ;  /* 0x02980005000095a7 */ /* 0x000e64000802007f */
[----:B-1----:R-:W-:Y:S05]  /*f700*/  @!P1 BRA `(.L_x_250) ;  /* 0xfffffffc00f09947 */ /* 0x002fea000383ffff */
[----:B------:R-:W-:Y:S05]  /*f710*/  BRA `(.L_x_377) ;  /* 0xffffff2000b47947 */ /* 0x000fea000383ffff */
.L_x_254:
[----:B-1----:R1:W2:Y:S02]  /*f720*/  SYNCS.PHASECHK.TRANS64.TRYWAIT P1, [R6+URZ+0x29830], R5 ;  /* 0x02983005060075a7 */ /* 0x0022a4000802017f */
[----:B--2---:R-:W-:Y:S05]  /*f730*/  @!P1 NANOSLEEP.SYNCS 0x989680 ;  /* 0x009896800000995d */ /* 0x004fea0003900000 */
[----:B------:R-:W2:Y:S02]  /*f740*/  @!P1 SYNCS.PHASECHK.TRANS64 P1, [R6+URZ+0x29830], R5 ;  /* 0x02983005060095a7 */ /* 0x000ea4000802007f */
[----:B--2---:R-:W-:Y:S05]  /*f750*/  @!P1 BRA `(.L_x_254) ;  /* 0xfffffffc00f09947 */ /* 0x004fea000383ffff */
[----:B------:R-:W-:Y:S05]  /*f760*/  BRA `(.L_x_253) ;  /* 0xffffff2000dc7947 */ /* 0x000fea000383ffff */
.L_x_259:
[----:B-1----:R-:W-:-:S04]  /*f770*/  IMAD.U32 R3, RZ, RZ, UR6 ;  /* 0x00000006ff037e24 */ /* 0x002fc8000f8e00ff */
[----:B------:R1:W2:Y:S03]  /*f780*/  SYNCS.PHASECHK.TRANS64.TRYWAIT P1, [R3+URZ+0x29830], R0 ;  /* 0x02983000030075a7 */ /* 0x0002a6000802017f */
[----:B--2---:R-:W-:Y:S05]  /*f790*/  @!P1 NANOSLEEP.SYNCS 0x989680 ;  /* 0x009896800000995d */ /* 0x004fea0003900000 */
[----:B------:R-:W2:Y:S02]  /*f7a0*/  @!P1 SYNCS.PHASECHK.TRANS64 P1, [R3+URZ+0x29830], R0 ;  /* 0x02983000030095a7 */ /* 0x000ea4000802007f */
[----:B--2---:R-:W-:Y:S05]  /*f7b0*/  @!P1 BRA `(.L_x_259) ;  /* 0xfffffffc00ec9947 */ /* 0x004fea000383ffff */
[----:B------:R-:W-:Y:S05]  /*f7c0*/  BRA `(.L_x_256) ;  /* 0xffffff5400bc7947 */ /* 0x000fea000383ffff */
.L_x_263:
[----:B-1----:R-:W-:-:S04]  /*f7d0*/  IMAD.U32 R3, RZ, RZ, UR6 ;  /* 0x00000006ff037e24 */ /* 0x002fc8000f8e00ff */
[----:B------:R1:W2:Y:S03]  /*f7e0*/  SYNCS.PHASECHK.TRANS64.TRYWAIT P1, [R3+URZ+0x29850], R0 ;  /* 0x02985000030075a7 */ /* 0x0002a6000802017f */
[----:B--2---:R-:W-:Y:S05]  /*f7f0*/  @!P1 NANOSLEEP.SYNCS 0x989680 ;  /* 0x009896800000995d */ /* 0x004fea0003900000 */
[----:B------:R-:W2:Y:S02]  /*f800*/  @!P1 SYNCS.PHASECHK.TRANS64 P1, [R3+URZ+0x29850], R0 ;  /* 0x02985000030095a7 */ /* 0x000ea4000802007f */
[----:B--2---:R-:W-:Y:S05]  /*f810*/  @!P1 BRA `(.L_x_263) ;  /* 0xfffffffc00ec9947 */ /* 0x004fea000383ffff */
[----:B------:R-:W-:Y:S05]  /*f820*/  BRA `(.L_x_260) ;  /* 0xffffff6000c87947 */ /* 0x000fea000383ffff */
.L_x_269:
[----:B-1----:R1:W2:Y:S02]  /*f830*/  SYNCS.PHASECHK.TRANS64.TRYWAIT P1, [R15+URZ+0x29850], R8 ;  /* 0x029850080f0075a7 */ /* 0x0022a4000802017f */
[----:B--2---:R-:W-:Y:S05]  /*f840*/  @!P1 NANOSLEEP.SYNCS 0x989680 ;  /* 0x009896800000995d */ /* 0x004fea0003900000 */
[----:B------:R-:W2:Y:S02]  /*f850*/  @!P1 SYNCS.PHASECHK.TRANS64 P1, [R15+URZ+0x29850], R8 ;  /* 0x029850080f0095a7 */ /* 0x000ea4000802007f */
[----:B--2---:R-:W-:Y:S05]  /*f860*/  @!P1 BRA `(.L_x_269) ;  /* 0xfffffffc00f09947 */ /* 0x004fea000383ffff */
[----:B------:R-:W-:Y:S05]  /*f870*/  BRA `(.L_x_268) ;  /* 0xffffff8000d07947 */ /* 0x000fea000383ffff */
.L_x_309:
[----:B------:R-:W-:Y:S02]  /*f880*/  IMAD.MOV.U32 R13, RZ, RZ, R4 ;  /* 0x000000ffff0d7224 */ /* 0x000fe400078e0004 */
[----:B------:R-:W-:Y:S02]  /*f890*/  IMAD.MOV.U32 R12, RZ, RZ, RZ ;  /* 0x000000ffff0c7224 */ /* 0x000fe400078e00ff */
[----:B------:R-:W-:Y:S02]  /*f8a0*/  IMAD.MOV.U32 R11, RZ, RZ, 0x1f ;  /* 0x0000001fff0b7424 */ /* 0x000fe400078e00ff */
[----:B------:R-:W-:-:S07]  /*f8b0*/  IMAD.MOV.U32 R15, RZ, RZ, -0x1 ;  /* 0xffffffffff0f7424 */ /* 0x000fce00078e00ff */
[----:B0-----:R-:W-:Y:S05]  /*f8c0*/  WARPSYNC.COLLECTIVE R15, `(.L_x_378) ;  /* 0x000000000f087348 */ /* 0x001fea0003c00000 */
[----:B------:R1:W2:Y:S02]  /*f8d0*/  SHFL.IDX P6, R14, R13, R12, R11 ;  /* 0x0000000c0d0e7389 */ /* 0x0002a400000c000b */
[----:B012---:R-:W-:Y:S01]  /*f8e0*/  ENDCOLLECTIVE ;  /* 0x000000000000791b */ /* 0x007fe20003800000 */
.L_x_378:
[----:B------:R-:W-:Y:S05]  /*f8f0*/  BRA `(.L_x_379) ;  /* 0xffffffcc007c7947 */ /* 0x000fea000383ffff */
.L_x_311:
[----:B------:R-:W-:Y:S01]  /*f900*/  BSSY B0, `(.L_x_380) ;  /* 0x0000006000007945 */ /* 0x000fe20003800000 */
[----:B------:R-:W-:-:S07]  /*f910*/  IMAD.MOV.U32 R15, RZ, RZ, -0x1 ;  /* 0xffffffffff0f7424 */ /* 0x000fce00078e00ff */
[----:B-1----:R-:W-:Y:S05]  /*f920*/  WARPSYNC.COLLECTIVE R15, `(.L_x_381) ;  /* 0x000000000f0c7348 */ /* 0x002fea0003c00000 */
[----:B------:R-:W-:Y:S02]  /*f930*/  ELECT P6, UR62, PT ;  /* 0x00000000003e782f */ /* 0x000fe400038c0000 */
[----:B------:R-:W-:Y:S01]  /*f940*/  MOV R14, UR62 ;  /* 0x0000003e000e7c02 */ /* 0x000fe20008000f00 */
[----:B-1----:R-:W-:Y:S10]  /*f950*/  ENDCOLLECTIVE ;  /* 0x000000000000791b */ /* 0x002ff40003800000 */
.L_x_381:
[----:B------:R-:W-:Y:S05]  /*f960*/  BSYNC B0 ;  /* 0x0000000000007941 */ /* 0x000fea0003800000 */
.L_x_380:
[----:B------:R-:W-:Y:S05]  /*f970*/  BRA `(.L_x_382) ;  /* 0xffffffcc007c7947 */ /* 0x000fea000383ffff */
.L_x_314:
[----:B0-----:R0:W2:Y:S02]  /*f980*/  SYNCS.PHASECHK.TRANS64.TRYWAIT P2, [R2+URZ+0x29880], R3 ;  /* 0x02988003020075a7 */ /* 0x0010a4000804017f */
[----:B--2---:R-:W-:Y:S05]  /*f990*/  @!P2 NANOSLEEP.SYNCS 0x989680 ;  /* 0x009896800000a95d */ /* 0x004fea0003900000 */
[----:B------:R-:W2:Y:S02]  /*f9a0*/  @!P2 SYNCS.PHASECHK.TRANS64 P2, [R2+URZ+0x29880], R3 ;  /* 0x029880030200a5a7 */ /* 0x000ea4000804007f */
[----:B--2---:R-:W-:Y:S05]  /*f9b0*/  @!P2 BRA `(.L_x_314) ;  /* 0xfffffffc00f0a947 */ /* 0x004fea000383ffff */
[----:B------:R-:W-:Y:S05]  /*f9c0*/  BRA `(.L_x_383) ;  /* 0xffffffcc00dc7947 */ /* 0x000fea000383ffff */
.L_x_316:
[----:B-1----:R1:W2:Y:S02]  /*f9d0*/  SYNCS.PHASECHK.TRANS64.TRYWAIT P2, [R2+URZ+0x29840], R3 ;  /* 0x02984003020075a7 */ /* 0x0022a4000804017f */
[----:B--2---:R-:W-:Y:S05]  /*f9e0*/  @!P2 NANOSLEEP.SYNCS 0x989680 ;  /* 0x009896800000a95d */ /* 0x004fea0003900000 */
[----:B------:R-:W2:Y:S02]  /*f9f0*/  @!P2 SYNCS.PHASECHK.TRANS64 P2, [R2+URZ+0x29840], R3 ;  /* 0x029840030200a5a7 */ /* 0x000ea4000804007f */
[----:B--2---:R-:W-:Y:S05]  /*fa00*/  @!P2 BRA `(.L_x_316) ;  /* 0xfffffffc00f0a947 */ /* 0x004fea000383ffff */
[----:B------:R-:W-:Y:S05]  /*fa10*/  BRA `(.L_x_384) ;  /* 0xffffffd000387947 */ /* 0x000fea000383ffff */
.L_x_319:
[----:B--2---:R-:W-:-:S04]  /*fa20*/  IMAD.U32 R3, RZ, RZ, UR41 ;  /* 0x00000029ff037e24 */ /* 0x004fc8000f8e00ff */
[----:B------:R2:W3:Y:S03]  /*fa30*/  SYNCS.PHASECHK.TRANS64.TRYWAIT P0, [R3+URZ+0x29820], R2 ;  /* 0x02982002030075a7 */ /* 0x0004e6000800017f */
[----:B---3--:R-:W-:Y:S05]  /*fa40*/  @!P0 NANOSLEEP.SYNCS 0x989680 ;  /* 0x009896800000895d */ /* 0x008fea0003900000 */
[----:B------:R-:W3:Y:S02]  /*fa50*/  @!P0 SYNCS.PHASECHK.TRANS64 P0, [R3+URZ+0x29820], R2 ;  /* 0x02982002030085a7 */ /* 0x000ee4000800007f */
[----:B---3--:R-:W-:Y:S05]  /*fa60*/  @!P0 BRA `(.L_x_319) ;  /* 0xfffffffc00ec8947 */ /* 0x008fea000383ffff */
[----:B------:R-:W-:Y:S05]  /*fa70*/  BRA `(.L_x_385) ;  /* 0xffffffd400547947 */ /* 0x000fea000383ffff */
.L_x_325:
[----:B-1----:R1:W3:Y:S02]  /*fa80*/  SYNCS.PHASECHK.TRANS64.TRYWAIT P0, [R4+URZ+0x29880], R3 ;  /* 0x02988003040075a7 */ /* 0x0022e4000800017f */
[----:B---3--:R-:W-:Y:S05]  /*fa90*/  @!P0 NANOSLEEP.SYNCS 0x989680 ;  /* 0x009896800000895d */ /* 0x008fea0003900000 */
[----:B------:R-:W3:Y:S02]  /*faa0*/  @!P0 SYNCS.PHASECHK.TRANS64 P0, [R4+URZ+0x29880], R3 ;  /* 0x02988003040085a7 */ /* 0x000ee4000800007f */
[----:B---3--:R-:W-:Y:S05]  /*fab0*/  @!P0 BRA `(.L_x_325) ;  /* 0xfffffffc00f08947 */ /* 0x008fea000383ffff */
[----:B------:R-:W-:Y:S05]  /*fac0*/  BRA `(.L_x_386) ;  /* 0xffffffd800087947 */ /* 0x000fea000383ffff */
.L_x_330:
[----:B--2---:R2:W3:Y:S02]  /*fad0*/  SYNCS.PHASECHK.TRANS64.TRYWAIT P0, [R4+URZ+0x29840], R3 ;  /* 0x02984003040075a7 */ /* 0x0044e4000800017f */
[----:B---3--:R-:W-:Y:S05]  /*fae0*/  @!P0 NANOSLEEP.SYNCS 0x989680 ;  /* 0x009896800000895d */ /* 0x008fea0003900000 */
[----:B------:R-:W3:Y:S02]  /*faf0*/  @!P0 SYNCS.PHASECHK.TRANS64 P0, [R4+URZ+0x29840], R3 ;  /* 0x02984003040085a7 */ /* 0x000ee4000800007f */
[----:B---3--:R-:W-:Y:S05]  /*fb00*/  @!P0 BRA `(.L_x_330) ;  /* 0xfffffffc00f08947 */ /* 0x008fea000383ffff */
[----:B------:R-:W-:Y:S05]  /*fb10*/  BRA `(.L_x_387) ;  /* 0xffffffd800907947 */ /* 0x000fea000383ffff */
.L_x_338:
[----:B---3--:R-:W3:Y:S02]  /*fb20*/  LDL R3, [R1+0x4] ;  /* 0x0000040001037983 */ /* 0x008ee40000100800 */
[----:B---3--:R3:W4:Y:S02]  /*fb30*/  SYNCS.PHASECHK.TRANS64.TRYWAIT P2, [R3+URZ+0x29870], R2 ;  /* 0x02987002030075a7 */ /* 0x008724000804017f */
[----:B----4-:R-:W-:Y:S05]  /*fb40*/  @!P2 NANOSLEEP.SYNCS 0x989680 ;  /* 0x009896800000a95d */ /* 0x010fea0003900000 */
[----:B------:R-:W4:Y:S02]  /*fb50*/  @!P2 SYNCS.PHASECHK.TRANS64 P2, [R3+URZ+0x29870], R2 ;  /* 0x029870020300a5a7 */ /* 0x000f24000804007f */
[----:B----4-:R-:W-:Y:S05]  /*fb60*/  @!P2 BRA `(.L_x_338) ;  /* 0xfffffffc00eca947 */ /* 0x010fea000383ffff */
[----:B------:R-:W-:Y:S05]  /*fb70*/  BRA `(.L_x_388) ;  /* 0xffffffdc00b87947 */ /* 0x000fea000383ffff */
.L_x_340:
[----:B-1----:R-:W3:Y:S02]  /*fb80*/  LDL R4, [R1+0x4] ;  /* 0x0000040001047983 */ /* 0x002ee40000100800 */
[----:B---3--:R1:W3:Y:S02]  /*fb90*/  SYNCS.PHASECHK.TRANS64.TRYWAIT P2, [R4+URZ+0x29860], R3 ;  /* 0x02986003040075a7 */ /* 0x0082e4000804017f */
[----:B---3--:R-:W-:Y:S05]  /*fba0*/  @!P2 NANOSLEEP.SYNCS 0x989680 ;  /* 0x009896800000a95d */ /* 0x008fea0003900000 */
[----:B------:R-:W3:Y:S02]  /*fbb0*/  @!P2 SYNCS.PHASECHK.TRANS64 P2, [R4+URZ+0x29860], R3 ;  /* 0x029860030400a5a7 */ /* 0x000ee4000804007f */
[----:B---3--:R-:W-:Y:S05]  /*fbc0*/  @!P2 BRA `(.L_x_340) ;  /* 0xfffffffc00eca947 */ /* 0x008fea000383ffff */
[----:B------:R-:W-:Y:S05]  /*fbd0*/  BRA `(.L_x_389) ;  /* 0xffffffdc00c07947 */ /* 0x000fea000383ffff */
.L_x_347:
[----:B--2---:R2:W3:Y:S02]  /*fbe0*/  SYNCS.PHASECHK.TRANS64.TRYWAIT P0, [R20+URZ+0x29870], R3 ;  /* 0x02987003140075a7 */ /* 0x0044e4000800017f */
[----:B---3--:R-:W-:Y:S05]  /*fbf0*/  @!P0 NANOSLEEP.SYNCS 0x989680 ;  /* 0x009896800000895d */ /* 0x008fea0003900000 */
[----:B------:R-:W3:Y:S02]  /*fc00*/  @!P0 SYNCS.PHASECHK.TRANS64 P0, [R20+URZ+0x29870], R3 ;  /* 0x02987003140085a7 */ /* 0x000ee4000800007f */
[----:B---3--:R-:W-:Y:S05]  /*fc10*/  @!P0 BRA `(.L_x_347) ;  /* 0xfffffffc00f08947 */ /* 0x008fea000383ffff */
[----:B------:R-:W-:Y:S05]  /*fc20*/  BRA `(.L_x_390) ;  /* 0xffffffe400807947 */ /* 0x000fea000383ffff */
.L_x_349:
[----:B--2---:R2:W3:Y:S02]  /*fc30*/  SYNCS.PHASECHK.TRANS64.TRYWAIT P0, [R20+URZ+0x29860], R3 ;  /* 0x02986003140075a7 */ /* 0x0044e4000800017f */
[----:B---3--:R-:W-:Y:S05]  /*fc40*/  @!P0 NANOSLEEP.SYNCS 0x989680 ;  /* 0x009896800000895d */ /* 0x008fea0003900000 */
[----:B------:R-:W3:Y:S02]  /*fc50*/  @!P0 SYNCS.PHASECHK.TRANS64 P0, [R20+URZ+0x29860], R3 ;  /* 0x02986003140085a7 */ /* 0x000ee4000800007f */
[----:B---3--:R-:W-:Y:S05]  /*fc60*/  @!P0 BRA `(.L_x_349) ;  /* 0xfffffffc00f08947 */ /* 0x008fea000383ffff */
[----:B------:R-:W-:Y:S05]  /*fc70*/  BRA `(.L_x_391) ;  /* 0xffffffe400887947 */ /* 0x000fea000383ffff */
.L_x_362:
[----:B0-----:R0:W1:Y:S02]  /*fc80*/  SYNCS.PHASECHK.TRANS64.TRYWAIT P0, [R0+URZ+0x29820], R3 ;  /* 0x02982003000075a7 */ /* 0x001064000800017f */
[----:B-1----:R-:W-:Y:S05]  /*fc90*/  @!P0 NANOSLEEP.SYNCS 0x989680 ;  /* 0x009896800000895d */ /* 0x002fea0003900000 */
[----:B------:R-:W1:Y:S02]  /*fca0*/  @!P0 SYNCS.PHASECHK.TRANS64 P0, [R0+URZ+0x29820], R3 ;  /* 0x02982003000085a7 */ /* 0x000e64000800007f */
[----:B-1----:R-:W-:Y:S05]  /*fcb0*/  @!P0 BRA `(.L_x_362) ;  /* 0xfffffffc00f08947 */ /* 0x002fea000383ffff */
[----:B------:R-:W-:Y:S05]  /*fcc0*/  BRA `(.L_x_392) ;  /* 0xfffffff400a07947 */ /* 0x000fea000383ffff */
.L_x_363:
[----:B------:R-:W1:Y:S01]  /*fcd0*/  S2R R2, SR_TID.X ;  /* 0x0000000000027919 */ /* 0x000e620000002100 */
[----:B------:R-:W-:Y:S01]  /*fce0*/  BSSY B0, `(.L_x_393) ;  /* 0x000000a000007945 */ /* 0x000fe20003800000 */
[----:B------:R-:W-:Y:S02]  /*fcf0*/  IMAD.MOV.U32 R12, RZ, RZ, RZ ;  /* 0x000000ffff0c7224 */ /* 0x000fe400078e00ff */
[----:B------:R-:W-:Y:S02]  /*fd00*/  IMAD.MOV.U32 R11, RZ, RZ, 0x1f ;  /* 0x0000001fff0b7424 */ /* 0x000fe400078e00ff */
[----:B------:R-:W-:Y:S01]  /*fd10*/  IMAD.MOV.U32 R15, RZ, RZ, -0x1 ;  /* 0xffffffffff0f7424 */ /* 0x000fe200078e00ff */
[----:B-1----:R-:W-:-:S04]  /*fd20*/  SHF.R.U32.HI R2, RZ, 0x5, R2 ;  /* 0x00000005ff027819 */ /* 0x002fc80000011602 */
[----:B------:R-:W-:-:S05]  /*fd30*/  LOP3.LUT R2, R2, 0x3, RZ, 0xc0, !PT ;  /* 0x0000000302027812 */ /* 0x000fca00078ec0ff */
[----:B------:R-:W-:-:S07]  /*fd40*/  IMAD.MOV.U32 R13, RZ, RZ, R2 ;  /* 0x000000ffff0d7224 */ /* 0x000fce00078e0002 */
[----:B0-----:R-:W-:Y:S05]  /*fd50*/  WARPSYNC.COLLECTIVE R15, `(.L_x_394) ;  /* 0x000000000f087348 */ /* 0x001fea0003c00000 */
[----:B------:R1:W2:Y:S02]  /*fd60*/  SHFL.IDX P6, R14, R13, R12, R11 ;  /* 0x0000000c0d0e7389 */ /* 0x0002a400000c000b */
[----:B012---:R-:W-:Y:S01]  /*fd70*/  ENDCOLLECTIVE ;  /* 0x000000000000791b */ /* 0x007fe20003800000 */
.L_x_394:
[----:B------:R-:W-:Y:S05]  /*fd80*/  BSYNC B0 ;  /* 0x0000000000007941 */ /* 0x000fea0003800000 */
.L_x_393:
[----:B------:R-:W-:Y:S05]  /*fd90*/  BRA `(.L_x_395) ;  /* 0xfffffff400887947 */ /* 0x000fea000383ffff */
.L_x_366:
[----:B------:R-:W-:Y:S01]  /*fda0*/  BSSY B1, `(.L_x_396) ;  /* 0x0000006000017945 */ /* 0x000fe20003800000 */
[----:B------:R-:W-:-:S07]  /*fdb0*/  IMAD.MOV.U32 R15, RZ, RZ, -0x1 ;  /* 0xffffffffff0f7424 */ /* 0x000fce00078e00ff */
[----:B01----:R-:W-:Y:S05]  /*fdc0*/  WARPSYNC.COLLECTIVE R15, `(.L_x_397) ;  /* 0x000000000f0c7348 */ /* 0x003fea0003c00000 */
[----:B------:R-:W-:Y:S02]  /*fdd0*/  ELECT P6, UR62, PT ;  /* 0x00000000003e782f */ /* 0x000fe400038c0000 */
[----:B------:R-:W-:Y:S01]  /*fde0*/  MOV R14, UR62 ;  /* 0x0000003e000e7c02 */ /* 0x000fe20008000f00 */
[----:B01----:R-:W-:Y:S10]  /*fdf0*/  ENDCOLLECTIVE ;  /* 0x000000000000791b */ /* 0x003ff40003800000 */
.L_x_397:
[----:B------:R-:W-:Y:S05]  /*fe00*/  BSYNC B1 ;  /* 0x0000000000017941 */ /* 0x000fea0003800000 */
.L_x_396:
[----:B------:R-:W-:Y:S05]  /*fe10*/  BRA `(.L_x_398) ;  /* 0xfffffff400807947 */ /* 0x000fea000383ffff */
.L_x_368:
[----:B0-----:R0:W1:Y:S02]  /*fe20*/  SYNCS.PHASECHK.TRANS64.TRYWAIT P1, [R6+URZ], R5 ;  /* 0x00000005060075a7 */ /* 0x001064000802017f */
[----:B-1----:R-:W-:Y:S05]  /*fe30*/  @!P1 NANOSLEEP.SYNCS 0x989680 ;  /* 0x009896800000995d */ /* 0x002fea0003900000 */
[----:B------:R-:W1:Y:S02]  /*fe40*/  @!P1 SYNCS.PHASECHK.TRANS64 P1, [R6+URZ], R5 ;  /* 0x00000005060095a7 */ /* 0x000e64000802007f */
[----:B-1----:R-:W-:Y:S05]  /*fe50*/  @!P1 BRA `(.L_x_368) ;  /* 0xfffffffc00f09947 */ /* 0x002fea000383ffff */
[----:B------:R-:W-:Y:S05]  /*fe60*/  BRA `(.L_x_399) ;  /* 0xfffffff400bc7947 */ /* 0x000fea000383ffff */
.L_x_369:
[----:B-1----:R1:W2:Y:S02]  /*fe70*/  SYNCS.PHASECHK.TRANS64.TRYWAIT P1, [R7+URZ], R2 ;  /* 0x00000002070075a7 */ /* 0x0022a4000802017f */
[----:B--2---:R-:W-:Y:S05]  /*fe80*/  @!P1 NANOSLEEP.SYNCS 0x989680 ;  /* 0x009896800000995d */ /* 0x004fea0003900000 */
[----:B------:R-:W2:Y:S02]  /*fe90*/  @!P1 SYNCS.PHASECHK.TRANS64 P1, [R7+URZ], R2 ;  /* 0x00000002070095a7 */ /* 0x000ea4000802007f */
[----:B--2---:R-:W-:Y:S05]  /*fea0*/  @!P1 BRA `(.L_x_369) ;  /* 0xfffffffc00f09947 */ /* 0x004fea000383ffff */
[----:B------:R-:W-:Y:S05]  /*feb0*/  BRA `(.L_x_400) ;  /* 0xfffffff400b07947 */ /* 0x000fea000383ffff */
.L_x_371:
[----:B--2---:R2:W3:Y:S02]  /*fec0*/  SYNCS.PHASECHK.TRANS64.TRYWAIT P1, [R4+URZ+0x29860], R5 ;  /* 0x02986005040075a7 */ /* 0x0044e4000802017f */
[----:B---3--:R-:W-:Y:S05]  /*fed0*/  @!P1 NANOSLEEP.SYNCS 0x989680 ;  /* 0x009896800000995d */ /* 0x008fea0003900000 */
[----:B------:R-:W3:Y:S02]  /*fee0*/  @!P1 SYNCS.PHASECHK.TRANS64 P1, [R4+URZ+0x29860], R5 ;  /* 0x02986005040095a7 */ /* 0x000ee4000802007f */
[----:B---3--:R-:W-:Y:S05]  /*fef0*/  @!P1 BRA `(.L_x_371) ;  /* 0xfffffffc00f09947 */ /* 0x008fea000383ffff */
[----:B------:R-:W-:Y:S05]  /*ff00*/  BRA `(.L_x_401) ;  /* 0xfffffff400b47947 */ /* 0x000fea000383ffff */
.L_x_373:
[----:B---3--:R3:W4:Y:S02]  /*ff10*/  SYNCS.PHASECHK.TRANS64.TRYWAIT P1, [R3+URZ+0x29860], R2 ;  /* 0x02986002030075a7 */ /* 0x008724000802017f */
[----:B----4-:R-:W-:Y:S05]  /*ff20*/  @!P1 NANOSLEEP.SYNCS 0x989680 ;  /* 0x009896800000995d */ /* 0x010fea0003900000 */
[----:B------:R-:W4:Y:S02]  /*ff30*/  @!P1 SYNCS.PHASECHK.TRANS64 P1, [R3+URZ+0x29860], R2 ;  /* 0x02986002030095a7 */ /* 0x000f24000802007f */
[----:B----4-:R-:W-:Y:S05]  /*ff40*/  @!P1 BRA `(.L_x_373) ;  /* 0xfffffffc00f09947 */ /* 0x010fea000383ffff */
[----:B------:R-:W-:Y:S05]  /*ff50*/  BRA `(.L_x_402) ;  /* 0xfffffff400b47947 */ /* 0x000fea000383ffff */
.L_x_375:
[----:B----4-:R4:W0:Y:S02]  /*ff60*/  SYNCS.PHASECHK.TRANS64.TRYWAIT P0, [R4+URZ+0x29880], R5 ;  /* 0x02988005040075a7 */ /* 0x010824000800017f */
[----:B0-----:R-:W-:Y:S05]  /*ff70*/  @!P0 NANOSLEEP.SYNCS 0x989680 ;  /* 0x009896800000895d */ /* 0x001fea0003900000 */
[----:B------:R-:W0:Y:S02]  /*ff80*/  @!P0 SYNCS.PHASECHK.TRANS64 P0, [R4+URZ+0x29880], R5 ;  /* 0x02988005040085a7 */ /* 0x000e24000800007f */
[----:B0-----:R-:W-:Y:S05]  /*ff90*/  @!P0 BRA `(.L_x_375) ;  /* 0xfffffffc00f08947 */ /* 0x001fea000383ffff */
[----:B------:R-:W-:Y:S05]  /*ffa0*/  BRA `(.L_x_376) ;  /* 0xfffffff400b07947 */ /* 0x000fea000383ffff */
.L_x_403:
        /* <DEDUP_REMOVED lines=13> */
.L_x_2669:


//--------------------- .text._ZN7cutlass13device_kernelIN5flash11enable_sm90INS1_16FlashAttnFwdSm90INS1_25CollectiveMainloopFwdSm90ILi2EN4cute5tupleIJNS5_1CILi1EEES8_S8_EEENS6_IJNS7_ILi128EEENS7_ILi160EEENS7_ILi192EEEEEELi128ENS_12float_e4m3_tEfNS_4arch4Sm90ELb0ELb0ELb0ELb1ELb0ELb1ELb0ELb1ELb1ELb0ELb0ELb0EEENS1_21CollectiveEpilogueFwdINS6_IJSA_SA_SB_EEES9_NS_10bfloat16_tESG_Li256ELb1ELb0ELb0ELb1EEENS1_36VarlenDynamicPersistentTileSchedulerILi128ELi160ELi256ELi128ELb0ELb0ELb1ELb0ELb1ELb1EEEEEEEEEvNT_6ParamsE --------------------------
	.section	.text._ZN7cutlass13device_kernelIN5flash11enable_sm90INS1_16FlashAttnFwdSm90INS1_25CollectiveMainloopFwdSm90ILi2EN4cute5tupleIJNS5_1CILi1EEES8_S8_EEENS6_IJNS7_ILi128EEENS7_ILi160EEENS7_ILi192EEEEEELi128ENS_12float_e4m3_tEfNS_4arch4Sm90ELb0ELb0ELb0ELb1ELb0ELb1ELb0ELb1ELb1ELb0ELb0ELb0EEENS1_21CollectiveEpilogueFwdINS6_IJSA_SA_SB_EEES9_NS_10bfloat16_tESG_Li256ELb1ELb0ELb0ELb1EEENS1_36VarlenDynamicPersistentTileSchedulerILi128ELi160ELi256ELi128ELb0ELb0ELb1ELb0ELb1ELb1EEEEEEEEEvNT_6ParamsE,"ax",@progbits
	.align	128
.text._ZN7cutlass13device_kernelIN5flash11enable_sm90INS1_16FlashAttnFwdSm90INS1_25CollectiveMainloopFwdSm90ILi2EN4cute5tupleIJNS5_1CILi1EEES8_S8_EEENS6_IJNS7_ILi128EEENS7_ILi160EEENS7_ILi192EEEEEELi128ENS_12float_e4m3_tEfNS_4arch4Sm90ELb0ELb0ELb0ELb1ELb0ELb1ELb0ELb1ELb1ELb0ELb0ELb0EEENS1_21CollectiveEpilogueFwdINS6_IJSA_SA_SB_EEES9_NS_10bfloat16_tESG_Li256ELb1ELb0ELb0ELb1EEENS1_36VarlenDynamicPersistentTileSchedulerILi128ELi160ELi256ELi128ELb0ELb0ELb1ELb0ELb1ELb1EEEEEEEEEvNT_6ParamsE:
        .type           _ZN7cutlass13device_kernelIN5flash11enable_sm90INS1_16FlashAttnFwdSm90INS1_25CollectiveMainloopFwdSm90ILi2EN4cute5tupleIJNS5_1CILi1EEES8_S8_EEENS6_IJNS7_ILi128EEENS7_ILi160EEENS7_ILi192EEEEEELi128ENS_12float_e4m3_tEfNS_4arch4Sm90ELb0ELb0ELb0ELb1ELb0ELb1ELb0ELb1ELb1ELb0ELb0ELb0EEENS1_21CollectiveEpilogueFwdINS6_IJSA_SA_SB_EEES9_NS_10bfloat16_tESG_Li256ELb1ELb0ELb0ELb1EEENS1_36VarlenDynamicPersistentTileSchedulerILi128ELi160ELi256ELi128ELb0ELb0ELb1ELb0ELb1ELb1EEEEEEEEEvNT_6ParamsE,@function
        .size           _ZN7cutlass13device_kernelIN5flash11enable_sm90INS1_16FlashAttnFwdSm90INS1_25CollectiveMainloopFwdSm90ILi2EN4cute5tupleIJNS5_1CILi1EEES8_S8_EEENS6_IJNS7_ILi128EEENS7_ILi160EEENS7_ILi192EEEEEELi128ENS_12float_e4m3_tEfNS_4arch4Sm90ELb0ELb0ELb0ELb1ELb0ELb1ELb0ELb1ELb1ELb0ELb0ELb0EEENS1_21CollectiveEpilogueFwdINS6_IJSA_SA_SB_EEES9_NS_10bfloat16_tESG_Li256ELb1ELb0ELb0ELb1EEENS1_36VarlenDynamicPersistentTileSchedulerILi128ELi160ELi256ELi128ELb0ELb0ELb1ELb0ELb1ELb1EEEEEEEEEvNT_6ParamsE,(.L_x_2670 - _ZN7cutlass13device_kernelIN5flash11enable_sm90INS1_16FlashAttnFwdSm90INS1_25CollectiveMainloopFwdSm90ILi2EN4cute5tupleIJNS5_1CILi1EEES8_S8_EEENS6_IJNS7_ILi128EEENS7_ILi160EEENS7_ILi192EEEEEELi128ENS_12float_e4m3_tEfNS_4arch4Sm90ELb0ELb0ELb0ELb1ELb0ELb1ELb0ELb1ELb1ELb0ELb0ELb0EEENS1_21CollectiveEpilogueFwdINS6_IJSA_SA_SB_EEES9_NS_10bfloat16_tESG_Li256ELb1ELb0ELb0ELb1EEENS1_36VarlenDynamicPersistentTileSchedulerILi128ELi160ELi256ELi128ELb0ELb0ELb1ELb0ELb1ELb1EEEEEEEEEvNT_6ParamsE)
        .other          _ZN7cutlass13device_kernelIN5flash11enable_sm90INS1_16FlashAttnFwdSm90INS1_25CollectiveMainloopFwdSm90ILi2EN4cute5tupleIJNS5_1CILi1EEES8_S8_EEENS6_IJNS7_ILi128EEENS7_ILi160EEENS7_ILi192EEEEEELi128ENS_12float_e4m3_tEfNS_4arch4Sm90ELb0ELb0ELb0ELb1ELb0ELb1ELb0ELb1ELb1ELb0ELb0ELb0EEENS1_21CollectiveEpilogueFwdINS6_IJSA_SA_SB_EEES9_NS_10bfloat16_tESG_Li256ELb1ELb0ELb0ELb1EEENS1_36VarlenDynamicPersistentTileSchedulerILi128ELi160ELi256ELi128ELb0ELb0ELb1ELb0ELb1ELb1EEEEEEEEEvNT_6ParamsE,@"STO_CUDA_ENTRY STV_DEFAULT"
_ZN7cutlass13device_kernelIN5flash11enable_sm90INS1_16FlashAttnFwdSm90INS1_25CollectiveMainloopFwdSm90ILi2EN4cute5tupleIJNS5_1CILi1EEES8_S8_EEENS6_IJNS7_ILi128EEENS7_ILi160EEENS7_ILi192EEEEEELi128ENS_12float_e4m3_tEfNS_4arch4Sm90ELb0ELb0ELb0ELb1ELb0ELb1ELb0ELb1ELb1ELb0ELb0ELb0EEENS1_21CollectiveEpilogueFwdINS6_IJSA_SA_SB_EEES9_NS_10bfloat16_tESG_Li256ELb1ELb0ELb0ELb1EEENS1_36VarlenDynamicPersistentTileSchedulerILi128ELi160ELi256ELi128ELb0ELb0ELb1ELb0ELb1ELb1EEEEEEEEEvNT_6ParamsE:
        /* <DEDUP_REMOVED lines=14> */
[----:B------:R-:W-:Y:S02]  /*00e0*/  UIADD3 UR12, UP3, UR4, 0x570, URZ ;  /* 0x00000570040c7890 */ /* 0x000fe4000ff7e03f */
[----:B------:R-:W-:-:S02]  /*00f0*/  UIADD3 UR4, UP4, UR4, 0x670, URZ ;  /* 0x0000067004047890 */ /* 0x000fc4000ff9e03f */
[----:B------:R-:W-:Y:S02]  /*0100*/  UIADD3.X UR7, URZ, UR5, URZ, UP0, !UPT ;  /* 0x000000053f077290 */ /* 0x000fe400087fe43f */
[----:B------:R-:W-:Y:S02]  /*0110*/  UIADD3.X UR9, URZ, UR5, URZ, UP1, !UPT ;  /* 0x000000053f097290 */ /* 0x000fe40008ffe43f */
[----:B------:R-:W-:Y:S02]  /*0120*/  UIADD3.X UR11, URZ, UR5, URZ, UP2, !UPT ;  /* 0x000000053f0b7290 */ /* 0x000fe400097fe43f */
[----:B------:R-:W-:Y:S02]  /*0130*/  UIADD3.X UR13, URZ, UR5, URZ, UP3, !UPT ;  /* 0x000000053f0d7290 */ /* 0x000fe40009ffe43f */
[----:B------:R-:W-:Y:S01]  /*0140*/  UIADD3.X UR5, URZ, UR5, URZ, UP4, !UPT ;  /* 0x000000053f057290 */ /* 0x000fe2000a7fe43f */
[----:B------:R0:W-:Y:S02]  /*0150*/  UTMACCTL.PF [UR6] ;  /* 0x00000000060079b9 */ /* 0x0001e40008040000 */
[----:B------:R0:W-:Y:S02]  /*0160*/  UTMACCTL.PF [UR8] ;  /* 0x00000000080079b9 */ /* 0x0001e40008040000 */
[----:B------:R0:W-:Y:S02]  /*0170*/  UTMACCTL.PF [UR10] ;  /* 0x000000000a0079b9 */ /* 0x0001e40008040000 */
[----:B------:R0:W-:Y:S02]  /*0180*/  UTMACCTL.PF [UR12] ;  /* 0x000000000c0079b9 */ /* 0x0001e40008040000 */
[----:B------:R0:W-:Y:S02]  /*0190*/  UTMACCTL.PF [UR4] ;  /* 0x00000000040079b9 */ /* 0x0001e40008040000 */
[----:B0-----:R-:W-:Y:S01]  /*01a0*/  NOP ;  /* 0x0000000000007918 */ /* 0x001fe20000000000 */
.L_x_405:
[----:B------:R-:W-:Y:S05]  /*01b0*/  BSYNC B0 ;  /* 0x0000000000007941 */ /* 0x000fea0003800000 */
.L_x_404:
        /* <DEDUP_REMOVED lines=41> */
.L_x_406:
        /* <DEDUP_REMOVED lines=22> */
.L_x_407:
        /* <DEDUP_REMOVED lines=18> */
.L_x_408:
        /* <DEDUP_REMOVED lines=22> */
.L_x_409:
        /* <DEDUP_REMOVED lines=22> */
.L_x_410:
[----:B------:R-:W-:Y:S01]  /*0990*/  PLOP3.LUT P0, PT, PT, PT, UP0, 0x80, 0x0 ;  /* 0x000000000000781c */ /* 0x000fe20003f0f008 */
[----:B------:R-:W-:Y:S01]  /*09a0*/  UMOV UR36, 0x1 ;  /* 0x0000000100247882 */ /* 0x000fe20000000000 */
[----:B------:R-:W-:Y:S01]  /*09b0*/  NOP ;  /* 0x0000000000007918 */ /* 0x000fe20000000000 */
[----:B------:R-:W-:Y:S01]  /*09c0*/  USEL UR36, UR36, 0x2, !UP0 ;  /* 0x0000000224247887 */ /* 0x000fe2000c000000 */
[----:B------:R-:W-:Y:S01]  /*09d0*/  BSSY B8, `(.L_x_411) ;  /* 0x0002603000087945 */ /* 0x000fe20003800000 */
[----:B------:R-:W-:Y:S01]  /*09e0*/  ULDC.64 UR54, c[0x0][0x208] ;  /* 0x0000820000367ab9 */ /* 0x000fe20000000a00 */
[----:B012-4-:R-:W-:Y:S07]  /*09f0*/  BAR.SYNC.DEFER_BLOCKING 0x0 ;  /* 0x0000000000007b1d */ /* 0x017fee0000010000 */
[----:B------:R-:W-:Y:S05]  /*0a00*/  @!P0 BRA `(.L_x_412) ;  /* 0x000001fc00248947 */ /* 0x000fea0003800000 */
.L_x_413:
[----:B------:R-:W-:-:S08]  /*0a10*/  NOP ;  /* 0x0000000000007918 */ /* 0x000fd00000000000 */
[----:B------:R-:W0:Y:S02]  /*0a20*/  USETMAXREG.TRY_ALLOC.CTAPOOL UP0, 0xf0 ;  /* 0x000000f0000079c8 */ /* 0x000e240008000600 */
[----:B0-----:R-:W-:-:S13]  /*0a30*/  PLOP3.LUT P0, PT, PT, PT, UP0, 0x80, 0x0 ;  /* 0x000000000000781c */ /* 0x001fda0003f0f008 */
[----:B------:R-:W-:Y:S05]  /*0a40*/  @!P0 BRA `(.L_x_413) ;  /* 0xfffffffc00f08947 */ /* 0x000fea000383ffff */
[----:B------:R-:W2:Y:S01]  /*0a50*/  LDL.LU R0, [R1+0x18] ;  /* 0x0000180001007983 */ /* 0x000ea20000300800 */
[----:B------:R-:W0:Y:S01]  /*0a60*/  S2R R2, SR_TID.X ;  /* 0x0000000000027919 */ /* 0x000e220000002100 */
[----:B------:R-:W1:Y:S01]  /*0a70*/  S2UR UR37, SR_CgaCtaId ;  /* 0x00000000002579c3 */ /* 0x000e620000008800 */
[----:B------:R-:W-:Y:S01]  /*0a80*/  UMOV UR4, 0x400 ;  /* 0x0000040000047882 */ /* 0x000fe20000000000 */
[----:B0-----:R-:W-:-:S06]  /*0a90*/  SHF.R.U32.HI R2, RZ, 0x7, R2 ;  /* 0x00000007ff027819 */ /* 0x001fcc0000011602 */
[----:B------:R-:W-:Y:S06]  /*0aa0*/  BAR.ARV 0x8, 0x120 ;  /* 0x0204800000007b1d */ /* 0x000fec0000002000 */
[----:B------:R-:W-:-:S13]  /*0ab0*/  ISETP.NE.AND P0, PT, R2, 0x1, PT ;  /* 0x000000010200780c */ /* 0x000fda0003f05270 */
[----:B------:R-:W-:Y:S08]  /*0ac0*/  @!P0 BAR.ARV 0x9, 0x100 ;  /* 0x0244000000008b1d */ /* 0x000ff00000002000 */
[----:B------:R-:W-:Y:S01]  /*0ad0*/  BAR.SYNC.DEFER_BLOCKING 0x5, 0x180 ;  /* 0x0146000000007b1d */ /* 0x000fe20000010000 */
[----:B-1----:R-:W-:-:S06]  /*0ae0*/  ULEA UR4, UR37, UR4, 0x18 ;  /* 0x0000000425047291 */ /* 0x002fcc000f8ec03f */
[----:B------:R-:W-:Y:S01]  /*0af0*/  IMAD.U32 R18, RZ, RZ, UR4 ;  /* 0x00000004ff127e24 */ /* 0x000fe2000f8e00ff */
[----:B------:R-:W-:-:S04]  /*0b00*/  ULDC UR4, c[0x0][0xc14] ;  /* 0x0003050000047ab9 */ /* 0x000fc80000000800 */
[----:B------:R-:W0:Y:S01]  /*0b10*/  LDS.128 R144, [R18+0x298d0] ;  /* 0x0298d00012907984 */ /* 0x000e220000000c00 */
[----:B------:R-:W-:Y:S06]  /*0b20*/  BAR.ARV 0x4, 0x180 ;  /* 0x0106000000007b1d */ /* 0x000fec0000002000 */
[----:B--2---:R-:W-:-:S04]  /*0b30*/  LOP3.LUT R0, R0, 0xffffffef, RZ, 0xc0, !PT ;  /* 0xffffffef00007812 */ /* 0x004fc800078ec0ff */
[----:B------:R-:W-:-:S05]  /*0b40*/  @P0 LOP3.LUT R0, R0, 0x10, RZ, 0xfc, !PT ;  /* 0x0000001000000812 */ /* 0x000fca00078efcff */
[----:B------:R1:W-:Y:S01]  /*0b50*/  STL [R1+0x18], R0 ;  /* 0x0000180001007387 */ /* 0x0003e20000100800 */
[----:B0-----:R-:W-:-:S13]  /*0b60*/  ISETP.GE.AND P0, PT, R147, UR4, PT ;  /* 0x0000000493007c0c */ /* 0x001fda000bf06270 */
[----:B-1----:R-:W-:Y:S05]  /*0b70*/  @P0 BRA `(.L_x_414) ;  /* 0x0000025c00a00947 */ /* 0x002fea0003800000 */
[----:B------:R-:W0:Y:S01]  /*0b80*/  S2R R0, SR_TID.X ;  /* 0x0000000000007919 */ /* 0x000e220000002100 */
[----:B------:R-:W-:Y:S01]  /*0b90*/  MOV R223, 0xfffffffe ;  /* 0xfffffffe00df7802 */ /* 0x000fe20000000f00 */
[----:B------:R-:W-:Y:S01]  /*0ba0*/  IMAD.MOV.U32 R213, RZ, RZ, 0x20 ;  /* 0x00000020ffd57424 */ /* 0x000fe200078e00ff */
[----:B------:R-:W-:Y:S01]  /*0bb0*/  R2UR UR52, R18 ;  /* 0x00000000123472ca */ /* 0x000fe200000e0000 */
[----:B------:R-:W-:Y:S01]  /*0bc0*/  IMAD.MOV.U32 R19, RZ, RZ, RZ ;  /* 0x000000ffff137224 */ /* 0x000fe200078e00ff */
[----:B------:R-:W-:Y:S01]  /*0bd0*/  MOV R171, RZ ;  /* 0x000000ff00ab7202 */ /* 0x000fe20000000f00 */
[----:B------:R-:W-:Y:S01]  /*0be0*/  IMAD.MOV.U32 R175, RZ, RZ, RZ ;  /* 0x000000ffffaf7224 */ /* 0x000fe200078e00ff */
[----:B------:R-:W-:Y:S01]  /*0bf0*/  ULOP3.LUT UR53, UR36, 0x1, URZ, 0xfc, !UPT ;  /* 0x0000000124357892 */ /* 0x000fe2000f8efc3f */
[----:B------:R-:W-:Y:S01]  /*0c00*/  IMAD.MOV.U32 R148, RZ, RZ, RZ ;  /* 0x000000ffff947224 */ /* 0x000fe200078e00ff */
[----:B------:R-:W-:-:S07]  /*0c10*/  UMOV UR43, URZ ;  /* 0x0000003f002b7c82 */ /* 0x000fce0008000000 */
[----:B------:R-:W-:Y:S01]  /*0c20*/  UIADD3 UR52, UR52, 0x14400, URZ ;  /* 0x0001440034347890 */ /* 0x000fe2000fffe03f */
[----:B0-----:R-:W-:-:S05]  /*0c30*/  VIADD R235, R0, 0xffffff80 ;  /* 0xffffff8000eb7836 */ /* 0x001fca0000000000 */
[----:B------:R-:W-:-:S04]  /*0c40*/  SHF.R.S32.HI R0, RZ, 0x1f, R235 ;  /* 0x0000001fff007819 */ /* 0x000fc800000114eb */
[CC--:B------:R-:W-:Y:S02]  /*0c50*/  LEA.HI R5, R0.reuse, R235.reuse, RZ, 0x4 ;  /* 0x000000eb00057211 */ /* 0x0c0fe400078f20ff */
[CC--:B------:R-:W-:Y:S02]  /*0c60*/  LEA.HI R3, R0.reuse, R235.reuse, RZ, 0x5 ;  /* 0x000000eb00037211 */ /* 0x0c0fe400078f28ff */
[----:B------:R-:W-:Y:S02]  /*0c70*/  LEA.HI R2, R0, R235, RZ, 0x2 ;  /* 0x000000eb00027211 */ /* 0x000fe400078f10ff */
[----:B------:R-:W-:Y:S01]  /*0c80*/  SHF.R.S32.HI R204, RZ, 0x4, R5 ;  /* 0x00000004ffcc7819 */ /* 0x000fe20000011405 */
[----:B------:R-:W-:Y:S01]  /*0c90*/  IMAD.SHL.U32 R7, R3, 0x20, RZ ;  /* 0x0000002003077824 */ /* 0x000fe200078e00ff */
[----:B------:R-:W-:Y:S02]  /*0ca0*/  LOP3.LUT R6, R5, 0x3fffff0, RZ, 0xc0, !PT ;  /* 0x03fffff005067812 */ /* 0x000fe400078ec0ff */
[----:B------:R-:W-:-:S02]  /*0cb0*/  SHF.R.S32.HI R4, RZ, 0x2, R2 ;  /* 0x00000002ff047819 */ /* 0x000fc40000011402 */
[----:B------:R-:W-:Y:S02]  /*0cc0*/  SHF.R.S32.HI R3, RZ, 0x1f, R2 ;  /* 0x0000001fff037819 */ /* 0x000fe40000011402 */
[----:B------:R-:W-:Y:S02]  /*0cd0*/  LEA.HI R5, R5, R204, RZ, 0x1 ;  /* 0x000000cc05057211 */ /* 0x000fe400078f08ff */
[----:B------:R-:W-:Y:S02]  /*0ce0*/  LOP3.LUT R9, R7, 0xfffffc00, RZ, 0xc0, !PT ;  /* 0xfffffc0007097812 */ /* 0x000fe400078ec0ff */
[----:B------:R-:W-:Y:S02]  /*0cf0*/  IADD3 R6, R235, -R6, RZ ;  /* 0x80000006eb067210 */ /* 0x000fe40007ffe0ff */
[----:B------:R-:W-:Y:S02]  /*0d00*/  LEA.HI R3, R3, R4, RZ, 0x2 ;  /* 0x0000000403037211 */ /* 0x000fe400078f10ff */
[----:B------:R-:W-:Y:S01]  /*0d10*/  LOP3.LUT R7, R5, 0x1ffffffe, RZ, 0xc0, !PT ;  /* 0x1ffffffe05077812 */ /* 0x000fe200078ec0ff */
[----:B------:R-:W-:Y:S01]  /*0d20*/  IMAD R6, R6, 0x40, R9 ;  /* 0x0000004006067824 */ /* 0x000fe200078e0209 */
[----:B------:R-:W-:-:S02]  /*0d30*/  LOP3.LUT R5, R3, 0xfffffffc, RZ, 0xc0, !PT ;  /* 0xfffffffc03057812 */ /* 0x000fc400078ec0ff */
[-C--:B------:R-:W-:Y:S01]  /*0d40*/  LEA.HI R3, R235, R235.reuse, RZ, 0x1 ;  /* 0x000000ebeb037211 */ /* 0x080fe200078f08ff */
[----:B------:R-:W-:Y:S01]  /*0d50*/  IMAD.IADD R7, R204, 0x1, -R7 ;  /* 0x00000001cc077824 */ /* 0x000fe200078e0a07 */
[----:B------:R-:W-:Y:S01]  /*0d60*/  LEA.HI R2, R0, R235, RZ, 0x7 ;  /* 0x000000eb00027211 */ /* 0x000fe200078f38ff */
[----:B------:R-:W-:Y:S01]  /*0d70*/  IMAD.IADD R5, R4, 0x1, -R5 ;  /* 0x0000000104057824 */ /* 0x000fe200078e0a05 */
[--C-:B------:R-:W-:Y:S01]  /*0d80*/  SHF.R.S32.HI R168, RZ, 0x1, R3.reuse ;  /* 0x00000001ffa87819 */ /* 0x100fe20000011403 */
[----:B------:R-:W-:Y:S01]  /*0d90*/  IMAD R234, R7, 0x8, R6 ;  /* 0x0000000807ea7824 */ /* 0x000fe200078e0206 */
[----:B------:R-:W-:Y:S01]  /*0da0*/  SHF.R.S32.HI R7, RZ, 0x1f, R3 ;  /* 0x0000001fff077819 */ /* 0x000fe20000011403 */
[----:B------:R-:W-:Y:S01]  /*0db0*/  IMAD.SHL.U32 R172, R5, 0x80, RZ ;  /* 0x0000008005ac7824 */ /* 0x000fe200078e00ff */
[----:B------:R-:W-:Y:S01]  /*0dc0*/  LOP3.LUT R4, R2, 0xffffff80, RZ, 0xc0, !PT ;  /* 0xffffff8002047812 */ /* 0x000fe200078ec0ff */
[----:B------:R-:W-:Y:S01]  /*0dd0*/  VIADD R211, R168, 0x80 ;  /* 0x00000080a8d37836 */ /* 0x000fe20000000000 */
[----:B------:R-:W-:-:S02]  /*0de0*/  LEA.HI R7, R7, R168, RZ, 0x3 ;  /* 0x000000a807077211 */ /* 0x000fc400078f18ff */
[----:B------:R-:W-:Y:S01]  /*0df0*/  LOP3.LUT R214, R3, 0xfffffffe, RZ, 0xc0, !PT ;  /* 0xfffffffe03d67812 */ /* 0x000fe200078ec0ff */
[----:B------:R-:W-:Y:S01]  /*0e00*/  IMAD.IADD R215, R235, 0x1, -R4 ;  /* 0x00000001ebd77824 */ /* 0x000fe200078e0a04 */
[----:B------:R-:W-:Y:S02]  /*0e10*/  LOP3.LUT R7, R7, 0xfffffff8, RZ, 0xc0, !PT ;  /* 0xfffffff807077812 */ /* 0x000fe400078ec0ff */
[----:B------:R-:W-:Y:S01]  /*0e20*/  SHF.R.S32.HI R4, RZ, 0x1f, R211 ;  /* 0x0000001fff047819 */ /* 0x000fe200000114d3 */
[----:B------:R-:W-:Y:S01]  /*0e30*/  IMAD.IADD R214, R235, 0x1, -R214 ;  /* 0x00000001ebd67824 */ /* 0x000fe200078e0ad6 */
[----:B------:R-:W-:Y:S02]  /*0e40*/  IADD3 R220, R168, -R7, RZ ;  /* 0x80000007a8dc7210 */ /* 0x000fe40007ffe0ff */
[-C--:B------:R-:W-:Y:S01]  /*0e50*/  LEA.HI R7, R4, R211.reuse, RZ, 0x3 ;  /* 0x000000d304077211 */ /* 0x080fe200078f18ff */
[----:B------:R-:W-:Y:S01]  /*0e60*/  IMAD.SHL.U32 R22, R214, 0x10, RZ ;  /* 0x00000010d6167824 */ /* 0x000fe200078e00ff */
[----:B------:R-:W-:Y:S01]  /*0e70*/  LEA.HI R11, R211, R211, RZ, 0x1 ;  /* 0x000000d3d30b7211 */ /* 0x000fe200078f08ff */
[----:B------:R-:W-:Y:S01]  /*0e80*/  IMAD.SHL.U32 R4, R220, 0x80, RZ ;  /* 0x00000080dc047824 */ /* 0x000fe200078e00ff */
[----:B------:R-:W-:Y:S01]  /*0e90*/  SHF.R.S32.HI R6, RZ, 0x1f, R215 ;  /* 0x0000001fff067819 */ /* 0x000fe200000114d7 */
[----:B------:R-:W-:Y:S01]  /*0ea0*/  IMAD.SHL.U32 R9, R7, 0x40, RZ ;  /* 0x0000004007097824 */ /* 0x000fe200078e00ff */
[----:B------:R-:W-:Y:S01]  /*0eb0*/  LOP3.LUT R10, R11, 0x3fffffe, RZ, 0xc0, !PT ;  /* 0x03fffffe0b0a7812 */ /* 0x000fe200078ec0ff */
[----:B------:R-:W-:Y:S01]  /*0ec0*/  VIADD R170, R22, 0x40 ;  /* 0x0000004016aa7836 */ /* 0x000fe20000000000 */
[----:B------:R-:W-:-:S02]  /*0ed0*/  LEA.HI R8, R6, R215, RZ, 0x2 ;  /* 0x000000d706087211 */ /* 0x000fc400078f10ff */
[----:B------:R-:W-:Y:S01]  /*0ee0*/  LOP3.LUT R12, R9, 0xfffffe00, RZ, 0xc0, !PT ;  /* 0xfffffe00090c7812 */ /* 0x000fe200078ec0ff */
[----:B------:R-:W-:Y:S01]  /*0ef0*/  IMAD.IADD R197, R211, 0x1, -R10 ;  /* 0x00000001d3c57824 */ /* 0x000fe200078e0a0a */
[--C-:B------:R-:W-:Y:S02]  /*0f00*/  SHF.R.S32.HI R9, RZ, 0x2, R8.reuse ;  /* 0x00000002ff097819 */ /* 0x100fe40000011408 */
[----:B------:R-:W-:Y:S02]  /*0f10*/  LOP3.LUT R10, R8, 0x7ffffffc, RZ, 0xc0, !PT ;  /* 0x7ffffffc080a7812 */ /* 0x000fe400078ec0ff */
[----:B------:R-:W-:Y:S02]  /*0f20*/  SHF.R.S32.HI R8, RZ, 0x1f, R8 ;  /* 0x0000001fff087819 */ /* 0x000fe40000011408 */
[----:B------:R-:W-:Y:S01]  /*0f30*/  LEA.HI R3, R3, R168, RZ, 0x1 ;  /* 0x000000a803037211 */ /* 0x000fe200078f08ff */
[----:B------:R-:W-:Y:S01]  /*0f40*/  IMAD.IADD R10, R215, 0x1, -R10 ;  /* 0x00000001d70a7824 */ /* 0x000fe200078e0a0a */
[----:B------:R-:W-:-:S02]  /*0f50*/  LOP3.LUT R7, R4, 0x380, RZ, 0xc0, !PT ;  /* 0x0000038004077812 */ /* 0x000fc400078ec0ff */
[----:B------:R-:W-:Y:S01]  /*0f60*/  LEA.HI R8, R8, R9, RZ, 0x3 ;  /* 0x0000000908087211 */ /* 0x000fe200078f18ff */
[----:B------:R-:W-:Y:S01]  /*0f70*/  IMAD R223, R10, R223, 0xa0 ;  /* 0x000000a00adf7424 */ /* 0x000fe200078e02df */
[----:B------:R-:W-:Y:S02]  /*0f80*/  SHF.R.S32.HI R219, RZ, 0x7, R2 ;  /* 0x00000007ffdb7819 */ /* 0x000fe40000011402 */
[----:B------:R-:W-:Y:S02]  /*0f90*/  LOP3.LUT R3, R3, 0x3fffffe, RZ, 0xc0, !PT ;  /* 0x03fffffe03037812 */ /* 0x000fe400078ec0ff */
[----:B------:R-:W-:Y:S02]  /*0fa0*/  SHF.R.U32.HI R4, RZ, 0x3, R7 ;  /* 0x00000003ff047819 */ /* 0x000fe40000011607 */
[----:B------:R-:W-:Y:S01]  /*0fb0*/  LOP3.LUT R8, R8, 0xfffffff8, RZ, 0xc0, !PT ;  /* 0xfffffff808087812 */ /* 0x000fe200078ec0ff */
[----:B------:R-:W-:Y:S01]  /*0fc0*/  IMAD.IADD R3, R168, 0x1, -R3 ;  /* 0x00000001a8037824 */ /* 0x000fe200078e0a03 */
[----:B------:R-:W-:-:S02]  /*0fd0*/  LEA.HI R2, R2, R219, RZ, 0x1 ;  /* 0x000000db02027211 */ /* 0x000fc400078f08ff */
[----:B------:R-:W-:Y:S01]  /*0fe0*/  LEA.HI R6, R6, R215, RZ, 0x5 ;  /* 0x000000d706067211 */ /* 0x000fe200078f28ff */
[----:B------:R-:W-:Y:S01]  /*0ff0*/  IMAD.IADD R9, R9, 0x1, -R8 ;  /* 0x0000000109097824 */ /* 0x000fe200078e0a08 */
[----:B------:R-:W-:Y:S01]  /*1000*/  LOP3.LUT R7, R7, 0x10, R22, 0xf8, !PT ;  /* 0x0000001007077812 */ /* 0x000fe200078ef816 */
[----:B------:R-:W-:Y:S01]  /*1010*/  IMAD R3, R204, 0x8, R3 ;  /* 0x00000008cc037824 */ /* 0x000fe200078e0203 */
[----:B------:R-:W-:Y:S02]  /*1020*/  IADD3 R169, R22, 0x20, RZ ;  /* 0x0000002016a97810 */ /* 0x000fe40007ffe0ff */
[----:B------:R-:W-:Y:S01]  /*1030*/  LOP3.LUT R2, R2, 0x3fffffe, RZ, 0xc0, !PT ;  /* 0x03fffffe02027812 */ /* 0x000fe200078ec0ff */
[----:B------:R-:W-:Y:S01]  /*1040*/  IMAD.SHL.U32 R174, R3, 0x40, RZ ;  /* 0x0000004003ae7824 */ /* 0x000fe200078e00ff */
[----:B------:R-:W-:Y:S02]  /*1050*/  SHF.R.S32.HI R6, RZ, 0x5, R6 ;  /* 0x00000005ff067819 */ /* 0x000fe40000011406 */
[----:B------:R-:W-:Y:S01]  /*1060*/  LOP3.LUT R7, R7, R4, RZ, 0x3c, !PT ;  /* 0x0000000407077212 */ /* 0x000fe200078e3cff */
[----:B------:R-:W-:Y:S01]  /*1070*/  IMAD.IADD R2, R219, 0x1, -R2 ;  /* 0x00000001db027824 */ /* 0x000fe200078e0a02 */
[----:B------:R-:W-:Y:S01]  /*1080*/  SHF.R.S32.HI R4, RZ, 0x1f, R169 ;  /* 0x0000001fff047819 */ /* 0x000fe200000114a9 */
[----:B------:R-:W-:Y:S01]  /*1090*/  IMAD R9, R6, 0x10, R9 ;  /* 0x0000001006097824 */ /* 0x000fe200078e0209 */
[----:B------:R-:W-:Y:S01]  /*10a0*/  LEA.HI R0, R0, R235, RZ, 0x3 ;  /* 0x000000eb00007211 */ /* 0x000fe200078f18ff */
[----:B------:R-:W-:Y:S01]  /*10b0*/  IMAD R204, R204, 0x400, R7 ;  /* 0x00000400cccc7824 */ /* 0x000fe200078e0207 */
[----:B------:R-:W-:Y:S01]  /*10c0*/  SHF.R.S32.HI R7, RZ, 0x1f, R170 ;  /* 0x0000001fff077819 */ /* 0x000fe200000114aa */
[----:B------:R-:W-:Y:S01]  /*10d0*/  IMAD R224, R2, 0x40, R9 ;  /* 0x0000004002e07824 */ /* 0x000fe200078e0209 */
[----:B------:R-:W-:-:S02]  /*10e0*/  LEA.HI R3, R4, R169, RZ, 0x4 ;  /* 0x000000a904037211 */ /* 0x000fc400078f20ff */
[----:B------:R-:W-:Y:S02]  /*10f0*/  LEA.HI R4, R4, R169, RZ, 0x6 ;  /* 0x000000a904047211 */ /* 0x000fe400078f30ff */
[----:B------:R-:W-:Y:S02]  /*1100*/  LOP3.LUT R172, R172, 0x180, RZ, 0xc0, !PT ;  /* 0x00000180acac7812 */ /* 0x000fe400078ec0ff */
[----:B------:R-:W-:Y:S02]  /*1110*/  LOP3.LUT R2, R0, 0x1ffffff8, RZ, 0xc0, !PT ;  /* 0x1ffffff800027812 */ /* 0x000fe400078ec0ff */
[CC--:B------:R-:W-:Y:S02]  /*1120*/  LEA.HI R8, R7.reuse, R170.reuse, RZ, 0x6 ;  /* 0x000000aa07087211 */ /* 0x0c0fe400078f30ff */
[----:B------:R-:W-:Y:S01]  /*1130*/  LEA.HI R7, R7, R170, RZ, 0x4 ;  /* 0x000000aa07077211 */ /* 0x000fe200078f20ff */
[----:B------:R-:W-:Y:S01]  /*1140*/  IMAD.IADD R2, R235, 0x1, -R2 ;  /* 0x00000001eb027824 */ /* 0x000fe200078e0a02 */
[----:B------:R-:W-:Y:S01]  /*1150*/  LOP3.LUT P0, RZ, R5, 0x2, RZ, 0xc0, !PT ;  /* 0x0000000205ff7812 */ /* 0x000fe2000780c0ff */
[----:B------:R-:W-:Y:S01]  /*1160*/  IMAD.SHL.U32 R5, R4, 0x80, RZ ;  /* 0x0000008004057824 */ /* 0x000fe200078e00ff */
[----:B------:R-:W-:Y:S01]  /*1170*/  SHF.R.S32.HI R200, RZ, 0x3, R0 ;  /* 0x00000003ffc87819 */ /* 0x000fe20000011400 */
[----:B------:R-:W-:Y:S01]  /*1180*/  IMAD.SHL.U32 R199, R2, 0x8, RZ ;  /* 0x0000000802c77824 */ /* 0x000fe200078e00ff */
[----:B------:R-:W-:-:S02]  /*1190*/  SHF.R.U32.HI R173, RZ, 0x3, R172 ;  /* 0x00000003ffad7819 */ /* 0x000fc400000116ac */
[----:B------:R-:W-:Y:S02]  /*11a0*/  LOP3.LUT R0, R172, 0x10, R22, 0xf8, !PT ;  /* 0x00000010ac007812 */ /* 0x000fe400078ef816 */
[----:B------:R-:W-:Y:S02]  /*11b0*/  SHF.L.U32 R10, R8, 0x7, RZ ;  /* 0x00000007080a7819 */ /* 0x000fe400000006ff */
[C---:B------:R-:W-:Y:S02]  /*11c0*/  LOP3.LUT R4, R172.reuse, 0x30, R3, 0xf8, !PT ;  /* 0x00000030ac047812 */ /* 0x040fe400078ef803 */
[----:B------:R-:W-:Y:S02]  /*11d0*/  LOP3.LUT R8, R172, 0x30, R7, 0xf8, !PT ;  /* 0x00000030ac087812 */ /* 0x000fe400078ef807 */
[----:B------:R-:W-:Y:S02]  /*11e0*/  SHF.R.S32.HI R222, RZ, 0x4, R3 ;  /* 0x00000004ffde7819 */ /* 0x000fe40000011403 */
[----:B------:R-:W-:-:S02]  /*11f0*/  SHF.R.S32.HI R11, RZ, 0x1, R11 ;  /* 0x00000001ff0b7819 */ /* 0x000fc4000001140b */
[-C--:B------:R-:W-:Y:S02]  /*1200*/  LOP3.LUT R3, R0, R173.reuse, RZ, 0x3c, !PT ;  /* 0x000000ad00037212 */ /* 0x080fe400078e3cff */
[----:B------:R-:W-:Y:S01]  /*1210*/  LOP3.LUT R5, R5, 0xffffe000, RZ, 0xc0, !PT ;  /* 0xffffe00005057812 */ /* 0x000fe200078ec0ff */
[----:B------:R-:W-:Y:S01]  /*1220*/  IMAD.SHL.U32 R11, R11, 0x80, RZ ;  /* 0x000000800b0b7824 */ /* 0x000fe200078e00ff */
[-C--:B------:R-:W-:Y:S01]  /*1230*/  LOP3.LUT R4, R4, R173.reuse, RZ, 0x3c, !PT ;  /* 0x000000ad04047212 */ /* 0x080fe200078e3cff */
[----:B------:R-:W-:Y:S01]  /*1240*/  IMAD.IADD R202, R174, 0x1, R3 ;  /* 0x00000001aeca7824 */ /* 0x000fe200078e0203 */
[----:B------:R-:W-:Y:S02]  /*1250*/  LOP3.LUT R13, R10, 0xffffe000, RZ, 0xc0, !PT ;  /* 0xffffe0000a0d7812 */ /* 0x000fe400078ec0ff */
[----:B------:R-:W-:Y:S02]  /*1260*/  LOP3.LUT R8, R8, R173, RZ, 0x3c, !PT ;  /* 0x000000ad08087212 */ /* 0x000fe400078e3cff */
[----:B------:R-:W-:-:S02]  /*1270*/  LOP3.LUT R2, R172, 0x30, R22, 0xf8, !PT ;  /* 0x00000030ac027812 */ /* 0x000fc400078ef816 */
[----:B------:R-:W-:Y:S02]  /*1280*/  SEL R213, R213, 0xffffffe0, !P0 ;  /* 0xffffffe0d5d57807 */ /* 0x000fe40004000000 */
[-C--:B------:R-:W-:Y:S02]  /*1290*/  IADD3 R217, R4, R174.reuse, R5 ;  /* 0x000000ae04d97210 */ /* 0x080fe40007ffe005 */
[----:B------:R-:W-:Y:S01]  /*12a0*/  IADD3 R13, R8, R174, R13 ;  /* 0x000000ae080d7210 */ /* 0x000fe20007ffe00d */
[----:B------:R-:W-:Y:S01]  /*12b0*/  IMAD.IADD R203, R213, 0x1, R202 ;  /* 0x00000001d5cb7824 */ /* 0x000fe200078e02ca */
[----:B------:R-:W-:Y:S01]  /*12c0*/  LOP3.LUT R5, R2, R173, RZ, 0x3c, !PT ;  /* 0x000000ad02057212 */ /* 0x000fe200078e3cff */
[----:B------:R-:W-:Y:S01]  /*12d0*/  IMAD.IADD R217, R18, 0x1, R217 ;  /* 0x0000000112d97824 */ /* 0x000fe200078e02d9 */
[----:B------:R-:W-:Y:S02]  /*12e0*/  LEA R197, R197, R12, 0x6 ;  /* 0x0000000cc5c57211 */ /* 0x000fe400078e30ff */
[----:B------:R-:W-:-:S02]  /*12f0*/  SHF.L.U32 R16, R214, 0x3, RZ ;  /* 0x00000003d6107819 */ /* 0x000fc400000006ff */
[----:B------:R-:W-:Y:S02]  /*1300*/  LOP3.LUT R196, R11, 0x180, RZ, 0xc0, !PT ;  /* 0x000001800bc47812 */ /* 0x000fe400078ec0ff */
[----:B------:R-:W-:Y:S02]  /*1310*/  SHF.R.S32.HI R221, RZ, 0x4, R7 ;  /* 0x00000004ffdd7819 */ /* 0x000fe40000011407 */
[C---:B------:R-:W-:Y:S02]  /*1320*/  IADD3 R218, R18.reuse, R174, R5 ;  /* 0x000000ae12da7210 */ /* 0x040fe40007ffe005 */
[----:B------:R-:W-:Y:S02]  /*1330*/  IADD3 R216, R18, R13, RZ ;  /* 0x0000000d12d87210 */ /* 0x000fe40007ffe0ff */
[----:B------:R-:W-:-:S07]  /*1340*/  IADD3 R213, R213, UR52, R202 ;  /* 0x00000034d5d57c10 */ /* 0x000fce000fffe0ca */
.L_x_608:
[----:B0-----:R-:W0:Y:S02]  /*1350*/  LDC.64 R2, c[0x0][0xc60] ;  /* 0x00031800ff027b82 */ /* 0x001e240000000a00 */
[----:B0-----:R-:W-:-:S05]  /*1360*/  IMAD.WIDE R2, R147, 0x4, R2 ;  /* 0x0000000493027825 */ /* 0x001fca00078e0202 */
[----:B--2---:R0:W2:Y:S01]  /*1370*/  LDG.E R205, desc[UR54][R2.64] ;  /* 0x0000003602cd7981 */ /* 0x0040a2000c1e1900 */
[----:B------:R-:W-:Y:S05]  /*1380*/  YIELD ;  /* 0x0000000000007946 */ /* 0x000fea0003800000 */
[----:B------:R-:W-:Y:S01]  /*1390*/  ULDC.64 UR4, c[0x0][0xa28] ;  /* 0x00028a0000047ab9 */ /* 0x000fe20000000a00 */
[----:B------:R-:W-:Y:S01]  /*13a0*/  ULDC.64 UR8, c[0x0][0xa18] ;  /* 0x0002860000087ab9 */ /* 0x000fe20000000a00 */
[----:B------:R-:W-:Y:S01]  /*13b0*/  ISETP.NE.U32.AND P1, PT, RZ, UR4, PT ;  /* 0x00000004ff007c0c */ /* 0x000fe2000bf25070 */
[----:B------:R-:W-:Y:S01]  /*13c0*/  ULDC.64 UR6, c[0x0][0xa08] ;  /* 0x0002820000067ab9 */ /* 0x000fe20000000a00 */
[----:B0-----:R-:W-:Y:S01]  /*13d0*/  IMAD.MOV.U32 R3, RZ, RZ, RZ ;  /* 0x000000ffff037224 */ /* 0x001fe200078e00ff */
[----:B------:R-:W-:Y:S01]  /*13e0*/  ISETP.NE.U32.AND P0, PT, RZ, UR6, PT ;  /* 0x00000006ff007c0c */ /* 0x000fe2000bf05070 */
[----:B---3-5:R-:W-:Y:S01]  /*13f0*/  IMAD.MOV.U32 R27, RZ, RZ, RZ ;  /* 0x000000ffff1b7224 */ /* 0x028fe200078e00ff */
[----:B------:R-:W-:-:S02]  /*1400*/  ISETP.NE.AND.EX P1, PT, RZ, UR5, PT, P1 ;  /* 0x00000005ff007c0c */ /* 0x000fc4000bf25310 */
[----:B------:R-:W-:Y:S02]  /*1410*/  ISETP.NE.AND.EX P0, PT, RZ, UR7, PT, P0 ;  /* 0x00000007ff007c0c */ /* 0x000fe4000bf05300 */
[----:B--2---:R-:W-:Y:S01]  /*1420*/  SHF.R.S32.HI R210, RZ, 0x1f, R205 ;  /* 0x0000001fffd27819 */ /* 0x004fe200000114cd */
[----:B------:R-:W-:-:S08]  /*1430*/  IMAD.SHL.U32 R208, R205, 0x4, RZ ;  /* 0x00000004cdd07824 */ /* 0x000fd000078e00ff */
[C---:B----4-:R-:W-:Y:S02]  /*1440*/  @P1 LEA R4, P2, R205.reuse, UR4, 0x2 ;  /* 0x00000004cd041c11 */ /* 0x050fe4000f8410ff */
[C-C-:B------:R-:W-:Y:S02]  /*1450*/  SHF.L.U64.HI R209, R205.reuse, 0x2, R210.reuse ;  /* 0x00000002cdd17819 */ /* 0x140fe400000102d2 */
[----:B------:R-:W-:Y:S02]  /*1460*/  @P1 LEA.HI.X R5, R205, UR5, R210, 0x2, P2 ;  /* 0x00000005cd051c11 */ /* 0x000fe400090f14d2 */
[----:B------:R-:W-:Y:S01]  /*1470*/  ISETP.NE.U32.AND P2, PT, RZ, UR8, PT ;  /* 0x00000008ff007c0c */ /* 0x000fe2000bf45070 */
[----:B------:R-:W-:Y:S01]  /*1480*/  ULDC UR4, c[0x0][0x288] ;  /* 0x0000a20000047ab9 */ /* 0x000fe20000000800 */
[----:B------:R-:W-:Y:S01]  /*1490*/  IADD3 R8, P3, R208, UR6, RZ ;  /* 0x00000006d0087c10 */ /* 0x000fe2000ff7e0ff */
[----:B------:R0:W5:Y:S01]  /*14a0*/  @P1 LDG.E R3, desc[UR54][R4.64] ;  /* 0x0000003604031981 */ /* 0x000162000c1e1900 */
[----:B------:R-:W-:-:S02]  /*14b0*/  ISETP.NE.AND.EX P2, PT, RZ, UR9, PT, P2 ;  /* 0x00000009ff007c0c */ /* 0x000fc4000bf45320 */
[----:B------:R-:W-:Y:S01]  /*14c0*/  MOV R159, UR4 ;  /* 0x00000004009f7c02 */ /* 0x000fe20008000f00 */
[----:B------:R-:W-:Y:S01]  /*14d0*/  ULDC.64 UR4, c[0x0][0x3f8] ;  /* 0x0000fe0000047ab9 */ /* 0x000fe20000000a00 */
[----:B------:R-:W-:-:S05]  /*14e0*/  IADD3.X R9, R209, UR7, RZ, P3, !PT ;  /* 0x00000007d1097c10 */ /* 0x000fca0009ffe4ff */
[----:B------:R0:W5:Y:S04]  /*14f0*/  @P0 LDG.E R27, desc[UR54][R8.64] ;  /* 0x00000036081b0981 */ /* 0x000168000c1e1900 */
[----:B------:R-:W-:-:S04]  /*1500*/  @P2 IADD3 R6, P1, R208, UR8, RZ ;  /* 0x00000008d0062c10 */ /* 0x000fc8000ff3e0ff */
[----:B------:R-:W-:-:S05]  /*1510*/  @P2 IADD3.X R7, R209, UR9, RZ, P1, !PT ;  /* 0x00000009d1072c10 */ /* 0x000fca0008ffe4ff */
[----:B------:R0:W5:Y:S01]  /*1520*/  @P2 LDG.E R159, desc[UR54][R6.64] ;  /* 0x00000036069f2981 */ /* 0x000162000c1e1900 */
[----:B------:R-:W-:-:S03]  /*1530*/  UISETP.NE.U32.AND UP0, UPT, UR4, URZ, UPT ;  /* 0x0000003f0400728c */ /* 0x000fc6000bf05070 */
[----:B------:R-:W-:Y:S01]  /*1540*/  ULDC UR4, c[0x0][0x404] ;  /* 0x0001010000047ab9 */ /* 0x000fe20000000800 */
[----:B------:R-:W-:-:S03]  /*1550*/  UISETP.NE.AND.EX UP0, UPT, UR5, URZ, UPT, UP0 ;  /* 0x0000003f0500728c */ /* 0x000fc6000bf05300 */
[----:B------:R-:W-:Y:S01]  /*1560*/  ULDC UR5, c[0x0][0x2e0] ;  /* 0x0000b80000057ab9 */ /* 0x000fe20000000800 */
[----:B------:R-:W-:-:S04]  /*1570*/  USEL UR4, UR4, 0x1, UP0 ;  /* 0x0000000104047887 */ /* 0x000fc80008000000 */
[----:B------:R-:W-:-:S03]  /*1580*/  UIMAD UR4, UR4, UR5, URZ ;  /* 0x00000005040472a4 */ /* 0x000fc6000f8e023f */
[----:B------:R-:W-:Y:S02]  /*1590*/  ULDC UR5, c[0x0][0x338] ;  /* 0x0000ce0000057ab9 */ /* 0x000fe40000000800 */
[----:B------:R-:W-:Y:S02]  /*15a0*/  IMAD.U32 R2, RZ, RZ, UR5 ;  /* 0x00000005ff027e24 */ /* 0x000fe4000f8e00ff */
[----:B------:R-:W-:Y:S02]  /*15b0*/  IMAD.U32 R26, RZ, RZ, UR4 ;  /* 0x00000004ff1a7e24 */ /* 0x000fe4000f8e00ff */
[----:B------:R-:W-:Y:S01]  /*15c0*/  IMAD.MOV.U32 R25, RZ, RZ, R205 ;  /* 0x000000ffff197224 */ /* 0x000fe200078e00cd */
[----:B0-----:R-:W-:Y:S06]  /*15d0*/  @P2 BRA `(.L_x_415) ;  /* 0x0000000000242947 */ /* 0x001fec0003800000 */
[----:B------:R-:W-:Y:S02]  /*15e0*/  ULDC.64 UR4, c[0x0][0xa00] ;  /* 0x0002800000047ab9 */ /* 0x000fe40000000a00 */
[----:B------:R-:W-:-:S04]  /*15f0*/  ISETP.NE.U32.AND P1, PT, RZ, UR4, PT ;  /* 0x00000004ff007c0c */ /* 0x000fc8000bf25070 */
[----:B------:R-:W-:-:S13]  /*1600*/  ISETP.NE.AND.EX P1, PT, RZ, UR5, PT, P1 ;  /* 0x00000005ff007c0c */ /* 0x000fda000bf25310 */
[----:B------:R-:W-:Y:S05]  /*1610*/  @!P1 BRA `(.L_x_415) ;  /* 0x0000000000149947 */ /* 0x000fea0003800000 */
[----:B------:R-:W0:Y:S02]  /*1620*/  LDC.64 R4, c[0x0][0xa00] ;  /* 0x00028000ff047b82 */ /* 0x000e240000000a00 */
[----:B0-----:R-:W-:-:S05]  /*1630*/  IMAD.WIDE R4, R25, 0x4, R4 ;  /* 0x0000000419047825 */ /* 0x001fca00078e0204 */
[----:B-----5:R-:W2:Y:S04]  /*1640*/  LDG.E R159, desc[UR54][R4.64] ;  /* 0x00000036049f7981 */ /* 0x020ea8000c1e1900 */
[----:B------:R-:W2:Y:S02]  /*1650*/  LDG.E R0, desc[UR54][R4.64+0x4] ;  /* 0x0000043604007981 */ /* 0x000ea4000c1e1900 */
[----:B--2---:R-:W-:-:S07]  /*1660*/  IMAD.IADD R159, R0, 0x1, -R159 ;  /* 0x00000001009f7824 */ /* 0x004fce00078e0a9f */
.L_x_415:
[----:B------:R-:W-:Y:S01]  /*1670*/  ULDC.64 UR4, c[0x0][0xa20] ;  /* 0x0002880000047ab9 */ /* 0x000fe20000000a00 */
[----:B------:R-:W-:Y:S01]  /*1680*/  MOV R212, R145 ;  /* 0x0000009100d47202 */ /* 0x000fe20000000f00 */
[----:B------:R-:W-:Y:S01]  /*1690*/  IMAD.MOV.U32 R207, RZ, RZ, R146 ;  /* 0x000000ffffcf7224 */ /* 0x000fe200078e0092 */
[----:B------:R-:W-:-:S04]  /*16a0*/  ISETP.NE.U32.AND P1, PT, RZ, UR4, PT ;  /* 0x00000004ff007c0c */ /* 0x000fc8000bf25070 */
[----:B------:R-:W-:-:S13]  /*16b0*/  ISETP.NE.AND.EX P1, PT, RZ, UR5, PT, P1 ;  /* 0x00000005ff007c0c */ /* 0x000fda000bf25310 */
[----:B------:R-:W-:Y:S05]  /*16c0*/  @!P1 BRA `(.L_x_416) ;  /* 0x0000000000109947 */ /* 0x000fea0003800000 */
[----:B------:R-:W-:-:S04]  /*16d0*/  IADD3 R4, P0, R208, UR4, RZ ;  /* 0x00000004d0047c10 */ /* 0x000fc8000ff1e0ff */
[----:B------:R-:W-:-:S05]  /*16e0*/  IADD3.X R5, R209, UR5, RZ, P0, !PT ;  /* 0x00000005d1057c10 */ /* 0x000fca00087fe4ff */
[----:B------:R0:W5:Y:S01]  /*16f0*/  LDG.E R26, desc[UR54][R4.64] ;  /* 0x00000036041a7981 */ /* 0x000162000c1e1900 */
[----:B------:R-:W-:Y:S05]  /*1700*/  BRA `(.L_x_417) ;  /* 0x0000000000107947 */ /* 0x000fea0003800000 */
.L_x_416:
[----:B------:R-:W-:Y:S05]  /*1710*/  @!P0 BRA `(.L_x_417) ;  /* 0x00000000000c8947 */ /* 0x000fea0003800000 */
[----:B------:R-:W2:Y:S04]  /*1720*/  LDG.E R5, desc[UR54][R8.64] ;  /* 0x0000003608057981 */ /* 0x000ea8000c1e1900 */
[----:B------:R-:W2:Y:S02]  /*1730*/  LDG.E R26, desc[UR54][R8.64+0x4] ;  /* 0x00000436081a7981 */ /* 0x000ea4000c1e1900 */
[----:B--2---:R-:W-:-:S07]  /*1740*/  IMAD.IADD R26, R26, 0x1, -R5 ;  /* 0x000000011a1a7824 */ /* 0x004fce00078e0a05 */
.L_x_417:
[----:B------:R-:W-:Y:S02]  /*1750*/  ULDC.64 UR4, c[0x0][0xa10] ;  /* 0x0002840000047ab9 */ /* 0x000fe40000000a00 */
[----:B------:R-:W-:-:S04]  /*1760*/  ISETP.NE.U32.AND P0, PT, RZ, UR4, PT ;  /* 0x00000004ff007c0c */ /* 0x000fc8000bf05070 */
[----:B------:R-:W-:Y:S01]  /*1770*/  ISETP.NE.AND.EX P0, PT, RZ, UR5, PT, P0 ;  /* 0x00000005ff007c0c */ /* 0x000fe2000bf05300 */
[----:B-----5:R-:W-:Y:S01]  /*1780*/  IMAD.IADD R3, R26, 0x1, -R3 ;  /* 0x000000011a037824 */ /* 0x020fe200078e0a03 */
[----:B------:R-:W-:-:S11]  /*1790*/  ULDC.64 UR4, c[0x0][0xa30] ;  /* 0x00028c0000047ab9 */ /* 0x000fd60000000a00 */
[----:B0-----:R-:W0:Y:S02]  /*17a0*/  @P0 LDC.64 R4, c[0x0][0xa10] ;  /* 0x00028400ff040b82 */ /* 0x001e240000000a00 */
[----:B0-----:R-:W-:-:S05]  /*17b0*/  @P0 IMAD.WIDE R4, R25, 0x4, R4 ;  /* 0x0000000419040825 */ /* 0x001fca00078e0204 */
[----:B------:R-:W2:Y:S04]  /*17c0*/  @P0 LDG.E R0, desc[UR54][R4.64] ;  /* 0x0000003604000981 */ /* 0x000ea8000c1e1900 */
[----:B------:R0:W2:Y:S01]  /*17d0*/  @P0 LDG.E R9, desc[UR54][R4.64+0x4] ;  /* 0x0000043604090981 */ /* 0x0000a2000c1e1900 */
[----:B------:R-:W-:Y:S01]  /*17e0*/  ISETP.NE.U32.AND P1, PT, RZ, UR4, PT ;  /* 0x00000004ff007c0c */ /* 0x000fe2000bf25070 */
[----:B------:R-:W-:-:S03]  /*17f0*/  IMAD.MOV.U32 R121, RZ, RZ, R26 ;  /* 0x000000ffff797224 */ /* 0x000fc600078e001a */
[----:B------:R-:W-:Y:S01]  /*1800*/  ISETP.NE.AND.EX P1, PT, RZ, UR5, PT, P1 ;  /* 0x00000005ff007c0c */ /* 0x000fe2000bf25310 */
[----:B0-----:R-:W-:-:S05]  /*1810*/  IMAD.MOV R4, RZ, RZ, -R3 ;  /* 0x000000ffff047224 */ /* 0x001fca00078e0a03 */
[----:B------:R-:W-:-:S07]  /*1820*/  VIMNMX R4, RZ, R4, !PT ;  /* 0x00000004ff047248 */ /* 0x000fce0007fe0100 */
[----:B------:R-:W-:-:S04]  /*1830*/  @P1 IADD3 R6, P2, R208, UR4, RZ ;  /* 0x00000004d0061c10 */ /* 0x000fc8000ff5e0ff */
[----:B------:R-:W-:-:S05]  /*1840*/  @P1 IADD3.X R7, R209, UR5, RZ, P2, !PT ;  /* 0x00000005d1071c10 */ /* 0x000fca00097fe4ff */
[----:B------:R0:W5:Y:S01]  /*1850*/  @P1 LDG.E R121, desc[UR54][R6.64] ;  /* 0x0000003606791981 */ /* 0x000162000c1e1900 */
[----:B--2---:R-:W-:-:S05]  /*1860*/  @P0 IADD3 R2, -R0, R9, RZ ;  /* 0x0000000900020210 */ /* 0x004fca0007ffe1ff */
[----:B------:R-:W-:-:S04]  /*1870*/  IMAD.IADD R147, R3, 0x1, R2 ;  /* 0x0000000103937824 */ /* 0x000fc800078e0202 */
[----:B------:R-:W-:-:S04]  /*1880*/  VIADD R0, R147, 0x9f ;  /* 0x0000009f93007836 */ /* 0x000fc80000000000 */
[----:B------:R-:W-:-:S05]  /*1890*/  IMAD.HI R0, R0, 0x66666667, RZ ;  /* 0x6666666700007827 */ /* 0x000fca00078e02ff */
[----:B------:R-:W-:-:S04]  /*18a0*/  SHF.R.U32.HI R161, RZ, 0x1f, R0 ;  /* 0x0000001fffa17819 */ /* 0x000fc80000011600 */
[----:B------:R-:W-:-:S05]  /*18b0*/  LEA.HI.SX32 R161, R0, R161, 0x1a ;  /* 0x000000a100a17211 */ /* 0x000fca00078fd2ff */
[----:B------:R-:W-:-:S05]  /*18c0*/  IMAD R3, R161, 0xa0, -R3 ;  /* 0x000000a0a1037824 */ /* 0x000fca00078e0a03 */
[----:B------:R-:W-:-:S04]  /*18d0*/  VIMNMX R3, R3, R2, PT ;  /* 0x0000000203037248 */ /* 0x000fc80003fe0100 */
[----:B------:R-:W-:Y:S01]  /*18e0*/  ISETP.GT.AND P0, PT, R3, R4, PT ;  /* 0x000000040300720c */ /* 0x000fe20003f04270 */
[----:B------:R-:W-:-:S05]  /*18f0*/  IMAD.WIDE.U32 R4, R4, -0x33333333, RZ ;  /* 0xcccccccd04047825 */ /* 0x000fca00078e00ff */
[----:B------:R-:W-:-:S04]  /*1900*/  SHF.R.U32.HI R120, RZ, 0x7, R5 ;  /* 0x00000007ff787819 */ /* 0x000fc80000011605 */
[----:B------:R-:W-:-:S03]  /*1910*/  MOV R24, R120 ;  /* 0x0000007800187202 */ /* 0x000fc60000000f00 */
[----:B------:R-:W-:-:S04]  /*1920*/  @P0 VIADD R0, R3, 0x9f ;  /* 0x0000009f03000836 */ /* 0x000fc80000000000 */
[----:B------:R-:W-:-:S05]  /*1930*/  @P0 IMAD.HI R0, R0, 0x66666667, RZ ;  /* 0x6666666700000827 */ /* 0x000fca00078e02ff */
[----:B------:R-:W-:-:S04]  /*1940*/  @P0 SHF.R.U32.HI R3, RZ, 0x1f, R0 ;  /* 0x0000001fff030819 */ /* 0x000fc80000011600 */
[----:B------:R-:W-:Y:S02]  /*1950*/  @P0 LEA.HI.SX32 R24, R0, R3, 0x1a ;  /* 0x0000000300180211 */ /* 0x000fe400078fd2ff */
[----:B------:R-:W-:Y:S02]  /*1960*/  PLOP3.LUT P0, PT, PT, PT, PT, 0x80, 0x0 ;  /* 0x000000000000781c */ /* 0x000fe40003f0f070 */
[----:B------:R-:W-:-:S13]  /*1970*/  ISETP.GT.AND P1, PT, R24, R120, PT ;  /* 0x000000781800720c */ /* 0x000fda0003f24270 */
[----:B0-----:R-:W-:Y:S05]  /*1980*/  @!P1 BRA `(.L_x_418) ;  /* 0x000000e0003c9947 */ /* 0x001fea0003800000 */
[----:B------:R-:W-:Y:S01]  /*1990*/  VIADD R0, R18, 0x1a400 ;  /* 0x0001a40012007836 */ /* 0x000fe20000000000 */
[----:B------:R-:W-:Y:S04]  /*19a0*/  BSSY B6, `(.L_x_419) ;  /* 0x0000013000067945 */ /* 0x000fe80003800000 */
[----:B------:R-:W-:-:S13]  /*19b0*/  LOP3.LUT P0, RZ, R0, 0x1bf, RZ, 0xc0, !PT ;  /* 0x000001bf00ff7812 */ /* 0x000fda000780c0ff */
[----:B------:R-:W-:Y:S05]  /*19c0*/  @!P0 BRA `(.L_x_420) ;  /* 0x0000000000408947 */ /* 0x000fea0003800000 */
[----:B------:R-:W-:Y:S01]  /*19d0*/  MOV R0, 0x0 ;  /* 0x0000000000007802 */ /* 0x000fe20000000f00 */
[----:B------:R-:W-:Y:S01]  /*19e0*/  ULDC.64 UR4, c[0x4][0xa0] ;  /* 0x0100280000047ab9 */ /* 0x000fe20000000a00 */
[----:B------:R-:W-:Y:S01]  /*19f0*/  ULDC.64 UR6, c[0x4][0x28] ;  /* 0x01000a0000067ab9 */ /* 0x000fe20000000a00 */
[----:B------:R-:W-:Y:S01]  /*1a00*/  IMAD.U32 R4, RZ, RZ, UR4 ;  /* 0x00000004ff047e24 */ /* 0x000fe2000f8e00ff */
[----:B------:R0:W1:Y:S01]  /*1a10*/  LDC.64 R14, c[0x4][R0] ;  /* 0x01000000000e7b82 */ /* 0x0000620000000a00 */
[----:B------:R-:W-:Y:S01]  /*1a20*/  IMAD.U32 R5, RZ, RZ, UR5 ;  /* 0x00000005ff057e24 */ /* 0x000fe2000f8e00ff */
[----:B------:R-:W-:Y:S01]  /*1a30*/  ULDC.64 UR4, c[0x4][0xa8] ;  /* 0x01002a0000047ab9 */ /* 0x000fe20000000a00 */
[----:B------:R-:W-:Y:S01]  /*1a40*/  IMAD.U32 R10, RZ, RZ, UR6 ;  /* 0x00000006ff0a7e24 */ /* 0x000fe2000f8e00ff */
[----:B------:R-:W-:Y:S01]  /*1a50*/  MOV R7, UR5 ;  /* 0x0000000500077c02 */ /* 0x000fe20008000f00 */
[----:B------:R-:W-:Y:S01]  /*1a60*/  IMAD.U32 R6, RZ, RZ, UR4 ;  /* 0x00000004ff067e24 */ /* 0x000fe2000f8e00ff */
[----:B------:R-:W-:Y:S01]  /*1a70*/  MOV R13, RZ ;  /* 0x000000ff000d7202 */ /* 0x000fe20000000f00 */
[----:B------:R-:W-:-:S02]  /*1a80*/  IMAD.U32 R11, RZ, RZ, UR7 ;  /* 0x00000007ff0b7e24 */ /* 0x000fc4000f8e00ff */
[----:B------:R-:W-:Y:S02]  /*1a90*/  IMAD.MOV.U32 R8, RZ, RZ, 0x70 ;  /* 0x00000070ff087424 */ /* 0x000fe400078e00ff */
[----:B0-----:R-:W-:-:S07]  /*1aa0*/  IMAD.MOV.U32 R12, RZ, RZ, 0x1 ;  /* 0x00000001ff0c7424 */ /* 0x001fce00078e00ff */
[----:B------:R-:W-:-:S07]  /*1ab0*/  LEPC R20, `(.L_x_420) ;  /* 0x000000001014794e */ /* 0x000fce0000000000 */
[----:B-1---5:R-:W-:Y:S05]  /*1ac0*/  CALL.ABS.NOINC R14 ;  /* 0x000000000e007343 */ /* 0x022fea0003c00000 */
.L_x_420:
[----:B------:R-:W-:Y:S05]  /*1ad0*/  BSYNC B6 ;  /* 0x0000000000067941 */ /* 0x000fea0003800000 */
.L_x_419:
        /* <DEDUP_REMOVED lines=20> */
.L_x_422:
[----:B------:R-:W-:Y:S05]  /*1c20*/  BSYNC B6 ;  /* 0x0000000000067941 */ /* 0x000fea0003800000 */
.L_x_421:
[----:B------:R-:W-:Y:S01]  /*1c30*/  ULDC.64 UR4, c[0x0][0x9f8] ;  /* 0x00027e0000047ab9 */ /* 0x000fe20000000a00 */
[----:B------:R-:W2:Y:S01]  /*1c40*/  LDL.LU R13, [R1+0x18] ;  /* 0x00001800010d7983 */ /* 0x000ea20000300800 */
[----:B------:R-:W-:Y:S01]  /*1c50*/  ISETP.NE.U32.AND P0, PT, RZ, UR4, PT ;  /* 0x00000004ff007c0c */ /* 0x000fe2000bf05070 */
[----:B------:R-:W0:Y:S08]  /*1c60*/  LDC R0, c[0x0][0x428] ;  /* 0x00010a00ff007b82 */ /* 0x000e300000000800 */
[----:B------:R-:W1:Y:S01]  /*1c70*/  LDC.64 R112, c[0x0][0x2f0] ;  /* 0x0000bc00ff707b82 */ /* 0x000e620000000a00 */
[----:B------:R-:W-:Y:S01]  /*1c80*/  ISETP.NE.AND.EX P0, PT, RZ, UR5, PT, P0 ;  /* 0x00000005ff007c0c */ /* 0x000fe2000bf05300 */
[----:B------:R-:W3:Y:S01]  /*1c90*/  S2R R20, SR_TID.X ;  /* 0x0000000000147919 */ /* 0x000ee20000002100 */
[----:B------:R-:W-:Y:S01]  /*1ca0*/  IMAD.IADD R99, R27, 0x1, R26 ;  /* 0x000000011b637824 */ /* 0x000fe200078e021a */
[----:B------:R-:W-:Y:S01]  /*1cb0*/  ULDC.64 UR6, c[0x0][0xa08] ;  /* 0x0002820000067ab9 */ /* 0x000fe20000000a00 */
[----:B------:R-:W-:Y:S01]  /*1cc0*/  IMAD.MOV.U32 R7, RZ, RZ, R146 ;  /* 0x000000ffff077224 */ /* 0x000fe200078e0092 */
[----:B------:R-:W-:-:S02]  /*1cd0*/  SHF.R.S32.HI R137, RZ, 0x1f, R168 ;  /* 0x0000001fff897819 */ /* 0x000fc400000114a8 */
[----:B------:R-:W-:Y:S01]  /*1ce0*/  SHF.R.S32.HI R23, RZ, 0x1f, R22 ;  /* 0x0000001fff177819 */ /* 0x000fe20000011416 */
[----:B------:R-:W4:Y:S05]  /*1cf0*/  LDC.64 R100, c[0x0][0x3e8] ;  /* 0x0000fa00ff647b82 */ /* 0x000f2a0000000a00 */
[----:B------:R-:W-:-:S03]  /*1d00*/  @P0 IADD3 R4, P1, R208, UR4, RZ ;  /* 0x00000004d0040c10 */ /* 0x000fc6000ff3e0ff */
[----:B------:R-:W4:Y:S01]  /*1d10*/  LDC R97, c[0x0][0x3d4] ;  /* 0x0000f500ff617b82 */ /* 0x000f220000000800 */
[----:B------:R-:W-:Y:S01]  /*1d20*/  @P0 IADD3.X R5, R209, UR5, RZ, P1, !PT ;  /* 0x00000005d1050c10 */ /* 0x000fe20008ffe4ff */
[----:B------:R-:W-:-:S04]  /*1d30*/  ULDC.64 UR4, c[0x0][0x2f8] ;  /* 0x0000be0000047ab9 */ /* 0x000fc80000000a00 */
[----:B------:R3:W2:Y:S01]  /*1d40*/  @P0 LDG.E R25, desc[UR54][R4.64] ;  /* 0x0000003604190981 */ /* 0x0006a2000c1e1900 */
[----:B0-----:R-:W-:Y:S01]  /*1d50*/  ISETP.NE.AND P0, PT, R0, 0x1, PT ;  /* 0x000000010000780c */ /* 0x001fe20003f05270 */
[----:B------:R-:W0:Y:S01]  /*1d60*/  LDC.64 R106, c[0x0][0x3d8] ;  /* 0x0000f600ff6a7b82 */ /* 0x000e220000000a00 */
[----:B------:R-:W-:-:S05]  /*1d70*/  SHF.R.S32.HI R14, RZ, 0x1f, R99 ;  /* 0x0000001fff0e7819 */ /* 0x000fca0000011463 */
[-C--:B-1----:R-:W-:Y:S02]  /*1d80*/  IMAD R6, R14, R112.reuse, RZ ;  /* 0x000000700e067224 */ /* 0x082fe400078e02ff */
[----:B---3--:R-:W-:Y:S01]  /*1d90*/  IMAD.WIDE.U32 R4, R99, R112, RZ ;  /* 0x0000007063047225 */ /* 0x008fe200078e00ff */
[----:B------:R-:W-:-:S03]  /*1da0*/  SHF.R.U32.HI R20, RZ, 0x7, R20 ;  /* 0x00000007ff147819 */ /* 0x000fc60000011614 */
[----:B------:R-:W1:Y:S08]  /*1db0*/  @P0 LDC R3, c[0x0][0x42c] ;  /* 0x00010b00ff030b82 */ /* 0x000e700000000800 */
[----:B------:R-:W3:Y:S01]  /*1dc0*/  @P0 LDC R9, c[0x0][0x430] ;  /* 0x00010c00ff090b82 */ /* 0x000ee20000000800 */
[----:B-1----:R-:W-:-:S04]  /*1dd0*/  @P0 IMAD.HI.U32 R0, R146, R3, RZ ;  /* 0x0000000392000227 */ /* 0x002fc800078e00ff */
[----:B------:R-:W-:Y:S01]  /*1de0*/  IMAD R3, R99, R113, R6 ;  /* 0x0000007163037224 */ /* 0x000fe200078e0206 */
[----:B---3--:R-:W-:-:S03]  /*1df0*/  @P0 SHF.R.U32.HI R7, RZ, R9, R0 ;  /* 0x00000009ff070219 */ /* 0x008fc60000011600 */
[----:B------:R-:W-:Y:S01]  /*1e00*/  IMAD.IADD R5, R5, 0x1, R3 ;  /* 0x0000000105057824 */ /* 0x000fe200078e0203 */
[----:B------:R-:W-:Y:S02]  /*1e10*/  ISETP.NE.U32.AND P0, PT, RZ, UR6, PT ;  /* 0x00000006ff007c0c */ /* 0x000fe4000bf05070 */
[----:B------:R-:W-:Y:S01]  /*1e20*/  SHF.R.S32.HI R8, RZ, 0x1f, R7 ;  /* 0x0000001fff087819 */ /* 0x000fe20000011407 */
[----:B------:R-:W-:Y:S01]  /*1e30*/  IMAD.WIDE.U32 R4, R7, UR4, R4 ;  /* 0x0000000407047c25 */ /* 0x000fe2000f8e0004 */
[----:B------:R-:W-:-:S03]  /*1e40*/  ISETP.NE.AND.EX P0, PT, RZ, UR7, PT, P0 ;  /* 0x00000007ff007c0c */ /* 0x000fc6000bf05300 */
[----:B------:R-:W-:-:S04]  /*1e50*/  IMAD R0, R8, UR4, RZ ;  /* 0x0000000408007c24 */ /* 0x000fc8000f8e02ff */
[----:B------:R-:W-:Y:S01]  /*1e60*/  IMAD R3, R7, UR5, R0 ;  /* 0x0000000507037c24 */ /* 0x000fe2000f8e0200 */
[----:B------:R-:W-:Y:S01]  /*1e70*/  ISETP.NE.AND P6, PT, R20, 0x1, PT ;  /* 0x000000011400780c */ /* 0x000fe20003fc5270 */
[----:B------:R-:W-:Y:S02]  /*1e80*/  ULDC.64 UR4, c[0x0][0x300] ;  /* 0x0000c00000047ab9 */ /* 0x000fe40000000a00 */
[----:B------:R-:W-:Y:S02]  /*1e90*/  IMAD.IADD R5, R5, 0x1, R3 ;  /* 0x0000000105057824 */ /* 0x000fe400078e0203 */
[----:B------:R-:W-:-:S04]  /*1ea0*/  IMAD R6, R137, R112, RZ ;  /* 0x0000007089067224 */ /* 0x000fc800078e02ff */
[C---:B------:R-:W-:Y:S01]  /*1eb0*/  IMAD R9, R168.reuse, R113, R6 ;  /* 0x00000071a8097224 */ /* 0x040fe200078e0206 */
[----:B------:R-:W-:Y:S02]  /*1ec0*/  SHF.R.S32.HI R17, RZ, 0x1f, R16 ;  /* 0x0000001fff117819 */ /* 0x000fe40000011410 */
[-C--:B----4-:R-:W-:Y:S01]  /*1ed0*/  ISETP.GE.AND P3, PT, R169, R97.reuse, PT ;  /* 0x00000061a900720c */ /* 0x090fe20003f66270 */
[----:B------:R-:W-:Y:S01]  /*1ee0*/  IMAD.WIDE.U32 R102, R168, R100, R22 ;  /* 0x00000064a8667225 */ /* 0x000fe200078e0016 */
[----:B------:R-:W-:-:S03]  /*1ef0*/  ISETP.GE.AND P5, PT, R170, R97, PT ;  /* 0x00000061aa00720c */ /* 0x000fc60003fa6270 */
[----:B------:R-:W-:-:S04]  /*1f00*/  IMAD.WIDE.U32 R104, R168, R100, R16 ;  /* 0x00000064a8687225 */ /* 0x000fc800078e0010 */
[-C--:B0-----:R-:W-:Y:S02]  /*1f10*/  IMAD R11, R137, R106.reuse, RZ ;  /* 0x0000006a890b7224 */ /* 0x081fe400078e02ff */
[----:B------:R-:W-:-:S04]  /*1f20*/  IMAD.WIDE.U32 R110, R168, R106, R16 ;  /* 0x0000006aa86e7225 */ /* 0x000fc800078e0010 */
[C---:B------:R-:W-:Y:S02]  /*1f30*/  IMAD R11, R168.reuse, R107, R11 ;  /* 0x0000006ba80b7224 */ /* 0x040fe400078e020b */
[----:B------:R-:W-:-:S04]  /*1f40*/  IMAD.WIDE.U32 R108, R168, R106, R22 ;  /* 0x0000006aa86c7225 */ /* 0x000fc800078e0016 */
[----:B------:R-:W-:Y:S02]  /*1f50*/  IMAD.IADD R111, R111, 0x1, R11 ;  /* 0x000000016f6f7824 */ /* 0x000fe400078e020b */
[----:B------:R-:W-:Y:S01]  /*1f60*/  IMAD.IADD R109, R11, 0x1, R109 ;  /* 0x000000010b6d7824 */ /* 0x000fe200078e026d */
[C---:B------:R-:W-:Y:S01]  /*1f70*/  SHF.L.U64.HI R125, R112.reuse, 0x7, R113 ;  /* 0x00000007707d7819 */ /* 0x040fe20000010271 */
[----:B------:R-:W-:Y:S02]  /*1f80*/  IMAD.SHL.U32 R128, R112, 0x80, RZ ;  /* 0x0000008070807824 */ /* 0x000fe400078e00ff */
[----:B------:R-:W-:Y:S02]  /*1f90*/  IMAD.MOV.U32 R119, RZ, RZ, 0x20 ;  /* 0x00000020ff777424 */ /* 0x000fe400078e00ff */
[----:B-----5:R-:W-:-:S04]  /*1fa0*/  IMAD.WIDE.U32 R110, R121, R106, R110 ;  /* 0x0000006a796e7225 */ /* 0x020fc800078e006e */
[----:B------:R-:W-:-:S04]  /*1fb0*/  IMAD.WIDE.U32 R108, R121, R106, R108 ;  /* 0x0000006a796c7225 */ /* 0x000fc800078e006c */
[----:B------:R-:W-:Y:S02]  /*1fc0*/  IMAD.MOV.U32 R118, RZ, RZ, 0x40 ;  /* 0x00000040ff767424 */ /* 0x000fe400078e00ff */
[----:B------:R-:W-:Y:S02]  /*1fd0*/  VIADD R160, R20, 0x8 ;  /* 0x0000000814a07836 */ /* 0x000fe40000000000 */
[----:B------:R-:W-:Y:S01]  /*1fe0*/  IMAD R123, R107, 0xa0, RZ ;  /* 0x000000a06b7b7824 */ /* 0x000fe200078e02ff */
[----:B------:R-:W-:Y:S02]  /*1ff0*/  SHF.R.S32.HI R144, RZ, 0x1f, R211 ;  /* 0x0000001fff907819 */ /* 0x000fe400000114d3 */
[----:B--2---:R-:W-:Y:S02]  /*2000*/  SHF.R.S32.HI R0, RZ, 0x1f, R25 ;  /* 0x0000001fff007819 */ /* 0x004fe40000011419 */
[----:B------:R-:W-:Y:S02]  /*2010*/  SEL R115, R25, RZ, !P0 ;  /* 0x000000ff19737207 */ /* 0x000fe40004000000 */
[----:B------:R-:W-:-:S05]  /*2020*/  SEL R12, R0, RZ, !P0 ;  /* 0x000000ff000c7207 */ /* 0x000fca0004000000 */
[----:B------:R-:W-:Y:S02]  /*2030*/  IMAD R0, R12, UR4, RZ ;  /* 0x000000040c007c24 */ /* 0x000fe4000f8e02ff */
[----:B------:R-:W-:-:S04]  /*2040*/  IMAD.WIDE.U32 R116, R115, UR4, R4 ;  /* 0x0000000473747c25 */ /* 0x000fc8000f8e0004 */
[----:B------:R-:W-:Y:S02]  /*2050*/  IMAD R3, R115, UR5, R0 ;  /* 0x0000000573037c24 */ /* 0x000fe4000f8e0200 */
[----:B------:R-:W-:Y:S01]  /*2060*/  IMAD.WIDE.U32 R4, R168, R112, R22 ;  /* 0x00000070a8047225 */ /* 0x000fe200078e0016 */
[----:B------:R-:W-:Y:S05]  /*2070*/  @!P6 WARPSYNC.ALL ;  /* 0x000000000000e948 */ /* 0x000fea0003800000 */
[----:B------:R-:W-:Y:S01]  /*2080*/  IADD3 R0, R117, R3, RZ ;  /* 0x0000000375007210 */ /* 0x000fe20007ffe0ff */
[----:B------:R-:W-:Y:S01]  /*2090*/  ULDC.64 UR4, c[0x0][0x320] ;  /* 0x0000c80000047ab9 */ /* 0x000fe20000000a00 */
[----:B------:R-:W-:Y:S01]  /*20a0*/  @!P6 BAR.SYNC.DEFER_BLOCKING 0x9, 0x100 ;  /* 0x024400000000eb1d */ /* 0x000fe20000010000 */
[----:B------:R-:W-:Y:S01]  /*20b0*/  IADD3 R3, P0, R116, R4, RZ ;  /* 0x0000000474037210 */ /* 0x000fe20007f1e0ff */
[----:B------:R-:W-:-:S03]  /*20c0*/  IMAD R6, R8, UR4, RZ ;  /* 0x0000000408067c24 */ /* 0x000fc6000f8e02ff */
[----:B------:R-:W-:Y:S01]  /*20d0*/  IADD3.X R4, R0, R5, R9, P0, !PT ;  /* 0x0000000500047210 */ /* 0x000fe200007fe409 */
[C---:B------:R-:W-:Y:S02]  /*20e0*/  IMAD R5, R7.reuse, UR5, R6 ;  /* 0x0000000507057c24 */ /* 0x040fe4000f8e0206 */
[----:B------:R-:W-:Y:S01]  /*20f0*/  IMAD.WIDE.U32 R6, R7, UR4, R22 ;  /* 0x0000000407067c25 */ /* 0x000fe2000f8e0016 */
[----:B------:R-:W-:Y:S02]  /*2100*/  ULDC UR4, c[0x0][0x2e4] ;  /* 0x0000b90000047ab9 */ /* 0x000fe40000000800 */
[----:B------:R-:W-:Y:S01]  /*2110*/  ISETP.GE.AND P1, PT, R169, UR4, PT ;  /* 0x00000004a9007c0c */ /* 0x000fe2000bf26270 */
[C---:B------:R-:W-:Y:S02]  /*2120*/  VIADD R9, R22.reuse, 0xa0 ;  /* 0x000000a016097836 */ /* 0x040fe40000000000 */
[----:B------:R-:W-:Y:S01]  /*2130*/  IMAD.IADD R7, R7, 0x1, R5 ;  /* 0x0000000107077824 */ /* 0x000fe200078e0205 */
[----:B------:R-:W-:Y:S01]  /*2140*/  SEL R5, RZ, 0xffffffff, P1 ;  /* 0xffffffffff057807 */ /* 0x000fe20000800000 */
[----:B------:R-:W-:Y:S01]  /*2150*/  VIADD R8, R22, 0x80 ;  /* 0x0000008016087836 */ /* 0x000fe20000000000 */
[----:B------:R-:W-:-:S02]  /*2160*/  ISETP.GE.AND P4, PT, R9, UR4, PT ;  /* 0x0000000409007c0c */ /* 0x000fc4000bf86270 */
[C---:B------:R-:W-:Y:S01]  /*2170*/  ISETP.GE.AND P0, PT, R22.reuse, UR4, PT ;  /* 0x0000000416007c0c */ /* 0x040fe2000bf06270 */
[----:B------:R-:W-:Y:S01]  /*2180*/  IMAD.SHL.U32 R9, R5, 0x2, RZ ;  /* 0x0000000205097824 */ /* 0x000fe200078e00ff */
[----:B------:R-:W-:Y:S02]  /*2190*/  IADD3 R5, R22, 0x60, RZ ;  /* 0x0000006016057810 */ /* 0x000fe40007ffe0ff */
[----:B------:R-:W-:Y:S02]  /*21a0*/  ISETP.GE.AND P2, PT, R8, UR4, PT ;  /* 0x0000000408007c0c */ /* 0x000fe4000bf46270 */
[----:B------:R-:W-:Y:S02]  /*21b0*/  SEL R8, RZ, 0x1, P0 ;  /* 0x00000001ff087807 */ /* 0x000fe40000000000 */
[----:B------:R-:W-:Y:S02]  /*21c0*/  ISETP.GE.AND P0, PT, R170, UR4, PT ;  /* 0x00000004aa007c0c */ /* 0x000fe4000bf06270 */
[----:B------:R-:W-:Y:S01]  /*21d0*/  ISETP.GE.AND P1, PT, R5, UR4, PT ;  /* 0x0000000405007c0c */ /* 0x000fe2000bf26270 */
[----:B------:R-:W-:Y:S01]  /*21e0*/  ULDC.64 UR4, c[0x0][0x328] ;  /* 0x0000ca0000047ab9 */ /* 0x000fe20000000a00 */
[----:B------:R-:W-:-:S02]  /*21f0*/  LOP3.LUT R8, R9, 0x2, R8, 0xe2, !PT ;  /* 0x0000000209087812 */ /* 0x000fc400078ee208 */
[----:B------:R-:W-:Y:S02]  /*2200*/  SEL R9, RZ, 0x4, P0 ;  /* 0x00000004ff097807 */ /* 0x000fe40000000000 */
[----:B------:R-:W-:-:S04]  /*2210*/  SEL R10, RZ, 0x8, P1 ;  /* 0x00000008ff0a7807 */ /* 0x000fc80000800000 */
[----:B------:R-:W-:Y:S01]  /*2220*/  LOP3.LUT R8, R10, R8, R9, 0xfe, !PT ;  /* 0x000000080a087212 */ /* 0x000fe200078efe09 */
[----:B------:R-:W-:Y:S01]  /*2230*/  IMAD R10, R12, UR4, RZ ;  /* 0x000000040c0a7c24 */ /* 0x000fe2000f8e02ff */
[----:B------:R-:W-:-:S03]  /*2240*/  SEL R9, RZ, 0x10, P2 ;  /* 0x00000010ff097807 */ /* 0x000fc60001000000 */
[C---:B------:R-:W-:Y:S02]  /*2250*/  IMAD R31, R115.reuse, UR5, R10 ;  /* 0x00000005731f7c24 */ /* 0x040fe4000f8e020a */
[----:B------:R-:W-:Y:S01]  /*2260*/  IMAD.WIDE.U32 R114, R115, UR4, R6 ;  /* 0x0000000473727c25 */ /* 0x000fe2000f8e0006 */
[----:B------:R-:W-:-:S03]  /*2270*/  ISETP.GE.AND P0, PT, R22, R97, PT ;  /* 0x000000611600720c */ /* 0x000fc60003f06270 */
[----:B------:R-:W-:Y:S01]  /*2280*/  IMAD R6, R137, R100, RZ ;  /* 0x0000006489067224 */ /* 0x000fe200078e02ff */
[----:B------:R-:W-:Y:S02]  /*2290*/  LOP3.LUT R33, R8, R9, RZ, 0xfc, !PT ;  /* 0x0000000908217212 */ /* 0x000fe400078efcff */
[C---:B------:R-:W-:Y:S01]  /*22a0*/  SEL R7, R97.reuse, RZ, P0 ;  /* 0x000000ff61077207 */ /* 0x040fe20000000000 */
[----:B------:R-:W-:Y:S01]  /*22b0*/  IMAD R9, R168, R101, R6 ;  /* 0x00000065a8097224 */ /* 0x000fe200078e0206 */
[----:B------:R-:W-:Y:S02]  /*22c0*/  SEL R6, R97, RZ, P3 ;  /* 0x000000ff61067207 */ /* 0x000fe40001800000 */
[----:B------:R-:W-:Y:S01]  /*22d0*/  IADD3 R7, R22, R7, RZ ;  /* 0x0000000716077210 */ /* 0x000fe20007ffe0ff */
[----:B------:R-:W-:Y:S02]  /*22e0*/  IMAD.IADD R105, R105, 0x1, R9 ;  /* 0x0000000169697824 */ /* 0x000fe400078e0209 */
[----:B------:R-:W-:Y:S01]  /*22f0*/  IMAD.IADD R103, R9, 0x1, R103 ;  /* 0x0000000109677824 */ /* 0x000fe200078e0267 */
[----:B------:R-:W-:Y:S01]  /*2300*/  SEL R9, R97, RZ, P5 ;  /* 0x000000ff61097207 */ /* 0x000fe20002800000 */
[----:B------:R-:W-:Y:S01]  /*2310*/  IMAD.IADD R8, R169, 0x1, R6 ;  /* 0x00000001a9087824 */ /* 0x000fe200078e0206 */
[----:B------:R-:W-:-:S02]  /*2320*/  SHF.R.S32.HI R6, RZ, 0x1f, R7 ;  /* 0x0000001fff067819 */ /* 0x000fc40000011407 */
[----:B------:R-:W-:Y:S01]  /*2330*/  LOP3.LUT R13, R13, 0xfffffffe, RZ, 0xc0, !PT ;  /* 0xfffffffe0d0d7812 */ /* 0x000fe200078ec0ff */
[----:B------:R-:W-:Y:S01]  /*2340*/  IMAD.IADD R12, R170, 0x1, R9 ;  /* 0x00000001aa0c7824 */ /* 0x000fe200078e0209 */
[----:B------:R-:W-:Y:S02]  /*2350*/  SHF.R.S32.HI R9, RZ, 0x1f, R8 ;  /* 0x0000001fff097819 */ /* 0x000fe40000011408 */
[CC--:B------:R-:W-:Y:S02]  /*2360*/  LEA.HI R21, R6.reuse, R7.reuse, RZ, 0x4 ;  /* 0x0000000706157211 */ /* 0x0c0fe400078f20ff */
[----:B------:R-:W-:Y:S02]  /*2370*/  LEA.HI R7, R6, R7, RZ, 0x6 ;  /* 0x0000000706077211 */ /* 0x000fe400078f30ff */
[----:B------:R-:W-:Y:S02]  /*2380*/  @P5 LOP3.LUT R13, R13, 0x1, RZ, 0xfc, !PT ;  /* 0x000000010d0d5812 */ /* 0x000fe400078efcff */
[----:B------:R-:W-:-:S02]  /*2390*/  LEA.HI R25, R9, R8, RZ, 0x4 ;  /* 0x0000000809197211 */ /* 0x000fc400078f20ff */
[----:B------:R-:W-:Y:S02]  /*23a0*/  LEA.HI R8, R9, R8, RZ, 0x6 ;  /* 0x0000000809087211 */ /* 0x000fe400078f30ff */
[----:B------:R-:W-:Y:S01]  /*23b0*/  SHF.R.S32.HI R7, RZ, 0x6, R7 ;  /* 0x00000006ff077819 */ /* 0x000fe20000011407 */
[----:B------:R0:W-:Y:S01]  /*23c0*/  STL [R1+0x18], R13 ;  /* 0x0000180d01007387 */ /* 0x0001e20000100800 */
[----:B------:R-:W-:Y:S02]  /*23d0*/  SHF.R.S32.HI R9, RZ, 0x6, R8 ;  /* 0x00000006ff097819 */ /* 0x000fe40000011408 */
[C---:B------:R-:W-:Y:S01]  /*23e0*/  LOP3.LUT R10, R172.reuse, 0x30, R25, 0xf8, !PT ;  /* 0x00000030ac0a7812 */ /* 0x040fe200078ef819 */
[C---:B------:R-:W-:Y:S01]  /*23f0*/  IMAD R135, R7.reuse, 0x2800, R174 ;  /* 0x0000280007877824 */ /* 0x040fe200078e02ae */
[----:B------:R-:W-:Y:S01]  /*2400*/  LOP3.LUT R8, R172, 0x30, R21, 0xf8, !PT ;  /* 0x00000030ac087812 */ /* 0x000fe200078ef815 */
[----:B------:R-:W-:Y:S01]  /*2410*/  IMAD R133, R7, 0x2800, R197 ;  /* 0x0000280007857824 */ /* 0x000fe200078e02c5 */
[----:B------:R-:W-:-:S02]  /*2420*/  LOP3.LUT R7, R10, R173, RZ, 0x3c, !PT ;  /* 0x000000ad0a077212 */ /* 0x000fc400078e3cff */
[----:B0-----:R-:W-:Y:S01]  /*2430*/  SHF.R.S32.HI R13, RZ, 0x1f, R12 ;  /* 0x0000001fff0d7819 */ /* 0x001fe2000001140c */
[----:B------:R-:W-:Y:S01]  /*2440*/  IMAD R134, R9, 0x2800, R174 ;  /* 0x0000280009867824 */ /* 0x000fe200078e02ae */
[----:B------:R-:W-:Y:S02]  /*2450*/  SHF.R.U32.HI R6, RZ, 0x3, R196 ;  /* 0x00000003ff067819 */ /* 0x000fe400000116c4 */
[CC--:B------:R-:W-:Y:S02]  /*2460*/  LEA.HI R27, R13.reuse, R12.reuse, RZ, 0x4 ;  /* 0x0000000c0d1b7211 */ /* 0x0c0fe400078f20ff */
[----:B------:R-:W-:Y:S02]  /*2470*/  LOP3.LUT R11, R196, 0x30, R21, 0xf8, !PT ;  /* 0x00000030c40b7812 */ /* 0x000fe400078ef815 */
[----:B------:R-:W-:Y:S02]  /*2480*/  LEA.HI R12, R13, R12, RZ, 0x6 ;  /* 0x0000000c0d0c7211 */ /* 0x000fe400078f30ff */
[----:B------:R-:W-:Y:S01]  /*2490*/  LOP3.LUT R8, R8, R173, RZ, 0x3c, !PT ;  /* 0x000000ad08087212 */ /* 0x000fe200078e3cff */
[----:B------:R-:W-:Y:S01]  /*24a0*/  IMAD.IADD R134, R134, 0x1, R7 ;  /* 0x0000000186867824 */ /* 0x000fe200078e0207 */
[----:B------:R-:W-:-:S02]  /*24b0*/  LOP3.LUT R10, R11, R6, RZ, 0x3c, !PT ;  /* 0x000000060b0a7212 */ /* 0x000fc400078e3cff */
[----:B------:R-:W-:Y:S02]  /*24c0*/  SHF.R.S32.HI R12, RZ, 0x6, R12 ;  /* 0x00000006ff0c7819 */ /* 0x000fe4000001140c */
[C---:B------:R-:W-:Y:S02]  /*24d0*/  LOP3.LUT R7, R196.reuse, 0x30, R25, 0xf8, !PT ;  /* 0x00000030c4077812 */ /* 0x040fe400078ef819 */
[----:B------:R-:W-:Y:S01]  /*24e0*/  LOP3.LUT R11, R196, 0x30, R27, 0xf8, !PT ;  /* 0x00000030c40b7812 */ /* 0x000fe200078ef81b */
[----:B------:R-:W-:Y:S01]  /*24f0*/  IMAD.IADD R135, R135, 0x1, R8 ;  /* 0x0000000187877824 */ /* 0x000fe200078e0208 */
[----:B------:R-:W-:Y:S01]  /*2500*/  IADD3 R133, R133, R10, RZ ;  /* 0x0000000a85857210 */ /* 0x000fe20007ffe0ff */
[----:B------:R-:W-:Y:S01]  /*2510*/  IMAD R131, R9, 0x2800, R197 ;  /* 0x0000280009837824 */ /* 0x000fe200078e02c5 */
[----:B------:R-:W-:Y:S02]  /*2520*/  LOP3.LUT R8, R172, 0x30, R27, 0xf8, !PT ;  /* 0x00000030ac087812 */ /* 0x000fe400078ef81b */
[----:B------:R-:W-:Y:S01]  /*2530*/  SHF.R.S32.HI R9, RZ, 0x1f, R121 ;  /* 0x0000001fff097819 */ /* 0x000fe20000011479 */
[----:B------:R-:W-:Y:S01]  /*2540*/  IMAD R130, R12, 0x2800, R197 ;  /* 0x000028000c827824 */ /* 0x000fe200078e02c5 */
[----:B------:R-:W-:-:S02]  /*2550*/  LOP3.LUT R10, R7, R6, RZ, 0x3c, !PT ;  /* 0x00000006070a7212 */ /* 0x000fc400078e3cff */
[----:B------:R-:W-:Y:S02]  /*2560*/  LOP3.LUT R11, R11, R6, RZ, 0x3c, !PT ;  /* 0x000000060b0b7212 */ /* 0x000fe400078e3cff */
[----:B------:R-:W-:Y:S01]  /*2570*/  LOP3.LUT R7, R8, R173, RZ, 0x3c, !PT ;  /* 0x000000ad08077212 */ /* 0x000fe200078e3cff */
[----:B------:R-:W-:Y:S01]  /*2580*/  IMAD R8, R9, R106, RZ ;  /* 0x0000006a09087224 */ /* 0x000fe200078e02ff */
[----:B------:R-:W-:Y:S01]  /*2590*/  R2P PR, R220, 0x6 ;  /* 0x00000006dc007804 */ /* 0x000fe20000000000 */
[----:B------:R-:W-:Y:S02]  /*25a0*/  IMAD.IADD R131, R131, 0x1, R10 ;  /* 0x0000000183837824 */ /* 0x000fe400078e020a */
[----:B------:R-:W-:Y:S02]  /*25b0*/  IMAD.IADD R130, R130, 0x1, R11 ;  /* 0x0000000182827824 */ /* 0x000fe400078e020b */
[----:B------:R-:W-:Y:S02]  /*25c0*/  IMAD R11, R113, 0xa0, RZ ;  /* 0x000000a0710b7824 */ /* 0x000fe400078e02ff */
[----:B------:R-:W-:-:S02]  /*25d0*/  IMAD R10, R9, R100, RZ ;  /* 0x00000064090a7224 */ /* 0x000fc400078e02ff */
[----:B------:R-:W-:Y:S01]  /*25e0*/  IMAD.WIDE.U32 R112, R112, 0xa0, RZ ;  /* 0x000000a070707825 */ /* 0x000fe200078e00ff */
[----:B------:R-:W-:-:S03]  /*25f0*/  SEL R30, RZ, 0x20, P4 ;  /* 0x00000020ff1e7807 */ /* 0x000fc60002000000 */
[C---:B------:R-:W-:Y:S02]  /*2600*/  IMAD R15, R121.reuse, R107, R8 ;  /* 0x0000006b790f7224 */ /* 0x040fe400078e0208 */
[----:B------:R-:W-:Y:S01]  /*2610*/  IMAD R132, R12, 0x2800, R174 ;  /* 0x000028000c847824 */ /* 0x000fe200078e02ae */
[----:B------:R-:W-:Y:S01]  /*2620*/  SHF.L.U64.HI R9, R100, 0x7, R101 ;  /* 0x0000000764097819 */ /* 0x000fe20000010265 */
[----:B------:R-:W-:Y:S01]  /*2630*/  IMAD R29, R121, R101, R10 ;  /* 0x00000065791d7224 */ /* 0x000fe200078e020a */
[----:B------:R-:W-:Y:S01]  /*2640*/  SEL R119, R119, 0xffffffe0, !P1 ;  /* 0xffffffe077777807 */ /* 0x000fe20004800000 */
[----:B------:R-:W-:Y:S01]  /*2650*/  IMAD R13, R101, 0xa0, RZ ;  /* 0x000000a0650d7824 */ /* 0x000fe200078e02ff */
[----:B------:R-:W-:Y:S01]  /*2660*/  IADD3 R98, P1, R168, R99, RZ ;  /* 0x00000063a8627210 */ /* 0x000fe20007f3e0ff */
[----:B------:R-:W-:Y:S02]  /*2670*/  IMAD.SHL.U32 R10, R100, 0x80, RZ ;  /* 0x00000080640a7824 */ /* 0x000fe400078e00ff */
[----:B------:R-:W-:Y:S01]  /*2680*/  IMAD.WIDE.U32 R104, R121, R100, R104 ;  /* 0x0000006479687225 */ /* 0x000fe200078e0068 */
[----:B------:R-:W-:-:S03]  /*2690*/  LOP3.LUT R20, R21, 0xfffffff0, RZ, 0xc0, !PT ;  /* 0xfffffff015147812 */ /* 0x000fc600078ec0ff */
[----:B------:R-:W-:Y:S01]  /*26a0*/  IMAD.WIDE.U32 R102, R121, R100, R102 ;  /* 0x0000006479667225 */ /* 0x000fe200078e0066 */
[----:B------:R-:W-:-:S03]  /*26b0*/  SHF.L.U32 R8, R106, 0x7, RZ ;  /* 0x000000076a087819 */ /* 0x000fc600000006ff */
[----:B------:R-:W-:Y:S02]  /*26c0*/  IMAD.IADD R122, R113, 0x1, R11 ;  /* 0x00000001717a7824 */ /* 0x000fe400078e020b */
[----:B------:R-:W-:Y:S01]  /*26d0*/  IMAD.WIDE.U32 R100, R100, 0xa0, RZ ;  /* 0x000000a064647825 */ /* 0x000fe200078e00ff */
[----:B------:R-:W-:-:S03]  /*26e0*/  SEL R118, R118, 0xffffffc0, !P2 ;  /* 0xffffffc076767807 */ /* 0x000fc60005000000 */
[----:B------:R-:W-:Y:S02]  /*26f0*/  IMAD.IADD R11, R111, 0x1, R15 ;  /* 0x000000016f0b7824 */ /* 0x000fe400078e020f */
[----:B------:R-:W-:Y:S01]  /*2700*/  IMAD.IADD R12, R15, 0x1, R109 ;  /* 0x000000010f0c7824 */ /* 0x000fe200078e026d */
[----:B------:R-:W-:Y:S01]  /*2710*/  SHF.R.S32.HI R15, RZ, 0x4, R21 ;  /* 0x00000004ff0f7819 */ /* 0x000fe20000011415 */
[----:B------:R-:W-:Y:S01]  /*2720*/  IMAD.IADD R132, R132, 0x1, R7 ;  /* 0x0000000184847824 */ /* 0x000fe200078e0207 */
[C---:B------:R-:W-:Y:S01]  /*2730*/  SHF.L.U64.HI R7, R106.reuse, 0x7, R107 ;  /* 0x000000076a077819 */ /* 0x040fe2000001026b */
[----:B------:R-:W-:Y:S01]  /*2740*/  IMAD.WIDE.U32 R106, R106, 0xa0, RZ ;  /* 0x000000a06a6a7825 */ /* 0x000fe200078e00ff */
[----:B------:R-:W-:Y:S02]  /*2750*/  SHF.R.S32.HI R21, RZ, 0x4, R25 ;  /* 0x00000004ff157819 */ /* 0x000fe40000011419 */
[----:B------:R-:W-:Y:S02]  /*2760*/  SHF.R.S32.HI R26, RZ, 0x4, R27 ;  /* 0x00000004ff1a7819 */ /* 0x000fe4000001141b */
[----:B------:R-:W-:-:S02]  /*2770*/  LOP3.LUT R37, R33, R30, RZ, 0xfc, !PT ;  /* 0x0000001e21257212 */ /* 0x000fc400078efcff */
[----:B------:R-:W-:Y:S02]  /*2780*/  LOP3.LUT R25, R25, 0xfffffff0, RZ, 0xc0, !PT ;  /* 0xfffffff019197812 */ /* 0x000fe400078ec0ff */
[----:B------:R-:W-:Y:S01]  /*2790*/  LOP3.LUT R27, R27, 0xfffffff0, RZ, 0xc0, !PT ;  /* 0xfffffff01b1b7812 */ /* 0x000fe200078ec0ff */
[----:B------:R-:W-:Y:S01]  /*27a0*/  IMAD.X R99, R14, 0x1, R137, P1 ;  /* 0x000000010e637824 */ /* 0x000fe200008e0689 */
[----:B------:R-:W-:Y:S01]  /*27b0*/  IADD3 R124, R101, R13, RZ ;  /* 0x0000000d657c7210 */ /* 0x000fe20007ffe0ff */
[----:B------:R-:W-:Y:S01]  /*27c0*/  IMAD.IADD R13, R105, 0x1, R29 ;  /* 0x00000001690d7824 */ /* 0x000fe200078e021d */
[----:B------:R-:W-:Y:S01]  /*27d0*/  LOP3.LUT R32, R33, 0x1, RZ, 0xc0, !PT ;  /* 0x0000000121207812 */ /* 0x000fe200078ec0ff */
[----:B------:R-:W-:Y:S01]  /*27e0*/  IMAD.IADD R14, R29, 0x1, R103 ;  /* 0x000000011d0e7824 */ /* 0x000fe200078e0267 */
[----:B------:R-:W-:Y:S01]  /*27f0*/  LOP3.LUT R33, R37, 0x2, RZ, 0xc0, !PT ;  /* 0x0000000225217812 */ /* 0x000fe200078ec0ff */
[----:B------:R-:W-:Y:S01]  /*2800*/  IMAD.IADD R129, R119, 0x1, R118 ;  /* 0x0000000177817824 */ /* 0x000fe200078e0276 */
[----:B------:R-:W-:Y:S01]  /*2810*/  LOP3.LUT R34, R37, 0x4, RZ, 0xc0, !PT ;  /* 0x0000000425227812 */ /* 0x000fe200078ec0ff */
[----:B------:R-:W-:Y:S01]  /*2820*/  IMAD.IADD R123, R107, 0x1, R123 ;  /* 0x000000016b7b7824 */ /* 0x000fe200078e027b */
[----:B------:R-:W-:-:S02]  /*2830*/  LOP3.LUT R35, R37, 0x8, RZ, 0xc0, !PT ;  /* 0x0000000825237812 */ /* 0x000fc400078ec0ff */
[----:B------:R-:W-:Y:S02]  /*2840*/  LOP3.LUT R36, R37, 0x10, RZ, 0xc0, !PT ;  /* 0x0000001025247812 */ /* 0x000fe400078ec0ff */
[----:B------:R-:W-:Y:S02]  /*2850*/  SHF.L.U32 R97, R97, 0x1, RZ ;  /* 0x0000000161617819 */ /* 0x000fe400000006ff */
[----:B------:R-:W-:Y:S02]  /*2860*/  SHF.R.S32.HI R28, RZ, 0x1f, R20 ;  /* 0x0000001fff1c7819 */ /* 0x000fe40000011414 */
[----:B------:R-:W-:Y:S02]  /*2870*/  SHF.R.S32.HI R29, RZ, 0x1f, R25 ;  /* 0x0000001fff1d7819 */ /* 0x000fe40000011419 */
[----:B------:R-:W-:Y:S02]  /*2880*/  SHF.R.S32.HI R30, RZ, 0x1f, R27 ;  /* 0x0000001fff1e7819 */ /* 0x000fe4000001141b */
[----:B------:R-:W-:-:S02]  /*2890*/  IADD3 R31, R115, R31, RZ ;  /* 0x0000001f731f7210 */ /* 0x000fc40007ffe0ff */
[----:B------:R-:W-:-:S07]  /*28a0*/  LOP3.LUT R37, R37, 0x20, RZ, 0xc0, !PT ;  /* 0x0000002025257812 */ /* 0x000fce00078ec0ff */
.L_x_522:
[----:B0-23--:R-:W2:Y:S01]  /*28b0*/  LDL.LU R40, [R1+0x18] ;  /* 0x0000180001287983 */ /* 0x00dea20000300800 */
[----:B------:R-:W0:Y:S01]  /*28c0*/  LDC.64 R126, c[0x0][0x2d8] ;  /* 0x0000b600ff7e7b82 */ /* 0x000e220000000a00 */
[----:B------:R-:W-:Y:S01]  /*28d0*/  VIADD R43, R24, 0xffffffff ;  /* 0xffffffff182b7836 */ /* 0x000fe20000000000 */
[----:B------:R-:W-:Y:S05]  /*28e0*/  YIELD ;  /* 0x0000000000007946 */ /* 0x000fea0003800000 */
[----:B------:R-:W-:Y:S01]  /*28f0*/  ISETP.GT.AND P4, PT, R43, R120, PT ;  /* 0x000000782b00720c */ /* 0x000fe20003f84270 */
[----:B------:R-:W1:Y:S01]  /*2900*/  LDC R136, c[0x0][0x3d4] ;  /* 0x0000f500ff887b82 */ /* 0x000e620000000800 */
[----:B------:R-:W-:Y:S01]  /*2910*/  SHF.R.S32.HI R38, RZ, 0x1f, R43 ;  /* 0x0000001fff267819 */ /* 0x000fe2000001142b */
[-C--:B------:R-:W-:Y:S01]  /*2920*/  IMAD R39, R122, R43.reuse, RZ ;  /* 0x0000002b7a277224 */ /* 0x080fe200078e02ff */
[----:B------:R-:W-:Y:S01]  /*2930*/  BSSY B0, `(.L_x_423) ;  /* 0x0000cae000007945 */ /* 0x000fe20003800000 */
[----:B------:R-:W-:-:S04]  /*2940*/  IMAD.WIDE.U32 R140, R112, R43, RZ ;  /* 0x0000002b708c7225 */ /* 0x000fc800078e00ff */
[----:B------:R-:W-:Y:S01]  /*2950*/  IMAD R39, R38, R112, R39 ;  /* 0x0000007026277224 */ /* 0x000fe200078e0227 */
[----:B------:R-:W-:Y:S01]  /*2960*/  IADD3 R45, P1, P2, R3, R140, R128 ;  /* 0x0000008c032d7210 */ /* 0x000fe20007a3e080 */
[----:B------:R-:W-:Y:S02]  /*2970*/  IMAD R47, R19, 0x7800, R202 ;  /* 0x00007800132f7824 */ /* 0x000fe400078e02ca */
[----:B------:R-:W-:Y:S02]  /*2980*/  IMAD.IADD R93, R141, 0x1, R39 ;  /* 0x000000018d5d7824 */ /* 0x000fe400078e0227 */
[----:B------:R-:W-:Y:S02]  /*2990*/  IMAD R39, R19, 0x7800, R203 ;  /* 0x0000780013277824 */ /* 0x000fe400078e02cb */
[----:B------:R-:W-:Y:S01]  /*29a0*/  IMAD.IADD R47, R18, 0x1, R47 ;  /* 0x00000001122f7824 */ /* 0x000fe200078e022f */
[----:B------:R-:W-:Y:S02]  /*29b0*/  IADD3.X R24, R4, R93, R125, P1, P2 ;  /* 0x0000005d04187210 */ /* 0x000fe40000fe447d */
[----:B0-----:R-:W-:-:S02]  /*29c0*/  IADD3 R48, P1, P2, R140, R126, R3 ;  /* 0x0000007e8c307210 */ /* 0x001fc40007a3e003 */
[----:B------:R-:W-:Y:S02]  /*29d0*/  IADD3 R46, R18, R39, RZ ;  /* 0x00000027122e7210 */ /* 0x000fe40007ffe0ff */
[----:B------:R-:W-:Y:S02]  /*29e0*/  IADD3.X R49, R93, R127, R4, P1, P2 ;  /* 0x0000007f5d317210 */ /* 0x000fe40000fe4404 */
[----:B-1----:R-:W-:Y:S02]  /*29f0*/  ISETP.GE.AND P1, PT, R136, 0x1, PT ;  /* 0x000000018800780c */ /* 0x002fe40003f26270 */
[----:B------:R-:W-:-:S05]  /*2a00*/  IADD3 R44, P2, R45, R126, RZ ;  /* 0x0000007e2d2c7210 */ /* 0x000fca0007f5e0ff */
[----:B------:R-:W-:Y:S02]  /*2a10*/  IMAD.X R45, R24, 0x1, R127, P2 ;  /* 0x00000001182d7824 */ /* 0x000fe400010e067f */
[----:B------:R-:W-:Y:S01]  /*2a20*/  IMAD.MOV.U32 R24, RZ, RZ, R43 ;  /* 0x000000ffff187224 */ /* 0x000fe200078e002b */
[----:B--2---:R-:W-:-:S04]  /*2a30*/  LOP3.LUT R40, R40, 0xfffffffd, RZ, 0xc0, !PT ;  /* 0xfffffffd28287812 */ /* 0x004fc800078ec0ff */
[----:B------:R-:W-:-:S05]  /*2a40*/  @P4 LOP3.LUT R40, R40, 0x2, RZ, 0xfc, !PT ;  /* 0x0000000228284812 */ /* 0x000fca00078efcff */
[----:B------:R0:W-:Y:S01]  /*2a50*/  STL [R1+0x18], R40 ;  /* 0x0000182801007387 */ /* 0x0001e20000100800 */
[----:B------:R-:W-:Y:S05]  /*2a60*/  @!P1 BRA `(.L_x_424) ;  /* 0x000000c400909947 */ /* 0x000fea0003800000 */
[----:B------:R-:W-:Y:S01]  /*2a70*/  ULDC.U8 UR4, c[0x0][0x3f0] ;  /* 0x0000fc0000047ab9 */ /* 0x000fe20000000000 */
[-C--:B------:R-:W-:Y:S01]  /*2a80*/  IMAD R39, R123, R43.reuse, RZ ;  /* 0x0000002b7b277224 */ /* 0x080fe200078e02ff */
[----:B------:R-:W-:Y:S01]  /*2a90*/  ISETP.NE.AND P1, PT, RZ, UR4, PT ;  /* 0x00000004ff007c0c */ /* 0x000fe2000bf25270 */
[-C--:B------:R-:W-:Y:S02]  /*2aa0*/  IMAD R41, R124, R43.reuse, RZ ;  /* 0x0000002b7c297224 */ /* 0x080fe400078e02ff */
[C---:B------:R-:W-:Y:S02]  /*2ab0*/  IMAD R39, R38.reuse, R106, R39 ;  /* 0x0000006a26277224 */ /* 0x040fe400078e0227 */
[----:B------:R-:W-:Y:S02]  /*2ac0*/  IMAD R41, R38, R100, R41 ;  /* 0x0000006426297224 */ /* 0x000fe400078e0229 */
[----:B------:R-:W-:Y:S02]  /*2ad0*/  IMAD R38, R24, -0xa0, R2 ;  /* 0xffffff6018267824 */ /* 0x000fe400078e0202 */
[----:B------:R-:W-:-:S03]  /*2ae0*/  IMAD.WIDE.U32 R90, R106, R43, RZ ;  /* 0x0000002b6a5a7225 */ /* 0x000fc600078e00ff */
[----:B------:R-:W-:Y:S01]  /*2af0*/  VIMNMX R38, R38, 0xa0, PT ;  /* 0x000000a026267848 */ /* 0x000fe20003fe0100 */
[----:B------:R-:W-:-:S04]  /*2b00*/  IMAD.WIDE.U32 R88, R100, R43, RZ ;  /* 0x0000002b64587225 */ /* 0x000fc800078e00ff */
[----:B------:R-:W-:Y:S02]  /*2b10*/  IMAD.IADD R39, R91, 0x1, R39 ;  /* 0x000000015b277824 */ /* 0x000fe400078e0227 */
[----:B------:R-:W-:Y:S01]  /*2b20*/  IMAD.IADD R96, R89, 0x1, R41 ;  /* 0x0000000159607824 */ /* 0x000fe200078e0229 */
[----:B------:R-:W-:Y:S06]  /*2b30*/  @!P1 BRA `(.L_x_425) ;  /* 0x0000005c00dc9947 */ /* 0x000fec0003800000 */
[----:B------:R-:W-:Y:S01]  /*2b40*/  ISETP.GE.AND P2, PT, R168, R38, PT ;  /* 0x00000026a800720c */ /* 0x000fe20003f46270 */
[----:B------:R-:W-:Y:S01]  /*2b50*/  BSSY B1, `(.L_x_426) ;  /* 0x0000038000017945 */ /* 0x000fe20003800000 */
        /* <DEDUP_REMOVED lines=13> */
[----:B------:R-:W-:Y:S06]  /*2c30*/  @P2 BRA `(.L_x_427) ;  /* 0x0000000000a42947 */ /* 0x000fec0003800000 */
[----:B------:R-:W-:Y:S01]  /*2c40*/  ULDC.64 UR4, c[0x0][0x3c8] ;  /* 0x0000f20000047ab9 */ /* 0x000fe20000000a00 */
[----:B------:R-:W-:Y:S02]  /*2c50*/  CS2R R138, SRZ ;  /* 0x00000000008a7805 */ /* 0x000fe4000001ff00 */
[----:B0-----:R-:W-:Y:S02]  /*2c60*/  IADD3 R40, P1, P4, R110, UR4, R90 ;  /* 0x000000046e287c10 */ /* 0x001fe4000fc3e05a */
[----:B------:R-:W-:Y:S01]  /*2c70*/  CS2R R140, SRZ ;  /* 0x00000000008c7805 */ /* 0x000fe2000001ff00 */
[----:B------:R-:W-:Y:S01]  /*2c80*/  VIADD R53, R16, 0x10 ;  /* 0x0000001010357836 */ /* 0x000fe20000000000 */
[----:B------:R-:W-:Y:S01]  /*2c90*/  IADD3.X R41, R11, UR5, R39, P1, P4 ;  /* 0x000000050b297c10 */ /* 0x000fe20008fe8427 */
[----:B------:R-:W-:Y:S02]  /*2ca0*/  ULDC.64 UR4, c[0x0][0x3e0] ;  /* 0x0000f80000047ab9 */ /* 0x000fe40000000a00 */
[----:B------:R-:W-:-:S04]  /*2cb0*/  IADD3 R42, P1, P4, R104, UR4, R88 ;  /* 0x00000004682a7c10 */ /* 0x000fc8000fc3e058 */
[----:B------:R-:W-:Y:S02]  /*2cc0*/  IADD3.X R43, R13, UR5, R96, P1, P4 ;  /* 0x000000050d2b7c10 */ /* 0x000fe40008fe8460 */
[----:B------:R-:W-:Y:S02]  /*2cd0*/  ISETP.GE.AND P1, PT, R16, R136, PT ;  /* 0x000000881000720c */ /* 0x000fe40003f26270 */
[----:B------:R-:W-:Y:S02]  /*2ce0*/  CS2R R94, SRZ ;  /* 0x00000000005e7805 */ /* 0x000fe4000001ff00 */
[----:B------:R-:W-:-:S09]  /*2cf0*/  CS2R R126, SRZ ;  /* 0x00000000007e7805 */ /* 0x000fd2000001ff00 */
[----:B------:R1:W5:Y:S04]  /*2d00*/  @!P1 LDG.E.64 R138, desc[UR54][R40.64] ;  /* 0x00000036288a9981 */ /* 0x000368000c1e1b00 */
[----:B------:R1:W5:Y:S01]  /*2d10*/  @!P1 LDG.E.64 R140, desc[UR54][R42.64] ;  /* 0x000000362a8c9981 */ /* 0x000362000c1e1b00 */
[----:B------:R-:W-:Y:S02]  /*2d20*/  ISETP.GE.AND P1, PT, R53, R136, PT ;  /* 0x000000883500720c */ /* 0x000fe40003f26270 */
[----:B------:R-:W-:Y:S02]  /*2d30*/  IADD3 R53, R16, 0x20, RZ ;  /* 0x0000002010357810 */ /* 0x000fe40007ffe0ff */
[----:B------:R-:W-:Y:S02]  /*2d40*/  CS2R R86, SRZ ;  /* 0x0000000000567805 */ /* 0x000fe4000001ff00 */
[----:B------:R-:W-:-:S07]  /*2d50*/  CS2R R92, SRZ ;  /* 0x00000000005c7805 */ /* 0x000fce000001ff00 */
[----:B------:R1:W5:Y:S04]  /*2d60*/  @!P1 LDG.E.64 R94, desc[UR54][R40.64+0x10] ;  /* 0x00001036285e9981 */ /* 0x000368000c1e1b00 */
[----:B------:R1:W5:Y:S01]  /*2d70*/  @!P1 LDG.E.64 R126, desc[UR54][R42.64+0x10] ;  /* 0x000010362a7e9981 */ /* 0x000362000c1e1b00 */
[----:B------:R-:W-:Y:S01]  /*2d80*/  ISETP.GE.AND P1, PT, R53, R136, PT ;  /* 0x000000883500720c */ /* 0x000fe20003f26270 */
[----:B------:R-:W-:Y:S01]  /*2d90*/  VIADD R53, R16, 0x30 ;  /* 0x0000003010357836 */ /* 0x000fe20000000000 */
[----:B------:R-:W-:Y:S02]  /*2da0*/  CS2R R82, SRZ ;  /* 0x0000000000527805 */ /* 0x000fe4000001ff00 */
[----:B------:R-:W-:-:S09]  /*2db0*/  CS2R R84, SRZ ;  /* 0x0000000000547805 */ /* 0x000fd2000001ff00 */
        /* <DEDUP_REMOVED lines=14> */
[----:B------:R-:W-:-:S13]  /*2ea0*/  ISETP.GE.AND P1, PT, R53, R136, PT ;  /* 0x000000883500720c */ /* 0x000fda0003f26270 */
[----:B------:R1:W5:Y:S04]  /*2eb0*/  @!P1 LDG.E.64 R74, desc[UR54][R40.64+0x50] ;  /* 0x00005036284a9981 */ /* 0x000368000c1e1b00 */
[----:B------:R1:W5:Y:S02]  /*2ec0*/  @!P1 LDG.E.64 R76, desc[UR54][R42.64+0x50] ;  /* 0x000050362a4c9981 */ /* 0x000364000c1e1b00 */
.L_x_427:
[----:B------:R-:W-:Y:S05]  /*2ed0*/  BSYNC B1 ;  /* 0x0000000000017941 */ /* 0x000fea0003800000 */
.L_x_426:
        /* <DEDUP_REMOVED lines=11> */
[----:B------:R-:W-:Y:S01]  /*2f90*/  CS2R R68, SRZ ;  /* 0x0000000000447805 */ /* 0x000fe2000001ff00 */
[----:B-----5:R-:W-:Y:S01]  /*2fa0*/  IMAD.MOV.U32 R151, RZ, RZ, R74 ;  /* 0x000000ffff977224 */ /* 0x020fe200078e004a */
[----:B------:R-:W-:-:S02]  /*2fb0*/  MOV R154, R78 ;  /* 0x0000004e009a7202 */ /* 0x000fc40000000f00 */
[----:B------:R-:W-:Y:S01]  /*2fc0*/  CS2R R72, SRZ ;  /* 0x0000000000487805 */ /* 0x000fe2000001ff00 */
[----:B------:R-:W-:Y:S06]  /*2fd0*/  @P4 BRA `(.L_x_429) ;  /* 0x0000000000b44947 */ /* 0x000fec0003800000 */
[----:B01----:R-:W-:Y:S01]  /*2fe0*/  IADD3 R40, P1, P5, R110, R90, R8 ;  /* 0x0000005a6e287210 */ /* 0x003fe20007d3e008 */
[----:B------:R-:W-:Y:S01]  /*2ff0*/  ULDC.64 UR4, c[0x0][0x3c8] ;  /* 0x0000f20000047ab9 */ /* 0x000fe20000000a00 */
[----:B------:R-:W-:Y:S02]  /*3000*/  CS2R R70, SRZ ;  /* 0x0000000000467805 */ /* 0x000fe4000001ff00 */
[----:B------:R-:W-:Y:S02]  /*3010*/  CS2R R72, SRZ ;  /* 0x0000000000487805 */ /* 0x000fe4000001ff00 */
[----:B------:R-:W-:Y:S02]  /*3020*/  IADD3.X R39, R11, R39, R7, P1, P5 ;  /* 0x000000270b277210 */ /* 0x000fe40000fea407 */
[----:B------:R-:W-:-:S04]  /*3030*/  IADD3 R42, P1, P5, R104, R88, R10 ;  /* 0x00000058682a7210 */ /* 0x000fc80007d3e00a */
[----:B------:R-:W-:Y:S02]  /*3040*/  IADD3.X R96, R13, R96, R9, P1, P5 ;  /* 0x000000600d607210 */ /* 0x000fe40000fea409 */
[----:B------:R-:W-:-:S04]  /*3050*/  IADD3 R40, P1, R40, UR4, RZ ;  /* 0x0000000428287c10 */ /* 0x000fc8000ff3e0ff */
[----:B------:R-:W-:Y:S01]  /*3060*/  IADD3.X R41, R39, UR5, RZ, P1, !PT ;  /* 0x0000000527297c10 */ /* 0x000fe20008ffe4ff */
[----:B------:R-:W-:Y:S02]  /*3070*/  ULDC.64 UR4, c[0x0][0x3e0] ;  /* 0x0000f80000047ab9 */ /* 0x000fe40000000a00 */
[----:B------:R-:W-:-:S04]  /*3080*/  IADD3 R42, P1, R42, UR4, RZ ;  /* 0x000000042a2a7c10 */ /* 0x000fc8000ff3e0ff */
[----:B------:R-:W-:Y:S02]  /*3090*/  IADD3.X R43, R96, UR5, RZ, P1, !PT ;  /* 0x00000005602b7c10 */ /* 0x000fe40008ffe4ff */
[C---:B------:R-:W-:Y:S01]  /*30a0*/  ISETP.GE.AND P1, PT, R16.reuse, R136, PT ;  /* 0x000000881000720c */ /* 0x040fe20003f26270 */
        /* <DEDUP_REMOVED lines=29> */
[----:B------:R-:W-:-:S13]  /*3280*/  ISETP.GE.AND P1, PT, R39, R136, PT ;  /* 0x000000882700720c */ /* 0x000fda0003f26270 */
[----:B------:R2:W5:Y:S04]  /*3290*/  @!P1 LDG.E.64 R50, desc[UR54][R40.64+0x50] ;  /* 0x0000503628329981 */ /* 0x000568000c1e1b00 */
[----:B------:R2:W5:Y:S02]  /*32a0*/  @!P1 LDG.E.64 R52, desc[UR54][R42.64+0x50] ;  /* 0x000050362a349981 */ /* 0x000564000c1e1b00 */
.L_x_429:
[----:B------:R-:W-:Y:S05]  /*32b0*/  BSYNC B1 ;  /* 0x0000000000017941 */ /* 0x000fea0003800000 */
.L_x_428:
[----:B------:R-:W-:Y:S01]  /*32c0*/  UISETP.NE.AND UP0, UPT, UR53, 0x3, UPT ;  /* 0x000000033500788c */ /* 0x000fe2000bf05270 */
[----:B------:R-:W-:Y:S01]  /*32d0*/  IMAD.MOV.U32 R162, RZ, RZ, R82 ;  /* 0x000000ffffa27224 */ /* 0x000fe200078e0052 */
[----:B------:R-:W-:Y:S01]  /*32e0*/  MOV R157, R76 ;  /* 0x0000004c009d7202 */ /* 0x000fe20000000f00 */
[----:B------:R-:W-:Y:S01]  /*32f0*/  IMAD.MOV.U32 R164, RZ, RZ, R86 ;  /* 0x000000ffffa47224 */ /* 0x000fe200078e0056 */
[----:B------:R-:W-:Y:S01]  /*3300*/  MOV R177, R140 ;  /* 0x0000008c00b17202 */ /* 0x000fe20000000f00 */
[----:B------:R-:W-:Y:S01]  /*3310*/  IMAD.MOV.U32 R166, RZ, RZ, R94 ;  /* 0x000000ffffa67224 */ /* 0x000fe200078e005e */
[----:B------:R-:W-:Y:S01]  /*3320*/  PLOP3.LUT P1, PT, PT, PT, UP0, 0x80, 0x0 ;  /* 0x000000000000781c */ /* 0x000fe20003f2f008 */
[----:B------:R-:W-:Y:S01]  /*3330*/  IMAD.MOV.U32 R176, RZ, RZ, R138 ;  /* 0x000000ffffb07224 */ /* 0x000fe200078e008a */
[----:B-----5:R-:W-:Y:S01]  /*3340*/  MOV R152, R66 ;  /* 0x0000004200987202 */ /* 0x020fe20000000f00 */
[----:B------:R-:W-:Y:S01]  /*3350*/  IMAD.MOV.U32 R158, RZ, RZ, R80 ;  /* 0x000000ffff9e7224 */ /* 0x000fe200078e0050 */
[----:B------:R-:W-:Y:S01]  /*3360*/  MOV R150, R64 ;  /* 0x0000004000967202 */ /* 0x000fe20000000f00 */
[----:B------:R-:W-:-:S02]  /*3370*/  IMAD.MOV.U32 R163, RZ, RZ, R84 ;  /* 0x000000ffffa37224 */ /* 0x000fc400078e0054 */
[----:B------:R-:W-:Y:S02]  /*3380*/  IMAD.MOV.U32 R165, RZ, RZ, R92 ;  /* 0x000000ffffa57224 */ /* 0x000fe400078e005c */
[----:B------:R-:W-:Y:S02]  /*3390*/  IMAD.MOV.U32 R167, RZ, RZ, R126 ;  /* 0x000000ffffa77224 */ /* 0x000fe400078e007e */
[----:B------:R-:W-:Y:S02]  /*33a0*/  IMAD.MOV.U32 R89, RZ, RZ, R50 ;  /* 0x000000ffff597224 */ /* 0x000fe400078e0032 */
[----:B------:R-:W-:Y:S02]  /*33b0*/  IMAD.MOV.U32 R90, RZ, RZ, R54 ;  /* 0x000000ffff5a7224 */ /* 0x000fe400078e0036 */
[----:B------:R-:W-:Y:S02]  /*33c0*/  IMAD.MOV.U32 R142, RZ, RZ, R58 ;  /* 0x000000ffff8e7224 */ /* 0x000fe400078e003a */
[----:B------:R-:W-:-:S02]  /*33d0*/  IMAD.MOV.U32 R149, RZ, RZ, R62 ;  /* 0x000000ffff957224 */ /* 0x000fc400078e003e */
[----:B------:R-:W-:Y:S02]  /*33e0*/  IMAD.MOV.U32 R155, RZ, RZ, R70 ;  /* 0x000000ffff9b7224 */ /* 0x000fe400078e0046 */
[----:B------:R-:W-:Y:S02]  /*33f0*/  IMAD.MOV.U32 R88, RZ, RZ, R52 ;  /* 0x000000ffff587224 */ /* 0x000fe400078e0034 */
[----:B------:R-:W-:Y:S02]  /*3400*/  IMAD.MOV.U32 R91, RZ, RZ, R56 ;  /* 0x000000ffff5b7224 */ /* 0x000fe400078e0038 */
[----:B------:R-:W-:Y:S02]  /*3410*/  IMAD.MOV.U32 R143, RZ, RZ, R60 ;  /* 0x000000ffff8f7224 */ /* 0x000fe400078e003c */
[----:B------:R-:W-:Y:S02]  /*3420*/  IMAD.MOV.U32 R153, RZ, RZ, R68 ;  /* 0x000000ffff997224 */ /* 0x000fe400078e0044 */
[----:B------:R-:W-:Y:S01]  /*3430*/  IMAD.MOV.U32 R156, RZ, RZ, R72 ;  /* 0x000000ffff9c7224 */ /* 0x000fe200078e0048 */
[----:B------:R-:W-:Y:S06]  /*3440*/  @!P1 BRA `(.L_x_430) ;  /* 0x0000000000049947 */ /* 0x000fec0003800000 */
[----:B------:R-:W-:Y:S01]  /*3450*/  BPT.TRAP 0x1 ;  /* 0x000000040000795c */ /* 0x000fe20000300000 */
.L_x_430:
[----:B------:R-:W-:Y:S01]  /*3460*/  IMAD R39, R19, 0x8, R18 ;  /* 0x0000000813277824 */ /* 0x000fe200078e0212 */
[----:B------:R-:W-:Y:S01]  /*3470*/  SHF.L.U32 R96, R171, 0x1f, RZ ;  /* 0x0000001fab607819 */ /* 0x000fe200000006ff */
[----:B------:R-:W-:Y:S03]  /*3480*/  BSSY B1, `(.L_x_431) ;  /* 0x0000003000017945 */ /* 0x000fe60003800000 */
[----:B------:R-:W3:Y:S02]  /*3490*/  SYNCS.PHASECHK.TRANS64.TRYWAIT P5, [R39+URZ+0x29890], R96 ;  /* 0x02989060270075a7 */ /* 0x000ee400080a017f */
[----:B---3--:R-:W-:Y:S05]  /*34a0*/  @!P5 BRA `(.L_x_432) ;  /* 0x00000234005cd947 */ /* 0x008fea0003800000 */
.L_x_736:
[----:B------:R-:W-:Y:S05]  /*34b0*/  BSYNC B1 ;  /* 0x0000000000017941 */ /* 0x000fea0003800000 */
.L_x_431:
[----:B------:R-:W-:Y:S04]  /*34c0*/  BSSY B1, `(.L_x_433) ;  /* 0x00002ac000017945 */ /* 0x000fe80003800000 */
[----:B------:R-:W-:Y:S05]  /*34d0*/  @P2 BRA `(.L_x_434) ;  /* 0x0000002800a82947 */ /* 0x000fea0003800000 */
[----:B------:R-:W-:Y:S01]  /*34e0*/  ISETP.NE.AND P2, PT, R32, RZ, PT ;  /* 0x000000ff2000720c */ /* 0x000fe20003f45270 */
[----:B------:R-:W-:-:S12]  /*34f0*/  BSSY B2, `(.L_x_435) ;  /* 0x000006f000027945 */ /* 0x000fd80003800000 */
[----:B------:R-:W-:Y:S05]  /*3500*/  @!P2 BRA `(.L_x_436) ;  /* 0x0000000400b4a947 */ /* 0x000fea0003800000 */
[----:B012---:R0:W1:Y:S01]  /*3510*/  LDS.128 R40, [R47+0x1a400] ;  /* 0x01a400002f287984 */ /* 0x0070620000000c00 */
[----:B------:R-:W-:Y:S01]  /*3520*/  ISETP.GE.AND P2, PT, R16, R136, PT ;  /* 0x000000881000720c */ /* 0x000fe20003f46270 */
[----:B------:R-:W-:-:S12]  /*3530*/  BSSY B3, `(.L_x_437) ;  /* 0x0000069000037945 */ /* 0x000fd80003800000 */
[----:B0-----:R-:W-:Y:S05]  /*3540*/  @P2 BRA `(.L_x_438) ;  /* 0x00000004009c2947 */ /* 0x001fea0003800000 */
[----:B------:R-:W-:Y:S02]  /*3550*/  SHF.R.U32.HI R138, RZ, 0x8, R139 ;  /* 0x00000008ff8a7819 */ /* 0x000fe4000001168b */
[----:B------:R-:W-:Y:S02]  /*3560*/  SHF.R.U32.HI R140, RZ, 0x8, R141 ;  /* 0x00000008ff8c7819 */ /* 0x000fe4000001168d */
[----:B------:R-:W-:Y:S01]  /*3570*/  SHF.R.U32.HI R181, RZ, 0x10, R139 ;  /* 0x00000010ffb57819 */ /* 0x000fe2000001168b */
[----:B------:R-:W-:Y:S01]  /*3580*/  IMAD.SHL.U32 R138, R138, 0x100, RZ ;  /* 0x000001008a8a7824 */ /* 0x000fe200078e00ff */
[----:B------:R-:W-:Y:S02]  /*3590*/  LOP3.LUT R139, R139, 0xff0000ff, RZ, 0xc0, !PT ;  /* 0xff0000ff8b8b7812 */ /* 0x000fe400078ec0ff */
[----:B------:R-:W-:Y:S02]  /*35a0*/  SHF.R.U32.HI R179, RZ, 0x10, R141 ;  /* 0x00000010ffb37819 */ /* 0x000fe4000001168d */
[----:B------:R-:W-:-:S02]  /*35b0*/  LOP3.LUT R178, R141, 0xff0000ff, RZ, 0xc0, !PT ;  /* 0xff0000ff8db27812 */ /* 0x000fc400078ec0ff */
[----:B------:R-:W-:Y:S01]  /*35c0*/  SHF.L.U32 R141, R140, 0x8, RZ ;  /* 0x000000088c8d7819 */ /* 0x000fe200000006ff */
[----:B-1----:R-:W-:Y:S01]  /*35d0*/  IMAD.MOV.U32 R140, RZ, RZ, R40 ;  /* 0x000000ffff8c7224 */ /* 0x002fe200078e0028 */
[----:B------:R-:W-:Y:S01]  /*35e0*/  LOP3.LUT R139, R139, 0xff00, R138, 0xf8, !PT ;  /* 0x0000ff008b8b7812 */ /* 0x000fe200078ef88a */
[----:B------:R-:W-:Y:S01]  /*35f0*/  IMAD.U32 R138, R181, 0x10000, RZ ;  /* 0x00010000b58a7824 */ /* 0x000fe200078e00ff */
[----:B------:R-:W-:Y:S01]  /*3600*/  LOP3.LUT R180, R178, 0xff00, R141, 0xf8, !PT ;  /* 0x0000ff00b2b47812 */ /* 0x000fe200078ef88d */
[----:B------:R-:W-:Y:S01]  /*3610*/  IMAD.U32 R141, R179, 0x10000, RZ ;  /* 0x00010000b38d7824 */ /* 0x000fe200078e00ff */
[----:B------:R-:W-:Y:S02]  /*3620*/  F2FP.F16.E4M3.UNPACK_B R178, R177.H1 ;  /* 0x000000b1ffb2723e */ /* 0x000fe400030006ff */
[-C--:B------:R-:W-:Y:S02]  /*3630*/  F2FP.F16.E4M3.UNPACK_B R40, R41.reuse ;  /* 0x00000029ff28723e */ /* 0x080fe400020006ff */
[----:B------:R-:W-:Y:S01]  /*3640*/  LOP3.LUT R138, R139, 0xff0000, R138, 0xf8, !PT ;  /* 0x00ff00008b8a7812 */ /* 0x000fe200078ef88a */
[----:B------:R-:W-:Y:S01]  /*3650*/  HADD2.F32 R182, -RZ, R178.H0_H0 ;  /* 0x200000b2ffb67230 */ /* 0x000fe20000004100 */
[----:B------:R-:W-:Y:S01]  /*3660*/  LOP3.LUT R139, R180, 0xff0000, R141, 0xf8, !PT ;  /* 0x00ff0000b48b7812 */ /* 0x000fe200078ef88d */
[--C-:B------:R-:W-:Y:S01]  /*3670*/  HADD2.F32 R141, -RZ, R40.reuse.H1_H1 ;  /* 0x30000028ff8d7230 */ /* 0x100fe20000004100 */
[----:B------:R-:W-:Y:S01]  /*3680*/  F2FP.F16.E4M3.UNPACK_B R180, R176.H1 ;  /* 0x000000b0ffb4723e */ /* 0x000fe200030006ff */
[----:B------:R-:W-:Y:S01]  /*3690*/  HADD2.F32 R40, -RZ, R40.H0_H0 ;  /* 0x20000028ff287230 */ /* 0x000fe20000004100 */
[----:B------:R-:W-:Y:S01]  /*36a0*/  F2FP.F16.E4M3.UNPACK_B R41, R41.H1 ;  /* 0x00000029ff29723e */ /* 0x000fe200030006ff */
[----:B------:R-:W-:-:S02]  /*36b0*/  HADD2.F32 R183, -RZ, R178.H1_H1 ;  /* 0x300000b2ffb77230 */ /* 0x000fc40000004100 */
[-C--:B------:R-:W-:Y:S01]  /*36c0*/  FMUL.FTZ R185, R141, R182.reuse ;  /* 0x000000b68db97220 */ /* 0x080fe20000410000 */
[--C-:B------:R-:W-:Y:S02]  /*36d0*/  HADD2.F32 R181, -RZ, R180.reuse.H0_H0 ;  /* 0x200000b4ffb57230 */ /* 0x100fe40000004100 */
[C---:B------:R-:W-:Y:S01]  /*36e0*/  FMUL.FTZ R182, R40.reuse, R182 ;  /* 0x000000b628b67220 */ /* 0x040fe20000410000 */
[--C-:B------:R-:W-:Y:S01]  /*36f0*/  HADD2.F32 R179, -RZ, R41.reuse.H1_H1 ;  /* 0x30000029ffb37230 */ /* 0x100fe20000004100 */
[----:B------:R-:W-:Y:S01]  /*3700*/  F2FP.F16.E4M3.UNPACK_B R177, R177 ;  /* 0x000000b1ffb1723e */ /* 0x000fe200020006ff */
[----:B------:R-:W-:Y:S02]  /*3710*/  HADD2.F32 R178, -RZ, R41.H0_H0 ;  /* 0x20000029ffb27230 */ /* 0x000fe40000004100 */
[----:B------:R-:W-:Y:S01]  /*3720*/  FFMA.FTZ R40, R40, R181, -R185 ;  /* 0x000000b528287223 */ /* 0x000fe200000108b9 */
[----:B------:R-:W-:Y:S02]  /*3730*/  HADD2.F32 R180, -RZ, R180.H1_H1 ;  /* 0x300000b4ffb47230 */ /* 0x000fe40000004100 */
[----:B------:R-:W-:Y:S01]  /*3740*/  FMUL.FTZ R185, R179, R183 ;  /* 0x000000b7b3b97220 */ /* 0x000fe20000410000 */
[----:B------:R-:W-:Y:S01]  /*3750*/  FFMA.FTZ R41, R141, R181, R182 ;  /* 0x000000b58d297223 */ /* 0x000fe200000100b6 */
[C---:B------:R-:W-:Y:S01]  /*3760*/  FMUL.FTZ R184, R178.reuse, R183 ;  /* 0x000000b7b2b87220 */ /* 0x040fe20000410000 */
[----:B------:R-:W-:Y:S01]  /*3770*/  F2FP.F16.E4M3.UNPACK_B R141, R140.H1 ;  /* 0x0000008cff8d723e */ /* 0x000fe200030006ff */
[----:B------:R-:W-:Y:S01]  /*3780*/  FFMA.FTZ R185, R178, R180, -R185 ;  /* 0x000000b4b2b97223 */ /* 0x000fe200000108b9 */
[----:B------:R-:W-:Y:S01]  /*3790*/  F2FP.F16.E4M3.UNPACK_B R140, R140 ;  /* 0x0000008cff8c723e */ /* 0x000fe200020006ff */
[----:B------:R-:W-:Y:S01]  /*37a0*/  FFMA.FTZ R186, R179, R180, R184 ;  /* 0x000000b4b3ba7223 */ /* 0x000fe200000100b8 */
[--C-:B------:R-:W-:Y:S01]  /*37b0*/  HADD2.F32 R181, -RZ, R177.reuse.H1_H1 ;  /* 0x300000b1ffb57230 */ /* 0x100fe20000004100 */
[----:B------:R-:W-:Y:S01]  /*37c0*/  F2FP.F16.E4M3.UNPACK_B R179, R176 ;  /* 0x000000b0ffb3723e */ /* 0x000fe200020006ff */
[----:B------:R-:W-:-:S02]  /*37d0*/  HADD2.F32 R180, -RZ, R177.H0_H0 ;  /* 0x200000b1ffb47230 */ /* 0x000fc40000004100 */
[--C-:B------:R-:W-:Y:S02]  /*37e0*/  HADD2.F32 R177, -RZ, R141.reuse.H0_H0 ;  /* 0x2000008dffb17230 */ /* 0x100fe40000004100 */
[----:B------:R-:W-:Y:S02]  /*37f0*/  HADD2.F32 R178, -RZ, R141.H1_H1 ;  /* 0x3000008dffb27230 */ /* 0x000fe40000004100 */
[--C-:B------:R-:W-:Y:S02]  /*3800*/  HADD2.F32 R176, -RZ, R140.reuse.H1_H1 ;  /* 0x3000008cffb07230 */ /* 0x100fe40000004100 */
[-C--:B------:R-:W-:Y:S01]  /*3810*/  FMUL.FTZ R183, R177, R181.reuse ;  /* 0x000000b5b1b77220 */ /* 0x080fe20000410000 */
[----:B------:R-:W-:Y:S02]  /*3820*/  HADD2.F32 R141, -RZ, R140.H0_H0 ;  /* 0x2000008cff8d7230 */ /* 0x000fe40000004100 */
[----:B------:R-:W-:Y:S01]  /*3830*/  FMUL.FTZ R184, R178, R181 ;  /* 0x000000b5b2b87220 */ /* 0x000fe20000410000 */
[----:B------:R-:W-:-:S02]  /*3840*/  HADD2.F32 R140, -RZ, R179.H1_H1 ;  /* 0x300000b3ff8c7230 */ /* 0x000fc40000004100 */
[-C--:B------:R-:W-:Y:S01]  /*3850*/  FMUL.FTZ R182, R176, R180.reuse ;  /* 0x000000b4b0b67220 */ /* 0x080fe20000410000 */
[----:B------:R-:W-:Y:S02]  /*3860*/  HADD2.F32 R179, -RZ, R179.H0_H0 ;  /* 0x200000b3ffb37230 */ /* 0x000fe40000004100 */
[----:B------:R-:W-:Y:S01]  /*3870*/  FMUL.FTZ R181, R141, R180 ;  /* 0x000000b48db57220 */ /* 0x000fe20000410000 */
[-C--:B------:R-:W-:Y:S01]  /*3880*/  FFMA.FTZ R177, R177, R140.reuse, -R184 ;  /* 0x0000008cb1b17223 */ /* 0x080fe200000108b8 */
[----:B------:R-:W-:Y:S01]  /*3890*/  FFMA.FTZ R180, R178, R140, R183 ;  /* 0x0000008cb2b47223 */ /* 0x000fe200000100b7 */
[-C--:B------:R-:W-:Y:S01]  /*38a0*/  FFMA.FTZ R140, R141, R179.reuse, -R182 ;  /* 0x000000b38d8c7223 */ /* 0x080fe200000108b6 */
[----:B------:R-:W-:Y:S01]  /*38b0*/  FFMA.FTZ R141, R176, R179, R181 ;  /* 0x000000b3b08d7223 */ /* 0x000fe200000100b5 */
[----:B------:R-:W-:Y:S02]  /*38c0*/  F2FP.F16.E4M3.UNPACK_B R178, R43.H1 ;  /* 0x0000002bffb2723e */ /* 0x000fe400030006ff */
[----:B------:R-:W-:-:S02]  /*38d0*/  F2FP.SATFINITE.E4M3.F32.PACK_AB_MERGE_C R176, R186, R185, RZ ;  /* 0x000000b9bab0723e */ /* 0x000fc400048070ff */
[-C--:B------:R-:W-:Y:S01]  /*38e0*/  F2FP.F16.E4M3.UNPACK_B R186, R139.reuse.H1 ;  /* 0x0000008bffba723e */ /* 0x080fe200030006ff */
[--C-:B------:R-:W-:Y:S01]  /*38f0*/  HADD2.F32 R181, -RZ, R178.reuse.H0_H0 ;  /* 0x200000b2ffb57230 */ /* 0x100fe20000004100 */
[----:B------:R-:W-:Y:S01]  /*3900*/  F2FP.F16.E4M3.UNPACK_B R179, R42.H1 ;  /* 0x0000002affb3723e */ /* 0x000fe200030006ff */
[----:B------:R-:W-:Y:S01]  /*3910*/  HADD2.F32 R182, -RZ, R178.H1_H1 ;  /* 0x300000b2ffb67230 */ /* 0x000fe20000004100 */
[-C--:B------:R-:W-:Y:S01]  /*3920*/  F2FP.F16.E4M3.UNPACK_B R178, R138.reuse.H1 ;  /* 0x0000008affb2723e */ /* 0x080fe200030006ff */
[--C-:B------:R-:W-:Y:S01]  /*3930*/  HADD2.F32 R183, -RZ, R186.reuse.H1_H1 ;  /* 0x300000baffb77230 */ /* 0x100fe20000004100 */
[----:B------:R-:W-:Y:S01]  /*3940*/  F2FP.F16.E4M3.UNPACK_B R185, R139 ;  /* 0x0000008bffb9723e */ /* 0x000fe200020006ff */
[----:B------:R-:W-:Y:S01]  /*3950*/  HADD2.F32 R186, -RZ, R186.H0_H0 ;  /* 0x200000baffba7230 */ /* 0x000fe20000004100 */
[----:B------:R-:W-:Y:S01]  /*3960*/  F2FP.SATFINITE.E4M3.F32.PACK_AB_MERGE_C R177, R180, R177, RZ ;  /* 0x000000b1b4b1723e */ /* 0x000fe200048070ff */
[----:B------:R-:W-:Y:S01]  /*3970*/  HADD2.F32 R180, -RZ, R179.H1_H1 ;  /* 0x300000b3ffb47230 */ /* 0x000fe20000004100 */
[----:B------:R-:W-:Y:S01]  /*3980*/  F2FP.F16.E4M3.UNPACK_B R139, R138 ;  /* 0x0000008aff8b723e */ /* 0x000fe200020006ff */
[----:B------:R-:W-:-:S02]  /*3990*/  HADD2.F32 R184, -RZ, R178.H1_H1 ;  /* 0x300000b2ffb87230 */ /* 0x000fc40000004100 */
[-C--:B------:R-:W-:Y:S01]  /*39a0*/  FMUL.FTZ R138, R182, R183.reuse ;  /* 0x000000b7b68a7220 */ /* 0x080fe20000410000 */
[----:B------:R-:W-:Y:S02]  /*39b0*/  HADD2.F32 R187, -RZ, R185.H1_H1 ;  /* 0x300000b9ffbb7230 */ /* 0x000fe40000004100 */
[C---:B------:R-:W-:Y:S01]  /*39c0*/  FMUL.FTZ R189, R181.reuse, R183 ;  /* 0x000000b7b5bd7220 */ /* 0x040fe20000410000 */
[----:B------:R-:W-:Y:S02]  /*39d0*/  HADD2.F32 R179, -RZ, R179.H0_H0 ;  /* 0x200000b3ffb37230 */ /* 0x000fe40000004100 */
[----:B------:R-:W-:Y:S01]  /*39e0*/  FFMA.FTZ R138, R181, R184, -R138 ;  /* 0x000000b8b58a7223 */ /* 0x000fe2000001088a */
[----:B------:R-:W-:Y:S02]  /*39f0*/  HADD2.F32 R183, -RZ, R139.H1_H1 ;  /* 0x3000008bffb77230 */ /* 0x000fe40000004100 */
[----:B------:R-:W-:Y:S01]  /*3a00*/  FMUL.FTZ R188, R180, R187 ;  /* 0x000000bbb4bc7220 */ /* 0x000fe20000410000 */
[----:B------:R-:W-:Y:S01]  /*3a10*/  F2FP.F16.E4M3.UNPACK_B R181, R43 ;  /* 0x0000002bffb5723e */ /* 0x000fe200020006ff */
[C---:B------:R-:W-:Y:S01]  /*3a20*/  FMUL.FTZ R187, R179.reuse, R187 ;  /* 0x000000bbb3bb7220 */ /* 0x040fe20000410000 */
[----:B------:R-:W-:Y:S01]  /*3a30*/  F2FP.F16.E4M3.UNPACK_B R42, R42 ;  /* 0x0000002aff2a723e */ /* 0x000fe200020006ff */
[----:B------:R-:W-:Y:S01]  /*3a40*/  FFMA.FTZ R188, R179, R183, -R188 ;  /* 0x000000b7b3bc7223 */ /* 0x000fe200000108bc */
[----:B------:R-:W-:-:S02]  /*3a50*/  HADD2.F32 R185, -RZ, R185.H0_H0 ;  /* 0x200000b9ffb97230 */ /* 0x000fc40000004100 */
[----:B------:R-:W-:Y:S01]  /*3a60*/  FFMA.FTZ R187, R180, R183, R187 ;  /* 0x000000b7b4bb7223 */ /* 0x000fe200000100bb */
[--C-:B------:R-:W-:Y:S02]  /*3a70*/  HADD2.F32 R180, -RZ, R181.reuse.H0_H0 ;  /* 0x200000b5ffb47230 */ /* 0x100fe40000004100 */
[----:B------:R-:W-:Y:S01]  /*3a80*/  FFMA.FTZ R43, R182, R184, R189 ;  /* 0x000000b8b62b7223 */ /* 0x000fe200000100bd */
[--C-:B------:R-:W-:Y:S01]  /*3a90*/  HADD2.F32 R179, -RZ, R42.reuse.H0_H0 ;  /* 0x2000002affb37230 */ /* 0x100fe20000004100 */
[----:B------:R-:W-:Y:S01]  /*3aa0*/  F2FP.SATFINITE.E4M3.F32.PACK_AB_MERGE_C R41, R41, R40, R176 ;  /* 0x000000282929723e */ /* 0x000fe200048070b0 */
[----:B------:R-:W-:Y:S01]  /*3ab0*/  HADD2.F32 R181, -RZ, R181.H1_H1 ;  /* 0x300000b5ffb57230 */ /* 0x000fe20000004100 */
[----:B------:R-:W-:Y:S01]  /*3ac0*/  F2FP.SATFINITE.E4M3.F32.PACK_AB_MERGE_C R187, R187, R188, RZ ;  /* 0x000000bcbbbb723e */ /* 0x000fe200048070ff */
[----:B------:R-:W-:Y:S01]  /*3ad0*/  HADD2.F32 R42, -RZ, R42.H1_H1 ;  /* 0x3000002aff2a7230 */ /* 0x000fe20000004100 */
[----:B------:R-:W-:Y:S01]  /*3ae0*/  F2FP.SATFINITE.E4M3.F32.PACK_AB_MERGE_C R43, R43, R138, RZ ;  /* 0x0000008a2b2b723e */ /* 0x000fe200048070ff */
[----:B------:R-:W-:-:S02]  /*3af0*/  HADD2.F32 R178, -RZ, R178.H0_H0 ;  /* 0x200000b2ffb27230 */ /* 0x000fc40000004100 */
[-C--:B------:R-:W-:Y:S01]  /*3b00*/  FMUL.FTZ R183, R181, R186.reuse ;  /* 0x000000bab5b77220 */ /* 0x080fe20000410000 */
[----:B------:R-:W-:Y:S02]  /*3b10*/  HADD2.F32 R139, -RZ, R139.H0_H0 ;  /* 0x2000008bff8b7230 */ /* 0x000fe40000004100 */
[-C--:B------:R-:W-:Y:S01]  /*3b20*/  FMUL.FTZ R182, R42, R185.reuse ;  /* 0x000000b92ab67220 */ /* 0x080fe20000410000 */
[C---:B------:R-:W-:Y:S01]  /*3b30*/  FMUL.FTZ R186, R180.reuse, R186 ;  /* 0x000000bab4ba7220 */ /* 0x040fe20000410000 */
[C---:B------:R-:W-:Y:S01]  /*3b40*/  FMUL.FTZ R185, R179.reuse, R185 ;  /* 0x000000b9b3b97220 */ /* 0x040fe20000410000 */
[-C--:B------:R-:W-:Y:S01]  /*3b50*/  FFMA.FTZ R183, R180, R178.reuse, -R183 ;  /* 0x000000b2b4b77223 */ /* 0x080fe200000108b7 */
[-C--:B------:R-:W-:Y:S01]  /*3b60*/  FFMA.FTZ R182, R179, R139.reuse, -R182 ;  /* 0x0000008bb3b67223 */ /* 0x080fe200000108b6 */
[----:B------:R-:W-:Y:S01]  /*3b70*/  FFMA.FTZ R186, R181, R178, R186 ;  /* 0x000000b2b5ba7223 */ /* 0x000fe200000100ba */
[----:B------:R-:W-:Y:S01]  /*3b80*/  FFMA.FTZ R185, R42, R139, R185 ;  /* 0x0000008b2ab97223 */ /* 0x000fe200000100b9 */
[----:B------:R-:W-:-:S03]  /*3b90*/  F2FP.SATFINITE.E4M3.F32.PACK_AB_MERGE_C R40, R141, R140, R177 ;  /* 0x0000008c8d28723e */ /* 0x000fc600048070b1 */
[----:B------:R-:W-:Y:S02]  /*3ba0*/  F2FP.SATFINITE.E4M3.F32.PACK_AB_MERGE_C R43, R186, R183, R43 ;  /* 0x000000b7ba2b723e */ /* 0x000fe4000480702b */
[----:B------:R-:W-:-:S07]  /*3bb0*/  F2FP.SATFINITE.E4M3.F32.PACK_AB_MERGE_C R42, R185, R182, R187 ;  /* 0x000000b6b92a723e */ /* 0x000fce00048070bb */
.L_x_438:
[----:B------:R-:W-:Y:S05]  /*3bc0*/  BSYNC B3 ;  /* 0x0000000000037941 */ /* 0x000fea0003800000 */
.L_x_437:
[----:B-1----:R4:W-:Y:S02]  /*3bd0*/  STG.E.128 desc[UR54][R48.64], R40 ;  /* 0x0000002830007986 */ /* 0x0029e4000c101d36 */
.L_x_436:
[----:B------:R-:W-:Y:S05]  /*3be0*/  BSYNC B2 ;  /* 0x0000000000027941 */ /* 0x000fea0003800000 */
.L_x_435:
[----:B------:R-:W-:Y:S01]  /*3bf0*/  ISETP.NE.AND P2, PT, R33, RZ, PT ;  /* 0x000000ff2100720c */ /* 0x000fe20003f45270 */
[----:B------:R-:W-:-:S12]  /*3c00*/  BSSY B2, `(.L_x_439) ;  /* 0x0000070000027945 */ /* 0x000fd80003800000 */
[----:B------:R-:W-:Y:S05]  /*3c10*/  @!P2 BRA `(.L_x_440) ;  /* 0x0000000400b8a947 */ /* 0x000fea0003800000 */
[----:B012-4-:R0:W1:Y:S01]  /*3c20*/  LDS.128 R40, [R46+0x1a400] ;  /* 0x01a400002e287984 */ /* 0x0170620000000c00 */
[----:B------:R-:W-:Y:S01]  /*3c30*/  VIADD R139, R16, 0x10 ;  /* 0x00000010108b7836 */ /* 0x000fe20000000000 */
[----:B------:R-:W-:Y:S04]  /*3c40*/  BSSY B3, `(.L_x_441) ;  /* 0x000006a000037945 */ /* 0x000fe80003800000 */
[----:B------:R-:W-:-:S13]  /*3c50*/  ISETP.GE.AND P2, PT, R139, R136, PT ;  /* 0x000000888b00720c */ /* 0x000fda0003f46270 */
[----:B0-----:R-:W-:Y:S05]  /*3c60*/  @P2 BRA `(.L_x_442) ;  /* 0x00000004009c2947 */ /* 0x001fea0003800000 */
[----:B------:R-:W-:Y:S02]  /*3c70*/  SHF.R.U32.HI R141, RZ, 0x8, R95 ;  /* 0x00000008ff8d7819 */ /* 0x000fe4000001165f */
[----:B------:R-:W-:Y:S02]  /*3c80*/  SHF.R.U32.HI R126, RZ, 0x8, R127 ;  /* 0x00000008ff7e7819 */ /* 0x000fe4000001167f */
[----:B------:R-:W-:Y:S02]  /*3c90*/  LOP3.LUT R94, R95, 0xff0000ff, RZ, 0xc0, !PT ;  /* 0xff0000ff5f5e7812 */ /* 0x000fe400078ec0ff */
[----:B------:R-:W-:Y:S02]  /*3ca0*/  SHF.R.U32.HI R139, RZ, 0x10, R95 ;  /* 0x00000010ff8b7819 */ /* 0x000fe4000001165f */
[----:B------:R-:W-:Y:S02]  /*3cb0*/  LOP3.LUT R138, R127, 0xff0000ff, RZ, 0xc0, !PT ;  /* 0xff0000ff7f8a7812 */ /* 0x000fe400078ec0ff */
[----:B------:R-:W-:Y:S01]  /*3cc0*/  SHF.R.U32.HI R140, RZ, 0x10, R127 ;  /* 0x00000010ff8c7819 */ /* 0x000fe2000001167f */
[----:B------:R-:W-:Y:S01]  /*3cd0*/  IMAD.SHL.U32 R127, R126, 0x100, RZ ;  /* 0x000001007e7f7824 */ /* 0x000fe200078e00ff */
[----:B------:R-:W-:Y:S01]  /*3ce0*/  SHF.L.U32 R95, R141, 0x8, RZ ;  /* 0x000000088d5f7819 */ /* 0x000fe200000006ff */
[----:B-1----:R-:W-:Y:S01]  /*3cf0*/  IMAD.MOV.U32 R126, RZ, RZ, R40 ;  /* 0x000000ffff7e7224 */ /* 0x002fe200078e0028 */
[----:B------:R-:W-:Y:S01]  /*3d00*/  F2FP.F16.E4M3.UNPACK_B R40, R41 ;  /* 0x00000029ff28723e */ /* 0x000fe200020006ff */
[----:B------:R-:W-:Y:S01]  /*3d10*/  IMAD.U32 R140, R140, 0x10000, RZ ;  /* 0x000100008c8c7824 */ /* 0x000fe200078e00ff */
[----:B------:R-:W-:Y:S01]  /*3d20*/  LOP3.LUT R94, R94, 0xff00, R95, 0xf8, !PT ;  /* 0x0000ff005e5e7812 */ /* 0x000fe200078ef85f */
[----:B------:R-:W-:Y:S01]  /*3d30*/  IMAD.U32 R95, R139, 0x10000, RZ ;  /* 0x000100008b5f7824 */ /* 0x000fe200078e00ff */
[----:B------:R-:W-:-:S02]  /*3d40*/  LOP3.LUT R127, R138, 0xff00, R127, 0xf8, !PT ;  /* 0x0000ff008a7f7812 */ /* 0x000fc400078ef87f */
[----:B------:R-:W-:Y:S02]  /*3d50*/  F2FP.F16.E4M3.UNPACK_B R138, R167.H1 ;  /* 0x000000a7ff8a723e */ /* 0x000fe400030006ff */
[----:B------:R-:W-:Y:S02]  /*3d60*/  LOP3.LUT R94, R94, 0xff0000, R95, 0xf8, !PT ;  /* 0x00ff00005e5e7812 */ /* 0x000fe400078ef85f */
[----:B------:R-:W-:Y:S01]  /*3d70*/  LOP3.LUT R95, R127, 0xff0000, R140, 0xf8, !PT ;  /* 0x00ff00007f5f7812 */ /* 0x000fe200078ef88c */
[----:B------:R-:W-:Y:S01]  /*3d80*/  HADD2.F32 R176, -RZ, R138.H0_H0 ;  /* 0x2000008affb07230 */ /* 0x000fe20000004100 */
[----:B------:R-:W-:Y:S01]  /*3d90*/  F2FP.F16.E4M3.UNPACK_B R140, R166.H1 ;  /* 0x000000a6ff8c723e */ /* 0x000fe200030006ff */
[--C-:B------:R-:W-:Y:S01]  /*3da0*/  HADD2.F32 R127, -RZ, R40.reuse.H1_H1 ;  /* 0x30000028ff7f7230 */ /* 0x100fe20000004100 */
[----:B------:R-:W-:Y:S01]  /*3db0*/  F2FP.F16.E4M3.UNPACK_B R41, R41.H1 ;  /* 0x00000029ff29723e */ /* 0x000fe200030006ff */
[----:B------:R-:W-:Y:S01]  /*3dc0*/  HADD2.F32 R40, -RZ, R40.H0_H0 ;  /* 0x20000028ff287230 */ /* 0x000fe20000004100 */
[----:B------:R-:W-:Y:S01]  /*3dd0*/  F2FP.F16.E4M3.UNPACK_B R167, R167 ;  /* 0x000000a7ffa7723e */ /* 0x000fe200020006ff */
[----:B------:R-:W-:-:S02]  /*3de0*/  HADD2.F32 R177, -RZ, R138.H1_H1 ;  /* 0x3000008affb17230 */ /* 0x000fc40000004100 */
[CC--:B------:R-:W-:Y:S01]  /*3df0*/  FMUL.FTZ R179, R127.reuse, R176.reuse ;  /* 0x000000b07fb37220 */ /* 0x0c0fe20000410000 */
[--C-:B------:R-:W-:Y:S02]  /*3e00*/  HADD2.F32 R141, -RZ, R140.reuse.H0_H0 ;  /* 0x2000008cff8d7230 */ /* 0x100fe40000004100 */
[C---:B------:R-:W-:Y:S01]  /*3e10*/  FMUL.FTZ R176, R40.reuse, R176 ;  /* 0x000000b028b07220 */ /* 0x040fe20000410000 */
[--C-:B------:R-:W-:Y:S01]  /*3e20*/  HADD2.F32 R139, -RZ, R41.reuse.H1_H1 ;  /* 0x30000029ff8b7230 */ /* 0x100fe20000004100 */
[----:B------:R-:W-:Y:S01]  /*3e30*/  F2FP.F16.E4M3.UNPACK_B R166, R166 ;  /* 0x000000a6ffa6723e */ /* 0x000fe200020006ff */
[----:B------:R-:W-:Y:S02]  /*3e40*/  HADD2.F32 R138, -RZ, R41.H0_H0 ;  /* 0x20000029ff8a7230 */ /* 0x000fe40000004100 */
[-C--:B------:R-:W-:Y:S01]  /*3e50*/  FFMA.FTZ R40, R40, R141.reuse, -R179 ;  /* 0x0000008d28287223 */ /* 0x080fe200000108b3 */
[----:B------:R-:W-:Y:S02]  /*3e60*/  HADD2.F32 R140, -RZ, R140.H1_H1 ;  /* 0x3000008cff8c7230 */ /* 0x000fe40000004100 */
[----:B------:R-:W-:Y:S01]  /*3e70*/  FFMA.FTZ R41, R127, R141, R176 ;  /* 0x0000008d7f297223 */ /* 0x000fe200000100b0 */
[CC--:B------:R-:W-:Y:S01]  /*3e80*/  FMUL.FTZ R179, R139.reuse, R177.reuse ;  /* 0x000000b18bb37220 */ /* 0x0c0fe20000410000 */
[C---:B------:R-:W-:Y:S01]  /*3e90*/  FMUL.FTZ R178, R138.reuse, R177 ;  /* 0x000000b18ab27220 */ /* 0x040fe20000410000 */
[-C--:B------:R-:W-:Y:S01]  /*3ea0*/  F2FP.F16.E4M3.UNPACK_B R127, R126.reuse.H1 ;  /* 0x0000007eff7f723e */ /* 0x080fe200030006ff */
[----:B------:R-:W-:Y:S01]  /*3eb0*/  HADD2.F32 R141, -RZ, R167.H1_H1 ;  /* 0x300000a7ff8d7230 */ /* 0x000fe20000004100 */
[----:B------:R-:W-:Y:S01]  /*3ec0*/  F2FP.F16.E4M3.UNPACK_B R126, R126 ;  /* 0x0000007eff7e723e */ /* 0x000fe200020006ff */
[-C--:B------:R-:W-:Y:S01]  /*3ed0*/  FFMA.FTZ R179, R138, R140.reuse, -R179 ;  /* 0x0000008c8ab37223 */ /* 0x080fe200000108b3 */
[----:B------:R-:W-:Y:S01]  /*3ee0*/  FFMA.FTZ R180, R139, R140, R178 ;  /* 0x0000008c8bb47223 */ /* 0x000fe200000100b2 */
[----:B------:R-:W-:-:S02]  /*3ef0*/  HADD2.F32 R140, -RZ, R127.H1_H1 ;  /* 0x3000007fff8c7230 */ /* 0x000fc40000004100 */
[----:B------:R-:W-:Y:S02]  /*3f00*/  HADD2.F32 R139, -RZ, R127.H0_H0 ;  /* 0x2000007fff8b7230 */ /* 0x000fe40000004100 */
[----:B------:R-:W-:Y:S02]  /*3f10*/  HADD2.F32 R167, -RZ, R167.H0_H0 ;  /* 0x200000a7ffa77230 */ /* 0x000fe40000004100 */
[-C--:B------:R-:W-:Y:S01]  /*3f20*/  FMUL.FTZ R178, R140, R141.reuse ;  /* 0x0000008d8cb27220 */ /* 0x080fe20000410000 */
[--C-:B------:R-:W-:Y:S02]  /*3f30*/  HADD2.F32 R138, -RZ, R126.reuse.H1_H1 ;  /* 0x3000007eff8a7230 */ /* 0x100fe40000004100 */
[----:B------:R-:W-:Y:S01]  /*3f40*/  FMUL.FTZ R141, R139, R141 ;  /* 0x0000008d8b8d7220 */ /* 0x000fe20000410000 */
[----:B------:R-:W-:Y:S02]  /*3f50*/  HADD2.F32 R127, -RZ, R126.H0_H0 ;  /* 0x2000007eff7f7230 */ /* 0x000fe40000004100 */
        /* <DEDUP_REMOVED lines=10> */
[----:B------:R-:W-:Y:S01]  /*4000*/  F2FP.F16.E4M3.UNPACK_B R179, R95.H1 ;  /* 0x0000005fffb3723e */ /* 0x000fe200030006ff */
[--C-:B------:R-:W-:Y:S01]  /*4010*/  HADD2.F32 R166, -RZ, R141.reuse.H0_H0 ;  /* 0x2000008dffa67230 */ /* 0x100fe20000004100 */
[----:B------:R-:W-:Y:S01]  /*4020*/  F2FP.SATFINITE.E4M3.F32.PACK_AB_MERGE_C R139, R140, R139, RZ ;  /* 0x0000008b8c8b723e */ /* 0x000fe200048070ff */
[----:B------:R-:W-:Y:S01]  /*4030*/  HADD2.F32 R141, -RZ, R141.H1_H1 ;  /* 0x3000008dff8d7230 */ /* 0x000fe20000004100 */
[----:B------:R-:W-:Y:S01]  /*4040*/  F2FP.F16.E4M3.UNPACK_B R176, R94.H1 ;  /* 0x0000005effb0723e */ /* 0x000fe200030006ff */
[--C-:B------:R-:W-:Y:S01]  /*4050*/  HADD2.F32 R181, -RZ, R179.reuse.H1_H1 ;  /* 0x300000b3ffb57230 */ /* 0x100fe20000004100 */
[----:B------:R-:W-:Y:S01]  /*4060*/  F2FP.F16.E4M3.UNPACK_B R140, R42.H1 ;  /* 0x0000002aff8c723e */ /* 0x000fe200030006ff */
[----:B------:R-:W-:Y:S01]  /*4070*/  HADD2.F32 R179, -RZ, R179.H0_H0 ;  /* 0x200000b3ffb37230 */ /* 0x000fe20000004100 */
[----:B------:R-:W-:Y:S01]  /*4080*/  F2FP.F16.E4M3.UNPACK_B R178, R95 ;  /* 0x0000005fffb2723e */ /* 0x000fe200020006ff */
        /* <DEDUP_REMOVED lines=9> */
[-C--:B------:R-:W-:Y:S01]  /*4120*/  FMUL.FTZ R181, R95, R180.reuse ;  /* 0x000000b45fb57220 */ /* 0x080fe20000410000 */
        /* <DEDUP_REMOVED lines=8> */
[----:B------:R-:W-:Y:S01]  /*41b0*/  HADD2.F32 R140, -RZ, R43.H1_H1 ;  /* 0x3000002bff8c7230 */ /* 0x000fe20000004100 */
[----:B------:R-:W-:Y:S01]  /*41c0*/  F2FP.SATFINITE.E4M3.F32.PACK_AB_MERGE_C R41, R41, R40, R138 ;  /* 0x000000282929723e */ /* 0x000fe2000480708a */
[--C-:B------:R-:W-:Y:S01]  /*41d0*/  HADD2.F32 R43, -RZ, R42.reuse.H0_H0 ;  /* 0x2000002aff2b7230 */ /* 0x100fe20000004100 */
[----:B------:R-:W-:Y:S01]  /*41e0*/  F2FP.SATFINITE.E4M3.F32.PACK_AB_MERGE_C R180, R180, R181, RZ ;  /* 0x000000b5b4b4723e */ /* 0x000fe200048070ff */
[----:B------:R-:W-:Y:S02]  /*41f0*/  HADD2.F32 R42, -RZ, R42.H1_H1 ;  /* 0x3000002aff2a7230 */ /* 0x000fe40000004100 */
[----:B------:R-:W-:Y:S01]  /*4200*/  FMUL.FTZ R182, R140, R179 ;  /* 0x000000b38cb67220 */ /* 0x000fe20000410000 */
[----:B------:R-:W-:-:S02]  /*4210*/  HADD2.F32 R176, -RZ, R176.H0_H0 ;  /* 0x200000b0ffb07230 */ /* 0x000fc40000004100 */
[----:B------:R-:W-:Y:S01]  /*4220*/  FMUL.FTZ R179, R95, R179 ;  /* 0x000000b35fb37220 */ /* 0x000fe20000410000 */
[----:B------:R-:W-:Y:S02]  /*4230*/  HADD2.F32 R167, -RZ, R167.H0_H0 ;  /* 0x200000a7ffa77230 */ /* 0x000fe40000004100 */
[-C--:B------:R-:W-:Y:S01]  /*4240*/  FMUL.FTZ R166, R42, R178.reuse ;  /* 0x000000b22aa67220 */ /* 0x080fe20000410000 */
[----:B------:R-:W-:Y:S01]  /*4250*/  FMUL.FTZ R141, R43, R178 ;  /* 0x000000b22b8d7220 */ /* 0x000fe20000410000 */
[-C--:B------:R-:W-:Y:S01]  /*4260*/  FFMA.FTZ R182, R95, R176.reuse, -R182 ;  /* 0x000000b05fb67223 */ /* 0x080fe200000108b6 */
[----:B------:R-:W-:Y:S01]  /*4270*/  FFMA.FTZ R179, R140, R176, R179 ;  /* 0x000000b08cb37223 */ /* 0x000fe200000100b3 */
[-C--:B------:R-:W-:Y:S01]  /*4280*/  FFMA.FTZ R166, R43, R167.reuse, -R166 ;  /* 0x000000a72ba67223 */ /* 0x080fe200000108a6 */
[----:B------:R-:W-:Y:S01]  /*4290*/  FFMA.FTZ R141, R42, R167, R141 ;  /* 0x000000a72a8d7223 */ /* 0x000fe2000001008d */
[----:B------:R-:W-:Y:S02]  /*42a0*/  F2FP.SATFINITE.E4M3.F32.PACK_AB_MERGE_C R94, R177, R94, RZ ;  /* 0x0000005eb15e723e */ /* 0x000fe400048070ff */
[----:B------:R-:W-:-:S02]  /*42b0*/  F2FP.SATFINITE.E4M3.F32.PACK_AB_MERGE_C R40, R127, R126, R139 ;  /* 0x0000007e7f28723e */ /* 0x000fc4000480708b */
[----:B------:R-:W-:Y:S02]  /*42c0*/  F2FP.SATFINITE.E4M3.F32.PACK_AB_MERGE_C R42, R141, R166, R180 ;  /* 0x000000a68d2a723e */ /* 0x000fe400048070b4 */
[----:B------:R-:W-:-:S07]  /*42d0*/  F2FP.SATFINITE.E4M3.F32.PACK_AB_MERGE_C R43, R179, R182, R94 ;  /* 0x000000b6b32b723e */ /* 0x000fce000480705e */
.L_x_442:
[----:B------:R-:W-:Y:S05]  /*42e0*/  BSYNC B3 ;  /* 0x0000000000037941 */ /* 0x000fea0003800000 */
.L_x_441:
[----:B-1----:R0:W-:Y:S02]  /*42f0*/  STG.E.128 desc[UR54][R48.64+0x20], R40 ;  /* 0x0000202830007986 */ /* 0x0021e4000c101d36 */
.L_x_440:
[----:B------:R-:W-:Y:S05]  /*4300*/  BSYNC B2 ;  /* 0x0000000000027941 */ /* 0x000fea0003800000 */
.L_x_439:
[----:B------:R-:W-:Y:S01]  /*4310*/  ISETP.NE.AND P2, PT, R34, RZ, PT ;  /* 0x000000ff2200720c */ /* 0x000fe20003f45270 */
[----:B------:R-:W-:-:S12]  /*4320*/  BSSY B2, `(.L_x_443) ;  /* 0x0000070000027945 */ /* 0x000fd80003800000 */
[----:B------:R-:W-:Y:S05]  /*4330*/  @!P2 BRA `(.L_x_444) ;  /* 0x0000000400b8a947 */ /* 0x000fea0003800000 */
[----:B012-4-:R0:W1:Y:S01]  /*4340*/  LDS.128 R40, [R47+0x1cc00] ;  /* 0x01cc00002f287984 */ /* 0x0170620000000c00 */
[----:B------:R-:W-:Y:S01]  /*4350*/  IADD3 R95, R16, 0x20, RZ ;  /* 0x00000020105f7810 */ /* 0x000fe20007ffe0ff */
[----:B------:R-:W-:Y:S03]  /*4360*/  BSSY B3, `(.L_x_445) ;  /* 0x000006a000037945 */ /* 0x000fe60003800000 */
[----:B------:R-:W-:-:S13]  /*4370*/  ISETP.GE.AND P2, PT, R95, R136, PT ;  /* 0x000000885f00720c */ /* 0x000fda0003f46270 */
[----:B0-----:R-:W-:Y:S05]  /*4380*/  @P2 BRA `(.L_x_446) ;  /* 0x00000004009c2947 */ /* 0x001fea0003800000 */
[----:B------:R-:W-:Y:S02]  /*4390*/  SHF.R.U32.HI R86, RZ, 0x8, R87 ;  /* 0x00000008ff567819 */ /* 0x000fe40000011657 */
[----:B------:R-:W-:Y:S02]  /*43a0*/  SHF.R.U32.HI R92, RZ, 0x8, R93 ;  /* 0x00000008ff5c7819 */ /* 0x000fe4000001165d */
[----:B------:R-:W-:Y:S01]  /*43b0*/  SHF.R.U32.HI R127, RZ, 0x10, R87 ;  /* 0x00000010ff7f7819 */ /* 0x000fe20000011657 */
[----:B------:R-:W-:Y:S01]  /*43c0*/  IMAD.SHL.U32 R86, R86, 0x100, RZ ;  /* 0x0000010056567824 */ /* 0x000fe200078e00ff */
[----:B------:R-:W-:Y:S02]  /*43d0*/  LOP3.LUT R87, R87, 0xff0000ff, RZ, 0xc0, !PT ;  /* 0xff0000ff57577812 */ /* 0x000fe400078ec0ff */
[----:B------:R-:W-:Y:S02]  /*43e0*/  SHF.R.U32.HI R95, RZ, 0x10, R93 ;  /* 0x00000010ff5f7819 */ /* 0x000fe4000001165d */
[----:B------:R-:W-:Y:S01]  /*43f0*/  LOP3.LUT R94, R93, 0xff0000ff, RZ, 0xc0, !PT ;  /* 0xff0000ff5d5e7812 */ /* 0x000fe200078ec0ff */
[----:B------:R-:W-:Y:S01]  /*4400*/  IMAD.SHL.U32 R93, R92, 0x100, RZ ;  /* 0x000001005c5d7824 */ /* 0x000fe200078e00ff */
[----:B------:R-:W-:Y:S01]  /*4410*/  LOP3.LUT R87, R87, 0xff00, R86, 0xf8, !PT ;  /* 0x0000ff0057577812 */ /* 0x000fe200078ef856 */
[----:B------:R-:W-:-:S02]  /*4420*/  IMAD.U32 R86, R127, 0x10000, RZ ;  /* 0x000100007f567824 */ /* 0x000fc400078e00ff */
[----:B-1----:R-:W-:Y:S01]  /*4430*/  IMAD.MOV.U32 R92, RZ, RZ, R40 ;  /* 0x000000ffff5c7224 */ /* 0x002fe200078e0028 */
[----:B------:R-:W-:Y:S02]  /*4440*/  LOP3.LUT R126, R94, 0xff00, R93, 0xf8, !PT ;  /* 0x0000ff005e7e7812 */ /* 0x000fe400078ef85d */
[----:B------:R-:W-:Y:S02]  /*4450*/  SHF.L.U32 R93, R95, 0x10, RZ ;  /* 0x000000105f5d7819 */ /* 0x000fe400000006ff */
        /* <DEDUP_REMOVED lines=19> */
[-C--:B------:R-:W-:Y:S01]  /*4590*/  FMUL.FTZ R141, R95, R139.reuse ;  /* 0x0000008b5f8d7220 */ /* 0x080fe20000410000 */
[----:B------:R-:W-:Y:S01]  /*45a0*/  FMUL.FTZ R140, R94, R139 ;  /* 0x0000008b5e8c7220 */ /* 0x000fe20000410000 */
[----:B------:R-:W-:Y:S01]  /*45b0*/  F2FP.F16.E4M3.UNPACK_B R93, R92.H1 ;  /* 0x0000005cff5d723e */ /* 0x000fe200030006ff */
[----:B------:R-:W-:-:S02]  /*45c0*/  HADD2.F32 R127, -RZ, R165.H1_H1 ;  /* 0x300000a5ff7f7230 */ /* 0x000fc40000004100 */
[-C--:B------:R-:W-:Y:S01]  /*45d0*/  FFMA.FTZ R141, R94, R126.reuse, -R141 ;  /* 0x0000007e5e8d7223 */ /* 0x080fe2000001088d */
[----:B------:R-:W-:Y:S01]  /*45e0*/  FFMA.FTZ R166, R95, R126, R140 ;  /* 0x0000007e5fa67223 */ /* 0x000fe2000001008c */
[----:B------:R-:W-:Y:S01]  /*45f0*/  F2FP.F16.E4M3.UNPACK_B R92, R92 ;  /* 0x0000005cff5c723e */ /* 0x000fe200020006ff */
[--C-:B------:R-:W-:Y:S01]  /*4600*/  HADD2.F32 R126, -RZ, R93.reuse.H1_H1 ;  /* 0x3000005dff7e7230 */ /* 0x100fe20000004100 */
[----:B------:R-:W-:Y:S01]  /*4610*/  F2FP.F16.E4M3.UNPACK_B R164, R164 ;  /* 0x000000a4ffa4723e */ /* 0x000fe200020006ff */
[----:B------:R-:W-:Y:S01]  /*4620*/  HADD2.F32 R95, -RZ, R93.H0_H0 ;  /* 0x2000005dff5f7230 */ /* 0x000fe20000004100 */
[----:B------:R-:W-:Y:S01]  /*4630*/  F2FP.F16.E4M3.UNPACK_B R139, R86 ;  /* 0x00000056ff8b723e */ /* 0x000fe200020006ff */
[----:B------:R-:W-:Y:S02]  /*4640*/  HADD2.F32 R165, -RZ, R165.H0_H0 ;  /* 0x200000a5ffa57230 */ /* 0x000fe40000004100 */
[----:B------:R-:W-:Y:S01]  /*4650*/  FMUL.FTZ R140, R126, R127 ;  /* 0x0000007f7e8c7220 */ /* 0x000fe20000410000 */
[----:B------:R-:W-:-:S02]  /*4660*/  HADD2.F32 R93, -RZ, R92.H0_H0 ;  /* 0x2000005cff5d7230 */ /* 0x000fc40000004100 */
[----:B------:R-:W-:Y:S01]  /*4670*/  FMUL.FTZ R127, R95, R127 ;  /* 0x0000007f5f7f7220 */ /* 0x000fe20000410000 */
[----:B------:R-:W-:Y:S02]  /*4680*/  HADD2.F32 R94, -RZ, R92.H1_H1 ;  /* 0x3000005cff5e7230 */ /* 0x000fe40000004100 */
[--C-:B------:R-:W-:Y:S02]  /*4690*/  HADD2.F32 R92, -RZ, R164.reuse.H1_H1 ;  /* 0x300000a4ff5c7230 */ /* 0x100fe40000004100 */
[----:B------:R-:W-:Y:S02]  /*46a0*/  HADD2.F32 R164, -RZ, R164.H0_H0 ;  /* 0x200000a4ffa47230 */ /* 0x000fe40000004100 */
[-C--:B------:R-:W-:Y:S01]  /*46b0*/  FMUL.FTZ R138, R94, R165.reuse ;  /* 0x000000a55e8a7220 */ /* 0x080fe20000410000 */
[----:B------:R-:W-:Y:S01]  /*46c0*/  FMUL.FTZ R165, R93, R165 ;  /* 0x000000a55da57220 */ /* 0x000fe20000410000 */
[-C--:B------:R-:W-:Y:S01]  /*46d0*/  FFMA.FTZ R95, R95, R92.reuse, -R140 ;  /* 0x0000005c5f5f7223 */ /* 0x080fe2000001088c */
[----:B------:R-:W-:Y:S01]  /*46e0*/  FFMA.FTZ R126, R126, R92, R127 ;  /* 0x0000005c7e7e7223 */ /* 0x000fe2000001007f */
[-C--:B------:R-:W-:Y:S01]  /*46f0*/  FFMA.FTZ R92, R93, R164.reuse, -R138 ;  /* 0x000000a45d5c7223 */ /* 0x080fe2000001088a */
[----:B------:R-:W-:Y:S01]  /*4700*/  FFMA.FTZ R93, R94, R164, R165 ;  /* 0x000000a45e5d7223 */ /* 0x000fe200000100a5 */
[----:B------:R-:W-:-:S02]  /*4710*/  F2FP.F16.E4M3.UNPACK_B R127, R43.H1 ;  /* 0x0000002bff7f723e */ /* 0x000fc400030006ff */
[----:B------:R-:W-:Y:S02]  /*4720*/  F2FP.SATFINITE.E4M3.F32.PACK_AB_MERGE_C R95, R126, R95, RZ ;  /* 0x0000005f7e5f723e */ /* 0x000fe400048070ff */
[-C--:B------:R-:W-:Y:S01]  /*4730*/  F2FP.F16.E4M3.UNPACK_B R165, R87.reuse.H1 ;  /* 0x00000057ffa5723e */ /* 0x080fe200030006ff */
[--C-:B------:R-:W-:Y:S01]  /*4740*/  HADD2.F32 R138, -RZ, R127.reuse.H0_H0 ;  /* 0x2000007fff8a7230 */ /* 0x100fe20000004100 */
[----:B------:R-:W-:Y:S01]  /*4750*/  F2FP.F16.E4M3.UNPACK_B R126, R42.H1 ;  /* 0x0000002aff7e723e */ /* 0x000fe200030006ff */
[----:B------:R-:W-:Y:S01]  /*4760*/  HADD2.F32 R127, -RZ, R127.H1_H1 ;  /* 0x3000007fff7f7230 */ /* 0x000fe20000004100 */
[----:B------:R-:W-:Y:S01]  /*4770*/  F2FP.F16.E4M3.UNPACK_B R164, R87 ;  /* 0x00000057ffa4723e */ /* 0x000fe200020006ff */
[----:B------:R-:W-:Y:S01]  /*4780*/  HADD2.F32 R167, -RZ, R165.H1_H1 ;  /* 0x300000a5ffa77230 */ /* 0x000fe20000004100 */
[----:B------:R-:W-:Y:S01]  /*4790*/  F2FP.SATFINITE.E4M3.F32.PACK_AB_MERGE_C R94, R166, R141, RZ ;  /* 0x0000008da65e723e */ /* 0x000fe200048070ff */
[----:B------:R-:W-:Y:S01]  /*47a0*/  HADD2.F32 R87, -RZ, R126.H1_H1 ;  /* 0x3000007eff577230 */ /* 0x000fe20000004100 */
[----:B------:R-:W-:Y:S01]  /*47b0*/  F2FP.F16.E4M3.UNPACK_B R140, R86.H1 ;  /* 0x00000056ff8c723e */ /* 0x000fe200030006ff */
[----:B------:R-:W-:-:S02]  /*47c0*/  HADD2.F32 R166, -RZ, R164.H1_H1 ;  /* 0x300000a4ffa67230 */ /* 0x000fc40000004100 */
[-C--:B------:R-:W-:Y:S01]  /*47d0*/  FMUL.FTZ R177, R127, R167.reuse ;  /* 0x000000a77fb17220 */ /* 0x080fe20000410000 */
[----:B------:R-:W-:Y:S02]  /*47e0*/  HADD2.F32 R126, -RZ, R126.H0_H0 ;  /* 0x2000007eff7e7230 */ /* 0x000fe40000004100 */
[----:B------:R-:W-:Y:S01]  /*47f0*/  FMUL.FTZ R176, R138, R167 ;  /* 0x000000a78ab07220 */ /* 0x000fe20000410000 */
[----:B------:R-:W-:Y:S02]  /*4800*/  HADD2.F32 R86, -RZ, R139.H1_H1 ;  /* 0x3000008bff567230 */ /* 0x000fe40000004100 */
[-C--:B------:R-:W-:Y:S01]  /*4810*/  FMUL.FTZ R167, R87, R166.reuse ;  /* 0x000000a657a77220 */ /* 0x080fe20000410000 */
[----:B------:R-:W-:Y:S01]  /*4820*/  F2FP.F16.E4M3.UNPACK_B R43, R43 ;  /* 0x0000002bff2b723e */ /* 0x000fe200020006ff */
[C---:B------:R-:W-:Y:S01]  /*4830*/  FMUL.FTZ R166, R126.reuse, R166 ;  /* 0x000000a67ea67220 */ /* 0x040fe20000410000 */
[----:B------:R-:W-:Y:S01]  /*4840*/  F2FP.F16.E4M3.UNPACK_B R42, R42 ;  /* 0x0000002aff2a723e */ /* 0x000fe200020006ff */
[----:B------:R-:W-:Y:S01]  /*4850*/  FFMA.FTZ R167, R126, R86, -R167 ;  /* 0x000000567ea77223 */ /* 0x000fe200000108a7 */
[----:B------:R-:W-:-:S02]  /*4860*/  HADD2.F32 R141, -RZ, R140.H1_H1 ;  /* 0x3000008cff8d7230 */ /* 0x000fc40000004100 */
[----:B------:R-:W-:Y:S01]  /*4870*/  FFMA.FTZ R166, R87, R86, R166 ;  /* 0x0000005657a67223 */ /* 0x000fe200000100a6 */
[--C-:B------:R-:W-:Y:S01]  /*4880*/  HADD2.F32 R86, -RZ, R43.reuse.H0_H0 ;  /* 0x2000002bff567230 */ /* 0x100fe20000004100 */
[----:B------:R-:W-:Y:S01]  /*4890*/  F2FP.SATFINITE.E4M3.F32.PACK_AB_MERGE_C R41, R41, R40, R94 ;  /* 0x000000282929723e */ /* 0x000fe2000480705e */
[----:B------:R-:W-:Y:S02]  /*48a0*/  HADD2.F32 R87, -RZ, R43.H1_H1 ;  /* 0x3000002bff577230 */ /* 0x000fe40000004100 */
[-C--:B------:R-:W-:Y:S01]  /*48b0*/  FFMA.FTZ R177, R138, R141.reuse, -R177 ;  /* 0x0000008d8ab17223 */ /* 0x080fe200000108b1 */
[--C-:B------:R-:W-:Y:S02]  /*48c0*/  HADD2.F32 R43, -RZ, R42.reuse.H0_H0 ;  /* 0x2000002aff2b7230 */ /* 0x100fe40000004100 */
[----:B------:R-:W-:Y:S01]  /*48d0*/  FFMA.FTZ R176, R127, R141, R176 ;  /* 0x0000008d7fb07223 */ /* 0x000fe200000100b0 */
[----:B------:R-:W-:Y:S01]  /*48e0*/  HADD2.F32 R165, -RZ, R165.H0_H0 ;  /* 0x200000a5ffa57230 */ /* 0x000fe20000004100 */
[----:B------:R-:W-:Y:S01]  /*48f0*/  F2FP.SATFINITE.E4M3.F32.PACK_AB_MERGE_C R166, R166, R167, RZ ;  /* 0x000000a7a6a6723e */ /* 0x000fe200048070ff */
[----:B------:R-:W-:Y:S01]  /*4900*/  HADD2.F32 R42, -RZ, R42.H1_H1 ;  /* 0x3000002aff2a7230 */ /* 0x000fe20000004100 */
[----:B------:R-:W-:Y:S01]  /*4910*/  F2FP.SATFINITE.E4M3.F32.PACK_AB_MERGE_C R40, R93, R92, R95 ;  /* 0x0000005c5d28723e */ /* 0x000fe2000480705f */
[----:B------:R-:W-:-:S02]  /*4920*/  HADD2.F32 R164, -RZ, R164.H0_H0 ;  /* 0x200000a4ffa47230 */ /* 0x000fc40000004100 */
[-C--:B------:R-:W-:Y:S01]  /*4930*/  FMUL.FTZ R141, R87, R165.reuse ;  /* 0x000000a5578d7220 */ /* 0x080fe20000410000 */
[----:B------:R-:W-:Y:S02]  /*4940*/  HADD2.F32 R140, -RZ, R140.H0_H0 ;  /* 0x2000008cff8c7230 */ /* 0x000fe40000004100 */
        /* <DEDUP_REMOVED lines=8> */
[----:B------:R-:W-:-:S04]  /*49d0*/  F2FP.SATFINITE.E4M3.F32.PACK_AB_MERGE_C R176, R176, R177, RZ ;  /* 0x000000b1b0b0723e */ /* 0x000fc800048070ff */
[----:B------:R-:W-:Y:S02]  /*49e0*/  F2FP.SATFINITE.E4M3.F32.PACK_AB_MERGE_C R42, R127, R126, R166 ;  /* 0x0000007e7f2a723e */ /* 0x000fe400048070a6 */
[----:B------:R-:W-:-:S07]  /*49f0*/  F2FP.SATFINITE.E4M3.F32.PACK_AB_MERGE_C R43, R138, R141, R176 ;  /* 0x0000008d8a2b723e */ /* 0x000fce00048070b0 */
.L_x_446:
[----:B------:R-:W-:Y:S05]  /*4a00*/  BSYNC B3 ;  /* 0x0000000000037941 */ /* 0x000fea0003800000 */
.L_x_445:
[----:B-1----:R0:W-:Y:S02]  /*4a10*/  STG.E.128 desc[UR54][R48.64+0x40], R40 ;  /* 0x0000402830007986 */ /* 0x0021e4000c101d36 */
.L_x_444:
[----:B------:R-:W-:Y:S05]  /*4a20*/  BSYNC B2 ;  /* 0x0000000000027941 */ /* 0x000fea0003800000 */
.L_x_443:
        /* <DEDUP_REMOVED lines=9> */
[--C-:B------:R-:W-:Y:S02]  /*4ac0*/  SHF.R.U32.HI R87, RZ, 0x8, R85.reuse ;  /* 0x00000008ff577819 */ /* 0x100fe40000011655 */
[----:B------:R-:W-:Y:S02]  /*4ad0*/  LOP3.LUT R86, R85, 0xff0000ff, RZ, 0xc0, !PT ;  /* 0xff0000ff55567812 */ /* 0x000fe400078ec0ff */
[----:B------:R-:W-:Y:S01]  /*4ae0*/  SHF.R.U32.HI R92, RZ, 0x10, R85 ;  /* 0x00000010ff5c7819 */ /* 0x000fe20000011655 */
[----:B------:R-:W-:Y:S01]  /*4af0*/  IMAD.SHL.U32 R85, R84, 0x100, RZ ;  /* 0x0000010054557824 */ /* 0x000fe200078e00ff */
[----:B------:R-:W-:Y:S01]  /*4b00*/  LOP3.LUT R82, R83, 0xff0000ff, RZ, 0xc0, !PT ;  /* 0xff0000ff53527812 */ /* 0x000fe200078ec0ff */
[----:B------:R-:W-:Y:S01]  /*4b10*/  IMAD.SHL.U32 R87, R87, 0x100, RZ ;  /* 0x0000010057577824 */ /* 0x000fe200078e00ff */
[----:B------:R-:W-:Y:S01]  /*4b20*/  SHF.R.U32.HI R93, RZ, 0x10, R83 ;  /* 0x00000010ff5d7819 */ /* 0x000fe20000011653 */
[----:B-1----:R-:W-:Y:S01]  /*4b30*/  IMAD.MOV.U32 R83, RZ, RZ, R41 ;  /* 0x000000ffff537224 */ /* 0x002fe200078e0029 */
[----:B------:R-:W-:Y:S01]  /*4b40*/  LOP3.LUT R41, R82, 0xff00, R85, 0xf8, !PT ;  /* 0x0000ff0052297812 */ /* 0x000fe200078ef855 */
[----:B------:R-:W-:Y:S01]  /*4b50*/  IMAD.U32 R92, R92, 0x10000, RZ ;  /* 0x000100005c5c7824 */ /* 0x000fe200078e00ff */
[----:B------:R-:W-:Y:S01]  /*4b60*/  MOV R84, R40 ;  /* 0x0000002800547202 */ /* 0x000fe20000000f00 */
[----:B------:R-:W-:Y:S01]  /*4b70*/  IMAD.U32 R82, R93, 0x10000, RZ ;  /* 0x000100005d527824 */ /* 0x000fe200078e00ff */
[----:B------:R-:W-:-:S02]  /*4b80*/  LOP3.LUT R87, R86, 0xff00, R87, 0xf8, !PT ;  /* 0x0000ff0056577812 */ /* 0x000fc400078ef857 */
        /* <DEDUP_REMOVED lines=26> */
[----:B------:R-:W-:Y:S01]  /*4d30*/  F2FP.F16.E4M3.UNPACK_B R162, R162 ;  /* 0x000000a2ffa2723e */ /* 0x000fe200020006ff */
[----:B------:R-:W-:-:S02]  /*4d40*/  HADD2.F32 R92, -RZ, R85.H1_H1 ;  /* 0x30000055ff5c7230 */ /* 0x000fc40000004100 */
[----:B------:R-:W-:Y:S01]  /*4d50*/  HADD2.F32 R87, -RZ, R85.H0_H0 ;  /* 0x20000055ff577230 */ /* 0x000fe20000004100 */
[----:B------:R-:W-:Y:S01]  /*4d60*/  F2FP.SATFINITE.E4M3.F32.PACK_AB_MERGE_C R164, R138, R127, RZ ;  /* 0x0000007f8aa4723e */ /* 0x000fe200048070ff */
[--C-:B------:R-:W-:Y:S02]  /*4d70*/  HADD2.F32 R85, -RZ, R84.reuse.H0_H0 ;  /* 0x20000054ff557230 */ /* 0x100fe40000004100 */
[-C--:B------:R-:W-:Y:S01]  /*4d80*/  FMUL.FTZ R126, R92, R93.reuse ;  /* 0x0000005d5c7e7220 */ /* 0x080fe20000410000 */
[----:B------:R-:W-:Y:S02]  /*4d90*/  HADD2.F32 R86, -RZ, R84.H1_H1 ;  /* 0x30000054ff567230 */ /* 0x000fe40000004100 */
[----:B------:R-:W-:Y:S01]  /*4da0*/  FMUL.FTZ R93, R87, R93 ;  /* 0x0000005d575d7220 */ /* 0x000fe20000410000 */
[----:B------:R-:W-:Y:S01]  /*4db0*/  HADD2.F32 R163, -RZ, R163.H0_H0 ;  /* 0x200000a3ffa37230 */ /* 0x000fe20000004100 */
[----:B------:R-:W-:Y:S01]  /*4dc0*/  F2FP.F16.E4M3.UNPACK_B R127, R82.H1 ;  /* 0x00000052ff7f723e */ /* 0x000fe200030006ff */
[----:B------:R-:W-:-:S02]  /*4dd0*/  HADD2.F32 R84, -RZ, R162.H1_H1 ;  /* 0x300000a2ff547230 */ /* 0x000fc40000004100 */
[----:B------:R-:W-:Y:S02]  /*4de0*/  HADD2.F32 R162, -RZ, R162.H0_H0 ;  /* 0x200000a2ffa27230 */ /* 0x000fe40000004100 */
[-C--:B------:R-:W-:Y:S01]  /*4df0*/  FMUL.FTZ R94, R86, R163.reuse ;  /* 0x000000a3565e7220 */ /* 0x080fe20000410000 */
[----:B------:R-:W-:Y:S01]  /*4e00*/  FMUL.FTZ R163, R85, R163 ;  /* 0x000000a355a37220 */ /* 0x000fe20000410000 */
[-C--:B------:R-:W-:Y:S01]  /*4e10*/  FFMA.FTZ R126, R87, R84.reuse, -R126 ;  /* 0x00000054577e7223 */ /* 0x080fe2000001087e */
[----:B------:R-:W-:Y:S01]  /*4e20*/  FFMA.FTZ R93, R92, R84, R93 ;  /* 0x000000545c5d7223 */ /* 0x000fe2000001005d */
[----:B------:R-:W-:Y:S01]  /*4e30*/  F2FP.F16.E4M3.UNPACK_B R87, R43.H1 ;  /* 0x0000002bff57723e */ /* 0x000fe200030006ff */
[-C--:B------:R-:W-:Y:S01]  /*4e40*/  FFMA.FTZ R84, R85, R162.reuse, -R94 ;  /* 0x000000a255547223 */ /* 0x080fe2000001085e */
[----:B------:R-:W-:Y:S01]  /*4e50*/  FFMA.FTZ R85, R86, R162, R163 ;  /* 0x000000a256557223 */ /* 0x000fe200000100a3 */
[-C--:B------:R-:W-:Y:S01]  /*4e60*/  F2FP.F16.E4M3.UNPACK_B R94, R41.reuse.H1 ;  /* 0x00000029ff5e723e */ /* 0x080fe200030006ff */
[----:B------:R-:W-:Y:S01]  /*4e70*/  HADD2.F32 R138, -RZ, R127.H1_H1 ;  /* 0x3000007fff8a7230 */ /* 0x000fe20000004100 */
[----:B------:R-:W-:Y:S01]  /*4e80*/  F2FP.SATFINITE.E4M3.F32.PACK_AB_MERGE_C R162, R93, R126, RZ ;  /* 0x0000007e5da2723e */ /* 0x000fe200048070ff */
[--C-:B------:R-:W-:Y:S01]  /*4e90*/  HADD2.F32 R92, -RZ, R87.reuse.H0_H0 ;  /* 0x20000057ff5c7230 */ /* 0x100fe20000004100 */
[----:B------:R-:W-:Y:S01]  /*4ea0*/  F2FP.F16.E4M3.UNPACK_B R86, R42.H1 ;  /* 0x0000002aff56723e */ /* 0x000fe200030006ff */
[----:B------:R-:W-:Y:S01]  /*4eb0*/  HADD2.F32 R87, -RZ, R87.H1_H1 ;  /* 0x30000057ff577230 */ /* 0x000fe20000004100 */
[----:B------:R-:W-:Y:S01]  /*4ec0*/  F2FP.F16.E4M3.UNPACK_B R126, R82 ;  /* 0x00000052ff7e723e */ /* 0x000fe200020006ff */
[----:B------:R-:W-:Y:S01]  /*4ed0*/  HADD2.F32 R95, -RZ, R94.H1_H1 ;  /* 0x3000005eff5f7230 */ /* 0x000fe20000004100 */
[----:B------:R-:W-:Y:S01]  /*4ee0*/  F2FP.F16.E4M3.UNPACK_B R93, R41 ;  /* 0x00000029ff5d723e */ /* 0x000fe200020006ff */
[----:B------:R-:W-:-:S02]  /*4ef0*/  HADD2.F32 R82, -RZ, R86.H1_H1 ;  /* 0x30000056ff527230 */ /* 0x000fc40000004100 */
[----:B------:R-:W-:Y:S01]  /*4f00*/  FMUL.FTZ R41, R87, R138 ;  /* 0x0000008a57297220 */ /* 0x000fe20000410000 */
[----:B------:R-:W-:Y:S01]  /*4f10*/  HADD2.F32 R139, -RZ, R126.H1_H1 ;  /* 0x3000007eff8b7230 */ /* 0x000fe20000004100 */
[----:B------:R-:W-:Y:S01]  /*4f20*/  F2FP.F16.E4M3.UNPACK_B R43, R43 ;  /* 0x0000002bff2b723e */ /* 0x000fe200020006ff */
[----:B------:R-:W-:Y:S02]  /*4f30*/  HADD2.F32 R86, -RZ, R86.H0_H0 ;  /* 0x20000056ff567230 */ /* 0x000fe40000004100 */
[----:B------:R-:W-:Y:S01]  /*4f40*/  FFMA.FTZ R140, R92, R95, -R41 ;  /* 0x0000005f5c8c7223 */ /* 0x000fe20000010829 */
[----:B------:R-:W-:Y:S02]  /*4f50*/  HADD2.F32 R41, -RZ, R93.H1_H1 ;  /* 0x3000005dff297230 */ /* 0x000fe40000004100 */
[-C--:B------:R-:W-:Y:S01]  /*4f60*/  FMUL.FTZ R141, R82, R139.reuse ;  /* 0x0000008b528d7220 */ /* 0x080fe20000410000 */
[----:B------:R-:W-:Y:S01]  /*4f70*/  F2FP.F16.E4M3.UNPACK_B R42, R42 ;  /* 0x0000002aff2a723e */ /* 0x000fe200020006ff */
[----:B------:R-:W-:Y:S01]  /*4f80*/  FMUL.FTZ R139, R86, R139 ;  /* 0x0000008b568b7220 */ /* 0x000fe20000410000 */
[----:B------:R-:W-:Y:S01]  /*4f90*/  FMUL.FTZ R138, R92, R138 ;  /* 0x0000008a5c8a7220 */ /* 0x000fe20000410000 */
[----:B------:R-:W-:Y:S01]  /*4fa0*/  FFMA.FTZ R141, R86, R41, -R141 ;  /* 0x00000029568d7223 */ /* 0x000fe2000001088d */
[----:B------:R-:W-:-:S02]  /*4fb0*/  HADD2.F32 R127, -RZ, R127.H0_H0 ;  /* 0x2000007fff7f7230 */ /* 0x000fc40000004100 */
[----:B------:R-:W-:Y:S01]  /*4fc0*/  FFMA.FTZ R92, R82, R41, R139 ;  /* 0x00000029525c7223 */ /* 0x000fe2000001008b */
[--C-:B------:R-:W-:Y:S02]  /*4fd0*/  HADD2.F32 R82, -RZ, R43.reuse.H0_H0 ;  /* 0x2000002bff527230 */ /* 0x100fe40000004100 */
[----:B------:R-:W-:Y:S01]  /*4fe0*/  FFMA.FTZ R163, R87, R95, R138 ;  /* 0x0000005f57a37223 */ /* 0x000fe2000001008a */
[--C-:B------:R-:W-:Y:S02]  /*4ff0*/  HADD2.F32 R41, -RZ, R42.reuse.H0_H0 ;  /* 0x2000002aff297230 */ /* 0x100fe40000004100 */
[----:B------:R-:W-:Y:S02]  /*5000*/  HADD2.F32 R43, -RZ, R43.H1_H1 ;  /* 0x3000002bff2b7230 */ /* 0x000fe40000004100 */
[----:B------:R-:W-:Y:S01]  /*5010*/  FMUL.FTZ R138, R82, R127 ;  /* 0x0000007f528a7220 */ /* 0x000fe20000410000 */
[----:B------:R-:W-:Y:S01]  /*5020*/  HADD2.F32 R42, -RZ, R42.H1_H1 ;  /* 0x3000002aff2a7230 */ /* 0x000fe20000004100 */
[----:B------:R-:W-:Y:S01]  /*5030*/  F2FP.SATFINITE.E4M3.F32.PACK_AB_MERGE_C R92, R92, R141, RZ ;  /* 0x0000008d5c5c723e */ /* 0x000fe200048070ff */
[----:B------:R-:W-:-:S02]  /*5040*/  HADD2.F32 R126, -RZ, R126.H0_H0 ;  /* 0x2000007eff7e7230 */ /* 0x000fc40000004100 */
[----:B------:R-:W-:Y:S01]  /*5050*/  FMUL.FTZ R95, R43, R127 ;  /* 0x0000007f2b5f7220 */ /* 0x000fe20000410000 */
[----:B------:R-:W-:Y:S01]  /*5060*/  HADD2.F32 R94, -RZ, R94.H0_H0 ;  /* 0x2000005eff5e7230 */ /* 0x000fe20000004100 */
[----:B------:R-:W-:Y:S01]  /*5070*/  F2FP.SATFINITE.E4M3.F32.PACK_AB_MERGE_C R140, R163, R140, RZ ;  /* 0x0000008ca38c723e */ /* 0x000fe200048070ff */
[----:B------:R-:W-:Y:S02]  /*5080*/  HADD2.F32 R93, -RZ, R93.H0_H0 ;  /* 0x2000005dff5d7230 */ /* 0x000fe40000004100 */
[-C--:B------:R-:W-:Y:S01]  /*5090*/  FMUL.FTZ R86, R42, R126.reuse ;  /* 0x0000007e2a567220 */ /* 0x080fe20000410000 */
[----:B------:R-:W-:Y:S01]  /*50a0*/  FMUL.FTZ R87, R41, R126 ;  /* 0x0000007e29577220 */ /* 0x000fe20000410000 */
[-C--:B------:R-:W-:Y:S01]  /*50b0*/  FFMA.FTZ R95, R82, R94.reuse, -R95 ;  /* 0x0000005e525f7223 */ /* 0x080fe2000001085f */
[----:B------:R-:W-:Y:S01]  /*50c0*/  FFMA.FTZ R138, R43, R94, R138 ;  /* 0x0000005e2b8a7223 */ /* 0x000fe2000001008a */
[-C--:B------:R-:W-:Y:S01]  /*50d0*/  FFMA.FTZ R86, R41, R93.reuse, -R86 ;  /* 0x0000005d29567223 */ /* 0x080fe20000010856 */
[----:B------:R-:W-:Y:S01]  /*50e0*/  FFMA.FTZ R87, R42, R93, R87 ;  /* 0x0000005d2a577223 */ /* 0x000fe20000010057 */
[----:B------:R-:W-:-:S02]  /*50f0*/  F2FP.SATFINITE.E4M3.F32.PACK_AB_MERGE_C R41, R83, R40, R164 ;  /* 0x000000285329723e */ /* 0x000fc400048070a4 */
[----:B------:R-:W-:Y:S02]  /*5100*/  F2FP.SATFINITE.E4M3.F32.PACK_AB_MERGE_C R40, R85, R84, R162 ;  /* 0x000000545528723e */ /* 0x000fe400048070a2 */
[----:B------:R-:W-:Y:S02]  /*5110*/  F2FP.SATFINITE.E4M3.F32.PACK_AB_MERGE_C R42, R87, R86, R92 ;  /* 0x00000056572a723e */ /* 0x000fe4000480705c */
[----:B------:R-:W-:-:S07]  /*5120*/  F2FP.SATFINITE.E4M3.F32.PACK_AB_MERGE_C R43, R138, R95, R140 ;  /* 0x0000005f8a2b723e */ /* 0x000fce000480708c */
.L_x_450:
[----:B------:R-:W-:Y:S05]  /*5130*/  BSYNC B3 ;  /* 0x0000000000037941 */ /* 0x000fea0003800000 */
.L_x_449:
[----:B-1----:R0:W-:Y:S02]  /*5140*/  STG.E.128 desc[UR54][R48.64+0x60], R40 ;  /* 0x0000602830007986 */ /* 0x0021e4000c101d36 */
.L_x_448:
[----:B------:R-:W-:Y:S05]  /*5150*/  BSYNC B2 ;  /* 0x0000000000027941 */ /* 0x000fea0003800000 */
.L_x_447:
        /* <DEDUP_REMOVED lines=10> */
[----:B------:R-:W-:Y:S02]  /*5200*/  SHF.R.U32.HI R85, RZ, 0x10, R79 ;  /* 0x00000010ff557819 */ /* 0x000fe4000001164f */
[----:B------:R-:W-:Y:S01]  /*5210*/  LOP3.LUT R80, R79, 0xff0000ff, RZ, 0xc0, !PT ;  /* 0xff0000ff4f507812 */ /* 0x000fe200078ec0ff */
[----:B------:R-:W-:Y:S01]  /*5220*/  IMAD.SHL.U32 R79, R83, 0x100, RZ ;  /* 0x00000100534f7824 */ /* 0x000fe200078e00ff */
        /* <DEDUP_REMOVED lines=8> */
[-C--:B------:R-:W-:Y:S02]  /*52b0*/  F2FP.F16.E4M3.UNPACK_B R40, R41.reuse ;  /* 0x00000029ff28723e */ /* 0x080fe400020006ff */
[----:B------:R-:W-:Y:S02]  /*52c0*/  F2FP.F16.E4M3.UNPACK_B R81, R158.H1 ;  /* 0x0000009eff51723e */ /* 0x000fe400030006ff */
[----:B------:R-:W-:Y:S01]  /*52d0*/  LOP3.LUT R84, R80, 0xff0000, R79, 0xf8, !PT ;  /* 0x00ff000050547812 */ /* 0x000fe200078ef84f */
[--C-:B------:R-:W-:Y:S01]  /*52e0*/  HADD2.F32 R79, -RZ, R40.reuse.H1_H1 ;  /* 0x30000028ff4f7230 */ /* 0x100fe20000004100 */
[----:B------:R-:W-:Y:S01]  /*52f0*/  LOP3.LUT R87, R83, 0xff0000, R82, 0xf8, !PT ;  /* 0x00ff000053577812 */ /* 0x000fe200078ef852 */
[--C-:B------:R-:W-:Y:S01]  /*5300*/  HADD2.F32 R85, -RZ, R81.reuse.H0_H0 ;  /* 0x20000051ff557230 */ /* 0x100fe20000004100 */
[----:B------:R-:W-:Y:S01]  /*5310*/  F2FP.F16.E4M3.UNPACK_B R82, R154.H1 ;  /* 0x0000009aff52723e */ /* 0x000fe200030006ff */
[----:B------:R-:W-:Y:S01]  /*5320*/  HADD2.F32 R40, -RZ, R40.H0_H0 ;  /* 0x20000028ff287230 */ /* 0x000fe20000004100 */
[----:B------:R-:W-:Y:S01]  /*5330*/  F2FP.F16.E4M3.UNPACK_B R41, R41.H1 ;  /* 0x00000029ff29723e */ /* 0x000fe200030006ff */
[----:B------:R-:W-:-:S02]  /*5340*/  HADD2.F32 R86, -RZ, R81.H1_H1 ;  /* 0x30000051ff567230 */ /* 0x000fc40000004100 */
[CC--:B------:R-:W-:Y:S01]  /*5350*/  FMUL.FTZ R93, R79.reuse, R85.reuse ;  /* 0x000000554f5d7220 */ /* 0x0c0fe20000410000 */
[--C-:B------:R-:W-:Y:S02]  /*5360*/  HADD2.F32 R83, -RZ, R82.reuse.H0_H0 ;  /* 0x20000052ff537230 */ /* 0x100fe40000004100 */
[----:B------:R-:W-:Y:S01]  /*5370*/  FMUL.FTZ R92, R40, R85 ;  /* 0x00000055285c7220 */ /* 0x000fe20000410000 */
[--C-:B------:R-:W-:Y:S01]  /*5380*/  HADD2.F32 R81, -RZ, R41.reuse.H1_H1 ;  /* 0x30000029ff517230 */ /* 0x100fe20000004100 */
[----:B------:R-:W-:Y:S01]  /*5390*/  F2FP.F16.E4M3.UNPACK_B R158, R158 ;  /* 0x0000009eff9e723e */ /* 0x000fe200020006ff */
[----:B------:R-:W-:Y:S02]  /*53a0*/  HADD2.F32 R80, -RZ, R41.H0_H0 ;  /* 0x20000029ff507230 */ /* 0x000fe40000004100 */
[-C--:B------:R-:W-:Y:S01]  /*53b0*/  FFMA.FTZ R41, R79, R83.reuse, R92 ;  /* 0x000000534f297223 */ /* 0x080fe2000001005c */
[----:B------:R-:W-:Y:S02]  /*53c0*/  HADD2.F32 R82, -RZ, R82.H1_H1 ;  /* 0x30000052ff527230 */ /* 0x000fe40000004100 */
[C---:B------:R-:W-:Y:S01]  /*53d0*/  FMUL.FTZ R85, R81.reuse, R86 ;  /* 0x0000005651557220 */ /* 0x040fe20000410000 */
[----:B------:R-:W-:Y:S01]  /*53e0*/  F2FP.F16.E4M3.UNPACK_B R79, R78.H1 ;  /* 0x0000004eff4f723e */ /* 0x000fe200030006ff */
[----:B------:R-:W-:Y:S01]  /*53f0*/  FMUL.FTZ R86, R80, R86 ;  /* 0x0000005650567220 */ /* 0x000fe20000410000 */
[----:B------:R-:W-:Y:S01]  /*5400*/  FFMA.FTZ R40, R40, R83, -R93 ;  /* 0x0000005328287223 */ /* 0x000fe2000001085d */
[----:B------:R-:W-:Y:S01]  /*5410*/  FFMA.FTZ R94, R80, R82, -R85 ;  /* 0x00000052505e7223 */ /* 0x000fe20000010855 */
[----:B------:R-:W-:Y:S01]  /*5420*/  F2FP.F16.E4M3.UNPACK_B R78, R78 ;  /* 0x0000004eff4e723e */ /* 0x000fe200020006ff */
[----:B------:R-:W-:Y:S01]  /*5430*/  FFMA.FTZ R95, R81, R82, R86 ;  /* 0x00000052515f7223 */ /* 0x000fe20000010056 */
[----:B------:R-:W-:Y:S01]  /*5440*/  F2FP.F16.E4M3.UNPACK_B R154, R154 ;  /* 0x0000009aff9a723e */ /* 0x000fe200020006ff */
[----:B------:R-:W-:-:S02]  /*5450*/  HADD2.F32 R83, -RZ, R158.H1_H1 ;  /* 0x3000009eff537230 */ /* 0x000fc40000004100 */
[--C-:B------:R-:W-:Y:S01]  /*5460*/  HADD2.F32 R80, -RZ, R79.reuse.H0_H0 ;  /* 0x2000004fff507230 */ /* 0x100fe20000004100 */
[----:B------:R-:W-:Y:S01]  /*5470*/  F2FP.SATFINITE.E4M3.F32.PACK_AB_MERGE_C R127, R95, R94, RZ ;  /* 0x0000005e5f7f723e */ /* 0x000fe200048070ff */
[----:B------:R-:W-:Y:S02]  /*5480*/  HADD2.F32 R81, -RZ, R79.H1_H1 ;  /* 0x3000004fff517230 */ /* 0x000fe40000004100 */
[----:B------:R-:W-:Y:S02]  /*5490*/  HADD2.F32 R79, -RZ, R78.H0_H0 ;  /* 0x2000004eff4f7230 */ /* 0x000fe40000004100 */
[-C--:B------:R-:W-:Y:S01]  /*54a0*/  FMUL.FTZ R92, R80, R83.reuse ;  /* 0x00000053505c7220 */ /* 0x080fe20000410000 */
[----:B------:R-:W-:Y:S02]  /*54b0*/  HADD2.F32 R82, -RZ, R154.H1_H1 ;  /* 0x3000009aff527230 */ /* 0x000fe40000004100 */
[----:B------:R-:W-:Y:S01]  /*54c0*/  FMUL.FTZ R85, R81, R83 ;  /* 0x0000005351557220 */ /* 0x000fe20000410000 */
[----:B------:R-:W-:Y:S01]  /*54d0*/  HADD2.F32 R158, -RZ, R158.H0_H0 ;  /* 0x2000009eff9e7230 */ /* 0x000fe20000004100 */
[----:B------:R-:W-:Y:S01]  /*54e0*/  F2FP.SATFINITE.E4M3.F32.PACK_AB_MERGE_C R41, R41, R40, R127 ;  /* 0x000000282929723e */ /* 0x000fe2000480707f */
[----:B------:R-:W-:-:S02]  /*54f0*/  HADD2.F32 R78, -RZ, R78.H1_H1 ;  /* 0x3000004eff4e7230 */ /* 0x000fc40000004100 */
[-C--:B------:R-:W-:Y:S01]  /*5500*/  FFMA.FTZ R85, R80, R82.reuse, -R85 ;  /* 0x0000005250557223 */ /* 0x080fe20000010855 */
[----:B------:R-:W-:Y:S02]  /*5510*/  HADD2.F32 R154, -RZ, R154.H0_H0 ;  /* 0x2000009aff9a7230 */ /* 0x000fe40000004100 */
[----:B------:R-:W-:Y:S01]  /*5520*/  FFMA.FTZ R92, R81, R82, R92 ;  /* 0x00000052515c7223 */ /* 0x000fe2000001005c */
[CC--:B------:R-:W-:Y:S01]  /*5530*/  FMUL.FTZ R83, R79.reuse, R158.reuse ;  /* 0x0000009e4f537220 */ /* 0x0c0fe20000410000 */
[----:B------:R-:W-:Y:S01]  /*5540*/  FMUL.FTZ R86, R78, R158 ;  /* 0x0000009e4e567220 */ /* 0x000fe20000410000 */
[----:B------:R-:W-:Y:S02]  /*5550*/  F2FP.F16.E4M3.UNPACK_B R82, R84.H1 ;  /* 0x00000054ff52723e */ /* 0x000fe400030006ff */
[----:B------:R-:W-:Y:S01]  /*5560*/  F2FP.SATFINITE.E4M3.F32.PACK_AB_MERGE_C R126, R92, R85, RZ ;  /* 0x000000555c7e723e */ /* 0x000fe200048070ff */
[-C--:B------:R-:W-:Y:S01]  /*5570*/  FFMA.FTZ R93, R79, R154.reuse, -R86 ;  /* 0x0000009a4f5d7223 */ /* 0x080fe20000010856 */
[----:B------:R-:W-:Y:S01]  /*5580*/  F2FP.F16.E4M3.UNPACK_B R79, R43.H1 ;  /* 0x0000002bff4f723e */ /* 0x000fe200030006ff */
[----:B------:R-:W-:Y:S01]  /*5590*/  FFMA.FTZ R154, R78, R154, R83 ;  /* 0x0000009a4e9a7223 */ /* 0x000fe20000010053 */
[-C--:B------:R-:W-:Y:S01]  /*55a0*/  F2FP.F16.E4M3.UNPACK_B R85, R87.reuse.H1 ;  /* 0x00000057ff55723e */ /* 0x080fe200030006ff */
[----:B------:R-:W-:Y:S01]  /*55b0*/  HADD2.F32 R83, -RZ, R82.H1_H1 ;  /* 0x30000052ff537230 */ /* 0x000fe20000004100 */
[----:B------:R-:W-:Y:S01]  /*55c0*/  F2FP.F16.E4M3.UNPACK_B R78, R42.H1 ;  /* 0x0000002aff4e723e */ /* 0x000fe200030006ff */
[----:B------:R-:W-:Y:S01]  /*55d0*/  HADD2.F32 R81, -RZ, R79.H1_H1 ;  /* 0x3000004fff517230 */ /* 0x000fe20000004100 */
[----:B------:R-:W-:Y:S01]  /*55e0*/  F2FP.F16.E4M3.UNPACK_B R87, R87 ;  /* 0x00000057ff57723e */ /* 0x000fe200020006ff */
[----:B------:R-:W-:Y:S01]  /*55f0*/  HADD2.F32 R92, -RZ, R85.H1_H1 ;  /* 0x30000055ff5c7230 */ /* 0x000fe20000004100 */
[----:B------:R-:W-:Y:S01]  /*5600*/  F2FP.F16.E4M3.UNPACK_B R84, R84 ;  /* 0x00000054ff54723e */ /* 0x000fe200020006ff */
[----:B------:R-:W-:Y:S01]  /*5610*/  HADD2.F32 R80, -RZ, R79.H0_H0 ;  /* 0x2000004fff507230 */ /* 0x000fe20000004100 */
[----:B------:R-:W-:Y:S01]  /*5620*/  F2FP.F16.E4M3.UNPACK_B R43, R43 ;  /* 0x0000002bff2b723e */ /* 0x000fe200020006ff */
[----:B------:R-:W-:-:S02]  /*5630*/  HADD2.F32 R79, -RZ, R78.H1_H1 ;  /* 0x3000004eff4f7230 */ /* 0x000fc40000004100 */
[-C--:B------:R-:W-:Y:S01]  /*5640*/  FMUL.FTZ R95, R81, R92.reuse ;  /* 0x0000005c515f7220 */ /* 0x080fe20000410000 */
[--C-:B------:R-:W-:Y:S02]  /*5650*/  HADD2.F32 R86, -RZ, R87.reuse.H1_H1 ;  /* 0x30000057ff567230 */ /* 0x100fe40000004100 */
[C---:B------:R-:W-:Y:S01]  /*5660*/  FMUL.FTZ R92, R80.reuse, R92 ;  /* 0x0000005c505c7220 */ /* 0x040fe20000410000 */
[----:B------:R-:W-:Y:S02]  /*5670*/  HADD2.F32 R78, -RZ, R78.H0_H0 ;  /* 0x2000004eff4e7230 */ /* 0x000fe40000004100 */
[----:B------:R-:W-:Y:S01]  /*5680*/  FFMA.FTZ R94, R80, R83, -R95 ;  /* 0x00000053505e7223 */ /* 0x000fe2000001085f */
[----:B------:R-:W-:Y:S02]  /*5690*/  HADD2.F32 R80, -RZ, R84.H1_H1 ;  /* 0x30000054ff507230 */ /* 0x000fe40000004100 */
[----:B------:R-:W-:Y:S01]  /*56a0*/  FMUL.FTZ R95, R79, R86 ;  /* 0x000000564f5f7220 */ /* 0x000fe20000410000 */
[----:B------:R-:W-:Y:S01]  /*56b0*/  F2FP.F16.E4M3.UNPACK_B R42, R42 ;  /* 0x0000002aff2a723e */ /* 0x000fe200020006ff */
[----:B------:R-:W-:Y:S01]  /*56c0*/  FMUL.FTZ R86, R78, R86 ;  /* 0x000000564e567220 */ /* 0x000fe20000410000 */
[----:B------:R-:W-:-:S02]  /*56d0*/  HADD2.F32 R87, -RZ, R87.H0_H0 ;  /* 0x20000057ff577230 */ /* 0x000fc40000004100 */
[-C--:B------:R-:W-:Y:S01]  /*56e0*/  FFMA.FTZ R95, R78, R80.reuse, -R95 ;  /* 0x000000504e5f7223 */ /* 0x080fe2000001085f */
[--C-:B------:R-:W-:Y:S02]  /*56f0*/  HADD2.F32 R78, -RZ, R43.reuse.H0_H0 ;  /* 0x2000002bff4e7230 */ /* 0x100fe40000004100 */
[----:B------:R-:W-:Y:S01]  /*5700*/  FFMA.FTZ R86, R79, R80, R86 ;  /* 0x000000504f567223 */ /* 0x000fe20000010056 */
[----:B------:R-:W-:Y:S02]  /*5710*/  HADD2.F32 R79, -RZ, R43.H1_H1 ;  /* 0x3000002bff4f7230 */ /* 0x000fe40000004100 */
[----:B------:R-:W-:Y:S01]  /*5720*/  FFMA.FTZ R83, R81, R83, R92 ;  /* 0x0000005351537223 */ /* 0x000fe2000001005c */
[--C-:B------:R-:W-:Y:S01]  /*5730*/  HADD2.F32 R43, -RZ, R42.reuse.H0_H0 ;  /* 0x2000002aff2b7230 */ /* 0x100fe20000004100 */
[----:B------:R-:W-:Y:S01]  /*5740*/  F2FP.SATFINITE.E4M3.F32.PACK_AB_MERGE_C R40, R154, R93, R126 ;  /* 0x0000005d9a28723e */ /* 0x000fe2000480707e */
[----:B------:R-:W-:Y:S01]  /*5750*/  HADD2.F32 R42, -RZ, R42.H1_H1 ;  /* 0x3000002aff2a7230 */ /* 0x000fe20000004100 */
[----:B------:R-:W-:Y:S01]  /*5760*/  F2FP.SATFINITE.E4M3.F32.PACK_AB_MERGE_C R86, R86, R95, RZ ;  /* 0x0000005f5656723e */ /* 0x000fe200048070ff */
[----:B------:R-:W-:Y:S01]  /*5770*/  HADD2.F32 R85, -RZ, R85.H0_H0 ;  /* 0x20000055ff557230 */ /* 0x000fe20000004100 */
[----:B------:R-:W-:Y:S01]  /*5780*/  F2FP.SATFINITE.E4M3.F32.PACK_AB_MERGE_C R83, R83, R94, RZ ;  /* 0x0000005e5353723e */ /* 0x000fe200048070ff */
[----:B------:R-:W-:-:S02]  /*5790*/  HADD2.F32 R82, -RZ, R82.H0_H0 ;  /* 0x20000052ff527230 */ /* 0x000fc40000004100 */
[----:B------:R-:W-:Y:S01]  /*57a0*/  FMUL.FTZ R80, R42, R87 ;  /* 0x000000572a507220 */ /* 0x000fe20000410000 */
[----:B------:R-:W-:Y:S02]  /*57b0*/  HADD2.F32 R84, -RZ, R84.H0_H0 ;  /* 0x20000054ff547230 */ /* 0x000fe40000004100 */
[-C--:B------:R-:W-:Y:S01]  /*57c0*/  FMUL.FTZ R81, R79, R85.reuse ;  /* 0x000000554f517220 */ /* 0x080fe20000410000 */
[C---:B------:R-:W-:Y:S01]  /*57d0*/  FMUL.FTZ R92, R78.reuse, R85 ;  /* 0x000000554e5c7220 */ /* 0x040fe20000410000 */
[----:B------:R-:W-:Y:S02]  /*57e0*/  FMUL.FTZ R87, R43, R87 ;  /* 0x000000572b577220 */ /* 0x000fe40000410000 */
[-C--:B------:R-:W-:Y:S01]  /*57f0*/  FFMA.FTZ R81, R78, R82.reuse, -R81 ;  /* 0x000000524e517223 */ /* 0x080fe20000010851 */
[----:B------:R-:W-:Y:S01]  /*5800*/  FFMA.FTZ R92, R79, R82, R92 ;  /* 0x000000524f5c7223 */ /* 0x000fe2000001005c */
[-C--:B------:R-:W-:Y:S01]  /*5810*/  FFMA.FTZ R80, R43, R84.reuse, -R80 ;  /* 0x000000542b507223 */ /* 0x080fe20000010850 */
[----:B------:R-:W-:-:S03]  /*5820*/  FFMA.FTZ R87, R42, R84, R87 ;  /* 0x000000542a577223 */ /* 0x000fc60000010057 */
[----:B------:R-:W-:Y:S02]  /*5830*/  F2FP.SATFINITE.E4M3.F32.PACK_AB_MERGE_C R43, R92, R81, R83 ;  /* 0x000000515c2b723e */ /* 0x000fe40004807053 */
[----:B------:R-:W-:-:S07]  /*5840*/  F2FP.SATFINITE.E4M3.F32.PACK_AB_MERGE_C R42, R87, R80, R86 ;  /* 0x00000050572a723e */ /* 0x000fce0004807056 */
.L_x_454:
[----:B------:R-:W-:Y:S05]  /*5850*/  BSYNC B3 ;  /* 0x0000000000037941 */ /* 0x000fea0003800000 */
.L_x_453:
[----:B-1----:R0:W-:Y:S02]  /*5860*/  STG.E.128 desc[UR54][R48.64+0x80], R40 ;  /* 0x0000802830007986 */ /* 0x0021e4000c101d36 */
.L_x_452:
[----:B------:R-:W-:Y:S05]  /*5870*/  BSYNC B2 ;  /* 0x0000000000027941 */ /* 0x000fea0003800000 */
.L_x_451:
[----:B------:R-:W-:-:S13]  /*5880*/  ISETP.NE.AND P2, PT, R37, RZ, PT ;  /* 0x000000ff2500720c */ /* 0x000fda0003f45270 */
        /* <DEDUP_REMOVED lines=28> */
[----:B------:R-:W-:Y:S02]  /*5a50*/  HADD2.F32 R82, -RZ, R77.H1_H1 ;  /* 0x3000004dff527230 */ /* 0x000fe40000004100 */
[----:B------:R-:W-:Y:S01]  /*5a60*/  FMUL.FTZ R85, R75, R81 ;  /* 0x000000514b557220 */ /* 0x000fe20000410000 */
[----:B------:R-:W-:-:S02]  /*5a70*/  HADD2.F32 R79, -RZ, R78.H0_H0 ;  /* 0x2000004eff4f7230 */ /* 0x000fc40000004100 */
        /* <DEDUP_REMOVED lines=18> */
[--C-:B------:R-:W-:Y:S02]  /*5ba0*/  HADD2.F32 R75, -RZ, R74.reuse.H0_H0 ;  /* 0x2000004aff4b7230 */ /* 0x100fe40000004100 */
        /* <DEDUP_REMOVED lines=9> */
[-C--:B------:R-:W-:Y:S01]  /*5c40*/  F2FP.F16.E4M3.UNPACK_B R78, R80.reuse.H1 ;  /* 0x00000050ff4e723e */ /* 0x080fe200030006ff */
[-C--:B------:R-:W-:Y:S01]  /*5c50*/  FMUL.FTZ R82, R74, R157.reuse ;  /* 0x0000009d4a527220 */ /* 0x080fe20000410000 */
[C---:B------:R-:W-:Y:S01]  /*5c60*/  FMUL.FTZ R157, R75.reuse, R157 ;  /* 0x0000009d4b9d7220 */ /* 0x040fe20000410000 */
[----:B------:R-:W-:Y:S02]  /*5c70*/  F2FP.F16.E4M3.UNPACK_B R80, R80 ;  /* 0x00000050ff50723e */ /* 0x000fe400020006ff */
[----:B------:R-:W-:Y:S01]  /*5c80*/  FFMA.FTZ R85, R75, R151, -R82 ;  /* 0x000000974b557223 */ /* 0x000fe20000010852 */
[----:B------:R-:W-:Y:S01]  /*5c90*/  F2FP.SATFINITE.E4M3.F32.PACK_AB_MERGE_C R93, R84, R81, RZ ;  /* 0x00000051545d723e */ /* 0x000fe200048070ff */
[----:B------:R-:W-:Y:S01]  /*5ca0*/  FFMA.FTZ R86, R74, R151, R157 ;  /* 0x000000974a567223 */ /* 0x000fe2000001009d */
[----:B------:R-:W-:Y:S01]  /*5cb0*/  F2FP.F16.E4M3.UNPACK_B R75, R43.H1 ;  /* 0x0000002bff4b723e */ /* 0x000fe200030006ff */
[--C-:B------:R-:W-:Y:S01]  /*5cc0*/  HADD2.F32 R79, -RZ, R78.reuse.H1_H1 ;  /* 0x3000004eff4f7230 */ /* 0x100fe20000004100 */
[-C--:B------:R-:W-:Y:S01]  /*5cd0*/  F2FP.F16.E4M3.UNPACK_B R81, R83.reuse.H1 ;  /* 0x00000053ff51723e */ /* 0x080fe200030006ff */
[----:B------:R-:W-:Y:S01]  /*5ce0*/  HADD2.F32 R78, -RZ, R78.H0_H0 ;  /* 0x2000004eff4e7230 */ /* 0x000fe20000004100 */
[-C--:B------:R-:W-:Y:S01]  /*5cf0*/  F2FP.F16.E4M3.UNPACK_B R74, R42.reuse.H1 ;  /* 0x0000002aff4a723e */ /* 0x080fe200030006ff */
        /* <DEDUP_REMOVED lines=14> */
[----:B------:R-:W-:-:S02]  /*5de0*/  HADD2.F32 R83, -RZ, R83.H0_H0 ;  /* 0x20000053ff537230 */ /* 0x000fc40000004100 */
[C---:B------:R-:W-:Y:S01]  /*5df0*/  FMUL.FTZ R82, R74.reuse, R82 ;  /* 0x000000524a527220 */ /* 0x040fe20000410000 */
[----:B------:R-:W-:Y:S02]  /*5e00*/  HADD2.F32 R81, -RZ, R81.H0_H0 ;  /* 0x20000051ff517230 */ /* 0x000fe40000004100 */
[-C--:B------:R-:W-:Y:S01]  /*5e10*/  FFMA.FTZ R87, R74, R76.reuse, -R87 ;  /* 0x0000004c4a577223 */ /* 0x080fe20000010857 */
[--C-:B------:R-:W-:Y:S02]  /*5e20*/  HADD2.F32 R74, -RZ, R43.reuse.H0_H0 ;  /* 0x2000002bff4a7230 */ /* 0x100fe40000004100 */
[----:B------:R-:W-:Y:S01]  /*5e30*/  FFMA.FTZ R82, R75, R76, R82 ;  /* 0x0000004c4b527223 */ /* 0x000fe20000010052 */
[----:B------:R-:W-:Y:S02]  /*5e40*/  HADD2.F32 R75, -RZ, R43.H1_H1 ;  /* 0x3000002bff4b7230 */ /* 0x000fe40000004100 */
[----:B------:R-:W-:Y:S01]  /*5e50*/  FFMA.FTZ R79, R77, R79, R84 ;  /* 0x0000004f4d4f7223 */ /* 0x000fe20000010054 */
[----:B------:R-:W-:-:S02]  /*5e60*/  HADD2.F32 R43, -RZ, R42.H0_H0 ;  /* 0x2000002aff2b7230 */ /* 0x000fc40000004100 */
[-C--:B------:R-:W-:Y:S01]  /*5e70*/  FMUL.FTZ R84, R74, R81.reuse ;  /* 0x000000514a547220 */ /* 0x080fe20000410000 */
[----:B------:R-:W-:Y:S02]  /*5e80*/  HADD2.F32 R42, -RZ, R42.H1_H1 ;  /* 0x3000002aff2a7230 */ /* 0x000fe40000004100 */
[C---:B------:R-:W-:Y:S01]  /*5e90*/  FMUL.FTZ R77, R75.reuse, R81 ;  /* 0x000000514b4d7220 */ /* 0x040fe20000410000 */
[----:B------:R-:W-:Y:S02]  /*5ea0*/  HADD2.F32 R80, -RZ, R80.H0_H0 ;  /* 0x20000050ff507230 */ /* 0x000fe40000004100 */
[-C--:B------:R-:W-:Y:S01]  /*5eb0*/  FFMA.FTZ R84, R75, R78.reuse, R84 ;  /* 0x0000004e4b547223 */ /* 0x080fe20000010054 */
[----:B------:R-:W-:Y:S01]  /*5ec0*/  F2FP.SATFINITE.E4M3.F32.PACK_AB_MERGE_C R82, R82, R87, RZ ;  /* 0x000000575252723e */ /* 0x000fe200048070ff */
[-C--:B------:R-:W-:Y:S01]  /*5ed0*/  FMUL.FTZ R76, R42, R83.reuse ;  /* 0x000000532a4c7220 */ /* 0x080fe20000410000 */
[----:B------:R-:W-:Y:S01]  /*5ee0*/  FMUL.FTZ R83, R43, R83 ;  /* 0x000000532b537220 */ /* 0x000fe20000410000 */
[----:B------:R-:W-:Y:S01]  /*5ef0*/  FFMA.FTZ R77, R74, R78, -R77 ;  /* 0x0000004e4a4d7223 */ /* 0x000fe2000001084d */
[----:B------:R-:W-:Y:S01]  /*5f00*/  F2FP.SATFINITE.E4M3.F32.PACK_AB_MERGE_C R79, R79, R92, RZ ;  /* 0x0000005c4f4f723e */ /* 0x000fe200048070ff */
[-C--:B------:R-:W-:Y:S01]  /*5f10*/  FFMA.FTZ R76, R43, R80.reuse, -R76 ;  /* 0x000000502b4c7223 */ /* 0x080fe2000001084c */
[----:B------:R-:W-:Y:S01]  /*5f20*/  FFMA.FTZ R83, R42, R80, R83 ;  /* 0x000000502a537223 */ /* 0x000fe20000010053 */
[----:B------:R-:W-:-:S02]  /*5f30*/  F2FP.SATFINITE.E4M3.F32.PACK_AB_MERGE_C R40, R86, R85, R93 ;  /* 0x000000555628723e */ /* 0x000fc4000480705d */
[----:B------:R-:W-:Y:S02]  /*5f40*/  F2FP.SATFINITE.E4M3.F32.PACK_AB_MERGE_C R43, R84, R77, R79 ;  /* 0x0000004d542b723e */ /* 0x000fe4000480704f */
[----:B------:R-:W-:-:S07]  /*5f50*/  F2FP.SATFINITE.E4M3.F32.PACK_AB_MERGE_C R42, R83, R76, R82 ;  /* 0x0000004c532a723e */ /* 0x000fce0004807052 */
.L_x_456:
[----:B------:R-:W-:Y:S05]  /*5f60*/  BSYNC B2 ;  /* 0x0000000000027941 */ /* 0x000fea0003800000 */
.L_x_455:
[----:B-1----:R0:W-:Y:S02]  /*5f70*/  STG.E.128 desc[UR54][R48.64+0xa0], R40 ;  /* 0x0000a02830007986 */ /* 0x0021e4000c101d36 */
.L_x_434:
[----:B------:R-:W-:Y:S05]  /*5f80*/  BSYNC B1 ;  /* 0x0000000000017941 */ /* 0x000fea0003800000 */
.L_x_433:
[----:B------:R-:W-:Y:S05]  /*5f90*/  @P4 BRA `(.L_x_457) ;  /* 0x00000094001c4947 */ /* 0x000fea0003800000 */
[----:B------:R-:W-:Y:S01]  /*5fa0*/  ISETP.NE.AND P2, PT, R32, RZ, PT ;  /* 0x000000ff2000720c */ /* 0x000fe20003f45270 */
[----:B------:R-:W-:-:S12]  /*5fb0*/  BSSY B1, `(.L_x_458) ;  /* 0x000006f000017945 */ /* 0x000fd80003800000 */
[----:B------:R-:W-:Y:S05]  /*5fc0*/  @!P2 BRA `(.L_x_459) ;  /* 0x0000000400b4a947 */ /* 0x000fea0003800000 */
[----:B012-4-:R0:W1:Y:S01]  /*5fd0*/  LDS.128 R40, [R47+0x1c400] ;  /* 0x01c400002f287984 */ /* 0x0170620000000c00 */
[----:B------:R-:W-:Y:S01]  /*5fe0*/  ISETP.GE.AND P2, PT, R16, R136, PT ;  /* 0x000000881000720c */ /* 0x000fe20003f46270 */
[----:B------:R-:W-:-:S12]  /*5ff0*/  BSSY B2, `(.L_x_460) ;  /* 0x0000069000027945 */ /* 0x000fd80003800000 */
[----:B0-----:R-:W-:Y:S05]  /*6000*/  @P2 BRA `(.L_x_461) ;  /* 0x00000004009c2947 */ /* 0x001fea0003800000 */
[----:B------:R-:W-:Y:S01]  /*6010*/  SHF.R.U32.HI R70, RZ, 0x8, R71 ;  /* 0x00000008ff467819 */ /* 0x000fe20000011647 */
[----:B-1----:R-:W-:Y:S01]  /*6020*/  IMAD.MOV.U32 R48, RZ, RZ, R40 ;  /* 0x000000ffff307224 */ /* 0x002fe200078e0028 */
[----:B------:R-:W-:Y:S02]  /*6030*/  SHF.R.U32.HI R72, RZ, 0x8, R73 ;  /* 0x00000008ff487819 */ /* 0x000fe40000011649 */
[----:B------:R-:W-:Y:S02]  /*6040*/  LOP3.LUT R49, R71, 0xff0000ff, RZ, 0xc0, !PT ;  /* 0xff0000ff47317812 */ /* 0x000fe400078ec0ff */
[----:B------:R-:W-:Y:S01]  /*6050*/  SHF.R.U32.HI R74, RZ, 0x10, R71 ;  /* 0x00000010ff4a7819 */ /* 0x000fe20000011647 */
[----:B------:R-:W-:Y:S01]  /*6060*/  IMAD.SHL.U32 R72, R72, 0x100, RZ ;  /* 0x0000010048487824 */ /* 0x000fe200078e00ff */
[----:B------:R-:W-:Y:S02]  /*6070*/  LOP3.LUT R71, R73, 0xff0000ff, RZ, 0xc0, !PT ;  /* 0xff0000ff49477812 */ /* 0x000fe400078ec0ff */
[----:B------:R-:W-:-:S02]  /*6080*/  SHF.R.U32.HI R73, RZ, 0x10, R73 ;  /* 0x00000010ff497819 */ /* 0x000fc40000011649 */
[----:B------:R-:W-:Y:S02]  /*6090*/  SHF.L.U32 R70, R70, 0x8, RZ ;  /* 0x0000000846467819 */ /* 0x000fe400000006ff */
[----:B------:R-:W-:Y:S01]  /*60a0*/  LOP3.LUT R72, R71, 0xff00, R72, 0xf8, !PT ;  /* 0x0000ff0047487812 */ /* 0x000fe200078ef848 */
[----:B------:R-:W-:Y:S01]  /*60b0*/  IMAD.U32 R73, R73, 0x10000, RZ ;  /* 0x0001000049497824 */ /* 0x000fe200078e00ff */
[----:B------:R-:W-:Y:S01]  /*60c0*/  LOP3.LUT R49, R49, 0xff00, R70, 0xf8, !PT ;  /* 0x0000ff0031317812 */ /* 0x000fe200078ef846 */
[----:B------:R-:W-:Y:S01]  /*60d0*/  IMAD.U32 R70, R74, 0x10000, RZ ;  /* 0x000100004a467824 */ /* 0x000fe200078e00ff */
[----:B------:R-:W-:Y:S02]  /*60e0*/  F2FP.F16.E4M3.UNPACK_B R40, R41 ;  /* 0x00000029ff28723e */ /* 0x000fe400020006ff */
        /* <DEDUP_REMOVED lines=43> */
[----:B------:R-:W-:Y:S01]  /*63a0*/  FFMA.FTZ R79, R49, R155, -R76 ;  /* 0x0000009b314f7223 */ /* 0x000fe2000001084c */
        /* <DEDUP_REMOVED lines=45> */
.L_x_461:
[----:B------:R-:W-:Y:S05]  /*6680*/  BSYNC B2 ;  /* 0x0000000000027941 */ /* 0x000fea0003800000 */
.L_x_460:
[----:B-1----:R0:W-:Y:S02]  /*6690*/  STG.E.128 desc[UR54][R44.64], R40 ;  /* 0x000000282c007986 */ /* 0x0021e4000c101d36 */
.L_x_459:
[----:B------:R-:W-:Y:S05]  /*66a0*/  BSYNC B1 ;  /* 0x0000000000017941 */ /* 0x000fea0003800000 */
.L_x_458:
        /* <DEDUP_REMOVED lines=8> */
[--C-:B------:R-:W-:Y:S01]  /*6730*/  SHF.R.U32.HI R72, RZ, 0x10, R67.reuse ;  /* 0x00000010ff487819 */ /* 0x100fe20000011643 */
[----:B-1----:R-:W-:Y:S01]  /*6740*/  IMAD.MOV.U32 R48, RZ, RZ, R40 ;  /* 0x000000ffff307224 */ /* 0x002fe200078e0028 */
[----:B------:R-:W-:Y:S02]  /*6750*/  SHF.R.U32.HI R49, RZ, 0x8, R67 ;  /* 0x00000008ff317819 */ /* 0x000fe40000011643 */
[----:B------:R-:W-:Y:S02]  /*6760*/  LOP3.LUT R66, R67, 0xff0000ff, RZ, 0xc0, !PT ;  /* 0xff0000ff43427812 */ /* 0x000fe400078ec0ff */
[--C-:B------:R-:W-:Y:S01]  /*6770*/  SHF.R.U32.HI R67, RZ, 0x8, R69.reuse ;  /* 0x00000008ff437819 */ /* 0x100fe20000011645 */
[----:B------:R-:W-:Y:S01]  /*6780*/  IMAD.SHL.U32 R49, R49, 0x100, RZ ;  /* 0x0000010031317824 */ /* 0x000fe200078e00ff */
[----:B------:R-:W-:Y:S02]  /*6790*/  LOP3.LUT R68, R69, 0xff0000ff, RZ, 0xc0, !PT ;  /* 0xff0000ff45447812 */ /* 0x000fe400078ec0ff */
[----:B------:R-:W-:Y:S01]  /*67a0*/  SHF.R.U32.HI R71, RZ, 0x10, R69 ;  /* 0x00000010ff477819 */ /* 0x000fe20000011645 */
[----:B------:R-:W-:Y:S01]  /*67b0*/  IMAD.SHL.U32 R67, R67, 0x100, RZ ;  /* 0x0000010043437824 */ /* 0x000fe200078e00ff */
[----:B------:R-:W-:Y:S01]  /*67c0*/  LOP3.LUT R66, R66, 0xff00, R49, 0xf8, !PT ;  /* 0x0000ff0042427812 */ /* 0x000fe200078ef831 */
[----:B------:R-:W-:Y:S01]  /*67d0*/  IMAD.U32 R49, R72, 0x10000, RZ ;  /* 0x0001000048317824 */ /* 0x000fe200078e00ff */
[----:B------:R-:W-:-:S02]  /*67e0*/  F2FP.F16.E4M3.UNPACK_B R40, R41 ;  /* 0x00000029ff28723e */ /* 0x000fc400020006ff */
[----:B------:R-:W-:Y:S02]  /*67f0*/  LOP3.LUT R70, R68, 0xff00, R67, 0xf8, !PT ;  /* 0x0000ff0044467812 */ /* 0x000fe400078ef843 */
[----:B------:R-:W-:Y:S02]  /*6800*/  SHF.L.U32 R67, R71, 0x10, RZ ;  /* 0x0000001047437819 */ /* 0x000fe400000006ff */
[----:B------:R-:W-:Y:S02]  /*6810*/  F2FP.F16.E4M3.UNPACK_B R68, R153.H1 ;  /* 0x00000099ff44723e */ /* 0x000fe400030006ff */
[----:B------:R-:W-:Y:S02]  /*6820*/  F2FP.F16.E4M3.UNPACK_B R41, R41.H1 ;  /* 0x00000029ff29723e */ /* 0x000fe400030006ff */
[----:B------:R-:W-:Y:S01]  /*6830*/  LOP3.LUT R72, R70, 0xff0000, R67, 0xf8, !PT ;  /* 0x00ff000046487812 */ /* 0x000fe200078ef843 */
[----:B------:R-:W-:Y:S01]  /*6840*/  HADD2.F32 R70, -RZ, R68.H0_H0 ;  /* 0x20000044ff467230 */ /* 0x000fe20000004100 */
[----:B------:R-:W-:Y:S01]  /*6850*/  LOP3.LUT R69, R66, 0xff0000, R49, 0xf8, !PT ;  /* 0x00ff000042457812 */ /* 0x000fe200078ef831 */
[----:B------:R-:W-:Y:S01]  /*6860*/  HADD2.F32 R49, -RZ, R40.H1_H1 ;  /* 0x30000028ff317230 */ /* 0x000fe20000004100 */
[----:B------:R-:W-:Y:S01]  /*6870*/  F2FP.F16.E4M3.UNPACK_B R67, R152.H1 ;  /* 0x00000098ff43723e */ /* 0x000fe200030006ff */
[----:B------:R-:W-:Y:S01]  /*6880*/  HADD2.F32 R71, -RZ, R68.H1_H1 ;  /* 0x30000044ff477230 */ /* 0x000fe20000004100 */
[----:B------:R-:W-:Y:S01]  /*6890*/  F2FP.F16.E4M3.UNPACK_B R153, R153 ;  /* 0x00000099ff99723e */ /* 0x000fe200020006ff */
[----:B------:R-:W-:-:S02]  /*68a0*/  HADD2.F32 R66, -RZ, R41.H1_H1 ;  /* 0x30000029ff427230 */ /* 0x000fc40000004100 */
[----:B------:R-:W-:Y:S01]  /*68b0*/  FMUL.FTZ R73, R49, R70 ;  /* 0x0000004631497220 */ /* 0x000fe20000410000 */
[----:B------:R-:W-:Y:S01]  /*68c0*/  HADD2.F32 R40, -RZ, R40.H0_H0 ;  /* 0x20000028ff287230 */ /* 0x000fe20000004100 */
[----:B------:R-:W-:Y:S01]  /*68d0*/  F2FP.F16.E4M3.UNPACK_B R152, R152 ;  /* 0x00000098ff98723e */ /* 0x000fe200020006ff */
[----:B------:R-:W-:Y:S02]  /*68e0*/  HADD2.F32 R68, -RZ, R67.H0_H0 ;  /* 0x20000043ff447230 */ /* 0x000fe40000004100 */
[-C--:B------:R-:W-:Y:S01]  /*68f0*/  FMUL.FTZ R74, R66, R71.reuse ;  /* 0x00000047424a7220 */ /* 0x080fe20000410000 */
[----:B------:R-:W-:Y:S02]  /*6900*/  HADD2.F32 R41, -RZ, R41.H0_H0 ;  /* 0x20000029ff297230 */ /* 0x000fe40000004100 */
[C---:B------:R-:W-:Y:S01]  /*6910*/  FMUL.FTZ R70, R40.reuse, R70 ;  /* 0x0000004628467220 */ /* 0x040fe20000410000 */
[----:B------:R-:W-:Y:S02]  /*6920*/  HADD2.F32 R67, -RZ, R67.H1_H1 ;  /* 0x30000043ff437230 */ /* 0x000fe40000004100 */
[-C--:B------:R-:W-:Y:S01]  /*6930*/  FFMA.FTZ R40, R40, R68.reuse, -R73 ;  /* 0x0000004428287223 */ /* 0x080fe20000010849 */
[----:B------:R-:W-:Y:S01]  /*6940*/  FMUL.FTZ R71, R41, R71 ;  /* 0x0000004729477220 */ /* 0x000fe20000410000 */
[----:B------:R-:W-:Y:S01]  /*6950*/  FFMA.FTZ R75, R49, R68, R70 ;  /* 0x00000044314b7223 */ /* 0x000fe20000010046 */
[-C--:B------:R-:W-:Y:S01]  /*6960*/  FFMA.FTZ R73, R41, R67.reuse, -R74 ;  /* 0x0000004329497223 */ /* 0x080fe2000001084a */
[-C--:B------:R-:W-:Y:S01]  /*6970*/  F2FP.F16.E4M3.UNPACK_B R41, R48.reuse.H1 ;  /* 0x00000030ff29723e */ /* 0x080fe200030006ff */
        /* <DEDUP_REMOVED lines=8> */
[----:B------:R-:W-:Y:S02]  /*6a00*/  HADD2.F32 R153, -RZ, R153.H0_H0 ;  /* 0x20000099ff997230 */ /* 0x000fe40000004100 */
[----:B------:R-:W-:Y:S01]  /*6a10*/  FMUL.FTZ R70, R66, R68 ;  /* 0x0000004442467220 */ /* 0x000fe20000410000 */
[----:B------:R-:W-:-:S02]  /*6a20*/  HADD2.F32 R48, -RZ, R48.H1_H1 ;  /* 0x30000030ff307230 */ /* 0x000fc40000004100 */
        /* <DEDUP_REMOVED lines=10> */
[----:B------:R-:W-:Y:S01]  /*6ad0*/  F2FP.F16.E4M3.UNPACK_B R70, R72.H1 ;  /* 0x00000048ff46723e */ /* 0x000fe200030006ff */
[--C-:B------:R-:W-:Y:S01]  /*6ae0*/  HADD2.F32 R66, -RZ, R48.reuse.H1_H1 ;  /* 0x30000030ff427230 */ /* 0x100fe20000004100 */
[-C--:B------:R-:W-:Y:S01]  /*6af0*/  F2FP.F16.E4M3.UNPACK_B R67, R69.reuse.H1 ;  /* 0x00000045ff43723e */ /* 0x080fe200030006ff */
[----:B------:R-:W-:Y:S01]  /*6b00*/  HADD2.F32 R49, -RZ, R48.H0_H0 ;  /* 0x20000030ff317230 */ /* 0x000fe20000004100 */
[----:B------:R-:W-:Y:S01]  /*6b10*/  F2FP.F16.E4M3.UNPACK_B R41, R42.H1 ;  /* 0x0000002aff29723e */ /* 0x000fe200030006ff */
[----:B------:R-:W-:Y:S01]  /*6b20*/  HADD2.F32 R73, -RZ, R70.H1_H1 ;  /* 0x30000046ff497230 */ /* 0x000fe20000004100 */
        /* <DEDUP_REMOVED lines=19> */
[----:B------:R-:W-:Y:S02]  /*6c60*/  HADD2.F32 R43, -RZ, R43.H1_H1 ;  /* 0x3000002bff2b7230 */ /* 0x000fe40000004100 */
[--C-:B------:R-:W-:Y:S01]  /*6c70*/  HADD2.F32 R41, -RZ, R42.reuse.H0_H0 ;  /* 0x2000002aff297230 */ /* 0x100fe20000004100 */
[----:B------:R-:W-:Y:S01]  /*6c80*/  F2FP.SATFINITE.E4M3.F32.PACK_AB_MERGE_C R71, R71, R76, RZ ;  /* 0x0000004c4747723e */ /* 0x000fe200048070ff */
[----:B------:R-:W-:Y:S02]  /*6c90*/  HADD2.F32 R42, -RZ, R42.H1_H1 ;  /* 0x3000002aff2a7230 */ /* 0x000fe40000004100 */
[----:B------:R-:W-:Y:S01]  /*6ca0*/  FMUL.FTZ R73, R43, R70 ;  /* 0x000000462b497220 */ /* 0x000fe20000410000 */
        /* <DEDUP_REMOVED lines=15> */
.L_x_465:
[----:B------:R-:W-:Y:S05]  /*6da0*/  BSYNC B2 ;  /* 0x0000000000027941 */ /* 0x000fea0003800000 */
.L_x_464:
[----:B-1----:R0:W-:Y:S02]  /*6db0*/  STG.E.128 desc[UR54][R44.64+0x20], R40 ;  /* 0x000020282c007986 */ /* 0x0021e4000c101d36 */
.L_x_463:
[----:B------:R-:W-:Y:S05]  /*6dc0*/  BSYNC B1 ;  /* 0x0000000000017941 */ /* 0x000fea0003800000 */
.L_x_462:
        /* <DEDUP_REMOVED lines=8> */
[----:B------:R-:W-:Y:S01]  /*6e50*/  SHF.R.U32.HI R68, RZ, 0x8, R63 ;  /* 0x00000008ff447819 */ /* 0x000fe2000001163f */
[----:B-1----:R-:W-:Y:S01]  /*6e60*/  IMAD.MOV.U32 R62, RZ, RZ, R43 ;  /* 0x000000ffff3e7224 */ /* 0x002fe200078e002b */
[--C-:B------:R-:W-:Y:S01]  /*6e70*/  SHF.R.U32.HI R64, RZ, 0x8, R65.reuse ;  /* 0x00000008ff407819 */ /* 0x100fe20000011641 */
[----:B------:R-:W-:Y:S01]  /*6e80*/  IMAD.MOV.U32 R49, RZ, RZ, R42 ;  /* 0x000000ffff317224 */ /* 0x000fe200078e002a */
[----:B------:R-:W-:Y:S01]  /*6e90*/  SHF.R.U32.HI R66, RZ, 0x10, R65 ;  /* 0x00000010ff427819 */ /* 0x000fe20000011641 */
[----:B------:R-:W-:Y:S01]  /*6ea0*/  IMAD.SHL.U32 R43, R68, 0x100, RZ ;  /* 0x00000100442b7824 */ /* 0x000fe200078e00ff */
[----:B------:R-:W-:Y:S02]  /*6eb0*/  LOP3.LUT R48, R63, 0xff0000ff, RZ, 0xc0, !PT ;  /* 0xff0000ff3f307812 */ /* 0x000fe400078ec0ff */
[----:B------:R-:W-:Y:S01]  /*6ec0*/  SHF.R.U32.HI R67, RZ, 0x10, R63 ;  /* 0x00000010ff437819 */ /* 0x000fe2000001163f */
[----:B------:R-:W-:Y:S01]  /*6ed0*/  IMAD.U32 R66, R66, 0x10000, RZ ;  /* 0x0001000042427824 */ /* 0x000fe200078e00ff */
[----:B------:R-:W-:-:S02]  /*6ee0*/  LOP3.LUT R63, R65, 0xff0000ff, RZ, 0xc0, !PT ;  /* 0xff0000ff413f7812 */ /* 0x000fc400078ec0ff */
[----:B------:R-:W-:Y:S02]  /*6ef0*/  SHF.L.U32 R42, R64, 0x8, RZ ;  /* 0x00000008402a7819 */ /* 0x000fe400000006ff */
[----:B------:R-:W-:Y:S01]  /*6f00*/  LOP3.LUT R43, R48, 0xff00, R43, 0xf8, !PT ;  /* 0x0000ff00302b7812 */ /* 0x000fe200078ef82b */
[----:B------:R-:W-:Y:S01]  /*6f10*/  IMAD.U32 R48, R67, 0x10000, RZ ;  /* 0x0001000043307824 */ /* 0x000fe200078e00ff */
[----:B------:R-:W-:Y:S02]  /*6f20*/  LOP3.LUT R63, R63, 0xff00, R42, 0xf8, !PT ;  /* 0x0000ff003f3f7812 */ /* 0x000fe400078ef82a */
[----:B------:R-:W-:Y:S02]  /*6f30*/  F2FP.F16.E4M3.UNPACK_B R64, R150.H1 ;  /* 0x00000096ff40723e */ /* 0x000fe400030006ff */
[----:B------:R-:W-:Y:S02]  /*6f40*/  F2FP.F16.E4M3.UNPACK_B R42, R41 ;  /* 0x00000029ff2a723e */ /* 0x000fe400020006ff */
[----:B------:R-:W-:Y:S01]  /*6f50*/  LOP3.LUT R68, R63, 0xff0000, R66, 0xf8, !PT ;  /* 0x00ff00003f447812 */ /* 0x000fe200078ef842 */
[----:B------:R-:W-:Y:S01]  /*6f60*/  HADD2.F32 R66, -RZ, R64.H0_H0 ;  /* 0x20000040ff427230 */ /* 0x000fe20000004100 */
[----:B------:R-:W-:Y:S01]  /*6f70*/  LOP3.LUT R65, R43, 0xff0000, R48, 0xf8, !PT ;  /* 0x00ff00002b417812 */ /* 0x000fe200078ef830 */
[----:B------:R-:W-:Y:S01]  /*6f80*/  HADD2.F32 R43, -RZ, R42.H1_H1 ;  /* 0x3000002aff2b7230 */ /* 0x000fe20000004100 */
[----:B------:R-:W-:Y:S01]  /*6f90*/  F2FP.F16.E4M3.UNPACK_B R63, R149.H1 ;  /* 0x00000095ff3f723e */ /* 0x000fe200030006ff */
[----:B------:R-:W-:Y:S01]  /*6fa0*/  HADD2.F32 R67, -RZ, R64.H1_H1 ;  /* 0x30000040ff437230 */ /* 0x000fe20000004100 */
[----:B------:R-:W-:Y:S01]  /*6fb0*/  F2FP.F16.E4M3.UNPACK_B R41, R41.H1 ;  /* 0x00000029ff29723e */ /* 0x000fe200030006ff */
[----:B------:R-:W-:-:S02]  /*6fc0*/  HADD2.F32 R42, -RZ, R42.H0_H0 ;  /* 0x2000002aff2a7230 */ /* 0x000fc40000004100 */
[C---:B------:R-:W-:Y:S01]  /*6fd0*/  FMUL.FTZ R69, R43.reuse, R66 ;  /* 0x000000422b457220 */ /* 0x040fe20000410000 */
[----:B------:R-:W-:Y:S01]  /*6fe0*/  HADD2.F32 R64, -RZ, R63.H0_H0 ;  /* 0x2000003fff407230 */ /* 0x000fe20000004100 */
[----:B------:R-:W-:Y:S01]  /*6ff0*/  F2FP.F16.E4M3.UNPACK_B R150, R150 ;  /* 0x00000096ff96723e */ /* 0x000fe200020006ff */
[--C-:B------:R-:W-:Y:S02]  /*7000*/  HADD2.F32 R48, -RZ, R41.reuse.H1_H1 ;  /* 0x30000029ff307230 */ /* 0x100fe40000004100 */
[C---:B------:R-:W-:Y:S01]  /*7010*/  FMUL.FTZ R66, R42.reuse, R66 ;  /* 0x000000422a427220 */ /* 0x040fe20000410000 */
[----:B------:R-:W-:Y:S02]  /*7020*/  HADD2.F32 R41, -RZ, R41.H0_H0 ;  /* 0x20000029ff297230 */ /* 0x000fe40000004100 */
[-C--:B------:R-:W-:Y:S01]  /*7030*/  FFMA.FTZ R71, R42, R64.reuse, -R69 ;  /* 0x000000402a477223 */ /* 0x080fe20000010845 */
[----:B------:R-:W-:Y:S02]  /*7040*/  HADD2.F32 R63, -RZ, R63.H1_H1 ;  /* 0x3000003fff3f7230 */ /* 0x000fe40000004100 */
[CC--:B------:R-:W-:Y:S01]  /*7050*/  FMUL.FTZ R42, R48.reuse, R67.reuse ;  /* 0x00000043302a7220 */ /* 0x0c0fe20000410000 */
[----:B------:R-:W-:Y:S01]  /*7060*/  FFMA.FTZ R72, R43, R64, R66 ;  /* 0x000000402b487223 */ /* 0x000fe20000010042 */
[C---:B------:R-:W-:Y:S01]  /*7070*/  FMUL.FTZ R67, R41.reuse, R67 ;  /* 0x0000004329437220 */ /* 0x040fe20000410000 */
[----:B------:R-:W-:Y:S01]  /*7080*/  F2FP.F16.E4M3.UNPACK_B R149, R149 ;  /* 0x00000095ff95723e */ /* 0x000fe200020006ff */
        /* <DEDUP_REMOVED lines=10> */
[----:B------:R-:W-:Y:S02]  /*7130*/  HADD2.F32 R150, -RZ, R150.H0_H0 ;  /* 0x20000096ff967230 */ /* 0x000fe40000004100 */
[----:B------:R-:W-:Y:S01]  /*7140*/  FMUL.FTZ R67, R43, R63 ;  /* 0x0000003f2b437220 */ /* 0x000fe20000410000 */
[----:B------:R-:W-:-:S02]  /*7150*/  HADD2.F32 R40, -RZ, R40.H1_H1 ;  /* 0x30000028ff287230 */ /* 0x000fc40000004100 */
[--C-:B------:R-:W-:Y:S02]  /*7160*/  HADD2.F32 R48, -RZ, R149.reuse.H1_H1 ;  /* 0x30000095ff307230 */ /* 0x100fe40000004100 */
[-C--:B------:R-:W-:Y:S01]  /*7170*/  FMUL.FTZ R63, R41, R150.reuse ;  /* 0x00000096293f7220 */ /* 0x080fe20000410000 */
[----:B------:R-:W-:Y:S02]  /*7180*/  HADD2.F32 R149, -RZ, R149.H0_H0 ;  /* 0x20000095ff957230 */ /* 0x000fe40000004100 */
[----:B------:R-:W-:Y:S01]  /*7190*/  FMUL.FTZ R64, R40, R150 ;  /* 0x0000009628407220 */ /* 0x000fe20000410000 */
[-C--:B------:R-:W-:Y:S01]  /*71a0*/  FFMA.FTZ R67, R42, R48.reuse, -R67 ;  /* 0x000000302a437223 */ /* 0x080fe20000010843 */
[----:B------:R-:W-:Y:S02]  /*71b0*/  FFMA.FTZ R66, R43, R48, R66 ;  /* 0x000000302b427223 */ /* 0x000fe40000010042 */
[-C--:B------:R-:W-:Y:S01]  /*71c0*/  FFMA.FTZ R69, R41, R149.reuse, -R64 ;  /* 0x0000009529457223 */ /* 0x080fe20000010840 */
[----:B------:R-:W-:Y:S01]  /*71d0*/  F2FP.F16.E4M3.UNPACK_B R41, R62.H1 ;  /* 0x0000003eff29723e */ /* 0x000fe200030006ff */
[----:B------:R-:W-:Y:S01]  /*71e0*/  FFMA.FTZ R70, R40, R149, R63 ;  /* 0x0000009528467223 */ /* 0x000fe2000001003f */
[----:B------:R-:W-:-:S02]  /*71f0*/  F2FP.F16.E4M3.UNPACK_B R64, R68.H1 ;  /* 0x00000044ff40723e */ /* 0x000fc400030006ff */
[----:B------:R-:W-:Y:S01]  /*7200*/  F2FP.SATFINITE.E4M3.F32.PACK_AB_MERGE_C R75, R66, R67, RZ ;  /* 0x00000043424b723e */ /* 0x000fe200048070ff */
[--C-:B------:R-:W-:Y:S01]  /*7210*/  HADD2.F32 R43, -RZ, R41.reuse.H1_H1 ;  /* 0x30000029ff2b7230 */ /* 0x100fe20000004100 */
[----:B------:R-:W-:Y:S01]  /*7220*/  F2FP.F16.E4M3.UNPACK_B R48, R65.H1 ;  /* 0x00000041ff30723e */ /* 0x000fe200030006ff */
[----:B------:R-:W-:Y:S01]  /*7230*/  HADD2.F32 R67, -RZ, R64.H1_H1 ;  /* 0x30000040ff437230 */ /* 0x000fe20000004100 */
[----:B------:R-:W-:Y:S01]  /*7240*/  F2FP.F16.E4M3.UNPACK_B R40, R49.H1 ;  /* 0x00000031ff28723e */ /* 0x000fe200030006ff */
[----:B------:R-:W-:Y:S01]  /*7250*/  HADD2.F32 R42, -RZ, R41.H0_H0 ;  /* 0x20000029ff2a7230 */ /* 0x000fe20000004100 */
[----:B------:R-:W-:Y:S01]  /*7260*/  F2FP.F16.E4M3.UNPACK_B R68, R68 ;  /* 0x00000044ff44723e */ /* 0x000fe200020006ff */
[----:B------:R-:W-:Y:S01]  /*7270*/  HADD2.F32 R63, -RZ, R48.H1_H1 ;  /* 0x30000030ff3f7230 */ /* 0x000fe20000004100 */
[----:B------:R-:W-:Y:S01]  /*7280*/  F2FP.F16.E4M3.UNPACK_B R65, R65 ;  /* 0x00000041ff41723e */ /* 0x000fe200020006ff */
[----:B------:R-:W-:Y:S01]  /*7290*/  FMUL.FTZ R73, R43, R67 ;  /* 0x000000432b497220 */ /* 0x000fe20000410000 */
[----:B------:R-:W-:-:S02]  /*72a0*/  HADD2.F32 R41, -RZ, R40.H1_H1 ;  /* 0x30000028ff297230 */ /* 0x000fc40000004100 */
[C---:B------:R-:W-:Y:S01]  /*72b0*/  FMUL.FTZ R74, R42.reuse, R67 ;  /* 0x000000432a4a7220 */ /* 0x040fe20000410000 */
[----:B------:R-:W-:Y:S02]  /*72c0*/  HADD2.F32 R66, -RZ, R68.H1_H1 ;  /* 0x30000044ff427230 */ /* 0x000fe40000004100 */
[----:B------:R-:W-:Y:S01]  /*72d0*/  FFMA.FTZ R73, R42, R63, -R73 ;  /* 0x0000003f2a497223 */ /* 0x000fe20000010849 */
[----:B------:R-:W-:Y:S01]  /*72e0*/  HADD2.F32 R40, -RZ, R40.H0_H0 ;  /* 0x20000028ff287230 */ /* 0x000fe20000004100 */
[----:B------:R-:W-:Y:S01]  /*72f0*/  F2FP.F16.E4M3.UNPACK_B R49, R49 ;  /* 0x00000031ff31723e */ /* 0x000fe200020006ff */
        /* <DEDUP_REMOVED lines=10> */
[--C-:B------:R-:W-:Y:S02]  /*73a0*/  HADD2.F32 R41, -RZ, R62.reuse.H0_H0 ;  /* 0x2000003eff297230 */ /* 0x100fe40000004100 */
        /* <DEDUP_REMOVED lines=13> */
[----:B------:R-:W-:-:S02]  /*7480*/  F2FP.SATFINITE.E4M3.F32.PACK_AB_MERGE_C R73, R74, R73, RZ ;  /* 0x000000494a49723e */ /* 0x000fc400048070ff */
[----:B------:R-:W-:Y:S02]  /*7490*/  F2FP.SATFINITE.E4M3.F32.PACK_AB_MERGE_C R66, R68, R43, R66 ;  /* 0x0000002b4442723e */ /* 0x000fe40004807042 */
[----:B------:R-:W-:Y:S02]  /*74a0*/  F2FP.SATFINITE.E4M3.F32.PACK_AB_MERGE_C R43, R63, R42, R73 ;  /* 0x0000002a3f2b723e */ /* 0x000fe40004807049 */
[----:B------:R-:W-:Y:S01]  /*74b0*/  F2FP.SATFINITE.E4M3.F32.PACK_AB_MERGE_C R41, R72, R71, R76 ;  /* 0x000000474829723e */ /* 0x000fe2000480704c */
[----:B------:R-:W-:Y:S01]  /*74c0*/  IMAD.MOV.U32 R42, RZ, RZ, R66 ;  /* 0x000000ffff2a7224 */ /* 0x000fe200078e0042 */
[----:B------:R-:W-:-:S07]  /*74d0*/  F2FP.SATFINITE.E4M3.F32.PACK_AB_MERGE_C R40, R70, R69, R75 ;  /* 0x000000454628723e */ /* 0x000fce000480704b */
.L_x_469:
[----:B------:R-:W-:Y:S05]  /*74e0*/  BSYNC B2 ;  /* 0x0000000000027941 */ /* 0x000fea0003800000 */
.L_x_468:
[----:B-1----:R0:W-:Y:S02]  /*74f0*/  STG.E.128 desc[UR54][R44.64+0x40], R40 ;  /* 0x000040282c007986 */ /* 0x0021e4000c101d36 */
.L_x_467:
[----:B------:R-:W-:Y:S05]  /*7500*/  BSYNC B1 ;  /* 0x0000000000017941 */ /* 0x000fea0003800000 */
.L_x_466:
        /* <DEDUP_REMOVED lines=10> */
[----:B------:R-:W-:Y:S02]  /*75b0*/  SHF.R.U32.HI R48, RZ, 0x8, R61 ;  /* 0x00000008ff307819 */ /* 0x000fe4000001163d */
[----:B------:R-:W-:Y:S01]  /*75c0*/  MOV R58, R43 ;  /* 0x0000002b003a7202 */ /* 0x000fe20000000f00 */
[----:B------:R-:W-:Y:S01]  /*75d0*/  IMAD.SHL.U32 R42, R62, 0x100, RZ ;  /* 0x000001003e2a7824 */ /* 0x000fe200078e00ff */
[----:B------:R-:W-:Y:S01]  /*75e0*/  SHF.R.U32.HI R64, RZ, 0x10, R59 ;  /* 0x00000010ff407819 */ /* 0x000fe2000001163b */
[----:B------:R-:W-:Y:S01]  /*75f0*/  IMAD.SHL.U32 R43, R48, 0x100, RZ ;  /* 0x00000100302b7824 */ /* 0x000fe200078e00ff */
[----:B------:R-:W-:Y:S02]  /*7600*/  LOP3.LUT R59, R59, 0xff0000ff, RZ, 0xc0, !PT ;  /* 0xff0000ff3b3b7812 */ /* 0x000fe400078ec0ff */
[----:B------:R-:W-:-:S02]  /*7610*/  LOP3.LUT R60, R61, 0xff0000ff, RZ, 0xc0, !PT ;  /* 0xff0000ff3d3c7812 */ /* 0x000fc400078ec0ff */
[----:B------:R-:W-:Y:S02]  /*7620*/  SHF.R.U32.HI R63, RZ, 0x10, R61 ;  /* 0x00000010ff3f7819 */ /* 0x000fe4000001163d */
[----:B------:R-:W-:Y:S02]  /*7630*/  LOP3.LUT R48, R59, 0xff00, R42, 0xf8, !PT ;  /* 0x0000ff003b307812 */ /* 0x000fe400078ef82a */
[----:B------:R-:W-:Y:S01]  /*7640*/  LOP3.LUT R62, R60, 0xff00, R43, 0xf8, !PT ;  /* 0x0000ff003c3e7812 */ /* 0x000fe200078ef82b */
[----:B------:R-:W-:Y:S01]  /*7650*/  IMAD.U32 R43, R64, 0x10000, RZ ;  /* 0x00010000402b7824 */ /* 0x000fe200078e00ff */
[----:B------:R-:W-:Y:S02]  /*7660*/  SHF.L.U32 R59, R63, 0x10, RZ ;  /* 0x000000103f3b7819 */ /* 0x000fe400000006ff */
[----:B------:R-:W-:Y:S02]  /*7670*/  F2FP.F16.E4M3.UNPACK_B R60, R143.H1 ;  /* 0x0000008fff3c723e */ /* 0x000fe400030006ff */
[----:B------:R-:W-:-:S02]  /*7680*/  F2FP.F16.E4M3.UNPACK_B R42, R41 ;  /* 0x00000029ff2a723e */ /* 0x000fc400020006ff */
[----:B------:R-:W-:Y:S01]  /*7690*/  LOP3.LUT R64, R62, 0xff0000, R59, 0xf8, !PT ;  /* 0x00ff00003e407812 */ /* 0x000fe200078ef83b */
[----:B------:R-:W-:Y:S01]  /*76a0*/  HADD2.F32 R62, -RZ, R60.H0_H0 ;  /* 0x2000003cff3e7230 */ /* 0x000fe20000004100 */
[----:B------:R-:W-:Y:S01]  /*76b0*/  LOP3.LUT R61, R48, 0xff0000, R43, 0xf8, !PT ;  /* 0x00ff0000303d7812 */ /* 0x000fe200078ef82b */
[----:B------:R-:W-:Y:S01]  /*76c0*/  HADD2.F32 R43, -RZ, R42.H1_H1 ;  /* 0x3000002aff2b7230 */ /* 0x000fe20000004100 */
[----:B------:R-:W-:Y:S01]  /*76d0*/  F2FP.F16.E4M3.UNPACK_B R59, R142.H1 ;  /* 0x0000008eff3b723e */ /* 0x000fe200030006ff */
[----:B------:R-:W-:Y:S01]  /*76e0*/  HADD2.F32 R63, -RZ, R60.H1_H1 ;  /* 0x3000003cff3f7230 */ /* 0x000fe20000004100 */
[----:B------:R-:W-:Y:S01]  /*76f0*/  F2FP.F16.E4M3.UNPACK_B R41, R41.H1 ;  /* 0x00000029ff29723e */ /* 0x000fe200030006ff */
[----:B------:R-:W-:Y:S02]  /*7700*/  HADD2.F32 R42, -RZ, R42.H0_H0 ;  /* 0x2000002aff2a7230 */ /* 0x000fe40000004100 */
[----:B------:R-:W-:Y:S01]  /*7710*/  FMUL.FTZ R65, R43, R62 ;  /* 0x0000003e2b417220 */ /* 0x000fe20000410000 */
[----:B------:R-:W-:Y:S01]  /*7720*/  HADD2.F32 R60, -RZ, R59.H0_H0 ;  /* 0x2000003bff3c7230 */ /* 0x000fe20000004100 */
[----:B------:R-:W-:Y:S01]  /*7730*/  F2FP.F16.E4M3.UNPACK_B R143, R143 ;  /* 0x0000008fff8f723e */ /* 0x000fe200020006ff */
[----:B------:R-:W-:-:S02]  /*7740*/  HADD2.F32 R48, -RZ, R41.H1_H1 ;  /* 0x30000029ff307230 */ /* 0x000fc40000004100 */
        /* <DEDUP_REMOVED lines=27> */
[----:B------:R-:W-:Y:S01]  /*7900*/  FFMA.FTZ R65, R41, R142, -R60 ;  /* 0x0000008e29417223 */ /* 0x000fe2000001083c */
        /* <DEDUP_REMOVED lines=49> */
.L_x_473:
[----:B------:R-:W-:Y:S05]  /*7c20*/  BSYNC B2 ;  /* 0x0000000000027941 */ /* 0x000fea0003800000 */
.L_x_472:
[----:B-1----:R0:W-:Y:S02]  /*7c30*/  STG.E.128 desc[UR54][R44.64+0x60], R40 ;  /* 0x000060282c007986 */ /* 0x0021e4000c101d36 */
.L_x_471:
[----:B------:R-:W-:Y:S05]  /*7c40*/  BSYNC B1 ;  /* 0x0000000000017941 */ /* 0x000fea0003800000 */
.L_x_470:
        /* <DEDUP_REMOVED lines=10> */
[----:B------:R-:W-:Y:S01]  /*7cf0*/  LOP3.LUT R47, R55, 0xff0000ff, RZ, 0xc0, !PT ;  /* 0xff0000ff372f7812 */ /* 0x000fe200078ec0ff */
[----:B------:R-:W-:Y:S01]  /*7d00*/  IMAD.MOV.U32 R48, RZ, RZ, R42 ;  /* 0x000000ffff307224 */ /* 0x000fe200078e002a */
[----:B------:R-:W-:Y:S02]  /*7d10*/  SHF.R.U32.HI R56, RZ, 0x10, R55 ;  /* 0x00000010ff387819 */ /* 0x000fe40000011637 */
[--C-:B------:R-:W-:Y:S02]  /*7d20*/  SHF.R.U32.HI R55, RZ, 0x8, R57.reuse ;  /* 0x00000008ff377819 */ /* 0x100fe40000011639 */
[----:B------:R-:W-:Y:S02]  /*7d30*/  LOP3.LUT R54, R57, 0xff0000ff, RZ, 0xc0, !PT ;  /* 0xff0000ff39367812 */ /* 0x000fe400078ec0ff */
[----:B------:R-:W-:Y:S01]  /*7d40*/  SHF.R.U32.HI R58, RZ, 0x10, R57 ;  /* 0x00000010ff3a7819 */ /* 0x000fe20000011639 */
[----:B------:R-:W-:Y:S01]  /*7d50*/  IMAD.SHL.U32 R43, R55, 0x100, RZ ;  /* 0x00000100372b7824 */ /* 0x000fe200078e00ff */
[----:B------:R-:W-:-:S02]  /*7d60*/  SHF.L.U32 R42, R59, 0x8, RZ ;  /* 0x000000083b2a7819 */ /* 0x000fc400000006ff */
[----:B------:R-:W-:Y:S01]  /*7d70*/  F2FP.F16.E4M3.UNPACK_B R55, R91.H1 ;  /* 0x0000005bff37723e */ /* 0x000fe200030006ff */
[----:B------:R-:W-:Y:S01]  /*7d80*/  IMAD.U32 R58, R58, 0x10000, RZ ;  /* 0x000100003a3a7824 */ /* 0x000fe200078e00ff */
[----:B------:R-:W-:Y:S01]  /*7d90*/  LOP3.LUT R43, R54, 0xff00, R43, 0xf8, !PT ;  /* 0x0000ff00362b7812 */ /* 0x000fe200078ef82b */
[----:B------:R-:W-:Y:S01]  /*7da0*/  IMAD.U32 R54, R56, 0x10000, RZ ;  /* 0x0001000038367824 */ /* 0x000fe200078e00ff */
[----:B------:R-:W-:Y:S01]  /*7db0*/  LOP3.LUT R47, R47, 0xff00, R42, 0xf8, !PT ;  /* 0x0000ff002f2f7812 */ /* 0x000fe200078ef82a */
[--C-:B------:R-:W-:Y:S01]  /*7dc0*/  HADD2.F32 R57, -RZ, R55.reuse.H0_H0 ;  /* 0x20000037ff397230 */ /* 0x100fe20000004100 */
[-C--:B------:R-:W-:Y:S02]  /*7dd0*/  F2FP.F16.E4M3.UNPACK_B R42, R41.reuse ;  /* 0x00000029ff2a723e */ /* 0x080fe400020006ff */
[----:B------:R-:W-:Y:S02]  /*7de0*/  LOP3.LUT R56, R47, 0xff0000, R54, 0xf8, !PT ;  /* 0x00ff00002f387812 */ /* 0x000fe400078ef836 */
[----:B------:R-:W-:Y:S01]  /*7df0*/  LOP3.LUT R59, R43, 0xff0000, R58, 0xf8, !PT ;  /* 0x00ff00002b3b7812 */ /* 0x000fe200078ef83a */
[--C-:B------:R-:W-:Y:S01]  /*7e00*/  HADD2.F32 R43, -RZ, R42.reuse.H1_H1 ;  /* 0x3000002aff2b7230 */ /* 0x100fe20000004100 */
[----:B------:R-:W-:Y:S01]  /*7e10*/  F2FP.F16.E4M3.UNPACK_B R54, R90.H1 ;  /* 0x0000005aff36723e */ /* 0x000fe200030006ff */
[----:B------:R-:W-:Y:S01]  /*7e20*/  HADD2.F32 R58, -RZ, R55.H1_H1 ;  /* 0x30000037ff3a7230 */ /* 0x000fe20000004100 */
[----:B------:R-:W-:Y:S01]  /*7e30*/  F2FP.F16.E4M3.UNPACK_B R41, R41.H1 ;  /* 0x00000029ff29723e */ /* 0x000fe200030006ff */
[----:B------:R-:W-:-:S02]  /*7e40*/  HADD2.F32 R42, -RZ, R42.H0_H0 ;  /* 0x2000002aff2a7230 */ /* 0x000fc40000004100 */
[----:B------:R-:W-:Y:S01]  /*7e50*/  FMUL.FTZ R61, R43, R57 ;  /* 0x000000392b3d7220 */ /* 0x000fe20000410000 */
[--C-:B------:R-:W-:Y:S01]  /*7e60*/  HADD2.F32 R55, -RZ, R54.reuse.H0_H0 ;  /* 0x20000036ff377230 */ /* 0x100fe20000004100 */
[----:B------:R-:W-:Y:S01]  /*7e70*/  F2FP.F16.E4M3.UNPACK_B R91, R91 ;  /* 0x0000005bff5b723e */ /* 0x000fe200020006ff */
[--C-:B------:R-:W-:Y:S02]  /*7e80*/  HADD2.F32 R47, -RZ, R41.reuse.H1_H1 ;  /* 0x30000029ff2f7230 */ /* 0x100fe40000004100 */
[C---:B------:R-:W-:Y:S01]  /*7e90*/  FMUL.FTZ R60, R42.reuse, R57 ;  /* 0x000000392a3c7220 */ /* 0x040fe20000410000 */
[----:B------:R-:W-:Y:S02]  /*7ea0*/  HADD2.F32 R41, -RZ, R41.H0_H0 ;  /* 0x20000029ff297230 */ /* 0x000fe40000004100 */
[-C--:B------:R-:W-:Y:S01]  /*7eb0*/  FFMA.FTZ R61, R42, R55.reuse, -R61 ;  /* 0x000000372a3d7223 */ /* 0x080fe2000001083d */
[----:B------:R-:W-:Y:S02]  /*7ec0*/  HADD2.F32 R54, -RZ, R54.H1_H1 ;  /* 0x30000036ff367230 */ /* 0x000fe40000004100 */
[-C--:B------:R-:W-:Y:S01]  /*7ed0*/  FMUL.FTZ R42, R47, R58.reuse ;  /* 0x0000003a2f2a7220 */ /* 0x080fe20000410000 */
[----:B------:R-:W-:Y:S01]  /*7ee0*/  FFMA.FTZ R62, R43, R55, R60 ;  /* 0x000000372b3e7223 */ /* 0x000fe2000001003c */
[C---:B------:R-:W-:Y:S01]  /*7ef0*/  FMUL.FTZ R58, R41.reuse, R58 ;  /* 0x0000003a293a7220 */ /* 0x040fe20000410000 */
[----:B------:R-:W-:Y:S01]  /*7f00*/  F2FP.F16.E4M3.UNPACK_B R90, R90 ;  /* 0x0000005aff5a723e */ /* 0x000fe200020006ff */
[----:B------:R-:W-:Y:S01]  /*7f10*/  FFMA.FTZ R57, R41, R54, -R42 ;  /* 0x0000003629397223 */ /* 0x000fe2000001082a */
[----:B------:R-:W-:Y:S01]  /*7f20*/  F2FP.F16.E4M3.UNPACK_B R41, R40.H1 ;  /* 0x00000028ff29723e */ /* 0x000fe200030006ff */
        /* <DEDUP_REMOVED lines=10> */
[----:B------:R-:W-:-:S02]  /*7fd0*/  HADD2.F32 R91, -RZ, R91.H0_H0 ;  /* 0x2000005bff5b7230 */ /* 0x000fc40000004100 */
[----:B------:R-:W-:Y:S02]  /*7fe0*/  HADD2.F32 R40, -RZ, R40.H1_H1 ;  /* 0x30000028ff287230 */ /* 0x000fe40000004100 */
[-C--:B------:R-:W-:Y:S01]  /*7ff0*/  FFMA.FTZ R55, R42, R47.reuse, -R55 ;  /* 0x0000002f2a377223 */ /* 0x080fe20000010837 */
[----:B------:R-:W-:Y:S02]  /*8000*/  HADD2.F32 R90, -RZ, R90.H0_H0 ;  /* 0x2000005aff5a7230 */ /* 0x000fe40000004100 */
[----:B------:R-:W-:Y:S01]  /*8010*/  FFMA.FTZ R58, R43, R47, R58 ;  /* 0x0000002f2b3a7223 */ /* 0x000fe2000001003a */
[-C--:B------:R-:W-:Y:S01]  /*8020*/  F2FP.F16.E4M3.UNPACK_B R47, R56.reuse.H1 ;  /* 0x00000038ff2f723e */ /* 0x080fe200030006ff */
[-C--:B------:R-:W-:Y:S01]  /*8030*/  FMUL.FTZ R54, R40, R91.reuse ;  /* 0x0000005b28367220 */ /* 0x080fe20000410000 */
[C---:B------:R-:W-:Y:S01]  /*8040*/  FMUL.FTZ R91, R41.reuse, R91 ;  /* 0x0000005b295b7220 */ /* 0x040fe20000410000 */
[----:B------:R-:W-:Y:S02]  /*8050*/  F2FP.F16.E4M3.UNPACK_B R56, R56 ;  /* 0x00000038ff38723e */ /* 0x000fe400020006ff */
[-C--:B------:R-:W-:Y:S01]  /*8060*/  FFMA.FTZ R60, R41, R90.reuse, -R54 ;  /* 0x0000005a293c7223 */ /* 0x080fe20000010836 */
[----:B------:R-:W-:Y:S01]  /*8070*/  F2FP.SATFINITE.E4M3.F32.PACK_AB_MERGE_C R65, R58, R55, RZ ;  /* 0x000000373a41723e */ /* 0x000fe200048070ff */
[----:B------:R-:W-:Y:S01]  /*8080*/  FFMA.FTZ R91, R40, R90, R91 ;  /* 0x0000005a285b7223 */ /* 0x000fe2000001005b */
[----:B------:R-:W-:Y:S01]  /*8090*/  F2FP.F16.E4M3.UNPACK_B R41, R49.H1 ;  /* 0x00000031ff29723e */ /* 0x000fe200030006ff */
[----:B------:R-:W-:Y:S01]  /*80a0*/  HADD2.F32 R54, -RZ, R47.H1_H1 ;  /* 0x3000002fff367230 */ /* 0x000fe20000004100 */
[----:B------:R-:W-:-:S02]  /*80b0*/  F2FP.F16.E4M3.UNPACK_B R55, R59.H1 ;  /* 0x0000003bff37723e */ /* 0x000fc400030006ff */
[-C--:B------:R-:W-:Y:S01]  /*80c0*/  F2FP.F16.E4M3.UNPACK_B R40, R48.reuse.H1 ;  /* 0x00000030ff28723e */ /* 0x080fe200030006ff */
[----:B------:R-:W-:Y:S01]  /*80d0*/  HADD2.F32 R43, -RZ, R41.H1_H1 ;  /* 0x30000029ff2b7230 */ /* 0x000fe20000004100 */
[----:B------:R-:W-:Y:S01]  /*80e0*/  F2FP.F16.E4M3.UNPACK_B R59, R59 ;  /* 0x0000003bff3b723e */ /* 0x000fe200020006ff */
[----:B------:R-:W-:Y:S01]  /*80f0*/  HADD2.F32 R58, -RZ, R55.H1_H1 ;  /* 0x30000037ff3a7230 */ /* 0x000fe20000004100 */
[----:B------:R-:W-:Y:S01]  /*8100*/  F2FP.F16.E4M3.UNPACK_B R49, R49 ;  /* 0x00000031ff31723e */ /* 0x000fe200020006ff */
[----:B------:R-:W-:Y:S01]  /*8110*/  HADD2.F32 R42, -RZ, R41.H0_H0 ;  /* 0x20000029ff2a7230 */ /* 0x000fe20000004100 */
[----:B------:R-:W-:Y:S01]  /*8120*/  F2FP.F16.E4M3.UNPACK_B R48, R48 ;  /* 0x00000030ff30723e */ /* 0x000fe200020006ff */
[----:B------:R-:W-:Y:S02]  /*8130*/  HADD2.F32 R41, -RZ, R40.H1_H1 ;  /* 0x30000028ff297230 */ /* 0x000fe40000004100 */
[----:B------:R-:W-:Y:S01]  /*8140*/  FMUL.FTZ R63, R43, R58 ;  /* 0x0000003a2b3f7220 */ /* 0x000fe20000410000 */
[----:B------:R-:W-:-:S02]  /*8150*/  HADD2.F32 R57, -RZ, R59.H1_H1 ;  /* 0x3000003bff397230 */ /* 0x000fc40000004100 */
[C---:B------:R-:W-:Y:S01]  /*8160*/  FMUL.FTZ R66, R42.reuse, R58 ;  /* 0x0000003a2a427220 */ /* 0x040fe20000410000 */
[----:B------:R-:W-:Y:S02]  /*8170*/  HADD2.F32 R40, -RZ, R40.H0_H0 ;  /* 0x20000028ff287230 */ /* 0x000fe40000004100 */
[-C--:B------:R-:W-:Y:S01]  /*8180*/  FFMA.FTZ R64, R42, R54.reuse, -R63 ;  /* 0x000000362a407223 */ /* 0x080fe2000001083f */
[----:B------:R-:W-:Y:S02]  /*8190*/  HADD2.F32 R42, -RZ, R56.H1_H1 ;  /* 0x30000038ff2a7230 */ /* 0x000fe40000004100 */
[-C--:B------:R-:W-:Y:S01]  /*81a0*/  FMUL.FTZ R63, R41, R57.reuse ;  /* 0x00000039293f7220 */ /* 0x080fe20000410000 */
[----:B------:R-:W-:Y:S02]  /*81b0*/  HADD2.F32 R59, -RZ, R59.H0_H0 ;  /* 0x2000003bff3b7230 */ /* 0x000fe40000004100 */
[C---:B------:R-:W-:Y:S01]  /*81c0*/  FMUL.FTZ R58, R40.reuse, R57 ;  /* 0x00000039283a7220 */ /* 0x040fe20000410000 */
[----:B------:R-:W-:Y:S01]  /*81d0*/  FFMA.FTZ R57, R43, R54, R66 ;  /* 0x000000362b397223 */ /* 0x000fe20000010042 */
[----:B------:R-:W-:Y:S01]  /*81e0*/  FFMA.FTZ R63, R40, R42, -R63 ;  /* 0x0000002a283f7223 */ /* 0x000fe2000001083f */
[----:B------:R-:W-:-:S02]  /*81f0*/  HADD2.F32 R40, -RZ, R48.H0_H0 ;  /* 0x20000030ff287230 */ /* 0x000fc40000004100 */
[----:B------:R-:W-:Y:S01]  /*8200*/  FFMA.FTZ R58, R41, R42, R58 ;  /* 0x0000002a293a7223 */ /* 0x000fe2000001003a */
[--C-:B------:R-:W-:Y:S01]  /*8210*/  HADD2.F32 R41, -RZ, R49.reuse.H0_H0 ;  /* 0x20000031ff297230 */ /* 0x100fe20000004100 */
[----:B------:R-:W-:Y:S01]  /*8220*/  F2FP.SATFINITE.E4M3.F32.PACK_AB_MERGE_C R57, R57, R64, RZ ;  /* 0x000000403939723e */ /* 0x000fe200048070ff */
[----:B------:R-:W-:Y:S02]  /*8230*/  HADD2.F32 R49, -RZ, R49.H1_H1 ;  /* 0x30000031ff317230 */ /* 0x000fe40000004100 */
[----:B------:R-:W-:Y:S01]  /*8240*/  HADD2.F32 R54, -RZ, R55.H0_H0 ;  /* 0x20000037ff367230 */ /* 0x000fe20000004100 */
[----:B------:R-:W-:Y:S01]  /*8250*/  F2FP.SATFINITE.E4M3.F32.PACK_AB_MERGE_C R58, R58, R63, RZ ;  /* 0x0000003f3a3a723e */ /* 0x000fe200048070ff */
[----:B------:R-:W-:Y:S02]  /*8260*/  HADD2.F32 R48, -RZ, R48.H1_H1 ;  /* 0x30000030ff307230 */ /* 0x000fe40000004100 */
[----:B------:R-:W-:Y:S02]  /*8270*/  HADD2.F32 R42, -RZ, R47.H0_H0 ;  /* 0x2000002fff2a7230 */ /* 0x000fe40000004100 */
[----:B------:R-:W-:-:S02]  /*8280*/  HADD2.F32 R43, -RZ, R56.H0_H0 ;  /* 0x20000038ff2b7230 */ /* 0x000fc40000004100 */
[-C--:B------:R-:W-:Y:S01]  /*8290*/  FMUL.FTZ R56, R49, R54.reuse ;  /* 0x0000003631387220 */ /* 0x080fe20000410000 */
[-C--:B------:R-:W-:Y:S01]  /*82a0*/  FMUL.FTZ R47, R48, R59.reuse ;  /* 0x0000003b302f7220 */ /* 0x080fe20000410000 */
[C---:B------:R-:W-:Y:S01]  /*82b0*/  FMUL.FTZ R54, R41.reuse, R54 ;  /* 0x0000003629367220 */ /* 0x040fe20000410000 */
[C---:B------:R-:W-:Y:S01]  /*82c0*/  FMUL.FTZ R59, R40.reuse, R59 ;  /* 0x0000003b283b7220 */ /* 0x040fe20000410000 */
[-C--:B------:R-:W-:Y:S01]  /*82d0*/  FFMA.FTZ R56, R41, R42.reuse, -R56 ;  /* 0x0000002a29387223 */ /* 0x080fe20000010838 */
[-C--:B------:R-:W-:Y:S01]  /*82e0*/  FFMA.FTZ R47, R40, R43.reuse, -R47 ;  /* 0x0000002b282f7223 */ /* 0x080fe2000001082f */
[----:B------:R-:W-:Y:S01]  /*82f0*/  FFMA.FTZ R49, R49, R42, R54 ;  /* 0x0000002a31317223 */ /* 0x000fe20000010036 */
[----:B------:R-:W-:Y:S01]  /*8300*/  FFMA.FTZ R48, R48, R43, R59 ;  /* 0x0000002b30307223 */ /* 0x000fe2000001003b */
[----:B------:R-:W-:Y:S02]  /*8310*/  F2FP.SATFINITE.E4M3.F32.PACK_AB_MERGE_C R41, R62, R61, R67 ;  /* 0x0000003d3e29723e */ /* 0x000fe40004807043 */
[----:B------:R-:W-:-:S02]  /*8320*/  F2FP.SATFINITE.E4M3.F32.PACK_AB_MERGE_C R40, R91, R60, R65 ;  /* 0x0000003c5b28723e */ /* 0x000fc40004807041 */
[----:B------:R-:W-:Y:S02]  /*8330*/  F2FP.SATFINITE.E4M3.F32.PACK_AB_MERGE_C R42, R48, R47, R58 ;  /* 0x0000002f302a723e */ /* 0x000fe4000480703a */
[----:B------:R-:W-:-:S07]  /*8340*/  F2FP.SATFINITE.E4M3.F32.PACK_AB_MERGE_C R43, R49, R56, R57 ;  /* 0x00000038312b723e */ /* 0x000fce0004807039 */
.L_x_477:
[----:B------:R-:W-:Y:S05]  /*8350*/  BSYNC B2 ;  /* 0x0000000000027941 */ /* 0x000fea0003800000 */
.L_x_476:
[----:B-1----:R0:W-:Y:S02]  /*8360*/  STG.E.128 desc[UR54][R44.64+0x80], R40 ;  /* 0x000080282c007986 */ /* 0x0021e4000c101d36 */
.L_x_475:
[----:B------:R-:W-:Y:S05]  /*8370*/  BSYNC B1 ;  /* 0x0000000000017941 */ /* 0x000fea0003800000 */
.L_x_474:
[----:B------:R-:W-:-:S13]  /*8380*/  ISETP.NE.AND P2, PT, R37, RZ, PT ;  /* 0x000000ff2500720c */ /* 0x000fda0003f45270 */
        /* <DEDUP_REMOVED lines=111> */
.L_x_479:
[----:B------:R-:W-:Y:S05]  /*8a80*/  BSYNC B1 ;  /* 0x0000000000017941 */ /* 0x000fea0003800000 */
.L_x_478:
[----:B-1----:R0:W-:Y:S01]  /*8a90*/  STG.E.128 desc[UR54][R44.64+0xa0], R40 ;  /* 0x0000a0282c007986 */ /* 0x0021e2000c101d36 */
[----:B------:R-:W-:Y:S05]  /*8aa0*/  BRA `(.L_x_457) ;  /* 0x0000006800587947 */ /* 0x000fea0003800000 */
.L_x_425:
[----:B------:R-:W-:Y:S01]  /*8ab0*/  ISETP.GE.AND P4, PT, R168, R38, PT ;  /* 0x00000026a800720c */ /* 0x000fe20003f86270 */
[----:B------:R-:W-:Y:S01]  /*8ac0*/  BSSY B1, `(.L_x_480) ;  /* 0x000002a000017945 */ /* 0x000fe20003800000 */
[----:B------:R-:W-:Y:S02]  /*8ad0*/  CS2R R64, SRZ ;  /* 0x0000000000407805 */ /* 0x000fe4000001ff00 */
[----:B0-----:R-:W-:Y:S02]  /*8ae0*/  CS2R R40, SRZ ;  /* 0x0000000000287805 */ /* 0x001fe4000001ff00 */
        /* <DEDUP_REMOVED lines=14> */
[----:B------:R-:W-:Y:S02]  /*8bd0*/  IADD3 R66, P1, P2, R108, UR4, R90 ;  /* 0x000000046c427c10 */ /* 0x000fe4000fa3e05a */
[----:B------:R-:W-:Y:S02]  /*8be0*/  CS2R R54, SRZ ;  /* 0x0000000000367805 */ /* 0x000fe4000001ff00 */
[----:B------:R-:W-:Y:S02]  /*8bf0*/  CS2R R40, SRZ ;  /* 0x0000000000287805 */ /* 0x000fe4000001ff00 */
[----:B------:R-:W-:Y:S02]  /*8c00*/  CS2R R42, SRZ ;  /* 0x00000000002a7805 */ /* 0x000fe4000001ff00 */
[----:B------:R-:W-:Y:S01]  /*8c10*/  IADD3.X R67, R12, UR5, R39, P1, P2 ;  /* 0x000000050c437c10 */ /* 0x000fe20008fe4427 */
[----:B------:R-:W-:-:S02]  /*8c20*/  ULDC.64 UR4, c[0x0][0x3e0] ;  /* 0x0000f80000047ab9 */ /* 0x000fc40000000a00 */
[----:B------:R-:W-:-:S04]  /*8c30*/  IADD3 R68, P1, P2, R102, UR4, R88 ;  /* 0x0000000466447c10 */ /* 0x000fc8000fa3e058 */
[----:B------:R-:W-:Y:S02]  /*8c40*/  IADD3.X R69, R14, UR5, R96, P1, P2 ;  /* 0x000000050e457c10 */ /* 0x000fe40008fe4460 */
[----:B------:R-:W-:Y:S02]  /*8c50*/  ISETP.GE.AND P1, PT, R22, R136, PT ;  /* 0x000000881600720c */ /* 0x000fe40003f26270 */
[----:B------:R-:W-:Y:S02]  /*8c60*/  CS2R R56, SRZ ;  /* 0x0000000000387805 */ /* 0x000fe4000001ff00 */
[----:B------:R-:W-:Y:S02]  /*8c70*/  CS2R R58, SRZ ;  /* 0x00000000003a7805 */ /* 0x000fe4000001ff00 */
[----:B------:R-:W-:Y:S02]  /*8c80*/  CS2R R44, SRZ ;  /* 0x00000000002c7805 */ /* 0x000fe4000001ff00 */
[----:B------:R-:W-:-:S05]  /*8c90*/  CS2R R46, SRZ ;  /* 0x00000000002e7805 */ /* 0x000fca000001ff00 */
[----:B------:R0:W5:Y:S04]  /*8ca0*/  @!P1 LDG.E.128 R52, desc[UR54][R66.64] ;  /* 0x0000003642349981 */ /* 0x000168000c1e1d00 */
[----:B------:R0:W5:Y:S01]  /*8cb0*/  @!P1 LDG.E.128 R40, desc[UR54][R68.64] ;  /* 0x0000003644289981 */ /* 0x000162000c1e1d00 */
[----:B------:R-:W-:Y:S02]  /*8cc0*/  ISETP.GE.AND P1, PT, R169, R136, PT ;  /* 0x00000088a900720c */ /* 0x000fe40003f26270 */
[----:B------:R-:W-:Y:S02]  /*8cd0*/  CS2R R60, SRZ ;  /* 0x00000000003c7805 */ /* 0x000fe4000001ff00 */
[----:B------:R-:W-:Y:S02]  /*8ce0*/  CS2R R62, SRZ ;  /* 0x00000000003e7805 */ /* 0x000fe4000001ff00 */
[----:B------:R-:W-:-:S02]  /*8cf0*/  CS2R R48, SRZ ;  /* 0x0000000000307805 */ /* 0x000fc4000001ff00 */
[----:B------:R-:W-:-:S05]  /*8d00*/  CS2R R50, SRZ ;  /* 0x0000000000327805 */ /* 0x000fca000001ff00 */
[----:B------:R0:W5:Y:S04]  /*8d10*/  @!P1 LDG.E.128 R56, desc[UR54][R66.64+0x20] ;  /* 0x0000203642389981 */ /* 0x000168000c1e1d00 */
[----:B------:R0:W5:Y:S01]  /*8d20*/  @!P1 LDG.E.128 R44, desc[UR54][R68.64+0x20] ;  /* 0x00002036442c9981 */ /* 0x000162000c1e1d00 */
[----:B------:R-:W-:-:S13]  /*8d30*/  ISETP.GE.AND P1, PT, R170, R136, PT ;  /* 0x00000088aa00720c */ /* 0x000fda0003f26270 */
[----:B------:R0:W5:Y:S04]  /*8d40*/  @!P1 LDG.E.128 R60, desc[UR54][R66.64+0x40] ;  /* 0x00004036423c9981 */ /* 0x000168000c1e1d00 */
[----:B------:R0:W5:Y:S02]  /*8d50*/  @!P1 LDG.E.128 R48, desc[UR54][R68.64+0x40] ;  /* 0x0000403644309981 */ /* 0x000164000c1e1d00 */
.L_x_481:
[----:B------:R-:W-:Y:S05]  /*8d60*/  BSYNC B1 ;  /* 0x0000000000017941 */ /* 0x000fea0003800000 */
.L_x_480:
[----:B------:R-:W-:Y:S01]  /*8d70*/  ISETP.GE.AND P2, PT, R211, R38, PT ;  /* 0x00000026d300720c */ /* 0x000fe20003f46270 */
[----:B------:R-:W-:Y:S01]  /*8d80*/  BSSY B1, `(.L_x_482) ;  /* 0x000002e000017945 */ /* 0x000fe20003800000 */
[----:B0-----:R-:W-:Y:S02]  /*8d90*/  CS2R R66, SRZ ;  /* 0x0000000000427805 */ /* 0x001fe4000001ff00 */
        /* <DEDUP_REMOVED lines=10> */
[----:B------:R-:W-:Y:S01]  /*8e40*/  CS2R R86, SRZ ;  /* 0x0000000000567805 */ /* 0x000fe2000001ff00 */
[----:B------:R-:W-:Y:S01]  /*8e50*/  IMAD.MOV.U32 R183, RZ, RZ, R42 ;  /* 0x000000ffffb77224 */ /* 0x000fe200078e002a */
[----:B------:R-:W-:Y:S06]  /*8e60*/  @P2 BRA `(.L_x_483) ;  /* 0x00000000007c2947 */ /* 0x000fec0003800000 */
[----:B------:R-:W-:Y:S01]  /*8e70*/  IADD3 R89, P1, P5, R108, R90, R8 ;  /* 0x0000005a6c597210 */ /* 0x000fe20007d3e008 */
[----:B------:R-:W-:Y:S01]  /*8e80*/  ULDC.64 UR4, c[0x0][0x3c8] ;  /* 0x0000f20000047ab9 */ /* 0x000fe20000000a00 */
[----:B------:R-:W-:Y:S02]  /*8e90*/  CS2R R76, SRZ ;  /* 0x00000000004c7805 */ /* 0x000fe4000001ff00 */
[----:B------:R-:W-:Y:S02]  /*8ea0*/  CS2R R78, SRZ ;  /* 0x00000000004e7805 */ /* 0x000fe4000001ff00 */
[----:B------:R-:W-:Y:S02]  /*8eb0*/  IADD3.X R39, R12, R39, R7, P1, P5 ;  /* 0x000000270c277210 */ /* 0x000fe40000fea407 */
[----:B------:R-:W-:Y:S02]  /*8ec0*/  CS2R R64, SRZ ;  /* 0x0000000000407805 */ /* 0x000fe4000001ff00 */
[----:B------:R-:W-:-:S02]  /*8ed0*/  IADD3 R90, P1, P5, R102, R88, R10 ;  /* 0x00000058665a7210 */ /* 0x000fc40007d3e00a */
[----:B------:R-:W-:Y:S02]  /*8ee0*/  CS2R R66, SRZ ;  /* 0x0000000000427805 */ /* 0x000fe4000001ff00 */
[----:B------:R-:W-:Y:S02]  /*8ef0*/  IADD3.X R96, R14, R96, R9, P1, P5 ;  /* 0x000000600e607210 */ /* 0x000fe40000fea409 */
[----:B------:R-:W-:-:S04]  /*8f00*/  IADD3 R88, P1, R89, UR4, RZ ;  /* 0x0000000459587c10 */ /* 0x000fc8000ff3e0ff */
[----:B------:R-:W-:Y:S01]  /*8f10*/  IADD3.X R89, R39, UR5, RZ, P1, !PT ;  /* 0x0000000527597c10 */ /* 0x000fe20008ffe4ff */
[----:B------:R-:W-:Y:S02]  /*8f20*/  ULDC.64 UR4, c[0x0][0x3e0] ;  /* 0x0000f80000047ab9 */ /* 0x000fe40000000a00 */
[----:B------:R-:W-:-:S04]  /*8f30*/  IADD3 R90, P1, R90, UR4, RZ ;  /* 0x000000045a5a7c10 */ /* 0x000fc8000ff3e0ff */
[----:B------:R-:W-:Y:S02]  /*8f40*/  IADD3.X R91, R96, UR5, RZ, P1, !PT ;  /* 0x00000005605b7c10 */ /* 0x000fe40008ffe4ff */
        /* <DEDUP_REMOVED lines=17> */
.L_x_483:
[----:B------:R-:W-:Y:S05]  /*9060*/  BSYNC B1 ;  /* 0x0000000000017941 */ /* 0x000fea0003800000 */
.L_x_482:
        /* <DEDUP_REMOVED lines=23> */
[----:B------:R-:W-:Y:S01]  /*91e0*/  IMAD.MOV.U32 R151, RZ, RZ, R84 ;  /* 0x000000ffff977224 */ /* 0x000fe200078e0054 */
[----:B------:R-:W-:Y:S06]  /*91f0*/  @!P1 BRA `(.L_x_484) ;  /* 0x0000000000049947 */ /* 0x000fec0003800000 */
[----:B------:R-:W-:Y:S01]  /*9200*/  BPT.TRAP 0x1 ;  /* 0x000000040000795c */ /* 0x000fe20000300000 */
.L_x_484:
[----:B------:R-:W-:Y:S01]  /*9210*/  IMAD R39, R19, 0x8, R18 ;  /* 0x0000000813277824 */ /* 0x000fe200078e0212 */
[----:B------:R-:W-:Y:S01]  /*9220*/  SHF.L.U32 R96, R171, 0x1f, RZ ;  /* 0x0000001fab607819 */ /* 0x000fe200000006ff */
[----:B------:R-:W1:Y:S01]  /*9230*/  LDC R153, c[0x0][0x2e4] ;  /* 0x0000b900ff997b82 */ /* 0x000e620000000800 */
[----:B------:R-:W-:Y:S02]  /*9240*/  BSSY B1, `(.L_x_485) ;  /* 0x0000004000017945 */ /* 0x000fe40003800000 */
[----:B------:R-:W2:Y:S05]  /*9250*/  SYNCS.PHASECHK.TRANS64.TRYWAIT P5, [R39+URZ+0x29890], R96 ;  /* 0x02989060270075a7 */ /* 0x000eaa00080a017f */
[----:B------:R-:W3:Y:S01]  /*9260*/  LDC.64 R138, c[0x0][0x2f0] ;  /* 0x0000bc00ff8a7b82 */ /* 0x000ee20000000a00 */
[----:B--2---:R-:W-:Y:S05]  /*9270*/  @!P5 BRA `(.L_x_486) ;  /* 0x000001d400fcd947 */ /* 0x004fea0003800000 */
.L_x_737:
[----:B------:R-:W-:Y:S05]  /*9280*/  BSYNC B1 ;  /* 0x0000000000017941 */ /* 0x000fea0003800000 */
.L_x_485:
[----:B------:R-:W-:Y:S01]  /*9290*/  BSSY B1, `(.L_x_487) ;  /* 0x00002ee000017945 */ /* 0x000fe20003800000 */
[----:B-1----:R-:W-:Y:S02]  /*92a0*/  IMAD.IADD R158, R153, 0x1, -R97 ;  /* 0x00000001999e7824 */ /* 0x002fe400078e0a61 */
[----:B------:R-:W-:Y:S01]  /*92b0*/  IMAD.MOV.U32 R141, RZ, RZ, R93 ;  /* 0x000000ffff8d7224 */ /* 0x000fe200078e005d */
[----:B------:R-:W-:Y:S06]  /*92c0*/  @P4 BRA `(.L_x_488) ;  /* 0x0000002c00a84947 */ /* 0x000fec0003800000 */
[----:B------:R-:W-:Y:S01]  /*92d0*/  ISETP.NE.AND P4, PT, R32, RZ, PT ;  /* 0x000000ff2000720c */ /* 0x000fe20003f85270 */
[-C--:B0--3--:R-:W-:Y:S01]  /*92e0*/  IMAD R88, R137, R138.reuse, RZ ;  /* 0x0000008a89587224 */ /* 0x089fe200078e02ff */
[----:B------:R-:W-:Y:S01]  /*92f0*/  BSSY B2, `(.L_x_489) ;  /* 0x00000f6000027945 */ /* 0x000fe20003800000 */
[----:B------:R-:W-:-:S04]  /*9300*/  IMAD.WIDE.U32 R142, R168, R138, R140 ;  /* 0x0000008aa88e7225 */ /* 0x000fc800078e008c */
[----:B------:R-:W-:-:S04]  /*9310*/  IMAD R89, R168, R139, R88 ;  /* 0x0000008ba8597224 */ /* 0x000fc800078e0258 */
[----:B------:R-:W-:Y:S02]  /*9320*/  IMAD.IADD R178, R89, 0x1, R143 ;  /* 0x0000000159b27824 */ /* 0x000fe400078e028f */
[----:B------:R-:W-:Y:S05]  /*9330*/  @!P4 BRA `(.L_x_490) ;  /* 0x0000000c00c4c947 */ /* 0x000fea0003800000 */
[----:B------:R-:W-:Y:S01]  /*9340*/  SEL R88, R97, R158, !P0 ;  /* 0x0000009e61587207 */ /* 0x000fe20004000000 */
[----:B------:R-:W-:Y:S01]  /*9350*/  BSSY B3, `(.L_x_491) ;  /* 0x00000e5000037945 */ /* 0x000fe20003800000 */
[----:B------:R-:W-:Y:S02]  /*9360*/  IADD3 R186, P4, P5, R116, R142, R20 ;  /* 0x0000008e74ba7210 */ /* 0x000fe40007d9e014 */
[----:B------:R-:W-:Y:S02]  /*9370*/  SHF.R.S32.HI R89, RZ, 0x1f, R88 ;  /* 0x0000001fff597819 */ /* 0x000fe40000011458 */
[----:B------:R-:W-:Y:S02]  /*9380*/  IADD3.X R184, R0, R178, R28, P4, P5 ;  /* 0x000000b200b87210 */ /* 0x000fe400027ea41c */
[----:B------:R-:W-:Y:S02]  /*9390*/  LEA.HI R88, R89, R88, RZ, 0x5 ;  /* 0x0000005859587211 */ /* 0x000fe400078f28ff */
[----:B------:R-:W-:-:S02]  /*93a0*/  ISETP.GE.AND P4, PT, R22, R136, PT ;  /* 0x000000881600720c */ /* 0x000fc40003f86270 */
[----:B------:R-:W-:-:S04]  /*93b0*/  LEA.HI.SX32 R88, R88, R15, 0x1b ;  /* 0x0000000f58587211 */ /* 0x000fc800078fdaff */
[----:B------:R-:W-:Y:S02]  /*93c0*/  SHF.R.S32.HI R89, RZ, 0x1f, R88 ;  /* 0x0000001fff597819 */ /* 0x000fe40000011458 */
[----:B------:R-:W-:Y:S02]  /*93d0*/  SHF.L.U32 R187, R88, 0x4, RZ ;  /* 0x0000000458bb7819 */ /* 0x000fe400000006ff */
[----:B------:R-:W-:Y:S02]  /*93e0*/  LEA.HI R89, R89, R88, RZ, 0x2 ;  /* 0x0000005859597211 */ /* 0x000fe400078f10ff */
[----:B------:R-:W-:Y:S02]  /*93f0*/  LOP3.LUT R88, R172, 0x30, R187, 0xf8, !PT ;  /* 0x00000030ac587812 */ /* 0x000fe400078ef8bb */
[----:B------:R-:W-:Y:S02]  /*9400*/  SHF.R.S32.HI R89, RZ, 0x2, R89 ;  /* 0x00000002ff597819 */ /* 0x000fe40000011459 */
[----:B------:R-:W-:-:S03]  /*9410*/  LOP3.LUT R88, R88, R173, RZ, 0x3c, !PT ;  /* 0x000000ad58587212 */ /* 0x000fc600078e3cff */
[----:B------:R-:W-:-:S04]  /*9420*/  IMAD R89, R89, 0x2800, R174 ;  /* 0x0000280059597824 */ /* 0x000fc800078e02ae */
[----:B------:R-:W-:Y:S02]  /*9430*/  IMAD.IADD R88, R89, 0x1, R88 ;  /* 0x0000000159587824 */ /* 0x000fe400078e0258 */
[C---:B------:R-:W-:Y:S02]  /*9440*/  IMAD R89, R19.reuse, 0x7800, R135 ;  /* 0x0000780013597824 */ /* 0x040fe400078e0287 */
[----:B------:R-:W-:Y:S02]  /*9450*/  IMAD R91, R19, 0x7800, R88 ;  /* 0x00007800135b7824 */ /* 0x000fe400078e0258 */
[C---:B------:R-:W-:Y:S02]  /*9460*/  IMAD.IADD R89, R18.reuse, 0x1, R89 ;  /* 0x0000000112597824 */ /* 0x040fe400078e0259 */
[----:B------:R-:W-:-:S04]  /*9470*/  IMAD.IADD R92, R18, 0x1, R91 ;  /* 0x00000001125c7824 */ /* 0x000fc800078e025b */
[----:B------:R-:W0:Y:S04]  /*9480*/  LDS.128 R88, [R89+0x1a400] ;  /* 0x01a4000059587984 */ /* 0x000e280000000c00 */
[----:B------:R-:W1:Y:S01]  /*9490*/  LDS.128 R92, [R92+0x1a400] ;  /* 0x01a400005c5c7984 */ /* 0x000e620000000c00 */
[----:B------:R-:W-:Y:S05]  /*94a0*/  @P4 BRA `(.L_x_492) ;  /* 0x0000000c003c4947 */ /* 0x000fea0003800000 */
[----:B------:R-:W-:Y:S02]  /*94b0*/  F2FP.F16.E4M3.UNPACK_B R192, R188.H1 ;  /* 0x000000bcffc0723e */ /* 0x000fe400030006ff */
[----:B-1----:R-:W-:Y:S02]  /*94c0*/  F2FP.F16.E4M3.UNPACK_B R189, R92.H1 ;  /* 0x0000005cffbd723e */ /* 0x002fe400030006ff */
[----:B0-----:R-:W-:Y:S01]  /*94d0*/  F2FP.F16.E4M3.UNPACK_B R54, R88.H1 ;  /* 0x00000058ff36723e */ /* 0x001fe200030006ff */
[----:B------:R-:W-:Y:S01]  /*94e0*/  HADD2.F32 R193, -RZ, R192.H0_H0 ;  /* 0x200000c0ffc17230 */ /* 0x000fe20000004100 */
[----:B------:R-:W-:Y:S01]  /*94f0*/  F2FP.F16.E4M3.UNPACK_B R52, R190.H1 ;  /* 0x000000beff34723e */ /* 0x000fe200030006ff */
[----:B------:R-:W-:Y:S01]  /*9500*/  HADD2.F32 R40, -RZ, R189.H0_H0 ;  /* 0x200000bdff287230 */ /* 0x000fe20000004100 */
[----:B------:R-:W-:Y:S01]  /*9510*/  F2FP.F16.E4M3.UNPACK_B R88, R88 ;  /* 0x00000058ff58723e */ /* 0x000fe200020006ff */
[----:B------:R-:W-:Y:S01]  /*9520*/  HADD2.F32 R42, -RZ, R54.H0_H0 ;  /* 0x20000036ff2a7230 */ /* 0x000fe20000004100 */
[----:B------:R-:W-:Y:S01]  /*9530*/  F2FP.F16.E4M3.UNPACK_B R226, R90.H1 ;  /* 0x0000005affe2723e */ /* 0x000fe200030006ff */
[----:B------:R-:W-:-:S02]  /*9540*/  HADD2.F32 R191, -RZ, R52.H0_H0 ;  /* 0x20000034ffbf7230 */ /* 0x000fc40000004100 */
[-C--:B------:R-:W-:Y:S01]  /*9550*/  FMUL.FTZ R195, R40, R193.reuse ;  /* 0x000000c128c37220 */ /* 0x080fe20000410000 */
[----:B------:R-:W-:Y:S02]  /*9560*/  HADD2.F32 R192, -RZ, R192.H1_H1 ;  /* 0x300000c0ffc07230 */ /* 0x000fe40000004100 */
[C---:B------:R-:W-:Y:S01]  /*9570*/  FMUL.FTZ R193, R42.reuse, R193 ;  /* 0x000000c12ac17220 */ /* 0x040fe20000410000 */
[----:B------:R-:W-:Y:S02]  /*9580*/  HADD2.F32 R189, -RZ, R189.H1_H1 ;  /* 0x300000bdffbd7230 */ /* 0x000fe40000004100 */
[-C--:B------:R-:W-:Y:S01]  /*9590*/  FFMA.FTZ R42, R42, R191.reuse, -R195 ;  /* 0x000000bf2a2a7223 */ /* 0x080fe200000108c3 */
[----:B------:R-:W-:Y:S02]  /*95a0*/  HADD2.F32 R54, -RZ, R54.H1_H1 ;  /* 0x30000036ff367230 */ /* 0x000fe40000004100 */
[----:B------:R-:W-:Y:S01]  /*95b0*/  FFMA.FTZ R40, R40, R191, R193 ;  /* 0x000000bf28287223 */ /* 0x000fe200000100c1 */
[----:B------:R-:W-:-:S02]  /*95c0*/  HADD2.F32 R52, -RZ, R52.H1_H1 ;  /* 0x30000034ff347230 */ /* 0x000fc40000004100 */
[CC--:B------:R-:W-:Y:S01]  /*95d0*/  FMUL.FTZ R191, R189.reuse, R192.reuse ;  /* 0x000000c0bdbf7220 */ /* 0x0c0fe20000410000 */
[----:B------:R-:W-:Y:S01]  /*95e0*/  F2FP.F16.E4M3.UNPACK_B R229, R185.H1 ;  /* 0x000000b9ffe5723e */ /* 0x000fe200030006ff */
[C---:B------:R-:W-:Y:S01]  /*95f0*/  FMUL.FTZ R192, R54.reuse, R192 ;  /* 0x000000c036c07220 */ /* 0x040fe20000410000 */
[--C-:B------:R-:W-:Y:S02]  /*9600*/  HADD2.F32 R230, -RZ, R226.reuse.H0_H0 ;  /* 0x200000e2ffe67230 */ /* 0x100fe40000004100 */
[-C--:B------:R-:W-:Y:S01]  /*9610*/  FFMA.FTZ R191, R54, R52.reuse, -R191 ;  /* 0x0000003436bf7223 */ /* 0x080fe200000108bf */
[----:B------:R-:W-:Y:S02]  /*9620*/  HADD2.F32 R226, -RZ, R226.H1_H1 ;  /* 0x300000e2ffe27230 */ /* 0x000fe40000004100 */
[----:B------:R-:W-:Y:S01]  /*9630*/  FFMA.FTZ R189, R189, R52, R192 ;  /* 0x00000034bdbd7223 */ /* 0x000fe200000100c0 */
[----:B------:R-:W-:Y:S01]  /*9640*/  F2FP.F16.E4M3.UNPACK_B R192, R188 ;  /* 0x000000bcffc0723e */ /* 0x000fe200020006ff */
[--C-:B------:R-:W-:Y:S01]  /*9650*/  HADD2.F32 R188, -RZ, R88.reuse.H0_H0 ;  /* 0x20000058ffbc7230 */ /* 0x100fe20000004100 */
[----:B------:R-:W-:Y:S01]  /*9660*/  F2FP.F16.E4M3.UNPACK_B R52, R92 ;  /* 0x0000005cff34723e */ /* 0x000fe200020006ff */
[----:B------:R-:W-:Y:S01]  /*9670*/  HADD2.F32 R88, -RZ, R88.H1_H1 ;  /* 0x30000058ff587230 */ /* 0x000fe20000004100 */
[----:B------:R-:W-:Y:S01]  /*9680*/  F2FP.F16.E4M3.UNPACK_B R92, R190 ;  /* 0x000000beff5c723e */ /* 0x000fe200020006ff */
[----:B------:R-:W-:Y:S01]  /*9690*/  HADD2.F32 R195, -RZ, R192.H0_H0 ;  /* 0x200000c0ffc37230 */ /* 0x000fe20000004100 */
[----:B------:R-:W-:Y:S01]  /*96a0*/  F2FP.F16.E4M3.UNPACK_B R90, R90 ;  /* 0x0000005aff5a723e */ /* 0x000fe200020006ff */
[----:B------:R-:W-:Y:S01]  /*96b0*/  HADD2.F32 R54, -RZ, R52.H0_H0 ;  /* 0x20000034ff367230 */ /* 0x000fe20000004100 */
[----:B------:R-:W-:Y:S01]  /*96c0*/  SHF.R.U32.HI R190, RZ, 0x10, R53 ;  /* 0x00000010ffbe7819 */ /* 0x000fe20000011635 */
[----:B------:R-:W-:Y:S01]  /*96d0*/  HADD2.F32 R193, -RZ, R92.H0_H0 ;  /* 0x2000005cffc17230 */ /* 0x000fe20000004100 */
[----:B------:R-:W-:Y:S01]  /*96e0*/  SHF.R.U32.HI R194, RZ, 0x8, R41 ;  /* 0x00000008ffc27819 */ /* 0x000fe20000011629 */
[----:B------:R-:W-:-:S02]  /*96f0*/  HADD2.F32 R52, -RZ, R52.H1_H1 ;  /* 0x30000034ff347230 */ /* 0x000fc40000004100 */
[-C--:B------:R-:W-:Y:S01]  /*9700*/  FMUL.FTZ R225, R54, R195.reuse ;  /* 0x000000c336e17220 */ /* 0x080fe20000410000 */
[C---:B------:R-:W-:Y:S01]  /*9710*/  FMUL.FTZ R195, R188.reuse, R195 ;  /* 0x000000c3bcc37220 */ /* 0x040fe20000410000 */
[--C-:B------:R-:W-:Y:S01]  /*9720*/  HADD2.F32 R231, -RZ, R229.reuse.H0_H0 ;  /* 0x200000e5ffe77230 */ /* 0x100fe20000004100 */
[----:B------:R-:W-:Y:S01]  /*9730*/  F2FP.F16.E4M3.UNPACK_B R185, R185 ;  /* 0x000000b9ffb9723e */ /* 0x000fe200020006ff */
[-C--:B------:R-:W-:Y:S01]  /*9740*/  FFMA.FTZ R188, R188, R193.reuse, -R225 ;  /* 0x000000c1bcbc7223 */ /* 0x080fe200000108e1 */
[----:B------:R-:W-:Y:S01]  /*9750*/  FFMA.FTZ R54, R54, R193, R195 ;  /* 0x000000c136367223 */ /* 0x000fe200000100c3 */
[----:B------:R-:W-:Y:S01]  /*9760*/  HADD2.F32 R195, -RZ, R192.H1_H1 ;  /* 0x300000c0ffc37230 */ /* 0x000fe20000004100 */
[----:B------:R-:W-:Y:S01]  /*9770*/  SHF.R.U32.HI R192, RZ, 0x10, R55 ;  /* 0x00000010ffc07819 */ /* 0x000fe20000011637 */
[----:B------:R-:W-:Y:S01]  /*9780*/  HADD2.F32 R193, -RZ, R92.H1_H1 ;  /* 0x3000005cffc17230 */ /* 0x000fe20000004100 */
[----:B------:R-:W-:Y:S01]  /*9790*/  LOP3.LUT R206, R41, 0xff0000ff, RZ, 0xc0, !PT ;  /* 0xff0000ff29ce7812 */ /* 0x000fe200078ec0ff */
[----:B------:R-:W-:-:S02]  /*97a0*/  HADD2.F32 R229, -RZ, R229.H1_H1 ;  /* 0x300000e5ffe57230 */ /* 0x000fc40000004100 */
[-C--:B------:R-:W-:Y:S01]  /*97b0*/  FMUL.FTZ R225, R52, R195.reuse ;  /* 0x000000c334e17220 */ /* 0x080fe20000410000 */
[----:B------:R-:W-:Y:S01]  /*97c0*/  FMUL.FTZ R195, R88, R195 ;  /* 0x000000c358c37220 */ /* 0x000fe20000410000 */
[----:B------:R-:W-:Y:S01]  /*97d0*/  F2FP.SATFINITE.E4M3.F32.PACK_AB_MERGE_C R191, R191, R42, RZ ;  /* 0x0000002abfbf723e */ /* 0x000fe200048070ff */
[----:B------:R-:W-:Y:S02]  /*97e0*/  IMAD.U32 R190, R190, 0x10000, RZ ;  /* 0x00010000bebe7824 */ /* 0x000fe400078e00ff */
[----:B------:R-:W-:Y:S01]  /*97f0*/  FFMA.FTZ R92, R88, R193, -R225 ;  /* 0x000000c1585c7223 */ /* 0x000fe200000108e1 */
[----:B------:R-:W-:Y:S01]  /*9800*/  IMAD.MOV.U32 R225, RZ, RZ, R94 ;  /* 0x000000ffffe17224 */ /* 0x000fe200078e005e */
[----:B------:R-:W-:Y:S01]  /*9810*/  F2FP.F16.E4M3.UNPACK_B R94, R183.H1 ;  /* 0x000000b7ff5e723e */ /* 0x000fe200030006ff */
[----:B------:R-:W-:Y:S01]  /*9820*/  FFMA.FTZ R52, R52, R193, R195 ;  /* 0x000000c134347223 */ /* 0x000fe200000100c3 */
[----:B------:R-:W-:Y:S02]  /*9830*/  SHF.R.U32.HI R88, RZ, 0x8, R53 ;  /* 0x00000008ff587819 */ /* 0x000fe40000011635 */
[----:B------:R-:W-:Y:S01]  /*9840*/  F2FP.F16.E4M3.UNPACK_B R227, R225.H1 ;  /* 0x000000e1ffe3723e */ /* 0x000fe200030006ff */
[--C-:B------:R-:W-:Y:S01]  /*9850*/  HADD2.F32 R233, -RZ, R94.reuse.H0_H0 ;  /* 0x2000005effe97230 */ /* 0x100fe20000004100 */
[----:B------:R-:W-:Y:S01]  /*9860*/  F2FP.F16.E4M3.UNPACK_B R183, R183 ;  /* 0x000000b7ffb7723e */ /* 0x000fe200020006ff */
[----:B------:R-:W-:Y:S01]  /*9870*/  HADD2.F32 R94, -RZ, R94.H1_H1 ;  /* 0x3000005eff5e7230 */ /* 0x000fe20000004100 */
[----:B------:R-:W-:Y:S01]  /*9880*/  F2FP.F16.E4M3.UNPACK_B R225, R225 ;  /* 0x000000e1ffe1723e */ /* 0x000fe200020006ff */
[--C-:B------:R-:W-:Y:S01]  /*9890*/  HADD2.F32 R228, -RZ, R227.reuse.H0_H0 ;  /* 0x200000e3ffe47230 */ /* 0x100fe20000004100 */
[----:B------:R-:W-:Y:S01]  /*98a0*/  LOP3.LUT R193, R53, 0xff0000ff, RZ, 0xc0, !PT ;  /* 0xff0000ff35c17812 */ /* 0x000fe200078ec0ff */
[----:B------:R-:W-:Y:S01]  /*98b0*/  HADD2.F32 R227, -RZ, R227.H1_H1 ;  /* 0x300000e3ffe37230 */ /* 0x000fe20000004100 */
[----:B------:R-:W-:-:S02]  /*98c0*/  SHF.R.U32.HI R53, RZ, 0x8, R55 ;  /* 0x00000008ff357819 */ /* 0x000fc40000011637 */
[-C--:B------:R-:W-:Y:S01]  /*98d0*/  FMUL.FTZ R232, R228, R233.reuse ;  /* 0x000000e9e4e87220 */ /* 0x080fe20000410000 */
[----:B------:R-:W-:Y:S01]  /*98e0*/  FMUL.FTZ R233, R230, R233 ;  /* 0x000000e9e6e97220 */ /* 0x000fe20000410000 */
[----:B------:R-:W-:Y:S02]  /*98f0*/  SHF.L.U32 R88, R88, 0x8, RZ ;  /* 0x0000000858587819 */ /* 0x000fe400000006ff */
[-C--:B------:R-:W-:Y:S01]  /*9900*/  FFMA.FTZ R232, R230, R231.reuse, -R232 ;  /* 0x000000e7e6e87223 */ /* 0x080fe200000108e8 */
[----:B------:R-:W-:Y:S01]  /*9910*/  FFMA.FTZ R233, R228, R231, R233 ;  /* 0x000000e7e4e97223 */ /* 0x000fe200000100e9 */
[-C--:B------:R-:W-:Y:S01]  /*9920*/  FMUL.FTZ R228, R227, R94.reuse ;  /* 0x0000005ee3e47220 */ /* 0x080fe20000410000 */
[C---:B------:R-:W-:Y:S01]  /*9930*/  FMUL.FTZ R94, R226.reuse, R94 ;  /* 0x0000005ee25e7220 */ /* 0x040fe20000410000 */
[----:B------:R-:W-:Y:S01]  /*9940*/  HADD2.F32 R231, -RZ, R183.H0_H0 ;  /* 0x200000b7ffe77230 */ /* 0x000fe20000004100 */
[----:B------:R-:W-:Y:S01]  /*9950*/  LOP3.LUT R195, R55, 0xff0000ff, RZ, 0xc0, !PT ;  /* 0xff0000ff37c37812 */ /* 0x000fe200078ec0ff */
[-C--:B------:R-:W-:Y:S01]  /*9960*/  FFMA.FTZ R226, R226, R229.reuse, -R228 ;  /* 0x000000e5e2e27223 */ /* 0x080fe200000108e4 */
[----:B------:R-:W-:Y:S01]  /*9970*/  FFMA.FTZ R94, R227, R229, R94 ;  /* 0x000000e5e35e7223 */ /* 0x000fe2000001005e */
[----:B------:R-:W-:Y:S01]  /*9980*/  HADD2.F32 R227, -RZ, R225.H0_H0 ;  /* 0x200000e1ffe37230 */ /* 0x000fe20000004100 */
[----:B------:R-:W-:Y:S01]  /*9990*/  LOP3.LUT R193, R193, 0xff00, R88, 0xf8, !PT ;  /* 0x0000ff00c1c17812 */ /* 0x000fe200078ef858 */
[----:B------:R-:W-:Y:S01]  /*99a0*/  HADD2.F32 R229, -RZ, R90.H0_H0 ;  /* 0x2000005affe57230 */ /* 0x000fe20000004100 */
[----:B------:R-:W-:Y:S01]  /*99b0*/  SHF.R.U32.HI R55, RZ, 0x10, R41 ;  /* 0x00000010ff377819 */ /* 0x000fe20000011629 */
[----:B------:R-:W-:-:S02]  /*99c0*/  IMAD.SHL.U32 R88, R53, 0x100, RZ ;  /* 0x0000010035587824 */ /* 0x000fc400078e00ff */
[-C--:B------:R-:W-:Y:S01]  /*99d0*/  FMUL.FTZ R230, R227, R231.reuse ;  /* 0x000000e7e3e67220 */ /* 0x080fe20000410000 */
[----:B------:R-:W-:Y:S02]  /*99e0*/  IMAD.SHL.U32 R53, R194, 0x100, RZ ;  /* 0x00000100c2357824 */ /* 0x000fe400078e00ff */
[----:B------:R-:W-:Y:S01]  /*99f0*/  FMUL.FTZ R231, R229, R231 ;  /* 0x000000e7e5e77220 */ /* 0x000fe20000410000 */
[----:B------:R-:W-:Y:S01]  /*9a00*/  HADD2.F32 R228, -RZ, R185.H0_H0 ;  /* 0x200000b9ffe47230 */ /* 0x000fe20000004100 */
[----:B------:R-:W-:Y:S01]  /*9a10*/  F2FP.SATFINITE.E4M3.F32.PACK_AB_MERGE_C R189, R189, R40, RZ ;  /* 0x00000028bdbd723e */ /* 0x000fe200048070ff */
[----:B------:R-:W-:Y:S01]  /*9a20*/  HADD2.F32 R183, -RZ, R183.H1_H1 ;  /* 0x300000b7ffb77230 */ /* 0x000fe20000004100 */
[----:B------:R-:W-:Y:S01]  /*9a30*/  LOP3.LUT R206, R206, 0xff00, R53, 0xf8, !PT ;  /* 0x0000ff00cece7812 */ /* 0x000fe200078ef835 */
[----:B------:R-:W-:Y:S02]  /*9a40*/  HADD2.F32 R225, -RZ, R225.H1_H1 ;  /* 0x300000e1ffe17230 */ /* 0x000fe40000004100 */
[----:B------:R-:W-:Y:S01]  /*9a50*/  FFMA.FTZ R231, R227, R228, R231 ;  /* 0x000000e4e3e77223 */ /* 0x000fe200000100e7 */
[----:B------:R-:W-:Y:S01]  /*9a60*/  HADD2.F32 R90, -RZ, R90.H1_H1 ;  /* 0x3000005aff5a7230 */ /* 0x000fe20000004100 */
[----:B------:R-:W-:Y:S01]  /*9a70*/  LOP3.LUT R195, R195, 0xff00, R88, 0xf8, !PT ;  /* 0x0000ff00c3c37812 */ /* 0x000fe200078ef858 */
[----:B------:R-:W-:-:S02]  /*9a80*/  IMAD.U32 R55, R55, 0x10000, RZ ;  /* 0x0001000037377824 */ /* 0x000fc400078e00ff */
[-C--:B------:R-:W-:Y:S01]  /*9a90*/  FMUL.FTZ R227, R225, R183.reuse ;  /* 0x000000b7e1e37220 */ /* 0x080fe20000410000 */
[----:B------:R-:W-:Y:S02]  /*9aa0*/  HADD2.F32 R185, -RZ, R185.H1_H1 ;  /* 0x300000b9ffb97230 */ /* 0x000fe40000004100 */
[----:B------:R-:W-:Y:S01]  /*9ab0*/  FMUL.FTZ R183, R90, R183 ;  /* 0x000000b75ab77220 */ /* 0x000fe20000410000 */
[----:B------:R-:W-:Y:S01]  /*9ac0*/  F2FP.SATFINITE.E4M3.F32.PACK_AB_MERGE_C R88, R92, R188, R191 ;  /* 0x000000bc5c58723e */ /* 0x000fe200048070bf */
[----:B------:R-:W-:Y:S01]  /*9ad0*/  FFMA.FTZ R230, R229, R228, -R230 ;  /* 0x000000e4e5e67223 */ /* 0x000fe200000108e6 */
[----:B------:R-:W-:Y:S01]  /*9ae0*/  LOP3.LUT R55, R206, 0xff0000, R55, 0xf8, !PT ;  /* 0x00ff0000ce377812 */ /* 0x000fe200078ef837 */
[-C--:B------:R-:W-:Y:S01]  /*9af0*/  FFMA.FTZ R227, R90, R185.reuse, -R227 ;  /* 0x000000b95ae37223 */ /* 0x080fe200000108e3 */
[----:B------:R-:W-:Y:S01]  /*9b00*/  FFMA.FTZ R90, R225, R185, R183 ;  /* 0x000000b9e15a7223 */ /* 0x000fe200000100b7 */
[----:B------:R-:W-:Y:S02]  /*9b10*/  F2FP.F16.E4M3.UNPACK_B R183, R93 ;  /* 0x0000005dffb7723e */ /* 0x000fe400020006ff */
[----:B------:R-:W-:-:S02]  /*9b20*/  F2FP.SATFINITE.E4M3.F32.PACK_AB_MERGE_C R92, R52, R54, R189 ;  /* 0x00000036345c723e */ /* 0x000fc400048070bd */
[----:B------:R-:W-:Y:S01]  /*9b30*/  F2FP.F16.E4M3.UNPACK_B R188, R55 ;  /* 0x00000037ffbc723e */ /* 0x000fe200020006ff */
[--C-:B------:R-:W-:Y:S01]  /*9b40*/  HADD2.F32 R40, -RZ, R183.reuse.H0_H0 ;  /* 0x200000b7ff287230 */ /* 0x100fe20000004100 */
[----:B------:R-:W-:Y:S01]  /*9b50*/  LOP3.LUT R53, R193, 0xff0000, R190, 0xf8, !PT ;  /* 0x00ff0000c1357812 */ /* 0x000fe200078ef8be */
[----:B------:R-:W-:Y:S01]  /*9b60*/  HADD2.F32 R183, -RZ, R183.H1_H1 ;  /* 0x300000b7ffb77230 */ /* 0x000fe20000004100 */
[----:B------:R-:W-:Y:S01]  /*9b70*/  F2FP.F16.E4M3.UNPACK_B R52, R89 ;  /* 0x00000059ff34723e */ /* 0x000fe200020006ff */
[----:B------:R-:W-:Y:S01]  /*9b80*/  HADD2.F32 R189, -RZ, R188.H0_H0 ;  /* 0x200000bcffbd7230 */ /* 0x000fe20000004100 */
[----:B------:R-:W-:Y:S02]  /*9b90*/  F2FP.F16.E4M3.UNPACK_B R54, R53 ;  /* 0x00000035ff36723e */ /* 0x000fe400020006ff */
[----:B------:R-:W-:Y:S01]  /*9ba0*/  F2FP.SATFINITE.E4M3.F32.PACK_AB_MERGE_C R94, R94, R233, RZ ;  /* 0x000000e95e5e723e */ /* 0x000fe200048070ff */
[----:B------:R-:W-:Y:S02]  /*9bb0*/  HADD2.F32 R42, -RZ, R52.H0_H0 ;  /* 0x20000034ff2a7230 */ /* 0x000fe40000004100 */
[----:B------:R-:W-:Y:S01]  /*9bc0*/  FMUL.FTZ R191, R40, R189 ;  /* 0x000000bd28bf7220 */ /* 0x000fe20000410000 */
[----:B------:R-:W-:Y:S01]  /*9bd0*/  HADD2.F32 R185, -RZ, R54.H0_H0 ;  /* 0x20000036ffb97230 */ /* 0x000fe20000004100 */
[----:B------:R-:W-:Y:S01]  /*9be0*/  F2FP.SATFINITE.E4M3.F32.PACK_AB_MERGE_C R94, R90, R231, R94 ;  /* 0x000000e75a5e723e */ /* 0x000fe2000480705e */
[----:B------:R-:W-:-:S02]  /*9bf0*/  HADD2.F32 R90, -RZ, R188.H1_H1 ;  /* 0x300000bcff5a7230 */ /* 0x000fc40000004100 */
[C---:B------:R-:W-:Y:S01]  /*9c00*/  FMUL.FTZ R189, R42.reuse, R189 ;  /* 0x000000bd2abd7220 */ /* 0x040fe20000410000 */
[----:B------:R-:W-:Y:S01]  /*9c10*/  HADD2.F32 R52, -RZ, R52.H1_H1 ;  /* 0x30000034ff347230 */ /* 0x000fe20000004100 */
[----:B------:R-:W-:Y:S01]  /*9c20*/  SHF.R.U32.HI R198, RZ, 0x8, R43 ;  /* 0x00000008ffc67819 */ /* 0x000fe2000001162b */
[-C--:B------:R-:W-:Y:S01]  /*9c30*/  FFMA.FTZ R42, R42, R185.reuse, -R191 ;  /* 0x000000b92a2a7223 */ /* 0x080fe200000108bf */
[----:B------:R-:W-:Y:S01]  /*9c40*/  FFMA.FTZ R40, R40, R185, R189 ;  /* 0x000000b928287223 */ /* 0x000fe200000100bd */
[----:B------:R-:W-:Y:S01]  /*9c50*/  HADD2.F32 R185, -RZ, R54.H1_H1 ;  /* 0x30000036ffb97230 */ /* 0x000fe20000004100 */
[----:B------:R-:W-:Y:S01]  /*9c60*/  F2FP.F16.E4M3.UNPACK_B R188, R55.H1 ;  /* 0x00000037ffbc723e */ /* 0x000fe200030006ff */
[-C--:B------:R-:W-:Y:S01]  /*9c70*/  FMUL.FTZ R55, R183, R90.reuse ;  /* 0x0000005ab7377220 */ /* 0x080fe20000410000 */
[----:B------:R-:W-:Y:S01]  /*9c80*/  F2FP.F16.E4M3.UNPACK_B R93, R93.H1 ;  /* 0x0000005dff5d723e */ /* 0x000fe200030006ff */
[----:B------:R-:W-:Y:S01]  /*9c90*/  FMUL.FTZ R190, R52, R90 ;  /* 0x0000005a34be7220 */ /* 0x000fe20000410000 */
[----:B------:R-:W-:Y:S01]  /*9ca0*/  F2FP.F16.E4M3.UNPACK_B R89, R89.H1 ;  /* 0x00000059ff59723e */ /* 0x000fe200030006ff */
[----:B------:R-:W-:Y:S01]  /*9cb0*/  IMAD.SHL.U32 R198, R198, 0x100, RZ ;  /* 0x00000100c6c67824 */ /* 0x000fe200078e00ff */
[----:B------:R-:W-:Y:S01]  /*9cc0*/  SHF.R.U32.HI R41, RZ, 0x10, R43 ;  /* 0x00000010ff297819 */ /* 0x000fe2000001162b */
[----:B------:R-:W-:Y:S01]  /*9cd0*/  HADD2.F32 R54, -RZ, R93.H0_H0 ;  /* 0x2000005dff367230 */ /* 0x000fe20000004100 */
[----:B------:R-:W-:Y:S01]  /*9ce0*/  F2FP.F16.E4M3.UNPACK_B R90, R53.H1 ;  /* 0x00000035ff5a723e */ /* 0x000fe200030006ff */
[----:B------:R-:W-:Y:S01]  /*9cf0*/  FFMA.FTZ R53, R52, R185, -R55 ;  /* 0x000000b934357223 */ /* 0x000fe20000010837 */
[----:B------:R-:W-:Y:S01]  /*9d00*/  LOP3.LUT R43, R43, 0xff0000ff, RZ, 0xc0, !PT ;  /* 0xff0000ff2b2b7812 */ /* 0x000fe200078ec0ff */
[----:B------:R-:W-:-:S02]  /*9d10*/  HADD2.F32 R189, -RZ, R188.H0_H0 ;  /* 0x200000bcffbd7230 */ /* 0x000fc40000004100 */
[----:B------:R-:W-:Y:S01]  /*9d20*/  FFMA.FTZ R55, R183, R185, R190 ;  /* 0x000000b9b7377223 */ /* 0x000fe200000100be */
[----:B------:R-:W-:Y:S01]  /*9d30*/  HADD2.F32 R52, -RZ, R89.H0_H0 ;  /* 0x20000059ff347230 */ /* 0x000fe20000004100 */
[----:B------:R-:W-:Y:S01]  /*9d40*/  LOP3.LUT R198, R43, 0xff00, R198, 0xf8, !PT ;  /* 0x0000ff002bc67812 */ /* 0x000fe200078ef8c6 */
[----:B------:R-:W-:Y:S02]  /*9d50*/  HADD2.F32 R185, -RZ, R93.H1_H1 ;  /* 0x3000005dffb97230 */ /* 0x000fe40000004100 */
[-C--:B------:R-:W-:Y:S01]  /*9d60*/  FMUL.FTZ R191, R54, R189.reuse ;  /* 0x000000bd36bf7220 */ /* 0x080fe20000410000 */
[----:B------:R-:W-:Y:S02]  /*9d70*/  HADD2.F32 R190, -RZ, R188.H1_H1 ;  /* 0x300000bcffbe7230 */ /* 0x000fe40000004100 */
[----:B------:R-:W-:Y:S01]  /*9d80*/  FMUL.FTZ R189, R52, R189 ;  /* 0x000000bd34bd7220 */ /* 0x000fe20000410000 */
[----:B------:R-:W-:Y:S01]  /*9d90*/  IMAD.U32 R41, R41, 0x10000, RZ ;  /* 0x0001000029297824 */ /* 0x000fe200078e00ff */
[----:B------:R-:W-:Y:S01]  /*9da0*/  SHF.L.U32 R192, R192, 0x10, RZ ;  /* 0x00000010c0c07819 */ /* 0x000fe200000006ff */
[----:B------:R-:W-:Y:S01]  /*9db0*/  HADD2.F32 R89, -RZ, R89.H1_H1 ;  /* 0x30000059ff597230 */ /* 0x000fe20000004100 */
[----:B------:R-:W-:Y:S01]  /*9dc0*/  F2FP.F16.E4M3.UNPACK_B R93, R95 ;  /* 0x0000005fff5d723e */ /* 0x000fe200020006ff */
[--C-:B------:R-:W-:Y:S01]  /*9dd0*/  HADD2.F32 R183, -RZ, R90.reuse.H0_H0 ;  /* 0x2000005affb77230 */ /* 0x100fe20000004100 */
[----:B------:R-:W-:Y:S01]  /*9de0*/  LOP3.LUT R41, R198, 0xff0000, R41, 0xf8, !PT ;  /* 0x00ff0000c6297812 */ /* 0x000fe200078ef829 */
[----:B------:R-:W-:-:S02]  /*9df0*/  HADD2.F32 R188, -RZ, R90.H1_H1 ;  /* 0x3000005affbc7230 */ /* 0x000fc40000004100 */
[-C--:B------:R-:W-:Y:S01]  /*9e00*/  FMUL.FTZ R90, R185, R190.reuse ;  /* 0x000000beb95a7220 */ /* 0x080fe20000410000 */
[C---:B------:R-:W-:Y:S01]  /*9e10*/  FMUL.FTZ R190, R89.reuse, R190 ;  /* 0x000000be59be7220 */ /* 0x040fe20000410000 */
[-C--:B------:R-:W-:Y:S01]  /*9e20*/  FFMA.FTZ R52, R52, R183.reuse, -R191 ;  /* 0x000000b734347223 */ /* 0x080fe200000108bf */
[----:B------:R-:W-:Y:S01]  /*9e30*/  FFMA.FTZ R54, R54, R183, R189 ;  /* 0x000000b736367223 */ /* 0x000fe200000100bd */
[-C--:B------:R-:W-:Y:S01]  /*9e40*/  FFMA.FTZ R89, R89, R188.reuse, -R90 ;  /* 0x000000bc59597223 */ /* 0x080fe2000001085a */
[----:B------:R-:W-:Y:S01]  /*9e50*/  LOP3.LUT R43, R195, 0xff0000, R192, 0xf8, !PT ;  /* 0x00ff0000c32b7812 */ /* 0x000fe200078ef8c0 */
[----:B------:R-:W-:Y:S01]  /*9e60*/  FFMA.FTZ R185, R185, R188, R190 ;  /* 0x000000bcb9b97223 */ /* 0x000fe200000100be */
[----:B------:R-:W-:Y:S01]  /*9e70*/  F2FP.F16.E4M3.UNPACK_B R183, R41 ;  /* 0x00000029ffb7723e */ /* 0x000fe200020006ff */
[--C-:B------:R-:W-:Y:S01]  /*9e80*/  HADD2.F32 R190, -RZ, R93.reuse.H0_H0 ;  /* 0x2000005dffbe7230 */ /* 0x100fe20000004100 */
[----:B------:R-:W-:Y:S01]  /*9e90*/  F2FP.F16.E4M3.UNPACK_B R90, R91 ;  /* 0x0000005bff5a723e */ /* 0x000fe200020006ff */
[----:B------:R-:W-:Y:S01]  /*9ea0*/  HADD2.F32 R93, -RZ, R93.H1_H1 ;  /* 0x3000005dff5d7230 */ /* 0x000fe20000004100 */
[----:B------:R-:W-:Y:S01]  /*9eb0*/  F2FP.F16.E4M3.UNPACK_B R188, R43 ;  /* 0x0000002bffbc723e */ /* 0x000fe200020006ff */
[----:B------:R-:W-:Y:S01]  /*9ec0*/  HADD2.F32 R192, -RZ, R183.H0_H0 ;  /* 0x200000b7ffc07230 */ /* 0x000fe20000004100 */
[----:B------:R-:W-:Y:S01]  /*9ed0*/  F2FP.F16.E4M3.UNPACK_B R95, R95.H1 ;  /* 0x0000005fff5f723e */ /* 0x000fe200030006ff */
[----:B------:R-:W-:Y:S01]  /*9ee0*/  HADD2.F32 R189, -RZ, R90.H0_H0 ;  /* 0x2000005affbd7230 */ /* 0x000fe20000004100 */
[----:B------:R-:W-:Y:S01]  /*9ef0*/  F2FP.F16.E4M3.UNPACK_B R91, R91.H1 ;  /* 0x0000005bff5b723e */ /* 0x000fe200030006ff */
[----:B------:R-:W-:-:S02]  /*9f00*/  HADD2.F32 R191, -RZ, R188.H0_H0 ;  /* 0x200000bcffbf7230 */ /* 0x000fc40000004100 */
[CC--:B------:R-:W-:Y:S01]  /*9f10*/  FMUL.FTZ R194, R190.reuse, R192.reuse ;  /* 0x000000c0bec27220 */ /* 0x0c0fe20000410000 */
[----:B------:R-:W-:Y:S02]  /*9f20*/  HADD2.F32 R183, -RZ, R183.H1_H1 ;  /* 0x300000b7ffb77230 */ /* 0x000fe40000004100 */
[C---:B------:R-:W-:Y:S01]  /*9f30*/  FMUL.FTZ R193, R189.reuse, R192 ;  /* 0x000000c0bdc17220 */ /* 0x040fe20000410000 */
[----:B------:R-:W-:Y:S01]  /*9f40*/  F2FP.F16.E4M3.UNPACK_B R192, R43.H1 ;  /* 0x0000002bffc0723e */ /* 0x000fe200030006ff */
[-C--:B------:R-:W-:Y:S01]  /*9f50*/  FFMA.FTZ R189, R189, R191.reuse, -R194 ;  /* 0x000000bfbdbd7223 */ /* 0x080fe200000108c2 */
[----:B------:R-:W-:Y:S02]  /*9f60*/  HADD2.F32 R90, -RZ, R90.H1_H1 ;  /* 0x3000005aff5a7230 */ /* 0x000fe40000004100 */
[----:B------:R-:W-:Y:S01]  /*9f70*/  FFMA.FTZ R190, R190, R191, R193 ;  /* 0x000000bfbebe7223 */ /* 0x000fe200000100c1 */
[----:B------:R-:W-:Y:S01]  /*9f80*/  F2FP.F16.E4M3.UNPACK_B R193, R41.H1 ;  /* 0x00000029ffc1723e */ /* 0x000fe200030006ff */
[----:B------:R-:W-:Y:S01]  /*9f90*/  HADD2.F32 R191, -RZ, R95.H0_H0 ;  /* 0x2000005fffbf7230 */ /* 0x000fe20000004100 */
[----:B------:R-:W-:Y:S01]  /*9fa0*/  F2FP.SATFINITE.E4M3.F32.PACK_AB_MERGE_C R226, R226, R232, RZ ;  /* 0x000000e8e2e2723e */ /* 0x000fe200048070ff */
[----:B------:R-:W-:Y:S01]  /*9fb0*/  HADD2.F32 R41, -RZ, R91.H0_H0 ;  /* 0x2000005bff297230 */ /* 0x000fe20000004100 */
[----:B------:R-:W-:Y:S01]  /*9fc0*/  F2FP.SATFINITE.E4M3.F32.PACK_AB_MERGE_C R54, R185, R54, RZ ;  /* 0x00000036b936723e */ /* 0x000fe200048070ff */
[----:B------:R-:W-:Y:S01]  /*9fd0*/  HADD2.F32 R198, -RZ, R193.H0_H0 ;  /* 0x200000c1ffc67230 */ /* 0x000fe20000004100 */
[----:B------:R-:W-:Y:S01]  /*9fe0*/  F2FP.SATFINITE.E4M3.F32.PACK_AB_MERGE_C R227, R227, R230, R226 ;  /* 0x000000e6e3e3723e */ /* 0x000fe200048070e2 */
[----:B------:R-:W-:Y:S01]  /*9ff0*/  HADD2.F32 R194, -RZ, R192.H0_H0 ;  /* 0x200000c0ffc27230 */ /* 0x000fe20000004100 */
[----:B------:R-:W-:Y:S01]  /*a000*/  F2FP.SATFINITE.E4M3.F32.PACK_AB_MERGE_C R55, R55, R40, R54 ;  /* 0x000000283737723e */ /* 0x000fe20004807036 */
[----:B------:R-:W-:-:S02]  /*a010*/  HADD2.F32 R95, -RZ, R95.H1_H1 ;  /* 0x3000005fff5f7230 */ /* 0x000fc40000004100 */
[-C--:B------:R-:W-:Y:S01]  /*a020*/  FMUL.FTZ R206, R191, R198.reuse ;  /* 0x000000c6bfce7220 */ /* 0x080fe20000410000 */
[----:B------:R-:W-:Y:S01]  /*a030*/  FMUL.FTZ R198, R41, R198 ;  /* 0x000000c629c67220 */ /* 0x000fe20000410000 */
[----:B------:R-:W-:Y:S01]  /*a040*/  HADD2.F32 R91, -RZ, R91.H1_H1 ;  /* 0x3000005bff5b7230 */ /* 0x000fe20000004100 */
[----:B------:R-:W-:Y:S01]  /*a050*/  F2FP.SATFINITE.E4M3.F32.PACK_AB_MERGE_C R52, R89, R52, RZ ;  /* 0x000000345934723e */ /* 0x000fe200048070ff */
[-C--:B------:R-:W-:Y:S01]  /*a060*/  FFMA.FTZ R41, R41, R194.reuse, -R206 ;  /* 0x000000c229297223 */ /* 0x080fe200000108ce */
[----:B------:R-:W-:Y:S01]  /*a070*/  FFMA.FTZ R43, R191, R194, R198 ;  /* 0x000000c2bf2b7223 */ /* 0x000fe200000100c6 */
[----:B------:R-:W-:Y:S01]  /*a080*/  HADD2.F32 R194, -RZ, R193.H1_H1 ;  /* 0x300000c1ffc27230 */ /* 0x000fe20000004100 */
[----:B------:R-:W-:Y:S01]  /*a090*/  F2FP.SATFINITE.E4M3.F32.PACK_AB_MERGE_C R89, R53, R42, R52 ;  /* 0x0000002a3559723e */ /* 0x000fe20004807034 */
[----:B------:R-:W-:Y:S02]  /*a0a0*/  HADD2.F32 R192, -RZ, R192.H1_H1 ;  /* 0x300000c0ffc07230 */ /* 0x000fe40000004100 */
[----:B------:R-:W-:-:S02]  /*a0b0*/  HADD2.F32 R188, -RZ, R188.H1_H1 ;  /* 0x300000bcffbc7230 */ /* 0x000fc40000004100 */
[-C--:B------:R-:W-:Y:S01]  /*a0c0*/  FMUL.FTZ R198, R95, R194.reuse ;  /* 0x000000c25fc67220 */ /* 0x080fe20000410000 */
[----:B------:R-:W-:-:S03]  /*a0d0*/  FMUL.FTZ R194, R91, R194 ;  /* 0x000000c25bc27220 */ /* 0x000fc60000410000 */
[-C--:B------:R-:W-:Y:S01]  /*a0e0*/  FFMA.FTZ R198, R91, R192.reuse, -R198 ;  /* 0x000000c05bc67223 */ /* 0x080fe200000108c6 */
[----:B------:R-:W-:Y:S01]  /*a0f0*/  FFMA.FTZ R194, R95, R192, R194 ;  /* 0x000000c05fc27223 */ /* 0x000fe200000100c2 */
[CC--:B------:R-:W-:Y:S01]  /*a100*/  FMUL.FTZ R91, R93.reuse, R183.reuse ;  /* 0x000000b75d5b7220 */ /* 0x0c0fe20000410000 */
[----:B------:R-:W-:Y:S02]  /*a110*/  FMUL.FTZ R192, R90, R183 ;  /* 0x000000b75ac07220 */ /* 0x000fe40000410000 */
[----:B------:R-:W-:Y:S01]  /*a120*/  F2FP.SATFINITE.E4M3.F32.PACK_AB_MERGE_C R41, R198, R41, RZ ;  /* 0x00000029c629723e */ /* 0x000fe200048070ff */
[-C--:B------:R-:W-:Y:S01]  /*a130*/  FFMA.FTZ R90, R90, R188.reuse, -R91 ;  /* 0x000000bc5a5a7223 */ /* 0x080fe2000001085b */
[----:B------:R-:W-:Y:S01]  /*a140*/  FFMA.FTZ R93, R93, R188, R192 ;  /* 0x000000bc5d5d7223 */ /* 0x000fe200000100c0 */
[----:B------:R-:W-:-:S03]  /*a150*/  F2FP.SATFINITE.E4M3.F32.PACK_AB_MERGE_C R43, R194, R43, RZ ;  /* 0x0000002bc22b723e */ /* 0x000fc600048070ff */
[----:B------:R-:W-:Y:S01]  /*a160*/  F2FP.SATFINITE.E4M3.F32.PACK_AB_MERGE_C R91, R90, R189, R41 ;  /* 0x000000bd5a5b723e */ /* 0x000fe20004807029 */
[----:B------:R-:W-:Y:S01]  /*a170*/  IMAD.MOV.U32 R90, RZ, RZ, R227 ;  /* 0x000000ffff5a7224 */ /* 0x000fe200078e00e3 */
[----:B------:R-:W-:Y:S01]  /*a180*/  F2FP.SATFINITE.E4M3.F32.PACK_AB_MERGE_C R95, R93, R190, R43 ;  /* 0x000000be5d5f723e */ /* 0x000fe2000480702b */
[----:B------:R-:W-:-:S07]  /*a190*/  IMAD.MOV.U32 R93, RZ, RZ, R55 ;  /* 0x000000ffff5d7224 */ /* 0x000fce00078e0037 */
.L_x_492:
[----:B------:R-:W-:Y:S05]  /*a1a0*/  BSYNC B3 ;  /* 0x0000000000037941 */ /* 0x000fea0003800000 */
.L_x_491:
[----:B------:R-:W-:-:S13]  /*a1b0*/  ISETP.GE.AND P4, PT, R187, R153, PT ;  /* 0x00000099bb00720c */ /* 0x000fda0003f86270 */
[--C-:B------:R-:W-:Y:S02]  /*a1c0*/  @!P4 SHF.R.S32.HI R41, RZ, 0x1f, R187.reuse ;  /* 0x0000001fff29c819 */ /* 0x100fe400000114bb */
[----:B------:R-:W-:-:S04]  /*a1d0*/  @!P4 IADD3 R43, P5, P6, R116, R142, R187 ;  /* 0x0000008e742bc210 */ /* 0x000fc80007ebe0bb */
[----:B------:R-:W-:Y:S02]  /*a1e0*/  @!P4 IADD3.X R52, R0, R178, R41, P5, P6 ;  /* 0x000000b20034c210 */ /* 0x000fe40002fec429 */
[----:B------:R-:W-:-:S04]  /*a1f0*/  IADD3 R40, P5, R186, R126, RZ ;  /* 0x0000007eba287210 */ /* 0x000fc80007fbe0ff */
[----:B------:R-:W-:Y:S02]  /*a200*/  IADD3.X R41, R184, R127, RZ, P5, !PT ;  /* 0x0000007fb8297210 */ /* 0x000fe40002ffe4ff */
[----:B------:R-:W-:-:S03]  /*a210*/  @!P4 IADD3 R42, P5, R43, R126, RZ ;  /* 0x0000007e2b2ac210 */ /* 0x000fc60007fbe0ff */
[----:B0-----:R0:W-:Y:S02]  /*a220*/  STG.E.128 desc[UR54][R40.64], R88 ;  /* 0x0000005828007986 */ /* 0x0011e4000c101d36 */
[----:B------:R-:W-:-:S05]  /*a230*/  @!P4 IMAD.X R43, R52, 0x1, R127, P5 ;  /* 0x00000001342bc824 */ /* 0x000fca00028e067f */
[----:B-1----:R0:W-:Y:S03]  /*a240*/  @!P4 STG.E.128 desc[UR54][R42.64], R92 ;  /* 0x0000005c2a00c986 */ /* 0x0021e6000c101d36 */
.L_x_490:
[----:B------:R-:W-:Y:S05]  /*a250*/  BSYNC B2 ;  /* 0x0000000000027941 */ /* 0x000fea0003800000 */
.L_x_489:
[----:B------:R-:W-:Y:S01]  /*a260*/  ISETP.NE.AND P4, PT, R33, RZ, PT ;  /* 0x000000ff2100720c */ /* 0x000fe20003f85270 */
[----:B------:R-:W-:-:S12]  /*a270*/  BSSY B2, `(.L_x_493) ;  /* 0x00000f5000027945 */ /* 0x000fd80003800000 */
[----:B------:R-:W-:Y:S05]  /*a280*/  @!P4 BRA `(.L_x_494) ;  /* 0x0000000c00ccc947 */ /* 0x000fea0003800000 */
[----:B0-----:R-:W-:Y:S01]  /*a290*/  SEL R40, R97, R158, !P3 ;  /* 0x0000009e61287207 */ /* 0x001fe20005800000 */
[----:B------:R-:W-:Y:S01]  /*a2a0*/  BSSY B3, `(.L_x_495) ;  /* 0x00000e7000037945 */ /* 0x000fe20003800000 */
[----:B------:R-:W-:Y:S02]  /*a2b0*/  IADD3 R89, P4, P5, R116, R142, R25 ;  /* 0x0000008e74597210 */ /* 0x000fe40007d9e019 */
[----:B------:R-:W-:Y:S02]  /*a2c0*/  SHF.R.S32.HI R41, RZ, 0x1f, R40 ;  /* 0x0000001fff297819 */ /* 0x000fe40000011428 */
[----:B------:R-:W-:Y:S02]  /*a2d0*/  IADD3.X R88, R0, R178, R29, P4, P5 ;  /* 0x000000b200587210 */ /* 0x000fe400027ea41d */
[----:B------:R-:W-:Y:S02]  /*a2e0*/  LEA.HI R40, R41, R40, RZ, 0x5 ;  /* 0x0000002829287211 */ /* 0x000fe400078f28ff */
[----:B------:R-:W-:-:S02]  /*a2f0*/  ISETP.GE.AND P4, PT, R169, R136, PT ;  /* 0x00000088a900720c */ /* 0x000fc40003f86270 */
[----:B------:R-:W-:-:S04]  /*a300*/  LEA.HI.SX32 R40, R40, R21, 0x1b ;  /* 0x0000001528287211 */ /* 0x000fc800078fdaff */
[----:B------:R-:W-:Y:S01]  /*a310*/  SHF.R.S32.HI R41, RZ, 0x1f, R40 ;  /* 0x0000001fff297819 */ /* 0x000fe20000011428 */
[----:B------:R-:W-:-:S03]  /*a320*/  IMAD.SHL.U32 R91, R40, 0x10, RZ ;  /* 0x00000010285b7824 */ /* 0x000fc600078e00ff */
        /* <DEDUP_REMOVED lines=8> */
[----:B------:R-:W-:-:S03]  /*a3b0*/  IMAD.IADD R41, R18, 0x1, R41 ;  /* 0x0000000112297824 */ /* 0x000fc600078e0229 */
[----:B------:R-:W-:-:S03]  /*a3c0*/  IADD3 R52, R18, R43, RZ ;  /* 0x0000002b12347210 */ /* 0x000fc60007ffe0ff */
[----:B------:R-:W0:Y:S04]  /*a3d0*/  LDS.128 R40, [R41+0x1a400] ;  /* 0x01a4000029287984 */ /* 0x000e280000000c00 */
[----:B------:R-:W1:Y:S01]  /*a3e0*/  LDS.128 R52, [R52+0x1a400] ;  /* 0x01a4000034347984 */ /* 0x000e620000000c00 */
[----:B------:R-:W-:Y:S05]  /*a3f0*/  @P4 BRA `(.L_x_496) ;  /* 0x0000000c00444947 */ /* 0x000fea0003800000 */
[----:B------:R-:W-:Y:S01]  /*a400*/  SHF.R.U32.HI R185, RZ, 0x8, R57 ;  /* 0x00000008ffb97819 */ /* 0x000fe20000011639 */
[----:B0-----:R-:W-:Y:S01]  /*a410*/  IMAD.MOV.U32 R56, RZ, RZ, R40 ;  /* 0x000000ffff387224 */ /* 0x001fe200078e0028 */
        /* <DEDUP_REMOVED lines=8> */
[----:B------:R-:W-:Y:S01]  /*a4a0*/  SHF.R.U32.HI R93, RZ, 0x8, R45 ;  /* 0x00000008ff5d7819 */ /* 0x000fe2000001162d */
[----:B------:R-:W-:Y:S01]  /*a4b0*/  IMAD.MOV.U32 R52, RZ, RZ, R42 ;  /* 0x000000ffff347224 */ /* 0x000fe200078e002a */
[----:B------:R-:W-:Y:S01]  /*a4c0*/  SHF.R.U32.HI R95, RZ, 0x8, R59 ;  /* 0x00000008ff5f7819 */ /* 0x000fe2000001163b */
[----:B------:R-:W-:Y:S01]  /*a4d0*/  IMAD.U32 R46, R46, 0x10000, RZ ;  /* 0x000100002e2e7824 */ /* 0x000fe200078e00ff */
[----:B------:R-:W-:Y:S01]  /*a4e0*/  LOP3.LUT R44, R44, 0xff00, R47, 0xf8, !PT ;  /* 0x0000ff002c2c7812 */ /* 0x000fe200078ef82f */
[----:B------:R-:W-:Y:S01]  /*a4f0*/  IMAD.SHL.U32 R93, R93, 0x100, RZ ;  /* 0x000001005d5d7824 */ /* 0x000fe200078e00ff */
[----:B------:R-:W-:Y:S01]  /*a500*/  LOP3.LUT R58, R59, 0xff0000ff, RZ, 0xc0, !PT ;  /* 0xff0000ff3b3a7812 */ /* 0x000fe200078ec0ff */
[----:B------:R-:W-:Y:S01]  /*a510*/  IMAD.U32 R47, R184, 0x10000, RZ ;  /* 0x00010000b82f7824 */ /* 0x000fe200078e00ff */
[----:B------:R-:W-:-:S02]  /*a520*/  SHF.R.U32.HI R94, RZ, 0x10, R59 ;  /* 0x00000010ff5e7819 */ /* 0x000fc4000001163b */
[----:B------:R-:W-:Y:S02]  /*a530*/  LOP3.LUT R90, R45, 0xff0000ff, RZ, 0xc0, !PT ;  /* 0xff0000ff2d5a7812 */ /* 0x000fe400078ec0ff */
[----:B------:R-:W-:Y:S02]  /*a540*/  SHF.L.U32 R59, R95, 0x8, RZ ;  /* 0x000000085f3b7819 */ /* 0x000fe400000006ff */
[----:B------:R-:W-:Y:S02]  /*a550*/  LOP3.LUT R95, R90, 0xff00, R93, 0xf8, !PT ;  /* 0x0000ff005a5f7812 */ /* 0x000fe400078ef85d */
[----:B------:R-:W-:Y:S01]  /*a560*/  LOP3.LUT R44, R44, 0xff0000, R47, 0xf8, !PT ;  /* 0x00ff00002c2c7812 */ /* 0x000fe200078ef82f */
[----:B------:R-:W-:Y:S01]  /*a570*/  IMAD.U32 R47, R94, 0x10000, RZ ;  /* 0x000100005e2f7824 */ /* 0x000fe200078e00ff */
[----:B------:R-:W-:Y:S02]  /*a580*/  LOP3.LUT R40, R58, 0xff00, R59, 0xf8, !PT ;  /* 0x0000ff003a287812 */ /* 0x000fe400078ef83b */
[----:B------:R-:W-:-:S02]  /*a590*/  F2FP.F16.E4M3.UNPACK_B R93, R179.H1 ;  /* 0x000000b3ff5d723e */ /* 0x000fc400030006ff */
[----:B------:R-:W-:Y:S02]  /*a5a0*/  F2FP.F16.E4M3.UNPACK_B R90, R57.H1 ;  /* 0x00000039ff5a723e */ /* 0x000fe400030006ff */
[----:B------:R-:W-:Y:S01]  /*a5b0*/  F2FP.F16.E4M3.UNPACK_B R58, R56.H1 ;  /* 0x00000038ff3a723e */ /* 0x000fe200030006ff */
[--C-:B------:R-:W-:Y:S01]  /*a5c0*/  HADD2.F32 R42, -RZ, R93.reuse.H0_H0 ;  /* 0x2000005dff2a7230 */ /* 0x100fe20000004100 */
[----:B------:R-:W-:Y:S01]  /*a5d0*/  LOP3.LUT R183, R92, 0xff00, R183, 0xf8, !PT ;  /* 0x0000ff005cb77812 */ /* 0x000fe200078ef8b7 */
[----:B------:R-:W-:Y:S01]  /*a5e0*/  HADD2.F32 R59, -RZ, R90.H0_H0 ;  /* 0x2000005aff3b7230 */ /* 0x000fe20000004100 */
[----:B------:R-:W-:Y:S01]  /*a5f0*/  F2FP.F16.E4M3.UNPACK_B R92, R181.H1 ;  /* 0x000000b5ff5c723e */ /* 0x000fe200030006ff */
[----:B------:R-:W-:Y:S01]  /*a600*/  HADD2.F32 R93, -RZ, R93.H1_H1 ;  /* 0x3000005dff5d7230 */ /* 0x000fe20000004100 */
[----:B------:R-:W-:Y:S01]  /*a610*/  LOP3.LUT R40, R40, 0xff0000, R47, 0xf8, !PT ;  /* 0x00ff000028287812 */ /* 0x000fe200078ef82f */
[----:B------:R-:W-:Y:S01]  /*a620*/  HADD2.F32 R47, -RZ, R58.H0_H0 ;  /* 0x2000003aff2f7230 */ /* 0x000fe20000004100 */
[----:B------:R-:W-:Y:S01]  /*a630*/  SHF.R.U32.HI R45, RZ, 0x10, R45 ;  /* 0x00000010ff2d7819 */ /* 0x000fe2000001162d */
[----:B------:R-:W-:-:S02]  /*a640*/  HADD2.F32 R94, -RZ, R92.H0_H0 ;  /* 0x2000005cff5e7230 */ /* 0x000fc40000004100 */
[-C--:B------:R-:W-:Y:S01]  /*a650*/  FMUL.FTZ R186, R59, R42.reuse ;  /* 0x0000002a3bba7220 */ /* 0x080fe20000410000 */
[----:B------:R-:W-:Y:S01]  /*a660*/  F2FP.F16.E4M3.UNPACK_B R179, R179 ;  /* 0x000000b3ffb3723e */ /* 0x000fe200020006ff */
[----:B------:R-:W-:Y:S01]  /*a670*/  FMUL.FTZ R188, R47, R42 ;  /* 0x0000002a2fbc7220 */ /* 0x000fe20000410000 */
[----:B------:R-:W-:Y:S02]  /*a680*/  SHF.L.U32 R184, R45, 0x10, RZ ;  /* 0x000000102db87819 */ /* 0x000fe400000006ff */
[----:B------:R-:W-:Y:S01]  /*a690*/  LOP3.LUT R42, R183, 0xff0000, R46, 0xf8, !PT ;  /* 0x00ff0000b72a7812 */ /* 0x000fe200078ef82e */
[-C--:B------:R-:W-:Y:S01]  /*a6a0*/  FFMA.FTZ R46, R47, R94.reuse, -R186 ;  /* 0x0000005e2f2e7223 */ /* 0x080fe200000108ba */
[----:B------:R-:W-:Y:S01]  /*a6b0*/  LOP3.LUT R45, R95, 0xff0000, R184, 0xf8, !PT ;  /* 0x00ff00005f2d7812 */ /* 0x000fe200078ef8b8 */
[----:B------:R-:W-:Y:S01]  /*a6c0*/  FFMA.FTZ R47, R59, R94, R188 ;  /* 0x0000005e3b2f7223 */ /* 0x000fe200000100bc */
[----:B------:R-:W-:Y:S01]  /*a6d0*/  HADD2.F32 R95, -RZ, R92.H1_H1 ;  /* 0x3000005cff5f7230 */ /* 0x000fe20000004100 */
[----:B------:R-:W-:Y:S01]  /*a6e0*/  F2FP.F16.E4M3.UNPACK_B R92, R57 ;  /* 0x00000039ff5c723e */ /* 0x000fe200020006ff */
[----:B------:R-:W-:Y:S01]  /*a6f0*/  HADD2.F32 R59, -RZ, R58.H1_H1 ;  /* 0x3000003aff3b7230 */ /* 0x000fe20000004100 */
[----:B------:R-:W-:Y:S01]  /*a700*/  F2FP.F16.E4M3.UNPACK_B R181, R181 ;  /* 0x000000b5ffb5723e */ /* 0x000fe200020006ff */
[----:B------:R-:W-:Y:S01]  /*a710*/  HADD2.F32 R94, -RZ, R90.H1_H1 ;  /* 0x3000005aff5e7230 */ /* 0x000fe20000004100 */
[----:B------:R-:W-:Y:S01]  /*a720*/  F2FP.F16.E4M3.UNPACK_B R90, R56 ;  /* 0x00000038ff5a723e */ /* 0x000fe200020006ff */
[----:B------:R-:W-:-:S02]  /*a730*/  HADD2.F32 R183, -RZ, R179.H0_H0 ;  /* 0x200000b3ffb77230 */ /* 0x000fc40000004100 */
[CC--:B------:R-:W-:Y:S01]  /*a740*/  FMUL.FTZ R185, R59.reuse, R93.reuse ;  /* 0x0000005d3bb97220 */ /* 0x0c0fe20000410000 */
[----:B------:R-:W-:Y:S02]  /*a750*/  HADD2.F32 R179, -RZ, R179.H1_H1 ;  /* 0x300000b3ffb37230 */ /* 0x000fe40000004100 */
[C---:B------:R-:W-:Y:S01]  /*a760*/  FMUL.FTZ R56, R94.reuse, R93 ;  /* 0x0000005d5e387220 */ /* 0x040fe20000410000 */
[----:B------:R-:W-:Y:S02]  /*a770*/  HADD2.F32 R93, -RZ, R92.H0_H0 ;  /* 0x2000005cff5d7230 */ /* 0x000fe40000004100 */
[----:B------:R-:W-:Y:S02]  /*a780*/  HADD2.F32 R58, -RZ, R90.H0_H0 ;  /* 0x2000005aff3a7230 */ /* 0x000fe40000004100 */
[-C--:B------:R-:W-:Y:S01]  /*a790*/  FFMA.FTZ R57, R59, R95.reuse, -R56 ;  /* 0x0000005f3b397223 */ /* 0x080fe20000010838 */
[----:B------:R-:W-:Y:S01]  /*a7a0*/  FFMA.FTZ R56, R94, R95, R185 ;  /* 0x0000005f5e387223 */ /* 0x000fe200000100b9 */
[----:B------:R-:W-:-:S02]  /*a7b0*/  HADD2.F32 R59, -RZ, R181.H0_H0 ;  /* 0x200000b5ff3b7230 */ /* 0x000fc40000004100 */
[CC--:B------:R-:W-:Y:S01]  /*a7c0*/  FMUL.FTZ R95, R93.reuse, R183.reuse ;  /* 0x000000b75d5f7220 */ /* 0x0c0fe20000410000 */
[C---:B------:R-:W-:Y:S01]  /*a7d0*/  FMUL.FTZ R184, R58.reuse, R183 ;  /* 0x000000b73ab87220 */ /* 0x040fe20000410000 */
[----:B------:R-:W-:Y:S01]  /*a7e0*/  HADD2.F32 R94, -RZ, R92.H1_H1 ;  /* 0x3000005cff5e7230 */ /* 0x000fe20000004100 */
[----:B------:R-:W-:Y:S01]  /*a7f0*/  F2FP.F16.E4M3.UNPACK_B R92, R52.H1 ;  /* 0x00000034ff5c723e */ /* 0x000fe200030006ff */
[----:B------:R-:W-:Y:S02]  /*a800*/  HADD2.F32 R90, -RZ, R90.H1_H1 ;  /* 0x3000005aff5a7230 */ /* 0x000fe40000004100 */
[-C--:B------:R-:W-:Y:S01]  /*a810*/  FFMA.FTZ R58, R58, R59.reuse, -R95 ;  /* 0x0000003b3a3a7223 */ /* 0x080fe2000001085f */
[----:B------:R-:W-:Y:S01]  /*a820*/  FFMA.FTZ R59, R93, R59, R184 ;  /* 0x0000003b5d3b7223 */ /* 0x000fe200000100b8 */
[----:B------:R-:W-:Y:S02]  /*a830*/  HADD2.F32 R181, -RZ, R181.H1_H1 ;  /* 0x300000b5ffb57230 */ /* 0x000fe40000004100 */
[-C--:B------:R-:W-:Y:S01]  /*a840*/  FMUL.FTZ R93, R94, R179.reuse ;  /* 0x000000b35e5d7220 */ /* 0x080fe20000410000 */
[----:B------:R-:W-:Y:S01]  /*a850*/  F2FP.F16.E4M3.UNPACK_B R184, R180.H1 ;  /* 0x000000b4ffb8723e */ /* 0x000fe200030006ff */
[C---:B------:R-:W-:Y:S01]  /*a860*/  FMUL.FTZ R187, R90.reuse, R179 ;  /* 0x000000b35abb7220 */ /* 0x040fe20000410000 */
[----:B------:R-:W-:Y:S01]  /*a870*/  F2FP.F16.E4M3.UNPACK_B R95, R54.H1 ;  /* 0x00000036ff5f723e */ /* 0x000fe200030006ff */
[----:B------:R-:W-:Y:S01]  /*a880*/  FFMA.FTZ R93, R90, R181, -R93 ;  /* 0x000000b55a5d7223 */ /* 0x000fe2000001085d */
[----:B------:R-:W-:Y:S01]  /*a890*/  F2FP.F16.E4M3.UNPACK_B R183, R182.H1 ;  /* 0x000000b6ffb7723e */ /* 0x000fe200030006ff */
[----:B------:R-:W-:-:S02]  /*a8a0*/  HADD2.F32 R185, -RZ, R184.H0_H0 ;  /* 0x200000b8ffb97230 */ /* 0x000fc40000004100 */
[----:B------:R-:W-:Y:S01]  /*a8b0*/  FFMA.FTZ R90, R94, R181, R187 ;  /* 0x000000b55e5a7223 */ /* 0x000fe200000100bb */
[----:B------:R-:W-:Y:S01]  /*a8c0*/  HADD2.F32 R179, -RZ, R95.H0_H0 ;  /* 0x2000005fffb37230 */ /* 0x000fe20000004100 */
[----:B------:R-:W-:Y:S01]  /*a8d0*/  F2FP.F16.E4M3.UNPACK_B R180, R180 ;  /* 0x000000b4ffb4723e */ /* 0x000fe200020006ff */
[----:B------:R-:W-:Y:S01]  /*a8e0*/  HADD2.F32 R94, -RZ, R92.H0_H0 ;  /* 0x2000005cff5e7230 */ /* 0x000fe20000004100 */
[----:B------:R-:W-:Y:S01]  /*a8f0*/  F2FP.F16.E4M3.UNPACK_B R52, R52 ;  /* 0x00000034ff34723e */ /* 0x000fe200020006ff */
[----:B------:R-:W-:Y:S02]  /*a900*/  HADD2.F32 R188, -RZ, R184.H1_H1 ;  /* 0x300000b8ffbc7230 */ /* 0x000fe40000004100 */
[-C--:B------:R-:W-:Y:S01]  /*a910*/  FMUL.FTZ R187, R179, R185.reuse ;  /* 0x000000b9b3bb7220 */ /* 0x080fe20000410000 */
[----:B------:R-:W-:Y:S02]  /*a920*/  HADD2.F32 R184, -RZ, R183.H0_H0 ;  /* 0x200000b7ffb87230 */ /* 0x000fe40000004100 */
[----:B------:R-:W-:Y:S01]  /*a930*/  FMUL.FTZ R190, R94, R185 ;  /* 0x000000b95ebe7220 */ /* 0x000fe20000410000 */
[----:B------:R-:W-:Y:S01]  /*a940*/  HADD2.F32 R181, -RZ, R95.H1_H1 ;  /* 0x3000005fffb57230 */ /* 0x000fe20000004100 */
[----:B------:R-:W-:Y:S01]  /*a950*/  F2FP.F16.E4M3.UNPACK_B R182, R182 ;  /* 0x000000b6ffb6723e */ /* 0x000fe200020006ff */
[----:B------:R-:W-:-:S02]  /*a960*/  HADD2.F32 R95, -RZ, R92.H1_H1 ;  /* 0x3000005cff5f7230 */ /* 0x000fc40000004100 */
[-C--:B------:R-:W-:Y:S01]  /*a970*/  FFMA.FTZ R92, R94, R184.reuse, -R187 ;  /* 0x000000b85e5c7223 */ /* 0x080fe200000108bb */
[----:B------:R-:W-:Y:S01]  /*a980*/  FFMA.FTZ R94, R179, R184, R190 ;  /* 0x000000b8b35e7223 */ /* 0x000fe200000100be */
[----:B------:R-:W-:Y:S01]  /*a990*/  F2FP.F16.E4M3.UNPACK_B R179, R54 ;  /* 0x00000036ffb3723e */ /* 0x000fe200020006ff */
[----:B------:R-:W-:Y:S02]  /*a9a0*/  HADD2.F32 R186, -RZ, R183.H1_H1 ;  /* 0x300000b7ffba7230 */ /* 0x000fe40000004100 */
[-C--:B------:R-:W-:Y:S01]  /*a9b0*/  FMUL.FTZ R192, R181, R188.reuse ;  /* 0x000000bcb5c07220 */ /* 0x080fe20000410000 */
[----:B------:R-:W-:Y:S01]  /*a9c0*/  FMUL.FTZ R188, R95, R188 ;  /* 0x000000bc5fbc7220 */ /* 0x000fe20000410000 */
[--C-:B------:R-:W-:Y:S01]  /*a9d0*/  HADD2.F32 R183, -RZ, R180.reuse.H0_H0 ;  /* 0x200000b4ffb77230 */ /* 0x100fe20000004100 */
[----:B------:R-:W-:Y:S01]  /*a9e0*/  F2FP.SATFINITE.E4M3.F32.PACK_AB_MERGE_C R46, R57, R46, RZ ;  /* 0x0000002e392e723e */ /* 0x000fe200048070ff */
[----:B------:R-:W-:Y:S02]  /*a9f0*/  HADD2.F32 R184, -RZ, R180.H1_H1 ;  /* 0x300000b4ffb87230 */ /* 0x000fe40000004100 */
[----:B------:R-:W-:Y:S01]  /*aa00*/  FFMA.FTZ R189, R181, R186, R188 ;  /* 0x000000bab5bd7223 */ /* 0x000fe200000100bc */
[----:B------:R-:W-:-:S02]  /*aa10*/  HADD2.F32 R180, -RZ, R179.H0_H0 ;  /* 0x200000b3ffb47230 */ /* 0x000fc40000004100 */
[----:B------:R-:W-:Y:S01]  /*aa20*/  FFMA.FTZ R95, R95, R186, -R192 ;  /* 0x000000ba5f5f7223 */ /* 0x000fe200000108c0 */
[----:B------:R-:W-:Y:S01]  /*aa30*/  HADD2.F32 R54, -RZ, R52.H0_H0 ;  /* 0x20000034ff367230 */ /* 0x000fe20000004100 */
[----:B------:R-:W-:Y:S01]  /*aa40*/  F2FP.F16.E4M3.UNPACK_B R57, R41 ;  /* 0x00000029ff39723e */ /* 0x000fe200020006ff */
[----:B------:R-:W-:Y:S02]  /*aa50*/  HADD2.F32 R179, -RZ, R179.H1_H1 ;  /* 0x300000b3ffb37230 */ /* 0x000fe40000004100 */
[-C--:B------:R-:W-:Y:S01]  /*aa60*/  FMUL.FTZ R185, R180, R183.reuse ;  /* 0x000000b7b4b97220 */ /* 0x080fe20000410000 */
[----:B------:R-:W-:Y:S02]  /*aa70*/  HADD2.F32 R181, -RZ, R182.H0_H0 ;  /* 0x200000b6ffb57230 */ /* 0x000fe40000004100 */
[----:B------:R-:W-:Y:S01]  /*aa80*/  FMUL.FTZ R183, R54, R183 ;  /* 0x000000b736b77220 */ /* 0x000fe20000410000 */
[----:B------:R-:W-:Y:S02]  /*aa90*/  HADD2.F32 R52, -RZ, R52.H1_H1 ;  /* 0x30000034ff347230 */ /* 0x000fe40000004100 */
[----:B------:R-:W-:Y:S01]  /*aaa0*/  FMUL.FTZ R187, R179, R184 ;  /* 0x000000b8b3bb7220 */ /* 0x000fe20000410000 */
[----:B------:R-:W-:-:S02]  /*aab0*/  HADD2.F32 R182, -RZ, R182.H1_H1 ;  /* 0x300000b6ffb67230 */ /* 0x000fc40000004100 */
[-C--:B------:R-:W-:Y:S01]  /*aac0*/  FFMA.FTZ R185, R54, R181.reuse, -R185 ;  /* 0x000000b536b97223 */ /* 0x080fe200000108b9 */
[----:B------:R-:W-:Y:S01]  /*aad0*/  FFMA.FTZ R54, R180, R181, R183 ;  /* 0x000000b5b4367223 */ /* 0x000fe200000100b7 */
[C---:B------:R-:W-:Y:S01]  /*aae0*/  FMUL.FTZ R184, R52.reuse, R184 ;  /* 0x000000b834b87220 */ /* 0x040fe20000410000 */
[----:B------:R-:W-:Y:S01]  /*aaf0*/  F2FP.SATFINITE.E4M3.F32.PACK_AB_MERGE_C R95, R95, R92, RZ ;  /* 0x0000005c5f5f723e */ /* 0x000fe200048070ff */
[-C--:B------:R-:W-:Y:S01]  /*ab00*/  FFMA.FTZ R180, R52, R182.reuse, -R187 ;  /* 0x000000b634b47223 */ /* 0x080fe200000108bb */
[----:B------:R-:W-:Y:S01]  /*ab10*/  F2FP.SATFINITE.E4M3.F32.PACK_AB_MERGE_C R52, R56, R47, RZ ;  /* 0x0000002f3834723e */ /* 0x000fe200048070ff */
[----:B------:R-:W-:Y:S01]  /*ab20*/  FFMA.FTZ R179, R179, R182, R184 ;  /* 0x000000b6b3b37223 */ /* 0x000fe200000100b8 */
[----:B------:R-:W-:Y:S01]  /*ab30*/  F2FP.SATFINITE.E4M3.F32.PACK_AB_MERGE_C R47, R93, R58, R46 ;  /* 0x0000003a5d2f723e */ /* 0x000fe2000480702e */
[----:B------:R-:W-:Y:S01]  /*ab40*/  HADD2.F32 R56, -RZ, R57.H0_H0 ;  /* 0x20000039ff387230 */ /* 0x000fe20000004100 */
[----:B------:R-:W-:Y:S02]  /*ab50*/  F2FP.F16.E4M3.UNPACK_B R92, R53 ;  /* 0x00000035ff5c723e */ /* 0x000fe400020006ff */
[----:B------:R-:W-:-:S02]  /*ab60*/  F2FP.F16.E4M3.UNPACK_B R58, R45 ;  /* 0x0000002dff3a723e */ /* 0x000fc400020006ff */
[----:B------:R-:W-:Y:S02]  /*ab70*/  F2FP.SATFINITE.E4M3.F32.PACK_AB_MERGE_C R189, R189, R94, RZ ;  /* 0x0000005ebdbd723e */ /* 0x000fe400048070ff */
[----:B------:R-:W-:Y:S01]  /*ab80*/  F2FP.SATFINITE.E4M3.F32.PACK_AB_MERGE_C R52, R90, R59, R52 ;  /* 0x0000003b5a34723e */ /* 0x000fe20004807034 */
[----:B------:R-:W-:Y:S01]  /*ab90*/  HADD2.F32 R59, -RZ, R92.H0_H0 ;  /* 0x2000005cff3b7230 */ /* 0x000fe20000004100 */
[----:B------:R-:W-:Y:S01]  /*aba0*/  F2FP.F16.E4M3.UNPACK_B R90, R44 ;  /* 0x0000002cff5a723e */ /* 0x000fe200020006ff */
[----:B------:R-:W-:Y:S01]  /*abb0*/  HADD2.F32 R94, -RZ, R58.H0_H0 ;  /* 0x2000003aff5e7230 */ /* 0x000fe20000004100 */
[----:B------:R-:W-:Y:S01]  /*abc0*/  F2FP.SATFINITE.E4M3.F32.PACK_AB_MERGE_C R54, R179, R54, R189 ;  /* 0x00000036b336723e */ /* 0x000fe200048070bd */
[----:B------:R-:W-:Y:S01]  /*abd0*/  HADD2.F32 R92, -RZ, R92.H1_H1 ;  /* 0x3000005cff5c7230 */ /* 0x000fe20000004100 */
[----:B------:R-:W-:Y:S01]  /*abe0*/  F2FP.SATFINITE.E4M3.F32.PACK_AB_MERGE_C R46, R180, R185, R95 ;  /* 0x000000b9b42e723e */ /* 0x000fe2000480705f */
[----:B------:R-:W-:Y:S02]  /*abf0*/  HADD2.F32 R93, -RZ, R90.H0_H0 ;  /* 0x2000005aff5d7230 */ /* 0x000fe40000004100 */
[-C--:B------:R-:W-:Y:S01]  /*ac00*/  FMUL.FTZ R179, R59, R94.reuse ;  /* 0x0000005e3bb37220 */ /* 0x080fe20000410000 */
[----:B------:R-:W-:Y:S01]  /*ac10*/  FMUL.FTZ R94, R56, R94 ;  /* 0x0000005e385e7220 */ /* 0x000fe20000410000 */
[----:B------:R-:W-:Y:S01]  /*ac20*/  HADD2.F32 R95, -RZ, R58.H1_H1 ;  /* 0x3000003aff5f7230 */ /* 0x000fe20000004100 */
[----:B------:R-:W-:Y:S01]  /*ac30*/  F2FP.F16.E4M3.UNPACK_B R53, R53.H1 ;  /* 0x00000035ff35723e */ /* 0x000fe200030006ff */
[----:B------:R-:W-:-:S02]  /*ac40*/  HADD2.F32 R58, -RZ, R57.H1_H1 ;  /* 0x30000039ff3a7230 */ /* 0x000fc40000004100 */
[-C--:B------:R-:W-:Y:S01]  /*ac50*/  FFMA.FTZ R56, R56, R93.reuse, -R179 ;  /* 0x0000005d38387223 */ /* 0x080fe200000108b3 */
[----:B------:R-:W-:Y:S01]  /*ac60*/  FFMA.FTZ R57, R59, R93, R94 ;  /* 0x0000005d3b397223 */ /* 0x000fe2000001005e */
[----:B------:R-:W-:Y:S02]  /*ac70*/  HADD2.F32 R93, -RZ, R90.H1_H1 ;  /* 0x3000005aff5d7230 */ /* 0x000fe40000004100 */
[-C--:B------:R-:W-:Y:S01]  /*ac80*/  FMUL.FTZ R179, R92, R95.reuse ;  /* 0x0000005f5cb37220 */ /* 0x080fe20000410000 */
[C---:B------:R-:W-:Y:S01]  /*ac90*/  FMUL.FTZ R95, R58.reuse, R95 ;  /* 0x0000005f3a5f7220 */ /* 0x040fe20000410000 */
[----:B------:R-:W-:Y:S01]  /*aca0*/  F2FP.F16.E4M3.UNPACK_B R94, R45.H1 ;  /* 0x0000002dff5e723e */ /* 0x000fe200030006ff */
[----:B------:R-:W-:Y:S01]  /*acb0*/  HADD2.F32 R90, -RZ, R53.H0_H0 ;  /* 0x20000035ff5a7230 */ /* 0x000fe20000004100 */
[----:B------:R-:W-:Y:S01]  /*acc0*/  F2FP.F16.E4M3.UNPACK_B R59, R41.H1 ;  /* 0x00000029ff3b723e */ /* 0x000fe200030006ff */
[-C--:B------:R-:W-:Y:S01]  /*acd0*/  FFMA.FTZ R41, R58, R93.reuse, -R179 ;  /* 0x0000005d3a297223 */ /* 0x080fe200000108b3 */
[----:B------:R-:W-:Y:S01]  /*ace0*/  FFMA.FTZ R58, R92, R93, R95 ;  /* 0x0000005d5c3a7223 */ /* 0x000fe2000001005f */
[----:B------:R-:W-:Y:S01]  /*acf0*/  F2FP.F16.E4M3.UNPACK_B R44, R44.H1 ;  /* 0x0000002cff2c723e */ /* 0x000fe200030006ff */
[----:B------:R-:W-:Y:S01]  /*ad00*/  HADD2.F32 R93, -RZ, R94.H0_H0 ;  /* 0x2000005eff5d7230 */ /* 0x000fe20000004100 */
[-C--:B------:R-:W-:Y:S01]  /*ad10*/  F2FP.F16.E4M3.UNPACK_B R184, R42.reuse.H1 ;  /* 0x0000002affb8723e */ /* 0x080fe200030006ff */
[----:B------:R-:W-:Y:S01]  /*ad20*/  HADD2.F32 R45, -RZ, R59.H0_H0 ;  /* 0x2000003bff2d7230 */ /* 0x000fe20000004100 */
[----:B------:R-:W-:Y:S01]  /*ad30*/  F2FP.F16.E4M3.UNPACK_B R183, R42 ;  /* 0x0000002affb7723e */ /* 0x000fe200020006ff */
[----:B------:R-:W-:-:S02]  /*ad40*/  HADD2.F32 R92, -RZ, R53.H1_H1 ;  /* 0x30000035ff5c7230 */ /* 0x000fc40000004100 */
[-C--:B------:R-:W-:Y:S01]  /*ad50*/  FMUL.FTZ R180, R90, R93.reuse ;  /* 0x0000005d5ab47220 */ /* 0x080fe20000410000 */
[----:B------:R-:W-:Y:S02]  /*ad60*/  HADD2.F32 R95, -RZ, R94.H1_H1 ;  /* 0x3000005eff5f7230 */ /* 0x000fe40000004100 */
[----:B------:R-:W-:Y:S01]  /*ad70*/  FMUL.FTZ R93, R45, R93 ;  /* 0x0000005d2d5d7220 */ /* 0x000fe20000410000 */
[----:B------:R-:W-:Y:S01]  /*ad80*/  HADD2.F32 R59, -RZ, R59.H1_H1 ;  /* 0x3000003bff3b7230 */ /* 0x000fe20000004100 */
[----:B------:R-:W-:Y:S01]  /*ad90*/  F2FP.F16.E4M3.UNPACK_B R181, R40.H1 ;  /* 0x00000028ffb5723e */ /* 0x000fe200030006ff */
[--C-:B------:R-:W-:Y:S02]  /*ada0*/  HADD2.F32 R53, -RZ, R44.reuse.H0_H0 ;  /* 0x2000002cff357230 */ /* 0x100fe40000004100 */
[-C--:B------:R-:W-:Y:S01]  /*adb0*/  FMUL.FTZ R182, R92, R95.reuse ;  /* 0x0000005f5cb67220 */ /* 0x080fe20000410000 */
[----:B------:R-:W-:Y:S02]  /*adc0*/  HADD2.F32 R94, -RZ, R44.H1_H1 ;  /* 0x3000002cff5e7230 */ /* 0x000fe40000004100 */
[----:B------:R-:W-:Y:S01]  /*add0*/  FMUL.FTZ R95, R59, R95 ;  /* 0x0000005f3b5f7220 */ /* 0x000fe20000410000 */
[----:B------:R-:W-:-:S02]  /*ade0*/  HADD2.F32 R185, -RZ, R184.H0_H0 ;  /* 0x200000b8ffb97230 */ /* 0x000fc40000004100 */
[-C--:B------:R-:W-:Y:S01]  /*adf0*/  FFMA.FTZ R44, R45, R53.reuse, -R180 ;  /* 0x000000352d2c7223 */ /* 0x080fe200000108b4 */
[----:B------:R-:W-:Y:S01]  /*ae00*/  FFMA.FTZ R45, R90, R53, R93 ;  /* 0x000000355a2d7223 */ /* 0x000fe2000001005d */
[-C--:B------:R-:W-:Y:S01]  /*ae10*/  FFMA.FTZ R53, R59, R94.reuse, -R182 ;  /* 0x0000005e3b357223 */ /* 0x080fe200000108b6 */
[----:B------:R-:W-:Y:S01]  /*ae20*/  FFMA.FTZ R90, R92, R94, R95 ;  /* 0x0000005e5c5a7223 */ /* 0x000fe2000001005f */
[-C--:B------:R-:W-:Y:S01]  /*ae30*/  F2FP.F16.E4M3.UNPACK_B R94, R55.reuse.H1 ;  /* 0x00000037ff5e723e */ /* 0x080fe200030006ff */
[----:B------:R-:W-:Y:S01]  /*ae40*/  HADD2.F32 R182, -RZ, R181.H0_H0 ;  /* 0x200000b5ffb67230 */ /* 0x000fe20000004100 */
[----:B------:R-:W-:Y:S01]  /*ae50*/  F2FP.F16.E4M3.UNPACK_B R93, R55 ;  /* 0x00000037ff5d723e */ /* 0x000fe200020006ff */
[----:B------:R-:W-:Y:S01]  /*ae60*/  HADD2.F32 R184, -RZ, R184.H1_H1 ;  /* 0x300000b8ffb87230 */ /* 0x000fe20000004100 */
[-C--:B------:R-:W-:Y:S01]  /*ae70*/  F2FP.F16.E4M3.UNPACK_B R59, R43.reuse ;  /* 0x0000002bff3b723e */ /* 0x080fe200020006ff */
[----:B------:R-:W-:Y:S01]  /*ae80*/  HADD2.F32 R179, -RZ, R94.H0_H0 ;  /* 0x2000005effb37230 */ /* 0x000fe20000004100 */
[----:B------:R-:W-:Y:S01]  /*ae90*/  F2FP.F16.E4M3.UNPACK_B R43, R43.H1 ;  /* 0x0000002bff2b723e */ /* 0x000fe200030006ff */
[----:B------:R-:W-:Y:S01]  /*aea0*/  HADD2.F32 R95, -RZ, R93.H0_H0 ;  /* 0x2000005dff5f7230 */ /* 0x000fe20000004100 */
[----:B------:R-:W-:Y:S01]  /*aeb0*/  F2FP.F16.E4M3.UNPACK_B R180, R40 ;  /* 0x00000028ffb4723e */ /* 0x000fe200020006ff */
[----:B------:R-:W-:-:S02]  /*aec0*/  HADD2.F32 R40, -RZ, R183.H0_H0 ;  /* 0x200000b7ff287230 */ /* 0x000fc40000004100 */
[-C--:B------:R-:W-:Y:S01]  /*aed0*/  FMUL.FTZ R187, R179, R185.reuse ;  /* 0x000000b9b3bb7220 */ /* 0x080fe20000410000 */
[----:B------:R-:W-:Y:S01]  /*aee0*/  HADD2.F32 R92, -RZ, R43.H0_H0 ;  /* 0x2000002bff5c7230 */ /* 0x000fe20000004100 */
[----:B------:R-:W-:Y:S01]  /*aef0*/  F2FP.SATFINITE.E4M3.F32.PACK_AB_MERGE_C R44, R53, R44, RZ ;  /* 0x0000002c352c723e */ /* 0x000fe200048070ff */
[----:B------:R-:W-:Y:S02]  /*af00*/  HADD2.F32 R55, -RZ, R59.H0_H0 ;  /* 0x2000003bff377230 */ /* 0x000fe40000004100 */
[----:B------:R-:W-:Y:S01]  /*af10*/  FMUL.FTZ R186, R95, R40 ;  /* 0x000000285fba7220 */ /* 0x000fe20000410000 */
[----:B------:R-:W-:Y:S02]  /*af20*/  HADD2.F32 R42, -RZ, R180.H0_H0 ;  /* 0x200000b4ff2a7230 */ /* 0x000fe40000004100 */
[C---:B------:R-:W-:Y:S01]  /*af30*/  FMUL.FTZ R190, R92.reuse, R185 ;  /* 0x000000b95cbe7220 */ /* 0x040fe20000410000 */
[----:B------:R-:W-:Y:S02]  /*af40*/  HADD2.F32 R94, -RZ, R94.H1_H1 ;  /* 0x3000005eff5e7230 */ /* 0x000fe40000004100 */
[----:B------:R-:W-:Y:S01]  /*af50*/  FFMA.FTZ R187, R92, R182, -R187 ;  /* 0x000000b65cbb7223 */ /* 0x000fe200000108bb */
[----:B------:R-:W-:-:S02]  /*af60*/  HADD2.F32 R43, -RZ, R43.H1_H1 ;  /* 0x3000002bff2b7230 */ /* 0x000fc40000004100 */
[C---:B------:R-:W-:Y:S01]  /*af70*/  FMUL.FTZ R188, R55.reuse, R40 ;  /* 0x0000002837bc7220 */ /* 0x040fe20000410000 */
[----:B------:R-:W-:Y:S02]  /*af80*/  HADD2.F32 R93, -RZ, R93.H1_H1 ;  /* 0x3000005dff5d7230 */ /* 0x000fe40000004100 */
[----:B------:R-:W-:Y:S01]  /*af90*/  FFMA.FTZ R40, R55, R42, -R186 ;  /* 0x0000002a37287223 */ /* 0x000fe200000108ba */
[----:B------:R-:W-:Y:S02]  /*afa0*/  HADD2.F32 R92, -RZ, R183.H1_H1 ;  /* 0x300000b7ff5c7230 */ /* 0x000fe40000004100 */
[-C--:B------:R-:W-:Y:S01]  /*afb0*/  FMUL.FTZ R186, R94, R184.reuse ;  /* 0x000000b85eba7220 */ /* 0x080fe20000410000 */
[----:B------:R-:W-:Y:S02]  /*afc0*/  HADD2.F32 R59, -RZ, R59.H1_H1 ;  /* 0x3000003bff3b7230 */ /* 0x000fe40000004100 */
[----:B------:R-:W-:Y:S01]  /*afd0*/  FMUL.FTZ R55, R43, R184 ;  /* 0x000000b82b377220 */ /* 0x000fe20000410000 */
[----:B------:R-:W-:-:S02]  /*afe0*/  HADD2.F32 R181, -RZ, R181.H1_H1 ;  /* 0x300000b5ffb57230 */ /* 0x000fc40000004100 */
[----:B------:R-:W-:Y:S01]  /*aff0*/  FFMA.FTZ R190, R179, R182, R190 ;  /* 0x000000b6b3be7223 */ /* 0x000fe200000100be */
[----:B------:R-:W-:Y:S02]  /*b000*/  HADD2.F32 R180, -RZ, R180.H1_H1 ;  /* 0x300000b4ffb47230 */ /* 0x000fe40000004100 */
[-C--:B------:R-:W-:Y:S01]  /*b010*/  FMUL.FTZ R182, R93, R92.reuse ;  /* 0x0000005c5db67220 */ /* 0x080fe20000410000 */
[----:B------:R-:W-:Y:S01]  /*b020*/  FMUL.FTZ R92, R59, R92 ;  /* 0x0000005c3b5c7220 */ /* 0x000fe20000410000 */
[-C--:B------:R-:W-:Y:S01]  /*b030*/  FFMA.FTZ R186, R43, R181.reuse, -R186 ;  /* 0x000000b52bba7223 */ /* 0x080fe200000108ba */
[----:B------:R-:W-:Y:S01]  /*b040*/  FFMA.FTZ R55, R94, R181, R55 ;  /* 0x000000b55e377223 */ /* 0x000fe20000010037 */
[----:B------:R-:W-:Y:S01]  /*b050*/  FFMA.FTZ R42, R95, R42, R188 ;  /* 0x0000002a5f2a7223 */ /* 0x000fe200000100bc */
[-C--:B------:R-:W-:Y:S01]  /*b060*/  FFMA.FTZ R59, R59, R180.reuse, -R182 ;  /* 0x000000b43b3b7223 */ /* 0x080fe200000108b6 */
[----:B------:R-:W-:Y:S01]  /*b070*/  FFMA.FTZ R93, R93, R180, R92 ;  /* 0x000000b45d5d7223 */ /* 0x000fe2000001005c */
[----:B------:R-:W-:-:S02]  /*b080*/  F2FP.SATFINITE.E4M3.F32.PACK_AB_MERGE_C R186, R186, R187, RZ ;  /* 0x000000bbbaba723e */ /* 0x000fc400048070ff */
[----:B------:R-:W-:Y:S02]  /*b090*/  F2FP.SATFINITE.E4M3.F32.PACK_AB_MERGE_C R55, R55, R190, RZ ;  /* 0x000000be3737723e */ /* 0x000fe400048070ff */
[----:B------:R-:W-:Y:S02]  /*b0a0*/  F2FP.SATFINITE.E4M3.F32.PACK_AB_MERGE_C R45, R90, R45, RZ ;  /* 0x0000002d5a2d723e */ /* 0x000fe400048070ff */
[----:B------:R-:W-:Y:S01]  /*b0b0*/  F2FP.SATFINITE.E4M3.F32.PACK_AB_MERGE_C R43, R59, R40, R186 ;  /* 0x000000283b2b723e */ /* 0x000fe200048070ba */
[----:B------:R-:W-:Y:S01]  /*b0c0*/  IMAD.MOV.U32 R40, RZ, RZ, R47 ;  /* 0x000000ffff287224 */ /* 0x000fe200078e002f */
[----:B------:R-:W-:Y:S01]  /*b0d0*/  F2FP.SATFINITE.E4M3.F32.PACK_AB_MERGE_C R55, R93, R42, R55 ;  /* 0x0000002a5d37723e */ /* 0x000fe20004807037 */
[----:B------:R-:W-:Y:S01]  /*b0e0*/  IMAD.MOV.U32 R42, RZ, RZ, R46 ;  /* 0x000000ffff2a7224 */ /* 0x000fe200078e002e */
[----:B------:R-:W-:Y:S02]  /*b0f0*/  F2FP.SATFINITE.E4M3.F32.PACK_AB_MERGE_C R41, R41, R56, R44 ;  /* 0x000000382929723e */ /* 0x000fe4000480702c */
[----:B------:R-:W-:-:S07]  /*b100*/  F2FP.SATFINITE.E4M3.F32.PACK_AB_MERGE_C R53, R58, R57, R45 ;  /* 0x000000393a35723e */ /* 0x000fce000480702d */
.L_x_496:
[----:B------:R-:W-:Y:S05]  /*b110*/  BSYNC B3 ;  /* 0x0000000000037941 */ /* 0x000fea0003800000 */
.L_x_495:
[----:B------:R-:W-:-:S13]  /*b120*/  ISETP.GE.AND P4, PT, R91, R153, PT ;  /* 0x000000995b00720c */ /* 0x000fda0003f86270 */
[--C-:B------:R-:W-:Y:S02]  /*b130*/  @!P4 SHF.R.S32.HI R45, RZ, 0x1f, R91.reuse ;  /* 0x0000001fff2dc819 */ /* 0x100fe4000001145b */
[----:B------:R-:W-:-:S04]  /*b140*/  @!P4 IADD3 R47, P5, P6, R116, R142, R91 ;  /* 0x0000008e742fc210 */ /* 0x000fc80007ebe05b */
[----:B------:R-:W-:Y:S02]  /*b150*/  @!P4 IADD3.X R56, R0, R178, R45, P5, P6 ;  /* 0x000000b20038c210 */ /* 0x000fe40002fec42d */
[----:B------:R-:W-:-:S05]  /*b160*/  IADD3 R44, P5, R89, R126, RZ ;  /* 0x0000007e592c7210 */ /* 0x000fca0007fbe0ff */
[----:B------:R-:W-:Y:S01]  /*b170*/  IMAD.X R45, R88, 0x1, R127, P5 ;  /* 0x00000001582d7824 */ /* 0x000fe200028e067f */
[----:B------:R-:W-:-:S04]  /*b180*/  @!P4 IADD3 R46, P5, R47, R126, RZ ;  /* 0x0000007e2f2ec210 */ /* 0x000fc80007fbe0ff */
[----:B------:R-:W-:Y:S01]  /*b190*/  @!P4 IADD3.X R47, R56, R127, RZ, P5, !PT ;  /* 0x0000007f382fc210 */ /* 0x000fe20002ffe4ff */
[----:B0-----:R3:W-:Y:S04]  /*b1a0*/  STG.E.128 desc[UR54][R44.64], R40 ;  /* 0x000000282c007986 */ /* 0x0017e8000c101d36 */
[----:B-1----:R3:W-:Y:S04]  /*b1b0*/  @!P4 STG.E.128 desc[UR54][R46.64], R52 ;  /* 0x000000342e00c986 */ /* 0x0027e8000c101d36 */
.L_x_494:
[----:B------:R-:W-:Y:S05]  /*b1c0*/  BSYNC B2 ;  /* 0x0000000000027941 */ /* 0x000fea0003800000 */
.L_x_493:
[----:B------:R-:W-:-:S13]  /*b1d0*/  ISETP.NE.AND P4, PT, R34, RZ, PT ;  /* 0x000000ff2200720c */ /* 0x000fda0003f85270 */
[----:B------:R-:W-:Y:S05]  /*b1e0*/  @!P4 BRA `(.L_x_488) ;  /* 0x0000000c00e0c947 */ /* 0x000fea0003800000 */
[----:B0--3--:R-:W3:Y:S01]  /*b1f0*/  LDL R40, [R1+0x18] ;  /* 0x0000180001287983 */ /* 0x009ee20000100800 */
[----:B------:R-:W-:Y:S01]  /*b200*/  IADD3 R53, P4, P5, R116, R142, R27 ;  /* 0x0000008e74357210 */ /* 0x000fe20007d9e01b */
[----:B------:R-:W-:Y:S03]  /*b210*/  BSSY B2, `(.L_x_497) ;  /* 0x00000eb000027945 */ /* 0x000fe60003800000 */
[----:B------:R-:W-:Y:S02]  /*b220*/  IADD3.X R52, R0, R178, R30, P4, P5 ;  /* 0x000000b200347210 */ /* 0x000fe400027ea41e */
[----:B------:R-:W-:Y:S02]  /*b230*/  ISETP.GE.AND P4, PT, R170, R136, PT ;  /* 0x00000088aa00720c */ /* 0x000fe40003f86270 */
[----:B---3--:R-:W-:-:S04]  /*b240*/  LOP3.LUT P6, RZ, R40, 0x1, RZ, 0xc0, !PT ;  /* 0x0000000128ff7812 */ /* 0x008fc800078cc0ff */
[----:B------:R-:W-:-:S04]  /*b250*/  SEL R40, R97, R158, !P6 ;  /* 0x0000009e61287207 */ /* 0x000fc80007000000 */
[----:B------:R-:W-:-:S04]  /*b260*/  SHF.R.S32.HI R41, RZ, 0x1f, R40 ;  /* 0x0000001fff297819 */ /* 0x000fc80000011428 */
[----:B------:R-:W-:-:S04]  /*b270*/  LEA.HI R41, R41, R40, RZ, 0x5 ;  /* 0x0000002829297211 */ /* 0x000fc800078f28ff */
[----:B------:R-:W-:-:S04]  /*b280*/  LEA.HI.SX32 R41, R41, R26, 0x1b ;  /* 0x0000001a29297211 */ /* 0x000fc800078fdaff */
[----:B------:R-:W-:Y:S01]  /*b290*/  SHF.R.S32.HI R40, RZ, 0x1f, R41 ;  /* 0x0000001fff287819 */ /* 0x000fe20000011429 */
[----:B------:R-:W-:-:S03]  /*b2a0*/  IMAD.SHL.U32 R55, R41, 0x10, RZ ;  /* 0x0000001029377824 */ /* 0x000fc600078e00ff */
[----:B------:R-:W-:-:S04]  /*b2b0*/  LEA.HI R40, R40, R41, RZ, 0x2 ;  /* 0x0000002928287211 */ /* 0x000fc800078f10ff */
[----:B------:R-:W-:Y:S02]  /*b2c0*/  SHF.R.S32.HI R41, RZ, 0x2, R40 ;  /* 0x00000002ff297819 */ /* 0x000fe40000011428 */
[----:B------:R-:W-:-:S03]  /*b2d0*/  LOP3.LUT R40, R172, 0x30, R55, 0xf8, !PT ;  /* 0x00000030ac287812 */ /* 0x000fc600078ef837 */
[----:B------:R-:W-:Y:S01]  /*b2e0*/  IMAD R41, R41, 0x2800, R174 ;  /* 0x0000280029297824 */ /* 0x000fe200078e02ae */
[----:B------:R-:W-:-:S05]  /*b2f0*/  LOP3.LUT R40, R40, R173, RZ, 0x3c, !PT ;  /* 0x000000ad28287212 */ /* 0x000fca00078e3cff */
        /* <DEDUP_REMOVED lines=8> */
[--C-:B------:R-:W-:Y:S01]  /*b380*/  SHF.R.U32.HI R89, RZ, 0x8, R61.reuse ;  /* 0x00000008ff597819 */ /* 0x100fe2000001163d */
[----:B0-----:R-:W-:Y:S01]  /*b390*/  IMAD.MOV.U32 R54, RZ, RZ, R40 ;  /* 0x000000ffff367224 */ /* 0x001fe200078e0028 */
[----:B------:R-:W-:Y:S01]  /*b3a0*/  SHF.R.U32.HI R91, RZ, 0x10, R61 ;  /* 0x00000010ff5b7819 */ /* 0x000fe2000001163d */
[----:B-1----:R-:W-:Y:S01]  /*b3b0*/  IMAD.MOV.U32 R56, RZ, RZ, R44 ;  /* 0x000000ffff387224 */ /* 0x002fe200078e002c */
[----:B------:R-:W-:Y:S01]  /*b3c0*/  LOP3.LUT R57, R61, 0xff0000ff, RZ, 0xc0, !PT ;  /* 0xff0000ff3d397812 */ /* 0x000fe200078ec0ff */
[----:B------:R-:W-:Y:S01]  /*b3d0*/  IMAD.SHL.U32 R40, R89, 0x100, RZ ;  /* 0x0000010059287824 */ /* 0x000fe200078e00ff */
[----:B------:R-:W-:Y:S02]  /*b3e0*/  SHF.R.U32.HI R61, RZ, 0x8, R63 ;  /* 0x00000008ff3d7819 */ /* 0x000fe4000001163f */
[--C-:B------:R-:W-:Y:S02]  /*b3f0*/  SHF.R.U32.HI R88, RZ, 0x10, R49.reuse ;  /* 0x00000010ff587819 */ /* 0x100fe40000011631 */
[----:B------:R-:W-:-:S02]  /*b400*/  SHF.R.U32.HI R60, RZ, 0x8, R49 ;  /* 0x00000008ff3c7819 */ /* 0x000fc40000011631 */
[----:B------:R-:W-:Y:S01]  /*b410*/  LOP3.LUT R50, R49, 0xff0000ff, RZ, 0xc0, !PT ;  /* 0xff0000ff31327812 */ /* 0x000fe200078ec0ff */
[----:B------:R-:W-:Y:S01]  /*b420*/  IMAD.MOV.U32 R49, RZ, RZ, R42 ;  /* 0x000000ffff317224 */ /* 0x000fe200078e002a */
[----:B------:R-:W-:Y:S01]  /*b430*/  LOP3.LUT R57, R57, 0xff00, R40, 0xf8, !PT ;  /* 0x0000ff0039397812 */ /* 0x000fe200078ef828 */
[----:B------:R-:W-:Y:S01]  /*b440*/  IMAD.U32 R42, R91, 0x10000, RZ ;  /* 0x000100005b2a7824 */ /* 0x000fe200078e00ff */
[----:B------:R-:W-:Y:S02]  /*b450*/  SHF.R.U32.HI R90, RZ, 0x10, R63 ;  /* 0x00000010ff5a7819 */ /* 0x000fe4000001163f */
[----:B------:R-:W-:Y:S02]  /*b460*/  LOP3.LUT R59, R63, 0xff0000ff, RZ, 0xc0, !PT ;  /* 0xff0000ff3f3b7812 */ /* 0x000fe400078ec0ff */
[----:B------:R-:W-:Y:S02]  /*b470*/  SHF.L.U32 R40, R61, 0x8, RZ ;  /* 0x000000083d287819 */ /* 0x000fe400000006ff */
[----:B------:R-:W-:-:S02]  /*b480*/  SHF.R.U32.HI R58, RZ, 0x8, R51 ;  /* 0x00000008ff3a7819 */ /* 0x000fc40000011633 */
[----:B------:R-:W-:Y:S01]  /*b490*/  LOP3.LUT R59, R59, 0xff00, R40, 0xf8, !PT ;  /* 0x0000ff003b3b7812 */ /* 0x000fe200078ef828 */
[----:B------:R-:W-:Y:S01]  /*b4a0*/  IMAD.U32 R40, R90, 0x10000, RZ ;  /* 0x000100005a287824 */ /* 0x000fe200078e00ff */
[----:B------:R-:W-:Y:S01]  /*b4b0*/  MOV R48, R41 ;  /* 0x0000002900307202 */ /* 0x000fe20000000f00 */
[----:B------:R-:W-:Y:S01]  /*b4c0*/  IMAD.SHL.U32 R41, R60, 0x100, RZ ;  /* 0x000001003c297824 */ /* 0x000fe200078e00ff */
[----:B------:R-:W-:Y:S01]  /*b4d0*/  SHF.R.U32.HI R62, RZ, 0x10, R51 ;  /* 0x00000010ff3e7819 */ /* 0x000fe20000011633 */
[----:B------:R-:W-:Y:S01]  /*b4e0*/  IMAD.SHL.U32 R44, R58, 0x100, RZ ;  /* 0x000001003a2c7824 */ /* 0x000fe200078e00ff */
[----:B------:R-:W-:Y:S02]  /*b4f0*/  LOP3.LUT R42, R57, 0xff0000, R42, 0xf8, !PT ;  /* 0x00ff0000392a7812 */ /* 0x000fe400078ef82a */
[----:B------:R-:W-:Y:S01]  /*b500*/  LOP3.LUT R51, R51, 0xff0000ff, RZ, 0xc0, !PT ;  /* 0xff0000ff33337812 */ /* 0x000fe200078ec0ff */
[----:B------:R-:W-:Y:S01]  /*b510*/  IMAD.U32 R62, R62, 0x10000, RZ ;  /* 0x000100003e3e7824 */ /* 0x000fe200078e00ff */
[----:B------:R-:W-:-:S02]  /*b520*/  F2FP.F16.E4M3.UNPACK_B R61, R167.H1 ;  /* 0x000000a7ff3d723e */ /* 0x000fc400030006ff */
[----:B------:R-:W-:Y:S02]  /*b530*/  F2FP.F16.E4M3.UNPACK_B R58, R56.H1 ;  /* 0x00000038ff3a723e */ /* 0x000fe400030006ff */
[----:B------:R-:W-:Y:S02]  /*b540*/  F2FP.F16.E4M3.UNPACK_B R57, R54.H1 ;  /* 0x00000036ff39723e */ /* 0x000fe400030006ff */
[----:B------:R-:W-:Y:S02]  /*b550*/  LOP3.LUT R40, R59, 0xff0000, R40, 0xf8, !PT ;  /* 0x00ff00003b287812 */ /* 0x000fe400078ef828 */
[----:B------:R-:W-:Y:S01]  /*b560*/  LOP3.LUT R63, R50, 0xff00, R41, 0xf8, !PT ;  /* 0x0000ff00323f7812 */ /* 0x000fe200078ef829 */
[----:B------:R-:W-:Y:S01]  /*b570*/  HADD2.F32 R41, -RZ, R61.H0_H0 ;  /* 0x2000003dff297230 */ /* 0x000fe20000004100 */
[----:B------:R-:W-:Y:S01]  /*b580*/  LOP3.LUT R89, R51, 0xff00, R44, 0xf8, !PT ;  /* 0x0000ff0033597812 */ /* 0x000fe200078ef82c */
[----:B------:R-:W-:Y:S01]  /*b590*/  HADD2.F32 R51, -RZ, R58.H0_H0 ;  /* 0x2000003aff337230 */ /* 0x000fe20000004100 */
[----:B------:R-:W-:Y:S01]  /*b5a0*/  F2FP.F16.E4M3.UNPACK_B R59, R176.H1 ;  /* 0x000000b0ff3b723e */ /* 0x000fe200030006ff */
[--C-:B------:R-:W-:Y:S01]  /*b5b0*/  HADD2.F32 R50, -RZ, R57.reuse.H0_H0 ;  /* 0x20000039ff327230 */ /* 0x100fe20000004100 */
[----:B------:R-:W-:Y:S01]  /*b5c0*/  SHF.L.U32 R44, R88, 0x10, RZ ;  /* 0x00000010582c7819 */ /* 0x000fe200000006ff */
[----:B------:R-:W-:-:S02]  /*b5d0*/  HADD2.F32 R57, -RZ, R57.H1_H1 ;  /* 0x30000039ff397230 */ /* 0x000fc40000004100 */
[-C--:B------:R-:W-:Y:S01]  /*b5e0*/  FMUL.FTZ R91, R51, R41.reuse ;  /* 0x00000029335b7220 */ /* 0x080fe20000410000 */
[--C-:B------:R-:W-:Y:S02]  /*b5f0*/  HADD2.F32 R60, -RZ, R59.reuse.H0_H0 ;  /* 0x2000003bff3c7230 */ /* 0x100fe40000004100 */
[C---:B------:R-:W-:Y:S01]  /*b600*/  FMUL.FTZ R88, R50.reuse, R41 ;  /* 0x0000002932587220 */ /* 0x040fe20000410000 */
[----:B------:R-:W-:Y:S01]  /*b610*/  LOP3.LUT R41, R89, 0xff0000, R62, 0xf8, !PT ;  /* 0x00ff000059297812 */ /* 0x000fe200078ef83e */
[----:B------:R-:W-:Y:S01]  /*b620*/  HADD2.F32 R62, -RZ, R59.H1_H1 ;  /* 0x3000003bff3e7230 */ /* 0x000fe20000004100 */
[----:B------:R-:W-:Y:S01]  /*b630*/  F2FP.F16.E4M3.UNPACK_B R167, R167 ;  /* 0x000000a7ffa7723e */ /* 0x000fe200020006ff */
[-C--:B------:R-:W-:Y:S01]  /*b640*/  FFMA.FTZ R50, R50, R60.reuse, -R91 ;  /* 0x0000003c32327223 */ /* 0x080fe2000001085b */
[----:B------:R-:W-:Y:S01]  /*b650*/  FFMA.FTZ R51, R51, R60, R88 ;  /* 0x0000003c33337223 */ /* 0x000fe20000010058 */
[----:B------:R-:W-:Y:S01]  /*b660*/  HADD2.F32 R60, -RZ, R61.H1_H1 ;  /* 0x3000003dff3c7230 */ /* 0x000fe20000004100 */
[----:B------:R-:W-:Y:S01]  /*b670*/  F2FP.F16.E4M3.UNPACK_B R59, R54 ;  /* 0x00000036ff3b723e */ /* 0x000fe200020006ff */
[----:B------:R-:W-:Y:S01]  /*b680*/  HADD2.F32 R61, -RZ, R58.H1_H1 ;  /* 0x3000003aff3d7230 */ /* 0x000fe20000004100 */
[----:B------:R-:W-:Y:S01]  /*b690*/  F2FP.F16.E4M3.UNPACK_B R58, R56 ;  /* 0x00000038ff3a723e */ /* 0x000fe200020006ff */
[----:B------:R-:W-:-:S02]  /*b6a0*/  HADD2.F32 R89, -RZ, R167.H0_H0 ;  /* 0x200000a7ff597230 */ /* 0x000fc40000004100 */
[----:B------:R-:W-:Y:S01]  /*b6b0*/  FMUL.FTZ R88, R57, R60 ;  /* 0x0000003c39587220 */ /* 0x000fe20000410000 */
[----:B------:R-:W-:Y:S01]  /*b6c0*/  F2FP.F16.E4M3.UNPACK_B R176, R176 ;  /* 0x000000b0ffb0723e */ /* 0x000fe200020006ff */
[----:B------:R-:W-:Y:S01]  /*b6d0*/  FMUL.FTZ R54, R61, R60 ;  /* 0x0000003c3d367220 */ /* 0x000fe20000410000 */
[----:B------:R-:W-:Y:S01]  /*b6e0*/  HADD2.F32 R60, -RZ, R58.H0_H0 ;  /* 0x2000003aff3c7230 */ /* 0x000fe20000004100 */
[----:B------:R-:W-:Y:S01]  /*b6f0*/  LOP3.LUT R44, R63, 0xff0000, R44, 0xf8, !PT ;  /* 0x00ff00003f2c7812 */ /* 0x000fe200078ef82c */
[----:B------:R-:W-:Y:S02]  /*b700*/  HADD2.F32 R56, -RZ, R59.H0_H0 ;  /* 0x2000003bff387230 */ /* 0x000fe40000004100 */
[-C--:B------:R-:W-:Y:S01]  /*b710*/  FFMA.FTZ R57, R57, R62.reuse, -R54 ;  /* 0x0000003e39397223 */ /* 0x080fe20000010836 */
[----:B------:R-:W-:Y:S01]  /*b720*/  FFMA.FTZ R54, R61, R62, R88 ;  /* 0x0000003e3d367223 */ /* 0x000fe20000010058 */
[----:B------:R-:W-:Y:S02]  /*b730*/  HADD2.F32 R63, -RZ, R176.H0_H0 ;  /* 0x200000b0ff3f7230 */ /* 0x000fe40000004100 */
[-C--:B------:R-:W-:Y:S01]  /*b740*/  FMUL.FTZ R91, R60, R89.reuse ;  /* 0x000000593c5b7220 */ /* 0x080fe20000410000 */
[----:B------:R-:W-:Y:S01]  /*b750*/  FMUL.FTZ R89, R56, R89 ;  /* 0x0000005938597220 */ /* 0x000fe20000410000 */
[----:B------:R-:W-:Y:S01]  /*b760*/  HADD2.F32 R62, -RZ, R167.H1_H1 ;  /* 0x300000a7ff3e7230 */ /* 0x000fe20000004100 */
[----:B------:R-:W-:Y:S01]  /*b770*/  F2FP.F16.E4M3.UNPACK_B R90, R166.H1 ;  /* 0x000000a6ff5a723e */ /* 0x000fe200030006ff */
[----:B------:R-:W-:-:S02]  /*b780*/  HADD2.F32 R61, -RZ, R58.H1_H1 ;  /* 0x3000003aff3d7230 */ /* 0x000fc40000004100 */
[-C--:B------:R-:W-:Y:S01]  /*b790*/  FFMA.FTZ R58, R60, R63.reuse, R89 ;  /* 0x0000003f3c3a7223 */ /* 0x080fe20000010059 */
[----:B------:R-:W-:Y:S02]  /*b7a0*/  HADD2.F32 R59, -RZ, R59.H1_H1 ;  /* 0x3000003bff3b7230 */ /* 0x000fe40000004100 */
[----:B------:R-:W-:Y:S01]  /*b7b0*/  FFMA.FTZ R56, R56, R63, -R91 ;  /* 0x0000003f38387223 */ /* 0x000fe2000001085b */
[----:B------:R-:W-:Y:S02]  /*b7c0*/  HADD2.F32 R176, -RZ, R176.H1_H1 ;  /* 0x300000b0ffb07230 */ /* 0x000fe40000004100 */
[----:B------:R-:W-:Y:S01]  /*b7d0*/  FMUL.FTZ R60, R61, R62 ;  /* 0x0000003e3d3c7220 */ /* 0x000fe20000410000 */
[----:B------:R-:W-:Y:S01]  /*b7e0*/  F2FP.F16.E4M3.UNPACK_B R63, R46.H1 ;  /* 0x0000002eff3f723e */ /* 0x000fe200030006ff */
[C---:B------:R-:W-:Y:S01]  /*b7f0*/  FMUL.FTZ R62, R59.reuse, R62 ;  /* 0x0000003e3b3e7220 */ /* 0x040fe20000410000 */
[----:B------:R-:W-:Y:S01]  /*b800*/  F2FP.F16.E4M3.UNPACK_B R89, R177.H1 ;  /* 0x000000b1ff59723e */ /* 0x000fe200030006ff */
[----:B------:R-:W-:Y:S01]  /*b810*/  FFMA.FTZ R59, R59, R176, -R60 ;  /* 0x000000b03b3b7223 */ /* 0x000fe2000001083c */
[----:B------:R-:W-:Y:S01]  /*b820*/  F2FP.F16.E4M3.UNPACK_B R60, R49.H1 ;  /* 0x00000031ff3c723e */ /* 0x000fe200030006ff */
[----:B------:R-:W-:-:S02]  /*b830*/  HADD2.F32 R93, -RZ, R90.H0_H0 ;  /* 0x2000005aff5d7230 */ /* 0x000fc40000004100 */
[----:B------:R-:W-:Y:S01]  /*b840*/  FFMA.FTZ R61, R61, R176, R62 ;  /* 0x000000b03d3d7223 */ /* 0x000fe2000001003e */
[--C-:B------:R-:W-:Y:S01]  /*b850*/  HADD2.F32 R88, -RZ, R63.reuse.H0_H0 ;  /* 0x2000003fff587230 */ /* 0x100fe20000004100 */
[----:B------:R-:W-:Y:S01]  /*b860*/  F2FP.F16.E4M3.UNPACK_B R166, R166 ;  /* 0x000000a6ffa6723e */ /* 0x000fe200020006ff */
[----:B------:R-:W-:Y:S01]  /*b870*/  HADD2.F32 R90, -RZ, R90.H1_H1 ;  /* 0x3000005aff5a7230 */ /* 0x000fe20000004100 */
[----:B------:R-:W-:Y:S01]  /*b880*/  F2FP.F16.E4M3.UNPACK_B R49, R49 ;  /* 0x00000031ff31723e */ /* 0x000fe200020006ff */
[----:B------:R-:W-:Y:S02]  /*b890*/  HADD2.F32 R63, -RZ, R63.H1_H1 ;  /* 0x3000003fff3f7230 */ /* 0x000fe40000004100 */
[----:B------:R-:W-:Y:S01]  /*b8a0*/  FMUL.FTZ R95, R88, R93 ;  /* 0x0000005d585f7220 */ /* 0x000fe20000410000 */
[----:B------:R-:W-:Y:S01]  /*b8b0*/  HADD2.F32 R62, -RZ, R60.H0_H0 ;  /* 0x2000003cff3e7230 */ /* 0x000fe20000004100 */
[----:B------:R-:W-:Y:S01]  /*b8c0*/  F2FP.F16.E4M3.UNPACK_B R177, R177 ;  /* 0x000000b1ffb1723e */ /* 0x000fe200020006ff */
[----:B------:R-:W-:-:S02]  /*b8d0*/  HADD2.F32 R91, -RZ, R89.H0_H0 ;  /* 0x20000059ff5b7230 */ /* 0x000fc40000004100 */
[----:B------:R-:W-:Y:S01]  /*b8e0*/  FMUL.FTZ R167, R63, R90 ;  /* 0x0000005a3fa77220 */ /* 0x000fe20000410000 */
[----:B------:R-:W-:Y:S02]  /*b8f0*/  HADD2.F32 R60, -RZ, R60.H1_H1 ;  /* 0x3000003cff3c7230 */ /* 0x000fe40000004100 */
[C---:B------:R-:W-:Y:S01]  /*b900*/  FMUL.FTZ R93, R62.reuse, R93 ;  /* 0x0000005d3e5d7220 */ /* 0x040fe20000410000 */
[----:B------:R-:W-:Y:S02]  /*b910*/  HADD2.F32 R89, -RZ, R89.H1_H1 ;  /* 0x30000059ff597230 */ /* 0x000fe40000004100 */
[-C--:B------:R-:W-:Y:S01]  /*b920*/  FFMA.FTZ R95, R62, R91.reuse, -R95 ;  /* 0x0000005b3e5f7223 */ /* 0x080fe2000001085f */
[----:B------:R-:W-:Y:S01]  /*b930*/  F2FP.SATFINITE.E4M3.F32.PACK_AB_MERGE_C R50, R57, R50, RZ ;  /* 0x000000323932723e */ /* 0x000fe200048070ff */
[----:B------:R-:W-:Y:S01]  /*b940*/  FMUL.FTZ R62, R60, R90 ;  /* 0x0000005a3c3e7220 */ /* 0x000fe20000410000 */
[----:B------:R-:W-:Y:S01]  /*b950*/  FFMA.FTZ R90, R88, R91, R93 ;  /* 0x0000005b585a7223 */ /* 0x000fe2000001005d */
[-C--:B------:R-:W-:Y:S01]  /*b960*/  FFMA.FTZ R92, R60, R89.reuse, -R167 ;  /* 0x000000593c5c7223 */ /* 0x080fe200000108a7 */
[----:B------:R-:W-:Y:S01]  /*b970*/  F2FP.F16.E4M3.UNPACK_B R60, R46 ;  /* 0x0000002eff3c723e */ /* 0x000fe200020006ff */
[----:B------:R-:W-:Y:S01]  /*b980*/  FFMA.FTZ R167, R63, R89, R62 ;  /* 0x000000593fa77223 */ /* 0x000fe2000001003e */
[----:B------:R-:W-:Y:S01]  /*b990*/  HADD2.F32 R89, -RZ, R166.H0_H0 ;  /* 0x200000a6ff597230 */ /* 0x000fe20000004100 */
[----:B------:R-:W-:Y:S01]  /*b9a0*/  F2FP.SATFINITE.E4M3.F32.PACK_AB_MERGE_C R54, R54, R51, RZ ;  /* 0x000000333636723e */ /* 0x000fe200048070ff */
[----:B------:R-:W-:Y:S01]  /*b9b0*/  HADD2.F32 R46, -RZ, R49.H0_H0 ;  /* 0x20000031ff2e7230 */ /* 0x000fe20000004100 */
[----:B------:R-:W-:Y:S01]  /*b9c0*/  F2FP.F16.E4M3.UNPACK_B R57, R45 ;  /* 0x0000002dff39723e */ /* 0x000fe200020006ff */
[----:B------:R-:W-:Y:S01]  /*b9d0*/  HADD2.F32 R62, -RZ, R60.H0_H0 ;  /* 0x2000003cff3e7230 */ /* 0x000fe20000004100 */
[----:B------:R-:W-:Y:S01]  /*b9e0*/  F2FP.SATFINITE.E4M3.F32.PACK_AB_MERGE_C R51, R59, R56, R50 ;  /* 0x000000383b33723e */ /* 0x000fe20004807032 */
[----:B------:R-:W-:Y:S01]  /*b9f0*/  HADD2.F32 R63, -RZ, R177.H0_H0 ;  /* 0x200000b1ff3f7230 */ /* 0x000fe20000004100 */
[----:B------:R-:W-:Y:S01]  /*ba00*/  F2FP.F16.E4M3.UNPACK_B R56, R48 ;  /* 0x00000030ff38723e */ /* 0x000fe200020006ff */
[----:B------:R-:W-:-:S02]  /*ba10*/  HADD2.F32 R166, -RZ, R166.H1_H1 ;  /* 0x300000a6ffa67230 */ /* 0x000fc40000004100 */
[-C--:B------:R-:W-:Y:S01]  /*ba20*/  FMUL.FTZ R91, R62, R89.reuse ;  /* 0x000000593e5b7220 */ /* 0x080fe20000410000 */
[----:B------:R-:W-:Y:S02]  /*ba30*/  HADD2.F32 R49, -RZ, R49.H1_H1 ;  /* 0x30000031ff317230 */ /* 0x000fe40000004100 */
[C---:B------:R-:W-:Y:S01]  /*ba40*/  FMUL.FTZ R89, R46.reuse, R89 ;  /* 0x000000592e597220 */ /* 0x040fe20000410000 */
[----:B------:R-:W-:Y:S02]  /*ba50*/  HADD2.F32 R60, -RZ, R60.H1_H1 ;  /* 0x3000003cff3c7230 */ /* 0x000fe40000004100 */
[-C--:B------:R-:W-:Y:S01]  /*ba60*/  FFMA.FTZ R91, R46, R63.reuse, -R91 ;  /* 0x0000003f2e5b7223 */ /* 0x080fe2000001085b */
[----:B------:R-:W-:Y:S02]  /*ba70*/  HADD2.F32 R177, -RZ, R177.H1_H1 ;  /* 0x300000b1ffb17230 */ /* 0x000fe40000004100 */
[----:B------:R-:W-:Y:S01]  /*ba80*/  FFMA.FTZ R46, R62, R63, R89 ;  /* 0x0000003f3e2e7223 */ /* 0x000fe20000010059 */
[----:B------:R-:W-:Y:S01]  /*ba90*/  FMUL.FTZ R93, R49, R166 ;  /* 0x000000a6315d7220 */ /* 0x000fe20000410000 */
[----:B------:R-:W-:Y:S01]  /*baa0*/  F2FP.F16.E4M3.UNPACK_B R62, R44 ;  /* 0x0000002cff3e723e */ /* 0x000fe200020006ff */
[C---:B------:R-:W-:Y:S01]  /*bab0*/  FMUL.FTZ R88, R60.reuse, R166 ;  /* 0x000000a63c587220 */ /* 0x040fe20000410000 */
[----:B------:R-:W-:Y:S01]  /*bac0*/  F2FP.SATFINITE.E4M3.F32.PACK_AB_MERGE_C R50, R61, R58, R54 ;  /* 0x0000003a3d32723e */ /* 0x000fe20004807036 */
[----:B------:R-:W-:Y:S01]  /*bad0*/  FFMA.FTZ R93, R60, R177, R93 ;  /* 0x000000b13c5d7223 */ /* 0x000fe2000001005d */
[----:B------:R-:W-:Y:S01]  /*bae0*/  HADD2.F32 R58, -RZ, R57.H0_H0 ;  /* 0x20000039ff3a7230 */ /* 0x000fe20000004100 */
[----:B------:R-:W-:Y:S01]  /*baf0*/  F2FP.F16.E4M3.UNPACK_B R60, R42 ;  /* 0x0000002aff3c723e */ /* 0x000fe200020006ff */
[----:B------:R-:W-:-:S02]  /*bb00*/  HADD2.F32 R63, -RZ, R62.H0_H0 ;  /* 0x2000003eff3f7230 */ /* 0x000fc40000004100 */
[----:B------:R-:W-:Y:S01]  /*bb10*/  FFMA.FTZ R88, R49, R177, -R88 ;  /* 0x000000b131587223 */ /* 0x000fe20000010858 */
[----:B------:R-:W-:Y:S01]  /*bb20*/  HADD2.F32 R54, -RZ, R56.H0_H0 ;  /* 0x20000038ff367230 */ /* 0x000fe20000004100 */
[----:B------:R-:W-:Y:S01]  /*bb30*/  F2FP.SATFINITE.E4M3.F32.PACK_AB_MERGE_C R49, R92, R95, RZ ;  /* 0x0000005f5c31723e */ /* 0x000fe200048070ff */
[----:B------:R-:W-:Y:S02]  /*bb40*/  HADD2.F32 R61, -RZ, R60.H0_H0 ;  /* 0x2000003cff3d7230 */ /* 0x000fe40000004100 */
[-C--:B------:R-:W-:Y:S01]  /*bb50*/  FMUL.FTZ R89, R58, R63.reuse ;  /* 0x0000003f3a597220 */ /* 0x080fe20000410000 */
[----:B------:R-:W-:Y:S02]  /*bb60*/  HADD2.F32 R59, -RZ, R57.H1_H1 ;  /* 0x30000039ff3b7230 */ /* 0x000fe40000004100 */
[----:B------:R-:W-:Y:S01]  /*bb70*/  FMUL.FTZ R63, R54, R63 ;  /* 0x0000003f363f7220 */ /* 0x000fe20000410000 */
[----:B------:R-:W-:Y:S01]  /*bb80*/  HADD2.F32 R62, -RZ, R62.H1_H1 ;  /* 0x3000003eff3e7230 */ /* 0x000fe20000004100 */
[----:B------:R-:W-:Y:S01]  /*bb90*/  F2FP.SATFINITE.E4M3.F32.PACK_AB_MERGE_C R49, R88, R91, R49 ;  /* 0x0000005b5831723e */ /* 0x000fe20004807031 */
[----:B------:R-:W-:-:S02]  /*bba0*/  HADD2.F32 R57, -RZ, R56.H1_H1 ;  /* 0x30000038ff397230 */ /* 0x000fc40000004100 */
[-C--:B------:R-:W-:Y:S01]  /*bbb0*/  FFMA.FTZ R54, R54, R61.reuse, -R89 ;  /* 0x0000003d36367223 */ /* 0x080fe20000010859 */
[----:B------:R-:W-:Y:S02]  /*bbc0*/  HADD2.F32 R60, -RZ, R60.H1_H1 ;  /* 0x3000003cff3c7230 */ /* 0x000fe40000004100 */
[----:B------:R-:W-:Y:S01]  /*bbd0*/  FFMA.FTZ R56, R58, R61, R63 ;  /* 0x0000003d3a387223 */ /* 0x000fe2000001003f */
[-C--:B------:R-:W-:Y:S01]  /*bbe0*/  FMUL.FTZ R88, R59, R62.reuse ;  /* 0x0000003e3b587220 */ /* 0x080fe20000410000 */
[C---:B------:R-:W-:Y:S01]  /*bbf0*/  FMUL.FTZ R62, R57.reuse, R62 ;  /* 0x0000003e393e7220 */ /* 0x040fe20000410000 */
[----:B------:R-:W-:Y:S02]  /*bc00*/  F2FP.F16.E4M3.UNPACK_B R58, R45.H1 ;  /* 0x0000002dff3a723e */ /* 0x000fe400030006ff */
[----:B------:R-:W-:Y:S01]  /*bc10*/  F2FP.F16.E4M3.UNPACK_B R61, R44.H1 ;  /* 0x0000002cff3d723e */ /* 0x000fe200030006ff */
[----:B------:R-:W-:Y:S01]  /*bc20*/  FFMA.FTZ R45, R57, R60, -R88 ;  /* 0x0000003c392d7223 */ /* 0x000fe20000010858 */
[----:B------:R-:W-:Y:S01]  /*bc30*/  F2FP.F16.E4M3.UNPACK_B R48, R48.H1 ;  /* 0x00000030ff30723e */ /* 0x000fe200030006ff */
[----:B------:R-:W-:Y:S01]  /*bc40*/  FFMA.FTZ R57, R59, R60, R62 ;  /* 0x0000003c3b397223 */ /* 0x000fe2000001003e */
[----:B------:R-:W-:Y:S01]  /*bc50*/  F2FP.F16.E4M3.UNPACK_B R42, R42.H1 ;  /* 0x0000002aff2a723e */ /* 0x000fe200030006ff */
[----:B------:R-:W-:Y:S01]  /*bc60*/  HADD2.F32 R59, -RZ, R58.H0_H0 ;  /* 0x2000003aff3b7230 */ /* 0x000fe20000004100 */
[----:B------:R-:W-:Y:S01]  /*bc70*/  F2FP.SATFINITE.E4M3.F32.PACK_AB_MERGE_C R90, R167, R90, RZ ;  /* 0x0000005aa75a723e */ /* 0x000fe200048070ff */
[----:B------:R-:W-:-:S02]  /*bc80*/  HADD2.F32 R62, -RZ, R61.H0_H0 ;  /* 0x2000003dff3e7230 */ /* 0x000fc40000004100 */
[----:B------:R-:W-:Y:S01]  /*bc90*/  HADD2.F32 R44, -RZ, R48.H0_H0 ;  /* 0x20000030ff2c7230 */ /* 0x000fe20000004100 */
[----:B------:R-:W-:Y:S01]  /*bca0*/  F2FP.SATFINITE.E4M3.F32.PACK_AB_MERGE_C R46, R93, R46, R90 ;  /* 0x0000002e5d2e723e */ /* 0x000fe2000480705a */
[----:B------:R-:W-:Y:S02]  /*bcb0*/  HADD2.F32 R58, -RZ, R58.H1_H1 ;  /* 0x3000003aff3a7230 */ /* 0x000fe40000004100 */
[-C--:B------:R-:W-:Y:S01]  /*bcc0*/  FMUL.FTZ R89, R59, R62.reuse ;  /* 0x0000003e3b597220 */ /* 0x080fe20000410000 */
[----:B------:R-:W-:Y:S02]  /*bcd0*/  HADD2.F32 R63, -RZ, R61.H1_H1 ;  /* 0x3000003dff3f7230 */ /* 0x000fe40000004100 */
[----:B------:R-:W-:Y:S01]  /*bce0*/  FMUL.FTZ R62, R44, R62 ;  /* 0x0000003e2c3e7220 */ /* 0x000fe20000410000 */
[----:B------:R-:W-:Y:S01]  /*bcf0*/  HADD2.F32 R60, -RZ, R42.H0_H0 ;  /* 0x2000002aff3c7230 */ /* 0x000fe20000004100 */
[----:B------:R-:W-:Y:S01]  /*bd00*/  F2FP.F16.E4M3.UNPACK_B R90, R41.H1 ;  /* 0x00000029ff5a723e */ /* 0x000fe200030006ff */
[----:B------:R-:W-:-:S02]  /*bd10*/  HADD2.F32 R48, -RZ, R48.H1_H1 ;  /* 0x30000030ff307230 */ /* 0x000fc40000004100 */
[-C--:B------:R-:W-:Y:S01]  /*bd20*/  FMUL.FTZ R91, R58, R63.reuse ;  /* 0x0000003f3a5b7220 */ /* 0x080fe20000410000 */
[----:B------:R-:W-:Y:S02]  /*bd30*/  HADD2.F32 R61, -RZ, R42.H1_H1 ;  /* 0x3000002aff3d7230 */ /* 0x000fe40000004100 */
[-C--:B------:R-:W-:Y:S01]  /*bd40*/  FFMA.FTZ R42, R44, R60.reuse, -R89 ;  /* 0x0000003c2c2a7223 */ /* 0x080fe20000010859 */
[----:B------:R-:W-:Y:S01]  /*bd50*/  FFMA.FTZ R44, R59, R60, R62 ;  /* 0x0000003c3b2c7223 */ /* 0x000fe2000001003e */
[C---:B------:R-:W-:Y:S01]  /*bd60*/  FMUL.FTZ R63, R48.reuse, R63 ;  /* 0x0000003f303f7220 */ /* 0x040fe20000410000 */
[----:B------:R-:W-:Y:S01]  /*bd70*/  F2FP.F16.E4M3.UNPACK_B R59, R47 ;  /* 0x0000002fff3b723e */ /* 0x000fe200020006ff */
[----:B------:R-:W-:Y:S01]  /*bd80*/  FFMA.FTZ R93, R48, R61, -R91 ;  /* 0x0000003d305d7223 */ /* 0x000fe2000001085b */
[----:B------:R-:W-:Y:S01]  /*bd90*/  F2FP.F16.E4M3.UNPACK_B R60, R47.H1 ;  /* 0x0000002fff3c723e */ /* 0x000fe200030006ff */
[----:B------:R-:W-:Y:S01]  /*bda0*/  FFMA.FTZ R95, R58, R61, R63 ;  /* 0x0000003d3a5f7223 */ /* 0x000fe2000001003f */
[----:B------:R-:W-:Y:S01]  /*bdb0*/  F2FP.F16.E4M3.UNPACK_B R89, R41 ;  /* 0x00000029ff59723e */ /* 0x000fe200020006ff */
[----:B------:R-:W-:Y:S01]  /*bdc0*/  HADD2.F32 R61, -RZ, R59.H0_H0 ;  /* 0x2000003bff3d7230 */ /* 0x000fe20000004100 */
[-C--:B------:R-:W-:Y:S01]  /*bdd0*/  F2FP.F16.E4M3.UNPACK_B R48, R43.reuse ;  /* 0x0000002bff30723e */ /* 0x080fe200020006ff */
[----:B------:R-:W-:Y:S01]  /*bde0*/  HADD2.F32 R91, -RZ, R90.H0_H0 ;  /* 0x2000005aff5b7230 */ /* 0x000fe20000004100 */
[----:B------:R-:W-:Y:S01]  /*bdf0*/  F2FP.F16.E4M3.UNPACK_B R43, R43.H1 ;  /* 0x0000002bff2b723e */ /* 0x000fe200030006ff */
[----:B------:R-:W-:Y:S01]  /*be00*/  HADD2.F32 R92, -RZ, R89.H0_H0 ;  /* 0x20000059ff5c7230 */ /* 0x000fe20000004100 */
[-C--:B------:R-:W-:Y:S01]  /*be10*/  F2FP.F16.E4M3.UNPACK_B R41, R40.reuse ;  /* 0x00000028ff29723e */ /* 0x080fe200020006ff */
[----:B------:R-:W-:Y:S01]  /*be20*/  HADD2.F32 R47, -RZ, R48.H0_H0 ;  /* 0x20000030ff2f7230 */ /* 0x000fe20000004100 */
[----:B------:R-:W-:Y:S01]  /*be30*/  F2FP.F16.E4M3.UNPACK_B R62, R40.H1 ;  /* 0x00000028ff3e723e */ /* 0x000fe200030006ff */
[----:B------:R-:W-:-:S02]  /*be40*/  HADD2.F32 R40, -RZ, R60.H0_H0 ;  /* 0x2000003cff287230 */ /* 0x000fc40000004100 */
[-C--:B------:R-:W-:Y:S01]  /*be50*/  FMUL.FTZ R94, R61, R92.reuse ;  /* 0x0000005c3d5e7220 */ /* 0x080fe20000410000 */
[----:B------:R-:W-:Y:S02]  /*be60*/  HADD2.F32 R58, -RZ, R43.H0_H0 ;  /* 0x2000002bff3a7230 */ /* 0x000fe40000004100 */
[----:B------:R-:W-:Y:S01]  /*be70*/  FMUL.FTZ R92, R47, R92 ;  /* 0x0000005c2f5c7220 */ /* 0x000fe20000410000 */
[----:B------:R-:W-:Y:S02]  /*be80*/  HADD2.F32 R63, -RZ, R62.H0_H0 ;  /* 0x2000003eff3f7230 */ /* 0x000fe40000004100 */
[-C--:B------:R-:W-:Y:S01]  /*be90*/  FMUL.FTZ R167, R40, R91.reuse ;  /* 0x0000005b28a77220 */ /* 0x080fe20000410000 */
[----:B------:R-:W-:Y:S02]  /*bea0*/  HADD2.F32 R88, -RZ, R41.H0_H0 ;  /* 0x20000029ff587230 */ /* 0x000fe40000004100 */
[----:B------:R-:W-:Y:S01]  /*beb0*/  FMUL.FTZ R91, R58, R91 ;  /* 0x0000005b3a5b7220 */ /* 0x000fe20000410000 */
[----:B------:R-:W-:-:S02]  /*bec0*/  HADD2.F32 R60, -RZ, R60.H1_H1 ;  /* 0x3000003cff3c7230 */ /* 0x000fc40000004100 */
[----:B------:R-:W-:Y:S01]  /*bed0*/  FFMA.FTZ R167, R58, R63, -R167 ;  /* 0x0000003f3aa77223 */ /* 0x000fe200000108a7 */
[----:B------:R-:W-:Y:S02]  /*bee0*/  HADD2.F32 R90, -RZ, R90.H1_H1 ;  /* 0x3000005aff5a7230 */ /* 0x000fe40000004100 */
[-C--:B------:R-:W-:Y:S01]  /*bef0*/  FFMA.FTZ R92, R61, R88.reuse, R92 ;  /* 0x000000583d5c7223 */ /* 0x080fe2000001005c */
[----:B------:R-:W-:Y:S02]  /*bf00*/  HADD2.F32 R43, -RZ, R43.H1_H1 ;  /* 0x3000002bff2b7230 */ /* 0x000fe40000004100 */
[----:B------:R-:W-:Y:S01]  /*bf10*/  FFMA.FTZ R94, R47, R88, -R94 ;  /* 0x000000582f5e7223 */ /* 0x000fe2000001085e */
[----:B------:R-:W-:Y:S02]  /*bf20*/  HADD2.F32 R59, -RZ, R59.H1_H1 ;  /* 0x3000003bff3b7230 */ /* 0x000fe40000004100 */
[----:B------:R-:W-:Y:S01]  /*bf30*/  FMUL.FTZ R58, R60, R90 ;  /* 0x0000005a3c3a7220 */ /* 0x000fe20000410000 */
[----:B------:R-:W-:-:S02]  /*bf40*/  HADD2.F32 R89, -RZ, R89.H1_H1 ;  /* 0x30000059ff597230 */ /* 0x000fc40000004100 */
[----:B------:R-:W-:Y:S01]  /*bf50*/  FMUL.FTZ R61, R43, R90 ;  /* 0x0000005a2b3d7220 */ /* 0x000fe20000410000 */
[----:B------:R-:W-:Y:S02]  /*bf60*/  HADD2.F32 R62, -RZ, R62.H1_H1 ;  /* 0x3000003eff3e7230 */ /* 0x000fe40000004100 */
[----:B------:R-:W-:Y:S01]  /*bf70*/  FFMA.FTZ R91, R40, R63, R91 ;  /* 0x0000003f285b7223 */ /* 0x000fe2000001005b */
[----:B------:R-:W-:Y:S02]  /*bf80*/  HADD2.F32 R48, -RZ, R48.H1_H1 ;  /* 0x30000030ff307230 */ /* 0x000fe40000004100 */
[-C--:B------:R-:W-:Y:S01]  /*bf90*/  FMUL.FTZ R47, R59, R89.reuse ;  /* 0x000000593b2f7220 */ /* 0x080fe20000410000 */
[----:B------:R-:W-:Y:S02]  /*bfa0*/  HADD2.F32 R41, -RZ, R41.H1_H1 ;  /* 0x30000029ff297230 */ /* 0x000fe40000004100 */
[-C--:B------:R-:W-:Y:S01]  /*bfb0*/  FFMA.FTZ R58, R43, R62.reuse, -R58 ;  /* 0x0000003e2b3a7223 */ /* 0x080fe2000001083a */
[----:B------:R-:W-:Y:S01]  /*bfc0*/  FFMA.FTZ R60, R60, R62, R61 ;  /* 0x0000003e3c3c7223 */ /* 0x000fe2000001003d */
[C---:B------:R-:W-:Y:S01]  /*bfd0*/  FMUL.FTZ R40, R48.reuse, R89 ;  /* 0x0000005930287220 */ /* 0x040fe20000410000 */
[----:B------:R-:W-:Y:S01]  /*bfe0*/  F2FP.SATFINITE.E4M3.F32.PACK_AB_MERGE_C R42, R93, R42, RZ ;  /* 0x0000002a5d2a723e */ /* 0x000fe200048070ff */
[----:B------:R-:W-:Y:S01]  /*bff0*/  FFMA.FTZ R47, R48, R41, -R47 ;  /* 0x00000029302f7223 */ /* 0x000fe2000001082f */
[----:B------:R-:W-:Y:S01]  /*c000*/  F2FP.SATFINITE.E4M3.F32.PACK_AB_MERGE_C R58, R58, R167, RZ ;  /* 0x000000a73a3a723e */ /* 0x000fe200048070ff */
[----:B------:R-:W-:Y:S01]  /*c010*/  FFMA.FTZ R41, R59, R41, R40 ;  /* 0x000000293b297223 */ /* 0x000fe20000010028 */
[----:B------:R-:W-:Y:S01]  /*c020*/  F2FP.SATFINITE.E4M3.F32.PACK_AB_MERGE_C R60, R60, R91, RZ ;  /* 0x0000005b3c3c723e */ /* 0x000fe200048070ff */
[----:B------:R-:W-:Y:S01]  /*c030*/  IMAD.MOV.U32 R40, RZ, RZ, R51 ;  /* 0x000000ffff287224 */ /* 0x000fe200078e0033 */
[----:B------:R-:W-:-:S02]  /*c040*/  F2FP.SATFINITE.E4M3.F32.PACK_AB_MERGE_C R42, R45, R54, R42 ;  /* 0x000000362d2a723e */ /* 0x000fc4000480702a */
[----:B------:R-:W-:Y:S02]  /*c050*/  F2FP.SATFINITE.E4M3.F32.PACK_AB_MERGE_C R44, R95, R44, RZ ;  /* 0x0000002c5f2c723e */ /* 0x000fe400048070ff */
[----:B------:R-:W-:Y:S02]  /*c060*/  F2FP.SATFINITE.E4M3.F32.PACK_AB_MERGE_C R43, R47, R94, R58 ;  /* 0x0000005e2f2b723e */ /* 0x000fe4000480703a */
[----:B------:R-:W-:Y:S01]  /*c070*/  F2FP.SATFINITE.E4M3.F32.PACK_AB_MERGE_C R47, R41, R92, R60 ;  /* 0x0000005c292f723e */ /* 0x000fe2000480703c */
[----:B------:R-:W-:Y:S01]  /*c080*/  IMAD.MOV.U32 R41, RZ, RZ, R42 ;  /* 0x000000ffff297224 */ /* 0x000fe200078e002a */
[----:B------:R-:W-:Y:S01]  /*c090*/  F2FP.SATFINITE.E4M3.F32.PACK_AB_MERGE_C R45, R57, R56, R44 ;  /* 0x00000038392d723e */ /* 0x000fe2000480702c */
[----:B------:R-:W-:Y:S01]  /*c0a0*/  IMAD.MOV.U32 R44, RZ, RZ, R50 ;  /* 0x000000ffff2c7224 */ /* 0x000fe200078e0032 */
[----:B------:R-:W-:-:S07]  /*c0b0*/  MOV R42, R49 ;  /* 0x00000031002a7202 */ /* 0x000fce0000000f00 */
.L_x_498:
[----:B------:R-:W-:Y:S05]  /*c0c0*/  BSYNC B2 ;  /* 0x0000000000027941 */ /* 0x000fea0003800000 */
.L_x_497:
[----:B------:R-:W-:-:S13]  /*c0d0*/  ISETP.GE.AND P4, PT, R55, R153, PT ;  /* 0x000000993700720c */ /* 0x000fda0003f86270 */
[--C-:B------:R-:W-:Y:S02]  /*c0e0*/  @!P4 SHF.R.S32.HI R49, RZ, 0x1f, R55.reuse ;  /* 0x0000001fff31c819 */ /* 0x100fe40000011437 */
[----:B------:R-:W-:-:S04]  /*c0f0*/  @!P4 IADD3 R51, P5, P6, R116, R142, R55 ;  /* 0x0000008e7433c210 */ /* 0x000fc80007ebe037 */
[----:B------:R-:W-:Y:S02]  /*c100*/  @!P4 IADD3.X R178, R0, R178, R49, P5, P6 ;  /* 0x000000b200b2c210 */ /* 0x000fe40002fec431 */
[----:B------:R-:W-:-:S05]  /*c110*/  IADD3 R48, P5, R53, R126, RZ ;  /* 0x0000007e35307210 */ /* 0x000fca0007fbe0ff */
[----:B------:R-:W-:Y:S01]  /*c120*/  IMAD.X R49, R52, 0x1, R127, P5 ;  /* 0x0000000134317824 */ /* 0x000fe200028e067f */
[----:B------:R-:W-:-:S04]  /*c130*/  @!P4 IADD3 R50, P5, R51, R126, RZ ;  /* 0x0000007e3332c210 */ /* 0x000fc80007fbe0ff */
[----:B0-----:R4:W-:Y:S01]  /*c140*/  STG.E.128 desc[UR54][R48.64], R40 ;  /* 0x0000002830007986 */ /* 0x0019e2000c101d36 */
[----:B------:R-:W-:-:S05]  /*c150*/  @!P4 IMAD.X R51, R178, 0x1, R127, P5 ;  /* 0x00000001b233c824 */ /* 0x000fca00028e067f */
[----:B-1----:R4:W-:Y:S03]  /*c160*/  @!P4 STG.E.128 desc[UR54][R50.64], R44 ;  /* 0x0000002c3200c986 */ /* 0x0029e6000c101d36 */
.L_x_488:
[----:B------:R-:W-:Y:S05]  /*c170*/  BSYNC B1 ;  /* 0x0000000000017941 */ /* 0x000fea0003800000 */
.L_x_487:
[-C--:B0--34-:R-:W-:Y:S02]  /*c180*/  IMAD R40, R144, R138.reuse, RZ ;  /* 0x0000008a90287224 */ /* 0x099fe400078e02ff */
[----:B------:R-:W-:-:S04]  /*c190*/  IMAD.WIDE.U32 R140, R211, R138, R140 ;  /* 0x0000008ad38c7225 */ /* 0x000fc800078e008c */
[----:B------:R-:W-:Y:S01]  /*c1a0*/  IMAD R53, R211, R139, R40 ;  /* 0x0000008bd3357224 */ /* 0x000fe200078e0228 */
[----:B------:R-:W-:Y:S06]  /*c1b0*/  @P2 BRA `(.L_x_457) ;  /* 0x0000003000942947 */ /* 0x000fec0003800000 */
[----:B------:R-:W-:Y:S01]  /*c1c0*/  ISETP.NE.AND P2, PT, R32, RZ, PT ;  /* 0x000000ff2000720c */ /* 0x000fe20003f45270 */
[----:B------:R-:W-:Y:S01]  /*c1d0*/  BSSY B1, `(.L_x_499) ;  /* 0x00000f8000017945 */ /* 0x000fe20003800000 */
[----:B------:R-:W-:-:S11]  /*c1e0*/  IMAD.IADD R53, R141, 0x1, R53 ;  /* 0x000000018d357824 */ /* 0x000fd600078e0235 */
[----:B------:R-:W-:Y:S05]  /*c1f0*/  @!P2 BRA `(.L_x_500) ;  /* 0x0000000c00d4a947 */ /* 0x000fea0003800000 */
[----:B------:R-:W-:Y:S01]  /*c200*/  SEL R40, R97, R158, !P0 ;  /* 0x0000009e61287207 */ /* 0x000fe20004000000 */
[----:B------:R-:W-:Y:S01]  /*c210*/  BSSY B2, `(.L_x_501) ;  /* 0x00000f1000027945 */ /* 0x000fe20003800000 */
[----:B------:R-:W-:Y:S02]  /*c220*/  IADD3 R49, P2, P4, R116, R140, R20 ;  /* 0x0000008c74317210 */ /* 0x000fe40007c5e014 */
[----:B------:R-:W-:Y:S02]  /*c230*/  SHF.R.S32.HI R41, RZ, 0x1f, R40 ;  /* 0x0000001fff297819 */ /* 0x000fe40000011428 */
[----:B------:R-:W-:Y:S02]  /*c240*/  IADD3.X R42, R0, R53, R28, P2, P4 ;  /* 0x00000035002a7210 */ /* 0x000fe400017e841c */
[----:B------:R-:W-:-:S04]  /*c250*/  LEA.HI R40, R41, R40, RZ, 0x5 ;  /* 0x0000002829287211 */ /* 0x000fc800078f28ff */
[----:B------:R-:W-:-:S05]  /*c260*/  LEA.HI.SX32 R41, R40, R15, 0x1b ;  /* 0x0000000f28297211 */ /* 0x000fca00078fdaff */
[----:B------:R-:W-:-:S05]  /*c270*/  IMAD.SHL.U32 R43, R41, 0x10, RZ ;  /* 0x00000010292b7824 */ /* 0x000fca00078e00ff */
[----:B------:R-:W-:-:S13]  /*c280*/  ISETP.GE.AND P2, PT, R43, R153, PT ;  /* 0x000000992b00720c */ /* 0x000fda0003f46270 */
[--C-:B------:R-:W-:Y:S02]  /*c290*/  @!P2 SHF.R.S32.HI R40, RZ, 0x1f, R43.reuse ;  /* 0x0000001fff28a819 */ /* 0x100fe4000001142b */
[----:B------:R-:W-:-:S04]  /*c2a0*/  @!P2 IADD3 R51, P4, P5, R116, R140, R43 ;  /* 0x0000008c7433a210 */ /* 0x000fc80007d9e02b */
[----:B------:R-:W-:Y:S02]  /*c2b0*/  @!P2 IADD3.X R40, R0, R53, R40, P4, P5 ;  /* 0x000000350028a210 */ /* 0x000fe400027ea428 */
[----:B------:R-:W-:-:S04]  /*c2c0*/  IADD3 R48, P4, R49, R126, RZ ;  /* 0x0000007e31307210 */ /* 0x000fc80007f9e0ff */
[----:B------:R-:W-:Y:S02]  /*c2d0*/  IADD3.X R49, R42, R127, RZ, P4, !PT ;  /* 0x0000007f2a317210 */ /* 0x000fe400027fe4ff */
[----:B------:R-:W-:-:S05]  /*c2e0*/  @!P2 IADD3 R50, P4, R51, R126, RZ ;  /* 0x0000007e3332a210 */ /* 0x000fca0007f9e0ff */
[----:B------:R-:W-:Y:S01]  /*c2f0*/  @!P2 IMAD.X R51, R40, 0x1, R127, P4 ;  /* 0x000000012833a824 */ /* 0x000fe200020e067f */
[----:B------:R-:W-:Y:S02]  /*c300*/  SHF.R.S32.HI R40, RZ, 0x1f, R41 ;  /* 0x0000001fff287819 */ /* 0x000fe40000011429 */
[----:B------:R-:W-:Y:S02]  /*c310*/  ISETP.GE.AND P4, PT, R22, R136, PT ;  /* 0x000000881600720c */ /* 0x000fe40003f86270 */
        /* <DEDUP_REMOVED lines=17> */
[----:B------:R-:W-:Y:S01]  /*c430*/  SHF.R.U32.HI R61, RZ, 0x8, R65 ;  /* 0x00000008ff3d7819 */ /* 0x000fe20000011641 */
[----:B------:R-:W-:Y:S01]  /*c440*/  IMAD.SHL.U32 R40, R54, 0x100, RZ ;  /* 0x0000010036287824 */ /* 0x000fe200078e00ff */
[----:B------:R-:W-:Y:S01]  /*c450*/  SHF.R.U32.HI R63, RZ, 0x8, R67 ;  /* 0x00000008ff3f7819 */ /* 0x000fe20000011643 */
[----:B------:R-:W-:Y:S01]  /*c460*/  IMAD.MOV.U32 R54, RZ, RZ, R42 ;  /* 0x000000ffff367224 */ /* 0x000fe200078e002a */
[----:B------:R-:W-:Y:S01]  /*c470*/  LOP3.LUT R55, R77, 0xff0000ff, RZ, 0xc0, !PT ;  /* 0xff0000ff4d377812 */ /* 0x000fe200078ec0ff */
[----:B------:R-:W-:Y:S01]  /*c480*/  IMAD.SHL.U32 R61, R61, 0x100, RZ ;  /* 0x000001003d3d7824 */ /* 0x000fe200078e00ff */
[--C-:B------:R-:W-:Y:S01]  /*c490*/  SHF.R.U32.HI R64, RZ, 0x8, R79.reuse ;  /* 0x00000008ff407819 */ /* 0x100fe2000001164f */
[----:B------:R-:W-:Y:S01]  /*c4a0*/  IMAD.SHL.U32 R63, R63, 0x100, RZ ;  /* 0x000001003f3f7824 */ /* 0x000fe200078e00ff */
[----:B------:R-:W-:Y:S01]  /*c4b0*/  MOV R52, R41 ;  /* 0x0000002900347202 */ /* 0x000fe20000000f00 */
[----:B------:R-:W-:Y:S01]  /*c4c0*/  IMAD.U32 R41, R66, 0x10000, RZ ;  /* 0x0001000042297824 */ /* 0x000fe200078e00ff */
[----:B------:R-:W-:-:S02]  /*c4d0*/  SHF.R.U32.HI R62, RZ, 0x10, R79 ;  /* 0x00000010ff3e7819 */ /* 0x000fc4000001164f */
[----:B------:R-:W-:Y:S02]  /*c4e0*/  LOP3.LUT R40, R55, 0xff00, R40, 0xf8, !PT ;  /* 0x0000ff0037287812 */ /* 0x000fe400078ef828 */
[----:B------:R-:W-:Y:S02]  /*c4f0*/  LOP3.LUT R58, R65, 0xff0000ff, RZ, 0xc0, !PT ;  /* 0xff0000ff413a7812 */ /* 0x000fe400078ec0ff */
[----:B------:R-:W-:Y:S02]  /*c500*/  LOP3.LUT R60, R67, 0xff0000ff, RZ, 0xc0, !PT ;  /* 0xff0000ff433c7812 */ /* 0x000fe400078ec0ff */
[----:B------:R-:W-:Y:S02]  /*c510*/  LOP3.LUT R56, R79, 0xff0000ff, RZ, 0xc0, !PT ;  /* 0xff0000ff4f387812 */ /* 0x000fe400078ec0ff */
[----:B------:R-:W-:Y:S02]  /*c520*/  SHF.L.U32 R55, R64, 0x8, RZ ;  /* 0x0000000840377819 */ /* 0x000fe400000006ff */
[----:B------:R-:W-:Y:S01]  /*c530*/  LOP3.LUT R42, R40, 0xff0000, R41, 0xf8, !PT ;  /* 0x00ff0000282a7812 */ /* 0x000fe200078ef829 */
[----:B------:R-:W-:Y:S01]  /*c540*/  IMAD.U32 R40, R62, 0x10000, RZ ;  /* 0x000100003e287824 */ /* 0x000fe200078e00ff */
[----:B------:R-:W-:-:S02]  /*c550*/  LOP3.LUT R44, R58, 0xff00, R61, 0xf8, !PT ;  /* 0x0000ff003a2c7812 */ /* 0x000fc400078ef83d */
[----:B------:R-:W-:Y:S02]  /*c560*/  LOP3.LUT R64, R60, 0xff00, R63, 0xf8, !PT ;  /* 0x0000ff003c407812 */ /* 0x000fe400078ef83f */
[----:B------:R-:W-:Y:S02]  /*c570*/  LOP3.LUT R55, R56, 0xff00, R55, 0xf8, !PT ;  /* 0x0000ff0038377812 */ /* 0x000fe400078ef837 */
[----:B------:R-:W-:Y:S02]  /*c580*/  F2FP.F16.E4M3.UNPACK_B R63, R162.H1 ;  /* 0x000000a2ff3f723e */ /* 0x000fe400030006ff */
[----:B------:R-:W-:Y:S02]  /*c590*/  F2FP.F16.E4M3.UNPACK_B R60, R59.H1 ;  /* 0x0000003bff3c723e */ /* 0x000fe400030006ff */
[----:B------:R-:W-:Y:S02]  /*c5a0*/  F2FP.F16.E4M3.UNPACK_B R58, R57.H1 ;  /* 0x00000039ff3a723e */ /* 0x000fe400030006ff */
[----:B------:R-:W-:Y:S01]  /*c5b0*/  LOP3.LUT R41, R55, 0xff0000, R40, 0xf8, !PT ;  /* 0x00ff000037297812 */ /* 0x000fe200078ef828 */
[----:B------:R-:W-:Y:S01]  /*c5c0*/  HADD2.F32 R40, -RZ, R63.H0_H0 ;  /* 0x2000003fff287230 */ /* 0x000fe20000004100 */
[----:B------:R-:W-:Y:S01]  /*c5d0*/  F2FP.F16.E4M3.UNPACK_B R61, R164.H1 ;  /* 0x000000a4ff3d723e */ /* 0x000fe200030006ff */
[----:B------:R-:W-:Y:S01]  /*c5e0*/  HADD2.F32 R56, -RZ, R60.H0_H0 ;  /* 0x2000003cff387230 */ /* 0x000fe20000004100 */
[----:B------:R-:W-:Y:S01]  /*c5f0*/  SHF.R.U32.HI R67, RZ, 0x10, R67 ;  /* 0x00000010ff437819 */ /* 0x000fe20000011643 */
[----:B------:R-:W-:Y:S01]  /*c600*/  HADD2.F32 R55, -RZ, R58.H0_H0 ;  /* 0x2000003aff377230 */ /* 0x000fe20000004100 */
[----:B------:R-:W-:Y:S01]  /*c610*/  SHF.R.U32.HI R65, RZ, 0x10, R65 ;  /* 0x00000010ff417819 */ /* 0x000fe20000011641 */
[----:B------:R-:W-:-:S02]  /*c620*/  HADD2.F32 R62, -RZ, R61.H0_H0 ;  /* 0x2000003dff3e7230 */ /* 0x000fc40000004100 */
[CC--:B------:R-:W-:Y:S01]  /*c630*/  FMUL.FTZ R66, R56.reuse, R40.reuse ;  /* 0x0000002838427220 */ /* 0x0c0fe20000410000 */
[----:B------:R-:W-:Y:S02]  /*c640*/  IMAD.U32 R67, R67, 0x10000, RZ ;  /* 0x0001000043437824 */ /* 0x000fe400078e00ff */
[C---:B------:R-:W-:Y:S01]  /*c650*/  FMUL.FTZ R77, R55.reuse, R40 ;  /* 0x00000028374d7220 */ /* 0x040fe20000410000 */
[----:B------:R-:W-:Y:S02]  /*c660*/  HADD2.F32 R58, -RZ, R58.H1_H1 ;  /* 0x3000003aff3a7230 */ /* 0x000fe40000004100 */
[-C--:B------:R-:W-:Y:S01]  /*c670*/  FFMA.FTZ R55, R55, R62.reuse, -R66 ;  /* 0x0000003e37377223 */ /* 0x080fe20000010842 */
[----:B------:R-:W-:Y:S01]  /*c680*/  SHF.L.U32 R65, R65, 0x10, RZ ;  /* 0x0000001041417819 */ /* 0x000fe200000006ff */
[----:B------:R-:W-:Y:S01]  /*c690*/  FFMA.FTZ R56, R56, R62, R77 ;  /* 0x0000003e38387223 */ /* 0x000fe2000001004d */
[----:B------:R-:W-:Y:S01]  /*c6a0*/  HADD2.F32 R62, -RZ, R63.H1_H1 ;  /* 0x3000003fff3e7230 */ /* 0x000fe20000004100 */
[----:B------:R-:W-:Y:S01]  /*c6b0*/  LOP3.LUT R40, R64, 0xff0000, R67, 0xf8, !PT ;  /* 0x00ff000040287812 */ /* 0x000fe200078ef843 */
[----:B------:R-:W-:Y:S01]  /*c6c0*/  HADD2.F32 R63, -RZ, R60.H1_H1 ;  /* 0x3000003cff3f7230 */ /* 0x000fe20000004100 */
[----:B------:R-:W-:Y:S01]  /*c6d0*/  F2FP.F16.E4M3.UNPACK_B R162, R162 ;  /* 0x000000a2ffa2723e */ /* 0x000fe200020006ff */
[----:B------:R-:W-:Y:S01]  /*c6e0*/  HADD2.F32 R64, -RZ, R61.H1_H1 ;  /* 0x3000003dff407230 */ /* 0x000fe20000004100 */
[----:B------:R-:W-:Y:S01]  /*c6f0*/  F2FP.F16.E4M3.UNPACK_B R60, R59 ;  /* 0x0000003bff3c723e */ /* 0x000fe200020006ff */
[-C--:B------:R-:W-:Y:S01]  /*c700*/  FMUL.FTZ R66, R58, R62.reuse ;  /* 0x0000003e3a427220 */ /* 0x080fe20000410000 */
[----:B------:R-:W-:Y:S01]  /*c710*/  F2FP.F16.E4M3.UNPACK_B R61, R57 ;  /* 0x00000039ff3d723e */ /* 0x000fe200020006ff */
[----:B------:R-:W-:Y:S01]  /*c720*/  FMUL.FTZ R57, R63, R62 ;  /* 0x0000003e3f397220 */ /* 0x000fe20000410000 */
[----:B------:R-:W-:Y:S01]  /*c730*/  LOP3.LUT R44, R44, 0xff0000, R65, 0xf8, !PT ;  /* 0x00ff00002c2c7812 */ /* 0x000fe200078ef841 */
[----:B------:R-:W-:Y:S01]  /*c740*/  HADD2.F32 R65, -RZ, R162.H0_H0 ;  /* 0x200000a2ff417230 */ /* 0x000fe20000004100 */
[----:B------:R-:W-:Y:S01]  /*c750*/  F2FP.F16.E4M3.UNPACK_B R164, R164 ;  /* 0x000000a4ffa4723e */ /* 0x000fe200020006ff */
[----:B------:R-:W-:-:S02]  /*c760*/  HADD2.F32 R62, -RZ, R60.H0_H0 ;  /* 0x2000003cff3e7230 */ /* 0x000fc40000004100 */
[-C--:B------:R-:W-:Y:S01]  /*c770*/  FFMA.FTZ R58, R58, R64.reuse, -R57 ;  /* 0x000000403a3a7223 */ /* 0x080fe20000010839 */
[----:B------:R-:W-:Y:S02]  /*c780*/  HADD2.F32 R59, -RZ, R61.H0_H0 ;  /* 0x2000003dff3b7230 */ /* 0x000fe40000004100 */
[----:B------:R-:W-:Y:S01]  /*c790*/  FFMA.FTZ R57, R63, R64, R66 ;  /* 0x000000403f397223 */ /* 0x000fe20000010042 */
[----:B------:R-:W-:Y:S02]  /*c7a0*/  HADD2.F32 R64, -RZ, R164.H0_H0 ;  /* 0x200000a4ff407230 */ /* 0x000fe40000004100 */
[-C--:B------:R-:W-:Y:S01]  /*c7b0*/  FMUL.FTZ R66, R62, R65.reuse ;  /* 0x000000413e427220 */ /* 0x080fe20000410000 */
[----:B------:R-:W-:Y:S02]  /*c7c0*/  HADD2.F32 R162, -RZ, R162.H1_H1 ;  /* 0x300000a2ffa27230 */ /* 0x000fe40000004100 */
[----:B------:R-:W-:Y:S01]  /*c7d0*/  FMUL.FTZ R65, R59, R65 ;  /* 0x000000413b417220 */ /* 0x000fe20000410000 */
[----:B------:R-:W-:-:S02]  /*c7e0*/  HADD2.F32 R63, -RZ, R60.H1_H1 ;  /* 0x3000003cff3f7230 */ /* 0x000fc40000004100 */
[-C--:B------:R-:W-:Y:S01]  /*c7f0*/  FFMA.FTZ R59, R59, R64.reuse, -R66 ;  /* 0x000000403b3b7223 */ /* 0x080fe20000010842 */
[----:B------:R-:W-:Y:S02]  /*c800*/  HADD2.F32 R61, -RZ, R61.H1_H1 ;  /* 0x3000003dff3d7230 */ /* 0x000fe40000004100 */
        /* <DEDUP_REMOVED lines=8> */
[----:B------:R-:W-:Y:S01]  /*c890*/  HADD2.F32 R67, -RZ, R62.H0_H0 ;  /* 0x2000003eff437230 */ /* 0x000fe20000004100 */
[----:B------:R-:W-:Y:S01]  /*c8a0*/  F2FP.F16.E4M3.UNPACK_B R61, R54.H1 ;  /* 0x00000036ff3d723e */ /* 0x000fe200030006ff */
[----:B------:R-:W-:-:S02]  /*c8b0*/  HADD2.F32 R65, -RZ, R64.H0_H0 ;  /* 0x20000040ff417230 */ /* 0x000fc40000004100 */
[----:B------:R-:W-:Y:S01]  /*c8c0*/  FFMA.FTZ R77, R63, R164, R162 ;  /* 0x000000a43f4d7223 */ /* 0x000fe200000100a2 */
[----:B------:R-:W-:Y:S01]  /*c8d0*/  HADD2.F32 R76, -RZ, R62.H1_H1 ;  /* 0x3000003eff4c7230 */ /* 0x000fe20000004100 */
[----:B------:R-:W-:Y:S01]  /*c8e0*/  F2FP.F16.E4M3.UNPACK_B R163, R163 ;  /* 0x000000a3ffa3723e */ /* 0x000fe200020006ff */
[--C-:B------:R-:W-:Y:S02]  /*c8f0*/  HADD2.F32 R62, -RZ, R61.reuse.H0_H0 ;  /* 0x2000003dff3e7230 */ /* 0x100fe40000004100 */
[-C--:B------:R-:W-:Y:S01]  /*c900*/  FMUL.FTZ R79, R65, R67.reuse ;  /* 0x00000043414f7220 */ /* 0x080fe20000410000 */
[----:B------:R-:W-:Y:S01]  /*c910*/  HADD2.F32 R63, -RZ, R66.H0_H0 ;  /* 0x20000042ff3f7230 */ /* 0x000fe20000004100 */
[----:B------:R-:W-:Y:S01]  /*c920*/  F2FP.F16.E4M3.UNPACK_B R54, R54 ;  /* 0x00000036ff36723e */ /* 0x000fe200020006ff */
[----:B------:R-:W-:Y:S02]  /*c930*/  HADD2.F32 R64, -RZ, R64.H1_H1 ;  /* 0x30000040ff407230 */ /* 0x000fe40000004100 */
[----:B------:R-:W-:Y:S01]  /*c940*/  FMUL.FTZ R90, R62, R67 ;  /* 0x000000433e5a7220 */ /* 0x000fe20000410000 */
[----:B------:R-:W-:-:S02]  /*c950*/  HADD2.F32 R61, -RZ, R61.H1_H1 ;  /* 0x3000003dff3d7230 */ /* 0x000fc40000004100 */
[-C--:B------:R-:W-:Y:S01]  /*c960*/  FFMA.FTZ R88, R62, R63.reuse, -R79 ;  /* 0x0000003f3e587223 */ /* 0x080fe2000001084f */
[----:B------:R-:W-:Y:S02]  /*c970*/  HADD2.F32 R66, -RZ, R66.H1_H1 ;  /* 0x30000042ff427230 */ /* 0x000fe40000004100 */
[CC--:B------:R-:W-:Y:S01]  /*c980*/  FMUL.FTZ R62, R64.reuse, R76.reuse ;  /* 0x0000004c403e7220 */ /* 0x0c0fe20000410000 */
[----:B------:R-:W-:Y:S01]  /*c990*/  FFMA.FTZ R90, R65, R63, R90 ;  /* 0x0000003f415a7223 */ /* 0x000fe2000001005a */
[C---:B------:R-:W-:Y:S01]  /*c9a0*/  FMUL.FTZ R67, R61.reuse, R76 ;  /* 0x0000004c3d437220 */ /* 0x040fe20000410000 */
[----:B------:R-:W-:Y:S01]  /*c9b0*/  F2FP.F16.E4M3.UNPACK_B R165, R165 ;  /* 0x000000a5ffa5723e */ /* 0x000fe200020006ff */
[----:B------:R-:W-:Y:S01]  /*c9c0*/  FFMA.FTZ R89, R61, R66, -R62 ;  /* 0x000000423d597223 */ /* 0x000fe2000001083e */
[----:B------:R-:W-:Y:S01]  /*c9d0*/  F2FP.F16.E4M3.UNPACK_B R61, R46 ;  /* 0x0000002eff3d723e */ /* 0x000fe200020006ff */
[--C-:B------:R-:W-:Y:S02]  /*c9e0*/  HADD2.F32 R65, -RZ, R163.reuse.H0_H0 ;  /* 0x200000a3ff417230 */ /* 0x100fe40000004100 */
[----:B------:R-:W-:Y:S01]  /*c9f0*/  FFMA.FTZ R91, R64, R66, R67 ;  /* 0x00000042405b7223 */ /* 0x000fe20000010043 */
[----:B------:R-:W-:Y:S01]  /*ca00*/  HADD2.F32 R163, -RZ, R163.H1_H1 ;  /* 0x300000a3ffa37230 */ /* 0x000fe20000004100 */
[----:B------:R-:W-:Y:S01]  /*ca10*/  F2FP.SATFINITE.E4M3.F32.PACK_AB_MERGE_C R55, R58, R55, RZ ;  /* 0x000000373a37723e */ /* 0x000fe200048070ff */
[--C-:B------:R-:W-:Y:S01]  /*ca20*/  HADD2.F32 R62, -RZ, R61.reuse.H0_H0 ;  /* 0x2000003dff3e7230 */ /* 0x100fe20000004100 */
[----:B------:R-:W-:Y:S01]  /*ca30*/  F2FP.SATFINITE.E4M3.F32.PACK_AB_MERGE_C R57, R57, R56, RZ ;  /* 0x000000383939723e */ /* 0x000fe200048070ff */
[----:B------:R-:W-:Y:S01]  /*ca40*/  HADD2.F32 R46, -RZ, R54.H0_H0 ;  /* 0x20000036ff2e7230 */ /* 0x000fe20000004100 */
[----:B------:R-:W-:Y:S01]  /*ca50*/  F2FP.F16.E4M3.UNPACK_B R58, R52 ;  /* 0x00000034ff3a723e */ /* 0x000fe200020006ff */
[----:B------:R-:W-:-:S02]  /*ca60*/  HADD2.F32 R61, -RZ, R61.H1_H1 ;  /* 0x3000003dff3d7230 */ /* 0x000fc40000004100 */
[-C--:B------:R-:W-:Y:S01]  /*ca70*/  FMUL.FTZ R67, R62, R65.reuse ;  /* 0x000000413e437220 */ /* 0x080fe20000410000 */
[----:B------:R-:W-:Y:S02]  /*ca80*/  HADD2.F32 R54, -RZ, R54.H1_H1 ;  /* 0x30000036ff367230 */ /* 0x000fe40000004100 */
[----:B------:R-:W-:Y:S01]  /*ca90*/  FMUL.FTZ R65, R46, R65 ;  /* 0x000000412e417220 */ /* 0x000fe20000410000 */
[--C-:B------:R-:W-:Y:S02]  /*caa0*/  HADD2.F32 R63, -RZ, R165.reuse.H0_H0 ;  /* 0x200000a5ff3f7230 */ /* 0x100fe40000004100 */
[CC--:B------:R-:W-:Y:S01]  /*cab0*/  FMUL.FTZ R79, R61.reuse, R163.reuse ;  /* 0x000000a33d4f7220 */ /* 0x0c0fe20000410000 */
[----:B------:R-:W-:Y:S02]  /*cac0*/  HADD2.F32 R165, -RZ, R165.H1_H1 ;  /* 0x300000a5ffa57230 */ /* 0x000fe40000004100 */
[----:B------:R-:W-:Y:S01]  /*cad0*/  FMUL.FTZ R64, R54, R163 ;  /* 0x000000a336407220 */ /* 0x000fe20000410000 */
[----:B------:R-:W-:Y:S01]  /*cae0*/  F2FP.SATFINITE.E4M3.F32.PACK_AB_MERGE_C R56, R78, R59, R55 ;  /* 0x0000003b4e38723e */ /* 0x000fe20004807037 */
[-C--:B------:R-:W-:Y:S01]  /*caf0*/  FFMA.FTZ R67, R46, R63.reuse, -R67 ;  /* 0x0000003f2e437223 */ /* 0x080fe20000010843 */
[----:B------:R-:W-:Y:S01]  /*cb00*/  FFMA.FTZ R46, R62, R63, R65 ;  /* 0x0000003f3e2e7223 */ /* 0x000fe20000010041 */
[-C--:B------:R-:W-:Y:S01]  /*cb10*/  FFMA.FTZ R54, R54, R165.reuse, -R79 ;  /* 0x000000a536367223 */ /* 0x080fe2000001084f */
[----:B------:R-:W-:Y:S01]  /*cb20*/  FFMA.FTZ R165, R61, R165, R64 ;  /* 0x000000a53da57223 */ /* 0x000fe20000010040 */
[----:B------:R-:W-:-:S02]  /*cb30*/  F2FP.F16.E4M3.UNPACK_B R61, R45 ;  /* 0x0000002dff3d723e */ /* 0x000fc400020006ff */
[----:B------:R-:W-:Y:S02]  /*cb40*/  F2FP.F16.E4M3.UNPACK_B R65, R44 ;  /* 0x0000002cff41723e */ /* 0x000fe400020006ff */
[----:B------:R-:W-:Y:S01]  /*cb50*/  F2FP.SATFINITE.E4M3.F32.PACK_AB_MERGE_C R55, R77, R60, R57 ;  /* 0x0000003c4d37723e */ /* 0x000fe20004807039 */
[----:B------:R-:W-:Y:S01]  /*cb60*/  HADD2.F32 R59, -RZ, R61.H0_H0 ;  /* 0x2000003dff3b7230 */ /* 0x000fe20000004100 */
[----:B------:R-:W-:Y:S01]  /*cb70*/  F2FP.F16.E4M3.UNPACK_B R63, R42 ;  /* 0x0000002aff3f723e */ /* 0x000fe200020006ff */
[----:B------:R-:W-:Y:S01]  /*cb80*/  HADD2.F32 R60, -RZ, R65.H0_H0 ;  /* 0x20000041ff3c7230 */ /* 0x000fe20000004100 */
[----:B------:R-:W-:Y:S01]  /*cb90*/  F2FP.SATFINITE.E4M3.F32.PACK_AB_MERGE_C R88, R89, R88, RZ ;  /* 0x000000585958723e */ /* 0x000fe200048070ff */
[----:B------:R-:W-:Y:S01]  /*cba0*/  HADD2.F32 R57, -RZ, R58.H0_H0 ;  /* 0x2000003aff397230 */ /* 0x000fe20000004100 */
[----:B------:R-:W-:Y:S01]  /*cbb0*/  F2FP.F16.E4M3.UNPACK_B R42, R42.H1 ;  /* 0x0000002aff2a723e */ /* 0x000fe200030006ff */
[----:B------:R-:W-:Y:S02]  /*cbc0*/  HADD2.F32 R64, -RZ, R63.H0_H0 ;  /* 0x2000003fff407230 */ /* 0x000fe40000004100 */
[----:B------:R-:W-:Y:S01]  /*cbd0*/  FMUL.FTZ R66, R59, R60 ;  /* 0x0000003c3b427220 */ /* 0x000fe20000410000 */
[----:B------:R-:W-:-:S02]  /*cbe0*/  HADD2.F32 R62, -RZ, R61.H1_H1 ;  /* 0x3000003dff3e7230 */ /* 0x000fc40000004100 */
[C---:B------:R-:W-:Y:S01]  /*cbf0*/  FMUL.FTZ R76, R57.reuse, R60 ;  /* 0x0000003c394c7220 */ /* 0x040fe20000410000 */
[----:B------:R-:W-:Y:S01]  /*cc00*/  HADD2.F32 R65, -RZ, R65.H1_H1 ;  /* 0x30000041ff417230 */ /* 0x000fe20000004100 */
[----:B------:R-:W-:Y:S01]  /*cc10*/  F2FP.SATFINITE.E4M3.F32.PACK_AB_MERGE_C R54, R54, R67, R88 ;  /* 0x000000433636723e */ /* 0x000fe20004807058 */
[----:B------:R-:W-:Y:S02]  /*cc20*/  HADD2.F32 R60, -RZ, R58.H1_H1 ;  /* 0x3000003aff3c7230 */ /* 0x000fe40000004100 */
[-C--:B------:R-:W-:Y:S01]  /*cc30*/  FFMA.FTZ R57, R57, R64.reuse, -R66 ;  /* 0x0000004039397223 */ /* 0x080fe20000010842 */
[----:B------:R-:W-:Y:S01]  /*cc40*/  FFMA.FTZ R58, R59, R64, R76 ;  /* 0x000000403b3a7223 */ /* 0x000fe2000001004c */
[----:B------:R-:W-:Y:S02]  /*cc50*/  HADD2.F32 R63, -RZ, R63.H1_H1 ;  /* 0x3000003fff3f7230 */ /* 0x000fe40000004100 */
[-C--:B------:R-:W-:Y:S01]  /*cc60*/  FMUL.FTZ R67, R62, R65.reuse ;  /* 0x000000413e437220 */ /* 0x080fe20000410000 */
[----:B------:R-:W-:Y:S01]  /*cc70*/  FMUL.FTZ R65, R60, R65 ;  /* 0x000000413c417220 */ /* 0x000fe20000410000 */
[----:B------:R-:W-:-:S02]  /*cc80*/  F2FP.F16.E4M3.UNPACK_B R61, R45.H1 ;  /* 0x0000002dff3d723e */ /* 0x000fc400030006ff */
[----:B------:R-:W-:Y:S01]  /*cc90*/  F2FP.F16.E4M3.UNPACK_B R64, R44.H1 ;  /* 0x0000002cff40723e */ /* 0x000fe200030006ff */
[-C--:B------:R-:W-:Y:S01]  /*cca0*/  FFMA.FTZ R45, R62, R63.reuse, R65 ;  /* 0x0000003f3e2d7223 */ /* 0x080fe20000010041 */
[----:B------:R-:W-:Y:S01]  /*ccb0*/  F2FP.F16.E4M3.UNPACK_B R59, R52.H1 ;  /* 0x00000034ff3b723e */ /* 0x000fe200030006ff */
[----:B------:R-:W-:Y:S01]  /*ccc0*/  FFMA.FTZ R52, R60, R63, -R67 ;  /* 0x0000003f3c347223 */ /* 0x000fe20000010843 */
[----:B------:R-:W-:Y:S01]  /*ccd0*/  HADD2.F32 R60, -RZ, R61.H0_H0 ;  /* 0x2000003dff3c7230 */ /* 0x000fe20000004100 */
[----:B------:R-:W-:Y:S01]  /*cce0*/  F2FP.F16.E4M3.UNPACK_B R66, R40.H1 ;  /* 0x00000028ff42723e */ /* 0x000fe200030006ff */
[----:B------:R-:W-:Y:S01]  /*ccf0*/  HADD2.F32 R65, -RZ, R64.H0_H0 ;  /* 0x20000040ff417230 */ /* 0x000fe20000004100 */
[----:B------:R-:W-:Y:S01]  /*cd00*/  F2FP.SATFINITE.E4M3.F32.PACK_AB_MERGE_C R90, R91, R90, RZ ;  /* 0x0000005a5b5a723e */ /* 0x000fe200048070ff */
[----:B------:R-:W-:Y:S02]  /*cd10*/  HADD2.F32 R44, -RZ, R59.H0_H0 ;  /* 0x2000003bff2c7230 */ /* 0x000fe40000004100 */
[----:B------:R-:W-:-:S02]  /*cd20*/  HADD2.F32 R61, -RZ, R61.H1_H1 ;  /* 0x3000003dff3d7230 */ /* 0x000fc40000004100 */
[-C--:B------:R-:W-:Y:S01]  /*cd30*/  FMUL.FTZ R67, R60, R65.reuse ;  /* 0x000000413c437220 */ /* 0x080fe20000410000 */
[----:B------:R-:W-:Y:S02]  /*cd40*/  HADD2.F32 R64, -RZ, R64.H1_H1 ;  /* 0x30000040ff407230 */ /* 0x000fe40000004100 */
[----:B------:R-:W-:Y:S01]  /*cd50*/  FMUL.FTZ R65, R44, R65 ;  /* 0x000000412c417220 */ /* 0x000fe20000410000 */
[----:B------:R-:W-:Y:S01]  /*cd60*/  HADD2.F32 R59, -RZ, R59.H1_H1 ;  /* 0x3000003bff3b7230 */ /* 0x000fe20000004100 */
[----:B------:R-:W-:Y:S01]  /*cd70*/  F2FP.SATFINITE.E4M3.F32.PACK_AB_MERGE_C R46, R165, R46, R90 ;  /* 0x0000002ea52e723e */ /* 0x000fe2000480705a */
[--C-:B------:R-:W-:Y:S02]  /*cd80*/  HADD2.F32 R63, -RZ, R42.reuse.H0_H0 ;  /* 0x2000002aff3f7230 */ /* 0x100fe40000004100 */
[----:B------:R-:W-:Y:S02]  /*cd90*/  HADD2.F32 R62, -RZ, R42.H1_H1 ;  /* 0x3000002aff3e7230 */ /* 0x000fe40000004100 */
[-C--:B------:R-:W-:Y:S01]  /*cda0*/  FMUL.FTZ R42, R61, R64.reuse ;  /* 0x000000403d2a7220 */ /* 0x080fe20000410000 */
[C---:B------:R-:W-:Y:S01]  /*cdb0*/  FMUL.FTZ R64, R59.reuse, R64 ;  /* 0x000000403b407220 */ /* 0x040fe20000410000 */
[----:B------:R-:W-:Y:S01]  /*cdc0*/  FFMA.FTZ R78, R60, R63, R65 ;  /* 0x0000003f3c4e7223 */ /* 0x000fe20000010041 */
[----:B------:R-:W-:Y:S01]  /*cdd0*/  F2FP.F16.E4M3.UNPACK_B R65, R40 ;  /* 0x00000028ff41723e */ /* 0x000fe200020006ff */
[-C--:B------:R-:W-:Y:S01]  /*cde0*/  FFMA.FTZ R88, R59, R62.reuse, -R42 ;  /* 0x0000003e3b587223 */ /* 0x080fe2000001082a */
[----:B------:R-:W-:Y:S01]  /*cdf0*/  F2FP.F16.E4M3.UNPACK_B R59, R47 ;  /* 0x0000002fff3b723e */ /* 0x000fe200020006ff */
[----:B------:R-:W-:Y:S01]  /*ce00*/  FFMA.FTZ R79, R61, R62, R64 ;  /* 0x0000003e3d4f7223 */ /* 0x000fe20000010040 */
[----:B------:R-:W-:Y:S01]  /*ce10*/  F2FP.F16.E4M3.UNPACK_B R42, R43 ;  /* 0x0000002bff2a723e */ /* 0x000fe200020006ff */
[----:B------:R-:W-:Y:S01]  /*ce20*/  FFMA.FTZ R77, R44, R63, -R67 ;  /* 0x0000003f2c4d7223 */ /* 0x000fe20000010843 */
[----:B------:R-:W-:Y:S01]  /*ce30*/  F2FP.F16.E4M3.UNPACK_B R60, R47.H1 ;  /* 0x0000002fff3c723e */ /* 0x000fe200030006ff */
[----:B------:R-:W-:Y:S01]  /*ce40*/  HADD2.F32 R61, -RZ, R59.H0_H0 ;  /* 0x2000003bff3d7230 */ /* 0x000fe20000004100 */
[----:B------:R-:W-:Y:S01]  /*ce50*/  F2FP.F16.E4M3.UNPACK_B R62, R41 ;  /* 0x00000029ff3e723e */ /* 0x000fe200020006ff */
[----:B------:R-:W-:Y:S01]  /*ce60*/  HADD2.F32 R67, -RZ, R65.H0_H0 ;  /* 0x20000041ff437230 */ /* 0x000fe20000004100 */
[----:B------:R-:W-:Y:S01]  /*ce70*/  F2FP.F16.E4M3.UNPACK_B R43, R43.H1 ;  /* 0x0000002bff2b723e */ /* 0x000fe200030006ff */
[----:B------:R-:W-:Y:S01]  /*ce80*/  HADD2.F32 R44, -RZ, R42.H0_H0 ;  /* 0x2000002aff2c7230 */ /* 0x000fe20000004100 */
[----:B------:R-:W-:Y:S01]  /*ce90*/  F2FP.F16.E4M3.UNPACK_B R41, R41.H1 ;  /* 0x00000029ff29723e */ /* 0x000fe200030006ff */
[----:B------:R-:W-:-:S02]  /*cea0*/  HADD2.F32 R40, -RZ, R60.H0_H0 ;  /* 0x2000003cff287230 */ /* 0x000fc40000004100 */
[-C--:B------:R-:W-:Y:S01]  /*ceb0*/  FMUL.FTZ R89, R61, R67.reuse ;  /* 0x000000433d597220 */ /* 0x080fe20000410000 */
[----:B------:R-:W-:Y:S02]  /*cec0*/  HADD2.F32 R76, -RZ, R66.H0_H0 ;  /* 0x20000042ff4c7230 */ /* 0x000fe40000004100 */
[----:B------:R-:W-:Y:S01]  /*ced0*/  FMUL.FTZ R90, R44, R67 ;  /* 0x000000432c5a7220 */ /* 0x000fe20000410000 */
[----:B------:R-:W-:Y:S01]  /*cee0*/  HADD2.F32 R63, -RZ, R62.H0_H0 ;  /* 0x2000003eff3f7230 */ /* 0x000fe20000004100 */
[----:B------:R-:W-:Y:S01]  /*cef0*/  F2FP.SATFINITE.E4M3.F32.PACK_AB_MERGE_C R77, R88, R77, RZ ;  /* 0x0000004d584d723e */ /* 0x000fe200048070ff */
[----:B------:R-:W-:Y:S02]  /*cf00*/  HADD2.F32 R47, -RZ, R43.H0_H0 ;  /* 0x2000002bff2f7230 */ /* 0x000fe40000004100 */
[----:B------:R-:W-:Y:S01]  /*cf10*/  FMUL.FTZ R92, R40, R76 ;  /* 0x0000004c285c7220 */ /* 0x000fe20000410000 */
[----:B------:R-:W-:Y:S02]  /*cf20*/  HADD2.F32 R60, -RZ, R60.H1_H1 ;  /* 0x3000003cff3c7230 */ /* 0x000fe40000004100 */
[----:B------:R-:W-:Y:S01]  /*cf30*/  FFMA.FTZ R89, R44, R63, -R89 ;  /* 0x0000003f2c597223 */ /* 0x000fe20000010859 */
[----:B------:R-:W-:-:S02]  /*cf40*/  HADD2.F32 R66, -RZ, R66.H1_H1 ;  /* 0x30000042ff427230 */ /* 0x000fc40000004100 */
[----:B------:R-:W-:Y:S01]  /*cf50*/  FMUL.FTZ R67, R47, R76 ;  /* 0x0000004c2f437220 */ /* 0x000fe20000410000 */
[----:B------:R-:W-:Y:S02]  /*cf60*/  HADD2.F32 R43, -RZ, R43.H1_H1 ;  /* 0x3000002bff2b7230 */ /* 0x000fe40000004100 */
        /* <DEDUP_REMOVED lines=10> */
[----:B------:R-:W-:Y:S01]  /*d010*/  FMUL.FTZ R47, R59, R65 ;  /* 0x000000413b2f7220 */ /* 0x000fe20000410000 */
        /* <DEDUP_REMOVED lines=10> */
[----:B------:R-:W-:Y:S01]  /*d0c0*/  F2FP.SATFINITE.E4M3.F32.PACK_AB_MERGE_C R43, R42, R89, R43 ;  /* 0x000000592a2b723e */ /* 0x000fe2000480702b */
[----:B------:R-:W-:Y:S01]  /*d0d0*/  IMAD.MOV.U32 R44, RZ, RZ, R55 ;  /* 0x000000ffff2c7224 */ /* 0x000fe200078e0037 */
[----:B------:R-:W-:Y:S01]  /*d0e0*/  F2FP.SATFINITE.E4M3.F32.PACK_AB_MERGE_C R41, R52, R57, R77 ;  /* 0x000000393429723e */ /* 0x000fe2000480704d */
[----:B------:R-:W-:Y:S01]  /*d0f0*/  IMAD.MOV.U32 R42, RZ, RZ, R54 ;  /* 0x000000ffff2a7224 */ /* 0x000fe200078e0036 */
[----:B------:R-:W-:-:S02]  /*d100*/  F2FP.SATFINITE.E4M3.F32.PACK_AB_MERGE_C R45, R45, R58, R78 ;  /* 0x0000003a2d2d723e */ /* 0x000fc4000480704e */
[----:B------:R-:W-:-:S07]  /*d110*/  F2FP.SATFINITE.E4M3.F32.PACK_AB_MERGE_C R47, R59, R90, R60 ;  /* 0x0000005a3b2f723e */ /* 0x000fce000480703c */
.L_x_502:
[----:B------:R-:W-:Y:S05]  /*d120*/  BSYNC B2 ;  /* 0x0000000000027941 */ /* 0x000fea0003800000 */
.L_x_501:
[----:B0-----:R0:W-:Y:S04]  /*d130*/  STG.E.128 desc[UR54][R48.64], R40 ;  /* 0x0000002830007986 */ /* 0x0011e8000c101d36 */
[----:B-1----:R0:W-:Y:S02]  /*d140*/  @!P2 STG.E.128 desc[UR54][R50.64], R44 ;  /* 0x0000002c3200a986 */ /* 0x0021e4000c101d36 */
.L_x_500:
[----:B------:R-:W-:Y:S05]  /*d150*/  BSYNC B1 ;  /* 0x0000000000017941 */ /* 0x000fea0003800000 */
.L_x_499:
        /* <DEDUP_REMOVED lines=8> */
[----:B------:R-:W-:-:S04]  /*d1e0*/  LEA.HI R40, R41, R40, RZ, 0x5 ;  /* 0x0000002829287211 */ /* 0x000fc800078f28ff */
[----:B------:R-:W-:-:S04]  /*d1f0*/  LEA.HI.SX32 R41, R40, R21, 0x1b ;  /* 0x0000001528297211 */ /* 0x000fc800078fdaff */
[----:B------:R-:W-:-:S04]  /*d200*/  SHF.L.U32 R43, R41, 0x4, RZ ;  /* 0x00000004292b7819 */ /* 0x000fc800000006ff */
[----:B------:R-:W-:-:S13]  /*d210*/  ISETP.GE.AND P2, PT, R43, R153, PT ;  /* 0x000000992b00720c */ /* 0x000fda0003f46270 */
[--C-:B------:R-:W-:Y:S02]  /*d220*/  @!P2 SHF.R.S32.HI R40, RZ, 0x1f, R43.reuse ;  /* 0x0000001fff28a819 */ /* 0x100fe4000001142b */
[----:B------:R-:W-:-:S04]  /*d230*/  @!P2 IADD3 R51, P4, P5, R116, R140, R43 ;  /* 0x0000008c7433a210 */ /* 0x000fc80007d9e02b */
[----:B------:R-:W-:Y:S02]  /*d240*/  @!P2 IADD3.X R40, R0, R53, R40, P4, P5 ;  /* 0x000000350028a210 */ /* 0x000fe400027ea428 */
[----:B------:R-:W-:-:S05]  /*d250*/  IADD3 R48, P4, R49, R126, RZ ;  /* 0x0000007e31307210 */ /* 0x000fca0007f9e0ff */
[----:B------:R-:W-:Y:S01]  /*d260*/  IMAD.X R49, R42, 0x1, R127, P4 ;  /* 0x000000012a317824 */ /* 0x000fe200020e067f */
        /* <DEDUP_REMOVED lines=19> */
[----:B------:R-:W-:Y:S01]  /*d3a0*/  LOP3.LUT R55, R81, 0xff0000ff, RZ, 0xc0, !PT ;  /* 0xff0000ff51377812 */ /* 0x000fe200078ec0ff */
[----:B-1----:R-:W-:Y:S01]  /*d3b0*/  IMAD.MOV.U32 R60, RZ, RZ, R44 ;  /* 0x000000ffff3c7224 */ /* 0x002fe200078e002c */
[----:B------:R-:W-:Y:S01]  /*d3c0*/  SHF.R.U32.HI R63, RZ, 0x8, R83 ;  /* 0x00000008ff3f7819 */ /* 0x000fe20000011653 */
[----:B------:R-:W-:Y:S01]  /*d3d0*/  IMAD.SHL.U32 R40, R54, 0x100, RZ ;  /* 0x0000010036287824 */ /* 0x000fe200078e00ff */
[----:B------:R-:W-:Y:S01]  /*d3e0*/  SHF.R.U32.HI R58, RZ, 0x8, R71 ;  /* 0x00000008ff3a7819 */ /* 0x000fe20000011647 */
[----:B------:R-:W-:Y:S01]  /*d3f0*/  IMAD.MOV.U32 R52, RZ, RZ, R41 ;  /* 0x000000ffff347224 */ /* 0x000fe200078e0029 */
[----:B------:R-:W-:Y:S02]  /*d400*/  SHF.R.U32.HI R66, RZ, 0x10, R81 ;  /* 0x00000010ff427819 */ /* 0x000fe40000011651 */
[----:B------:R-:W-:Y:S01]  /*d410*/  LOP3.LUT R55, R55, 0xff00, R40, 0xf8, !PT ;  /* 0x0000ff0037377812 */ /* 0x000fe200078ef828 */
[----:B------:R-:W-:Y:S01]  /*d420*/  IMAD.SHL.U32 R40, R63, 0x100, RZ ;  /* 0x000001003f287824 */ /* 0x000fe200078e00ff */
[----:B------:R-:W-:Y:S01]  /*d430*/  LOP3.LUT R59, R83, 0xff0000ff, RZ, 0xc0, !PT ;  /* 0xff0000ff533b7812 */ /* 0x000fe200078ec0ff */
[----:B------:R-:W-:Y:S01]  /*d440*/  IMAD.SHL.U32 R44, R58, 0x100, RZ ;  /* 0x000001003a2c7824 */ /* 0x000fe200078e00ff */
[----:B------:R-:W-:-:S02]  /*d450*/  SHF.R.U32.HI R62, RZ, 0x8, R69 ;  /* 0x00000008ff3e7819 */ /* 0x000fc40000011645 */
[----:B------:R-:W-:Y:S02]  /*d460*/  SHF.R.U32.HI R64, RZ, 0x10, R83 ;  /* 0x00000010ff407819 */ /* 0x000fe40000011653 */
[----:B------:R-:W-:Y:S01]  /*d470*/  LOP3.LUT R61, R71, 0xff0000ff, RZ, 0xc0, !PT ;  /* 0xff0000ff473d7812 */ /* 0x000fe200078ec0ff */
[----:B------:R-:W-:Y:S01]  /*d480*/  IMAD.SHL.U32 R41, R62, 0x100, RZ ;  /* 0x000001003e297824 */ /* 0x000fe200078e00ff */
[----:B------:R-:W-:Y:S01]  /*d490*/  MOV R54, R42 ;  /* 0x0000002a00367202 */ /* 0x000fe20000000f00 */
[----:B------:R-:W-:Y:S01]  /*d4a0*/  IMAD.U32 R42, R66, 0x10000, RZ ;  /* 0x00010000422a7824 */ /* 0x000fe200078e00ff */
[----:B------:R-:W-:Y:S02]  /*d4b0*/  LOP3.LUT R59, R59, 0xff00, R40, 0xf8, !PT ;  /* 0x0000ff003b3b7812 */ /* 0x000fe400078ef828 */
[----:B------:R-:W-:Y:S02]  /*d4c0*/  LOP3.LUT R66, R61, 0xff00, R44, 0xf8, !PT ;  /* 0x0000ff003d427812 */ /* 0x000fe400078ef82c */
[----:B------:R-:W-:-:S02]  /*d4d0*/  SHF.L.U32 R40, R64, 0x10, RZ ;  /* 0x0000001040287819 */ /* 0x000fc400000006ff */
[----:B------:R-:W-:Y:S02]  /*d4e0*/  LOP3.LUT R56, R69, 0xff0000ff, RZ, 0xc0, !PT ;  /* 0xff0000ff45387812 */ /* 0x000fe400078ec0ff */
[----:B------:R-:W-:Y:S02]  /*d4f0*/  F2FP.F16.E4M3.UNPACK_B R64, R154.H1 ;  /* 0x0000009aff40723e */ /* 0x000fe400030006ff */
[----:B------:R-:W-:Y:S02]  /*d500*/  F2FP.F16.E4M3.UNPACK_B R61, R60.H1 ;  /* 0x0000003cff3d723e */ /* 0x000fe400030006ff */
[----:B------:R-:W-:Y:S02]  /*d510*/  F2FP.F16.E4M3.UNPACK_B R58, R57.H1 ;  /* 0x00000039ff3a723e */ /* 0x000fe400030006ff */
[----:B------:R-:W-:Y:S02]  /*d520*/  LOP3.LUT R40, R59, 0xff0000, R40, 0xf8, !PT ;  /* 0x00ff00003b287812 */ /* 0x000fe400078ef828 */
[----:B------:R-:W-:-:S02]  /*d530*/  SHF.R.U32.HI R67, RZ, 0x10, R69 ;  /* 0x00000010ff437819 */ /* 0x000fc40000011645 */
[----:B------:R-:W-:Y:S02]  /*d540*/  SHF.R.U32.HI R65, RZ, 0x10, R71 ;  /* 0x00000010ff417819 */ /* 0x000fe40000011647 */
[----:B------:R-:W-:Y:S01]  /*d550*/  LOP3.LUT R63, R56, 0xff00, R41, 0xf8, !PT ;  /* 0x0000ff00383f7812 */ /* 0x000fe200078ef829 */
[----:B------:R-:W-:Y:S01]  /*d560*/  HADD2.F32 R41, -RZ, R64.H0_H0 ;  /* 0x20000040ff297230 */ /* 0x000fe20000004100 */
[----:B------:R-:W-:Y:S01]  /*d570*/  LOP3.LUT R42, R55, 0xff0000, R42, 0xf8, !PT ;  /* 0x00ff0000372a7812 */ /* 0x000fe200078ef82a */
[----:B------:R-:W-:Y:S01]  /*d580*/  HADD2.F32 R56, -RZ, R61.H0_H0 ;  /* 0x2000003dff387230 */ /* 0x000fe20000004100 */
[----:B------:R-:W-:Y:S01]  /*d590*/  F2FP.F16.E4M3.UNPACK_B R59, R156.H1 ;  /* 0x0000009cff3b723e */ /* 0x000fe200030006ff */
[----:B------:R-:W-:Y:S01]  /*d5a0*/  HADD2.F32 R55, -RZ, R58.H0_H0 ;  /* 0x2000003aff377230 */ /* 0x000fe20000004100 */
[----:B------:R-:W-:Y:S01]  /*d5b0*/  F2FP.F16.E4M3.UNPACK_B R154, R154 ;  /* 0x0000009aff9a723e */ /* 0x000fe200020006ff */
[----:B------:R-:W-:Y:S02]  /*d5c0*/  IMAD.U32 R44, R67, 0x10000, RZ ;  /* 0x00010000432c7824 */ /* 0x000fe400078e00ff */
[----:B------:R-:W-:Y:S01]  /*d5d0*/  FMUL.FTZ R68, R56, R41 ;  /* 0x0000002938447220 */ /* 0x000fe20000410000 */
[----:B------:R-:W-:-:S02]  /*d5e0*/  IMAD.U32 R65, R65, 0x10000, RZ ;  /* 0x0001000041417824 */ /* 0x000fc400078e00ff */
[----:B------:R-:W-:Y:S01]  /*d5f0*/  FMUL.FTZ R67, R55, R41 ;  /* 0x0000002937437220 */ /* 0x000fe20000410000 */
[--C-:B------:R-:W-:Y:S01]  /*d600*/  HADD2.F32 R62, -RZ, R59.reuse.H0_H0 ;  /* 0x2000003bff3e7230 */ /* 0x100fe20000004100 */
[----:B------:R-:W-:Y:S01]  /*d610*/  LOP3.LUT R44, R63, 0xff0000, R44, 0xf8, !PT ;  /* 0x00ff00003f2c7812 */ /* 0x000fe200078ef82c */
[----:B------:R-:W-:Y:S01]  /*d620*/  HADD2.F32 R63, -RZ, R59.H1_H1 ;  /* 0x3000003bff3f7230 */ /* 0x000fe20000004100 */
[----:B------:R-:W-:Y:S01]  /*d630*/  LOP3.LUT R41, R66, 0xff0000, R65, 0xf8, !PT ;  /* 0x00ff000042297812 */ /* 0x000fe200078ef841 */
[----:B------:R-:W-:Y:S02]  /*d640*/  HADD2.F32 R65, -RZ, R64.H1_H1 ;  /* 0x30000040ff417230 */ /* 0x000fe40000004100 */
[-C--:B------:R-:W-:Y:S01]  /*d650*/  FFMA.FTZ R55, R55, R62.reuse, -R68 ;  /* 0x0000003e37377223 */ /* 0x080fe20000010844 */
[----:B------:R-:W-:Y:S01]  /*d660*/  FFMA.FTZ R56, R56, R62, R67 ;  /* 0x0000003e38387223 */ /* 0x000fe20000010043 */
[----:B------:R-:W-:Y:S01]  /*d670*/  HADD2.F32 R62, -RZ, R61.H1_H1 ;  /* 0x3000003dff3e7230 */ /* 0x000fe20000004100 */
[----:B------:R-:W-:Y:S01]  /*d680*/  F2FP.F16.E4M3.UNPACK_B R60, R60 ;  /* 0x0000003cff3c723e */ /* 0x000fe200020006ff */
[----:B------:R-:W-:Y:S01]  /*d690*/  HADD2.F32 R59, -RZ, R58.H1_H1 ;  /* 0x3000003aff3b7230 */ /* 0x000fe20000004100 */
[----:B------:R-:W-:Y:S01]  /*d6a0*/  F2FP.F16.E4M3.UNPACK_B R57, R57 ;  /* 0x00000039ff39723e */ /* 0x000fe200020006ff */
[----:B------:R-:W-:-:S02]  /*d6b0*/  HADD2.F32 R64, -RZ, R154.H0_H0 ;  /* 0x2000009aff407230 */ /* 0x000fc40000004100 */
[CC--:B------:R-:W-:Y:S01]  /*d6c0*/  FMUL.FTZ R66, R62.reuse, R65.reuse ;  /* 0x000000413e427220 */ /* 0x0c0fe20000410000 */
[----:B------:R-:W-:Y:S01]  /*d6d0*/  F2FP.F16.E4M3.UNPACK_B R156, R156 ;  /* 0x0000009cff9c723e */ /* 0x000fe200020006ff */
[C---:B------:R-:W-:Y:S01]  /*d6e0*/  FMUL.FTZ R65, R59.reuse, R65 ;  /* 0x000000413b417220 */ /* 0x040fe20000410000 */
[----:B------:R-:W-:Y:S02]  /*d6f0*/  HADD2.F32 R61, -RZ, R60.H0_H0 ;  /* 0x2000003cff3d7230 */ /* 0x000fe40000004100 */
[-C--:B------:R-:W-:Y:S01]  /*d700*/  FFMA.FTZ R70, R59, R63.reuse, -R66 ;  /* 0x0000003f3b467223 */ /* 0x080fe20000010842 */
[----:B------:R-:W-:Y:S02]  /*d710*/  HADD2.F32 R58, -RZ, R57.H0_H0 ;  /* 0x20000039ff3a7230 */ /* 0x000fe40000004100 */
[----:B------:R-:W-:Y:S01]  /*d720*/  FFMA.FTZ R69, R62, R63, R65 ;  /* 0x0000003f3e457223 */ /* 0x000fe20000010041 */
[----:B------:R-:W-:Y:S02]  /*d730*/  HADD2.F32 R59, -RZ, R156.H0_H0 ;  /* 0x2000009cff3b7230 */ /* 0x000fe40000004100 */
[----:B------:R-:W-:Y:S01]  /*d740*/  FMUL.FTZ R63, R61, R64 ;  /* 0x000000403d3f7220 */ /* 0x000fe20000410000 */
[----:B------:R-:W-:-:S02]  /*d750*/  HADD2.F32 R154, -RZ, R154.H1_H1 ;  /* 0x3000009aff9a7230 */ /* 0x000fc40000004100 */
[C---:B------:R-:W-:Y:S01]  /*d760*/  FMUL.FTZ R64, R58.reuse, R64 ;  /* 0x000000403a407220 */ /* 0x040fe20000410000 */
[----:B------:R-:W-:Y:S02]  /*d770*/  HADD2.F32 R60, -RZ, R60.H1_H1 ;  /* 0x3000003cff3c7230 */ /* 0x000fe40000004100 */
        /* <DEDUP_REMOVED lines=16> */
[----:B------:R-:W-:Y:S02]  /*d880*/  HADD2.F32 R58, -RZ, R57.H0_H0 ;  /* 0x20000039ff3a7230 */ /* 0x000fe40000004100 */
[-C--:B------:R-:W-:Y:S01]  /*d890*/  FMUL.FTZ R71, R61, R63.reuse ;  /* 0x0000003f3d477220 */ /* 0x080fe20000410000 */
[----:B------:R-:W-:Y:S01]  /*d8a0*/  HADD2.F32 R60, -RZ, R62.H0_H0 ;  /* 0x2000003eff3c7230 */ /* 0x000fe20000004100 */
[----:B------:R-:W-:Y:S01]  /*d8b0*/  F2FP.F16.E4M3.UNPACK_B R54, R54 ;  /* 0x00000036ff36723e */ /* 0x000fe200020006ff */
[----:B------:R-:W-:Y:S02]  /*d8c0*/  HADD2.F32 R59, -RZ, R59.H1_H1 ;  /* 0x3000003bff3b7230 */ /* 0x000fe40000004100 */
[----:B------:R-:W-:Y:S01]  /*d8d0*/  FMUL.FTZ R78, R58, R63 ;  /* 0x0000003f3a4e7220 */ /* 0x000fe20000410000 */
[----:B------:R-:W-:-:S02]  /*d8e0*/  HADD2.F32 R57, -RZ, R57.H1_H1 ;  /* 0x30000039ff397230 */ /* 0x000fc40000004100 */
[----:B------:R-:W-:Y:S01]  /*d8f0*/  FFMA.FTZ R76, R58, R60, -R71 ;  /* 0x0000003c3a4c7223 */ /* 0x000fe20000010847 */
[----:B------:R-:W-:Y:S02]  /*d900*/  HADD2.F32 R62, -RZ, R62.H1_H1 ;  /* 0x3000003eff3e7230 */ /* 0x000fe40000004100 */
[----:B------:R-:W-:Y:S01]  /*d910*/  FMUL.FTZ R58, R59, R64 ;  /* 0x000000403b3a7220 */ /* 0x000fe20000410000 */
[----:B------:R-:W-:Y:S01]  /*d920*/  FFMA.FTZ R78, R61, R60, R78 ;  /* 0x0000003c3d4e7223 */ /* 0x000fe2000001004e */
[C---:B------:R-:W-:Y:S01]  /*d930*/  FMUL.FTZ R64, R57.reuse, R64 ;  /* 0x0000004039407220 */ /* 0x040fe20000410000 */
[----:B------:R-:W-:Y:S01]  /*d940*/  F2FP.F16.E4M3.UNPACK_B R157, R157 ;  /* 0x0000009dff9d723e */ /* 0x000fe200020006ff */
[----:B------:R-:W-:Y:S01]  /*d950*/  FFMA.FTZ R77, R57, R62, -R58 ;  /* 0x0000003e394d7223 */ /* 0x000fe2000001083a */
[----:B------:R-:W-:Y:S01]  /*d960*/  F2FP.F16.E4M3.UNPACK_B R57, R46 ;  /* 0x0000002eff39723e */ /* 0x000fe200020006ff */
[----:B------:R-:W-:Y:S02]  /*d970*/  HADD2.F32 R61, -RZ, R155.H0_H0 ;  /* 0x2000009bff3d7230 */ /* 0x000fe40000004100 */
[----:B------:R-:W-:Y:S01]  /*d980*/  FFMA.FTZ R79, R59, R62, R64 ;  /* 0x0000003e3b4f7223 */ /* 0x000fe20000010040 */
[----:B------:R-:W-:Y:S01]  /*d990*/  HADD2.F32 R46, -RZ, R54.H0_H0 ;  /* 0x20000036ff2e7230 */ /* 0x000fe20000004100 */
[----:B------:R-:W-:Y:S01]  /*d9a0*/  F2FP.SATFINITE.E4M3.F32.PACK_AB_MERGE_C R55, R70, R55, RZ ;  /* 0x000000374637723e */ /* 0x000fe200048070ff */
[----:B------:R-:W-:Y:S01]  /*d9b0*/  HADD2.F32 R58, -RZ, R57.H0_H0 ;  /* 0x20000039ff3a7230 */ /* 0x000fe20000004100 */
[----:B------:R-:W-:Y:S01]  /*d9c0*/  F2FP.F16.E4M3.UNPACK_B R64, R44 ;  /* 0x0000002cff40723e */ /* 0x000fe200020006ff */
[----:B------:R-:W-:Y:S01]  /*d9d0*/  HADD2.F32 R59, -RZ, R157.H0_H0 ;  /* 0x2000009dff3b7230 */ /* 0x000fe20000004100 */
[----:B------:R-:W-:Y:S01]  /*d9e0*/  F2FP.SATFINITE.E4M3.F32.PACK_AB_MERGE_C R69, R69, R56, RZ ;  /* 0x000000384545723e */ /* 0x000fe200048070ff */
[----:B------:R-:W-:-:S02]  /*d9f0*/  HADD2.F32 R155, -RZ, R155.H1_H1 ;  /* 0x3000009bff9b7230 */ /* 0x000fc40000004100 */
[-C--:B------:R-:W-:Y:S01]  /*da00*/  FMUL.FTZ R63, R58, R61.reuse ;  /* 0x0000003d3a3f7220 */ /* 0x080fe20000410000 */
[----:B------:R-:W-:Y:S02]  /*da10*/  HADD2.F32 R57, -RZ, R57.H1_H1 ;  /* 0x30000039ff397230 */ /* 0x000fe40000004100 */
[C---:B------:R-:W-:Y:S01]  /*da20*/  FMUL.FTZ R61, R46.reuse, R61 ;  /* 0x0000003d2e3d7220 */ /* 0x040fe20000410000 */
[----:B------:R-:W-:Y:S02]  /*da30*/  HADD2.F32 R54, -RZ, R54.H1_H1 ;  /* 0x30000036ff367230 */ /* 0x000fe40000004100 */
[----:B------:R-:W-:Y:S01]  /*da40*/  FFMA.FTZ R63, R46, R59, -R63 ;  /* 0x0000003b2e3f7223 */ /* 0x000fe2000001083f */
[----:B------:R-:W-:Y:S02]  /*da50*/  HADD2.F32 R157, -RZ, R157.H1_H1 ;  /* 0x3000009dff9d7230 */ /* 0x000fe40000004100 */
[C---:B------:R-:W-:Y:S01]  /*da60*/  FMUL.FTZ R71, R57.reuse, R155 ;  /* 0x0000009b39477220 */ /* 0x040fe20000410000 */
[----:B------:R-:W-:Y:S01]  /*da70*/  FFMA.FTZ R46, R58, R59, R61 ;  /* 0x0000003b3a2e7223 */ /* 0x000fe2000001003d */
[C---:B------:R-:W-:Y:S01]  /*da80*/  FMUL.FTZ R60, R54.reuse, R155 ;  /* 0x0000009b363c7220 */ /* 0x040fe20000410000 */
[----:B------:R-:W-:Y:S01]  /*da90*/  F2FP.F16.E4M3.UNPACK_B R59, R45 ;  /* 0x0000002dff3b723e */ /* 0x000fe200020006ff */
[-C--:B------:R-:W-:Y:S01]  /*daa0*/  FFMA.FTZ R54, R54, R157.reuse, -R71 ;  /* 0x0000009d36367223 */ /* 0x080fe20000010847 */
[----:B------:R-:W-:Y:S01]  /*dab0*/  F2FP.F16.E4M3.UNPACK_B R58, R52 ;  /* 0x00000034ff3a723e */ /* 0x000fe200020006ff */
[----:B------:R-:W-:Y:S01]  /*dac0*/  FFMA.FTZ R157, R57, R157, R60 ;  /* 0x0000009d399d7223 */ /* 0x000fe2000001003c */
[----:B------:R-:W-:Y:S01]  /*dad0*/  F2FP.SATFINITE.E4M3.F32.PACK_AB_MERGE_C R56, R68, R65, R55 ;  /* 0x000000414438723e */ /* 0x000fe20004807037 */
[--C-:B------:R-:W-:Y:S01]  /*dae0*/  HADD2.F32 R60, -RZ, R59.reuse.H0_H0 ;  /* 0x2000003bff3c7230 */ /* 0x100fe20000004100 */
[----:B------:R-:W-:Y:S01]  /*daf0*/  F2FP.SATFINITE.E4M3.F32.PACK_AB_MERGE_C R76, R77, R76, RZ ;  /* 0x0000004c4d4c723e */ /* 0x000fe200048070ff */
[----:B------:R-:W-:Y:S01]  /*db00*/  HADD2.F32 R65, -RZ, R64.H0_H0 ;  /* 0x20000040ff417230 */ /* 0x000fe20000004100 */
[----:B------:R-:W-:Y:S01]  /*db10*/  F2FP.F16.E4M3.UNPACK_B R62, R42 ;  /* 0x0000002aff3e723e */ /* 0x000fe200020006ff */
[----:B------:R-:W-:Y:S01]  /*db20*/  HADD2.F32 R57, -RZ, R58.H0_H0 ;  /* 0x2000003aff397230 */ /* 0x000fe20000004100 */
[----:B------:R-:W-:Y:S01]  /*db30*/  F2FP.SATFINITE.E4M3.F32.PACK_AB_MERGE_C R55, R67, R66, R69 ;  /* 0x000000424337723e */ /* 0x000fe20004807045 */
[----:B------:R-:W-:Y:S01]  /*db40*/  HADD2.F32 R61, -RZ, R59.H1_H1 ;  /* 0x3000003bff3d7230 */ /* 0x000fe20000004100 */
[----:B------:R-:W-:Y:S01]  /*db50*/  F2FP.SATFINITE.E4M3.F32.PACK_AB_MERGE_C R54, R54, R63, R76 ;  /* 0x0000003f3636723e */ /* 0x000fe2000480704c */
[----:B------:R-:W-:-:S02]  /*db60*/  HADD2.F32 R63, -RZ, R62.H0_H0 ;  /* 0x2000003eff3f7230 */ /* 0x000fc40000004100 */
[CC--:B------:R-:W-:Y:S01]  /*db70*/  FMUL.FTZ R66, R60.reuse, R65.reuse ;  /* 0x000000413c427220 */ /* 0x0c0fe20000410000 */
[----:B------:R-:W-:Y:S01]  /*db80*/  FMUL.FTZ R65, R57, R65 ;  /* 0x0000004139417220 */ /* 0x000fe20000410000 */
[----:B------:R-:W-:Y:S01]  /*db90*/  HADD2.F32 R64, -RZ, R64.H1_H1 ;  /* 0x30000040ff407230 */ /* 0x000fe20000004100 */
[----:B------:R-:W-:Y:S01]  /*dba0*/  F2FP.F16.E4M3.UNPACK_B R52, R52.H1 ;  /* 0x00000034ff34723e */ /* 0x000fe200030006ff */
        /* <DEDUP_REMOVED lines=9> */
[----:B------:R-:W-:Y:S01]  /*dc40*/  FFMA.FTZ R67, R61, R62, R64 ;  /* 0x0000003e3d437223 */ /* 0x000fe20000010040 */
[----:B------:R-:W-:-:S02]  /*dc50*/  HADD2.F32 R44, -RZ, R52.H0_H0 ;  /* 0x20000034ff2c7230 */ /* 0x000fc40000004100 */
[----:B------:R-:W-:Y:S01]  /*dc60*/  FFMA.FTZ R57, R57, R63, -R66 ;  /* 0x0000003f39397223 */ /* 0x000fe20000010842 */
[--C-:B------:R-:W-:Y:S01]  /*dc70*/  HADD2.F32 R59, -RZ, R45.reuse.H0_H0 ;  /* 0x2000002dff3b7230 */ /* 0x100fe20000004100 */
[----:B------:R-:W-:Y:S01]  /*dc80*/  F2FP.SATFINITE.E4M3.F32.PACK_AB_MERGE_C R78, R79, R78, RZ ;  /* 0x0000004e4f4e723e */ /* 0x000fe200048070ff */
[--C-:B------:R-:W-:Y:S02]  /*dc90*/  HADD2.F32 R61, -RZ, R60.reuse.H0_H0 ;  /* 0x2000003cff3d7230 */ /* 0x100fe40000004100 */
[----:B------:R-:W-:Y:S01]  /*dca0*/  HADD2.F32 R45, -RZ, R45.H1_H1 ;  /* 0x3000002dff2d7230 */ /* 0x000fe20000004100 */
[----:B------:R-:W-:Y:S01]  /*dcb0*/  F2FP.SATFINITE.E4M3.F32.PACK_AB_MERGE_C R46, R157, R46, R78 ;  /* 0x0000002e9d2e723e */ /* 0x000fe2000480704e */
[----:B------:R-:W-:Y:S02]  /*dcc0*/  HADD2.F32 R62, -RZ, R60.H1_H1 ;  /* 0x3000003cff3e7230 */ /* 0x000fe40000004100 */
[-C--:B------:R-:W-:Y:S01]  /*dcd0*/  FMUL.FTZ R63, R59, R61.reuse ;  /* 0x0000003d3b3f7220 */ /* 0x080fe20000410000 */
[----:B------:R-:W-:Y:S01]  /*dce0*/  FMUL.FTZ R64, R44, R61 ;  /* 0x0000003d2c407220 */ /* 0x000fe20000410000 */
[----:B------:R-:W-:-:S02]  /*dcf0*/  HADD2.F32 R52, -RZ, R52.H1_H1 ;  /* 0x30000034ff347230 */ /* 0x000fc40000004100 */
[--C-:B------:R-:W-:Y:S02]  /*dd00*/  HADD2.F32 R60, -RZ, R42.reuse.H0_H0 ;  /* 0x2000002aff3c7230 */ /* 0x100fe40000004100 */
[-C--:B------:R-:W-:Y:S01]  /*dd10*/  FMUL.FTZ R65, R45, R62.reuse ;  /* 0x0000003e2d417220 */ /* 0x080fe20000410000 */
[----:B------:R-:W-:Y:S02]  /*dd20*/  HADD2.F32 R61, -RZ, R42.H1_H1 ;  /* 0x3000002aff3d7230 */ /* 0x000fe40000004100 */
[----:B------:R-:W-:Y:S01]  /*dd30*/  FMUL.FTZ R62, R52, R62 ;  /* 0x0000003e343e7220 */ /* 0x000fe20000410000 */
[----:B------:R-:W-:Y:S01]  /*dd40*/  F2FP.F16.E4M3.UNPACK_B R42, R43 ;  /* 0x0000002bff2a723e */ /* 0x000fe200020006ff */
[-C--:B------:R-:W-:Y:S01]  /*dd50*/  FFMA.FTZ R69, R44, R60.reuse, -R63 ;  /* 0x0000003c2c457223 */ /* 0x080fe2000001083f */
[----:B------:R-:W-:Y:S01]  /*dd60*/  FFMA.FTZ R70, R59, R60, R64 ;  /* 0x0000003c3b467223 */ /* 0x000fe20000010040 */
[----:B------:R-:W-:Y:S01]  /*dd70*/  FFMA.FTZ R76, R52, R61, -R65 ;  /* 0x0000003d344c7223 */ /* 0x000fe20000010841 */
[----:B------:R-:W-:Y:S01]  /*dd80*/  F2FP.F16.E4M3.UNPACK_B R52, R47 ;  /* 0x0000002fff34723e */ /* 0x000fe200020006ff */
[----:B------:R-:W-:Y:S01]  /*dd90*/  FFMA.FTZ R71, R45, R61, R62 ;  /* 0x0000003d2d477223 */ /* 0x000fe2000001003e */
[----:B------:R-:W-:Y:S01]  /*dda0*/  F2FP.F16.E4M3.UNPACK_B R63, R41 ;  /* 0x00000029ff3f723e */ /* 0x000fe200020006ff */
[----:B------:R-:W-:Y:S01]  /*ddb0*/  HADD2.F32 R44, -RZ, R42.H0_H0 ;  /* 0x2000002aff2c7230 */ /* 0x000fe20000004100 */
[----:B------:R-:W-:Y:S01]  /*ddc0*/  F2FP.F16.E4M3.UNPACK_B R43, R43.H1 ;  /* 0x0000002bff2b723e */ /* 0x000fe200030006ff */
[----:B------:R-:W-:Y:S01]  /*ddd0*/  HADD2.F32 R59, -RZ, R52.H0_H0 ;  /* 0x20000034ff3b7230 */ /* 0x000fe20000004100 */
[----:B------:R-:W-:Y:S01]  /*dde0*/  F2FP.F16.E4M3.UNPACK_B R64, R41.H1 ;  /* 0x00000029ff40723e */ /* 0x000fe200030006ff */
[----:B------:R-:W-:Y:S01]  /*ddf0*/  HADD2.F32 R65, -RZ, R63.H0_H0 ;  /* 0x2000003fff417230 */ /* 0x000fe20000004100 */
[----:B------:R-:W-:Y:S01]  /*de00*/  F2FP.F16.E4M3.UNPACK_B R47, R47.H1 ;  /* 0x0000002fff2f723e */ /* 0x000fe200030006ff */
[----:B------:R-:W-:Y:S01]  /*de10*/  HADD2.F32 R45, -RZ, R43.H0_H0 ;  /* 0x2000002bff2d7230 */ /* 0x000fe20000004100 */
[-C--:B------:R-:W-:Y:S01]  /*de20*/  F2FP.F16.E4M3.UNPACK_B R60, R40.reuse.H1 ;  /* 0x00000028ff3c723e */ /* 0x080fe200030006ff */
[----:B------:R-:W-:Y:S01]  /*de30*/  HADD2.F32 R66, -RZ, R64.H0_H0 ;  /* 0x20000040ff427230 */ /* 0x000fe20000004100 */
[----:B------:R-:W-:Y:S01]  /*de40*/  F2FP.F16.E4M3.UNPACK_B R41, R40 ;  /* 0x00000028ff29723e */ /* 0x000fe200020006ff */
[----:B------:R-:W-:-:S02]  /*de50*/  HADD2.F32 R40, -RZ, R47.H0_H0 ;  /* 0x2000002fff287230 */ /* 0x000fc40000004100 */
[-C--:B------:R-:W-:Y:S01]  /*de60*/  FMUL.FTZ R77, R59, R65.reuse ;  /* 0x000000413b4d7220 */ /* 0x080fe20000410000 */
[----:B------:R-:W-:Y:S02]  /*de70*/  HADD2.F32 R62, -RZ, R60.H0_H0 ;  /* 0x2000003cff3e7230 */ /* 0x000fe40000004100 */
[----:B------:R-:W-:Y:S01]  /*de80*/  FMUL.FTZ R78, R44, R65 ;  /* 0x000000412c4e7220 */ /* 0x000fe20000410000 */
[-C--:B------:R-:W-:Y:S01]  /*de90*/  FMUL.FTZ R65, R45, R66.reuse ;  /* 0x000000422d417220 */ /* 0x080fe20000410000 */
[----:B------:R-:W-:Y:S02]  /*dea0*/  HADD2.F32 R47, -RZ, R47.H1_H1 ;  /* 0x3000002fff2f7230 */ /* 0x000fe40000004100 */
[C---:B------:R-:W-:Y:S01]  /*deb0*/  FMUL.FTZ R80, R40.reuse, R66 ;  /* 0x0000004228507220 */ /* 0x040fe20000410000 */
[----:B------:R-:W-:Y:S02]  /*dec0*/  HADD2.F32 R64, -RZ, R64.H1_H1 ;  /* 0x30000040ff407230 */ /* 0x000fe40000004100 */
[----:B------:R-:W-:Y:S01]  /*ded0*/  FFMA.FTZ R65, R40, R62, R65 ;  /* 0x0000003e28417223 */ /* 0x000fe20000010041 */
[----:B------:R-:W-:-:S02]  /*dee0*/  HADD2.F32 R43, -RZ, R43.H1_H1 ;  /* 0x3000002bff2b7230 */ /* 0x000fc40000004100 */
[----:B------:R-:W-:Y:S01]  /*def0*/  FFMA.FTZ R80, R45, R62, -R80 ;  /* 0x0000003e2d507223 */ /* 0x000fe20000010850 */
[----:B------:R-:W-:Y:S02]  /*df00*/  HADD2.F32 R52, -RZ, R52.H1_H1 ;  /* 0x30000034ff347230 */ /* 0x000fe40000004100 */
[-C--:B------:R-:W-:Y:S01]  /*df10*/  FMUL.FTZ R40, R47, R64.reuse ;  /* 0x000000402f287220 */ /* 0x080fe20000410000 */
[----:B------:R-:W-:Y:S02]  /*df20*/  HADD2.F32 R63, -RZ, R63.H1_H1 ;  /* 0x3000003fff3f7230 */ /* 0x000fe40000004100 */
[----:B------:R-:W-:Y:S01]  /*df30*/  FMUL.FTZ R64, R43, R64 ;  /* 0x000000402b407220 */ /* 0x000fe20000410000 */
[----:B------:R-:W-:Y:S01]  /*df40*/  HADD2.F32 R60, -RZ, R60.H1_H1 ;  /* 0x3000003cff3c7230 */ /* 0x000fe20000004100 */
[----:B------:R-:W-:Y:S01]  /*df50*/  F2FP.SATFINITE.E4M3.F32.PACK_AB_MERGE_C R69, R76, R69, RZ ;  /* 0x000000454c45723e */ /* 0x000fe200048070ff */
[----:B------:R-:W-:Y:S02]  /*df60*/  HADD2.F32 R42, -RZ, R42.H1_H1 ;  /* 0x3000002aff2a7230 */ /* 0x000fe40000004100 */
[----:B------:R-:W-:Y:S01]  /*df70*/  FMUL.FTZ R45, R52, R63 ;  /* 0x0000003f342d7220 */ /* 0x000fe20000410000 */
[----:B------:R-:W-:-:S02]  /*df80*/  HADD2.F32 R61, -RZ, R41.H0_H0 ;  /* 0x20000029ff3d7230 */ /* 0x000fc40000004100 */
[-C--:B------:R-:W-:Y:S01]  /*df90*/  FFMA.FTZ R43, R43, R60.reuse, -R40 ;  /* 0x0000003c2b2b7223 */ /* 0x080fe20000010828 */
[----:B------:R-:W-:Y:S02]  /*dfa0*/  HADD2.F32 R41, -RZ, R41.H1_H1 ;  /* 0x30000029ff297230 */ /* 0x000fe40000004100 */
[----:B------:R-:W-:Y:S01]  /*dfb0*/  FMUL.FTZ R63, R42, R63 ;  /* 0x0000003f2a3f7220 */ /* 0x000fe20000410000 */
[----:B------:R-:W-:Y:S01]  /*dfc0*/  FFMA.FTZ R64, R47, R60, R64 ;  /* 0x0000003c2f407223 */ /* 0x000fe20000010040 */
[-C--:B------:R-:W-:Y:S01]  /*dfd0*/  FFMA.FTZ R77, R44, R61.reuse, -R77 ;  /* 0x0000003d2c4d7223 */ /* 0x080fe2000001084d */
[----:B------:R-:W-:Y:S01]  /*dfe0*/  FFMA.FTZ R78, R59, R61, R78 ;  /* 0x0000003d3b4e7223 */ /* 0x000fe2000001004e */
[-C--:B------:R-:W-:Y:S01]  /*dff0*/  FFMA.FTZ R42, R42, R41.reuse, -R45 ;  /* 0x000000292a2a7223 */ /* 0x080fe2000001082d */
[----:B------:R-:W-:Y:S01]  /*e000*/  FFMA.FTZ R63, R52, R41, R63 ;  /* 0x00000029343f7223 */ /* 0x000fe2000001003f */
[----:B------:R-:W-:Y:S01]  /*e010*/  F2FP.SATFINITE.E4M3.F32.PACK_AB_MERGE_C R43, R43, R80, RZ ;  /* 0x000000502b2b723e */ /* 0x000fe200048070ff */
[----:B------:R-:W-:Y:S01]  /*e020*/  IMAD.MOV.U32 R40, RZ, RZ, R56 ;  /* 0x000000ffff287224 */ /* 0x000fe200078e0038 */
[----:B------:R-:W-:Y:S01]  /*e030*/  F2FP.SATFINITE.E4M3.F32.PACK_AB_MERGE_C R70, R71, R70, RZ ;  /* 0x000000464746723e */ /* 0x000fe200048070ff */
[----:B------:R-:W-:Y:S01]  /*e040*/  IMAD.MOV.U32 R44, RZ, RZ, R55 ;  /* 0x000000ffff2c7224 */ /* 0x000fe200078e0037 */
[----:B------:R-:W-:-:S02]  /*e050*/  F2FP.SATFINITE.E4M3.F32.PACK_AB_MERGE_C R64, R64, R65, RZ ;  /* 0x000000414040723e */ /* 0x000fc400048070ff */
[----:B------:R-:W-:Y:S02]  /*e060*/  F2FP.SATFINITE.E4M3.F32.PACK_AB_MERGE_C R43, R42, R77, R43 ;  /* 0x0000004d2a2b723e */ /* 0x000fe4000480702b */
[----:B------:R-:W-:Y:S02]  /*e070*/  F2FP.SATFINITE.E4M3.F32.PACK_AB_MERGE_C R41, R68, R57, R69 ;  /* 0x000000394429723e */ /* 0x000fe40004807045 */
[----:B------:R-:W-:Y:S02]  /*e080*/  F2FP.SATFINITE.E4M3.F32.PACK_AB_MERGE_C R45, R67, R58, R70 ;  /* 0x0000003a432d723e */ /* 0x000fe40004807046 */
[----:B------:R-:W-:Y:S02]  /*e090*/  F2FP.SATFINITE.E4M3.F32.PACK_AB_MERGE_C R47, R63, R78, R64 ;  /* 0x0000004e3f2f723e */ /* 0x000fe40004807040 */
[----:B------:R-:W-:-:S07]  /*e0a0*/  MOV R42, R54 ;  /* 0x00000036002a7202 */ /* 0x000fce0000000f00 */
.L_x_506:
[----:B------:R-:W-:Y:S05]  /*e0b0*/  BSYNC B2 ;  /* 0x0000000000027941 */ /* 0x000fea0003800000 */
.L_x_505:
[----:B0-----:R3:W-:Y:S04]  /*e0c0*/  STG.E.128 desc[UR54][R48.64], R40 ;  /* 0x0000002830007986 */ /* 0x0017e8000c101d36 */
[----:B-1----:R3:W-:Y:S02]  /*e0d0*/  @!P2 STG.E.128 desc[UR54][R50.64], R44 ;  /* 0x0000002c3200a986 */ /* 0x0027e4000c101d36 */
.L_x_504:
[----:B------:R-:W-:Y:S05]  /*e0e0*/  BSYNC B1 ;  /* 0x0000000000017941 */ /* 0x000fea0003800000 */
.L_x_503:
[----:B------:R-:W-:-:S13]  /*e0f0*/  ISETP.NE.AND P2, PT, R34, RZ, PT ;  /* 0x000000ff2200720c */ /* 0x000fda0003f45270 */
[----:B------:R-:W-:Y:S05]  /*e100*/  @!P2 BRA `(.L_x_457) ;  /* 0x0000001000c0a947 */ /* 0x000fea0003800000 */
[----:B0--3--:R-:W3:Y:S01]  /*e110*/  LDL R40, [R1+0x18] ;  /* 0x0000180001287983 */ /* 0x009ee20000100800 */
[----:B------:R-:W-:Y:S01]  /*e120*/  IADD3 R49, P2, P4, R116, R140, R27 ;  /* 0x0000008c74317210 */ /* 0x000fe20007c5e01b */
[----:B------:R-:W-:Y:S03]  /*e130*/  BSSY B1, `(.L_x_507) ;  /* 0x00000ed000017945 */ /* 0x000fe60003800000 */
[----:B------:R-:W-:Y:S02]  /*e140*/  IADD3.X R42, R0, R53, R30, P2, P4 ;  /* 0x00000035002a7210 */ /* 0x000fe400017e841e */
[----:B------:R-:W-:-:S04]  /*e150*/  IADD3 R48, P2, R49, R126, RZ ;  /* 0x0000007e31307210 */ /* 0x000fc80007f5e0ff */
[----:B------:R-:W-:Y:S02]  /*e160*/  IADD3.X R49, R42, R127, RZ, P2, !PT ;  /* 0x0000007f2a317210 */ /* 0x000fe400017fe4ff */
        /* <DEDUP_REMOVED lines=22> */
[----:B-1----:R-:W-:Y:S01]  /*e2d0*/  IMAD.MOV.U32 R56, RZ, RZ, R44 ;  /* 0x000000ffff387224 */ /* 0x002fe200078e002c */
[----:B------:R-:W-:Y:S01]  /*e2e0*/  LOP3.LUT R54, R85, 0xff0000ff, RZ, 0xc0, !PT ;  /* 0xff0000ff55367812 */ /* 0x000fe200078ec0ff */
[----:B0-----:R-:W-:Y:S01]  /*e2f0*/  IMAD.MOV.U32 R52, RZ, RZ, R40 ;  /* 0x000000ffff347224 */ /* 0x001fe200078e0028 */
[----:B------:R-:W-:Y:S01]  /*e300*/  SHF.R.U32.HI R67, RZ, 0x10, R85 ;  /* 0x00000010ff437819 */ /* 0x000fe20000011655 */
[----:B------:R-:W-:Y:S01]  /*e310*/  IMAD.SHL.U32 R55, R55, 0x100, RZ ;  /* 0x0000010037377824 */ /* 0x000fe200078e00ff */
[----:B------:R-:W-:Y:S01]  /*e320*/  SHF.R.U32.HI R64, RZ, 0x8, R87 ;  /* 0x00000008ff407819 */ /* 0x000fe20000011657 */
[----:B------:R-:W-:Y:S01]  /*e330*/  IMAD.MOV.U32 R50, RZ, RZ, R42 ;  /* 0x000000ffff327224 */ /* 0x000fe200078e002a */
[----:B------:R-:W-:Y:S02]  /*e340*/  SHF.R.U32.HI R63, RZ, 0x8, R75 ;  /* 0x00000008ff3f7819 */ /* 0x000fe4000001164b */
[----:B------:R-:W-:Y:S01]  /*e350*/  LOP3.LUT R44, R54, 0xff00, R55, 0xf8, !PT ;  /* 0x0000ff00362c7812 */ /* 0x000fe200078ef837 */
[----:B------:R-:W-:Y:S01]  /*e360*/  IMAD.U32 R55, R67, 0x10000, RZ ;  /* 0x0001000043377824 */ /* 0x000fe200078e00ff */
[----:B------:R-:W-:Y:S01]  /*e370*/  SHF.R.U32.HI R62, RZ, 0x10, R87 ;  /* 0x00000010ff3e7819 */ /* 0x000fe20000011657 */
[----:B------:R-:W-:Y:S01]  /*e380*/  IMAD.SHL.U32 R40, R64, 0x100, RZ ;  /* 0x0000010040287824 */ /* 0x000fe200078e00ff */
[----:B------:R-:W-:Y:S01]  /*e390*/  SHF.R.U32.HI R61, RZ, 0x8, R73 ;  /* 0x00000008ff3d7819 */ /* 0x000fe20000011649 */
[----:B------:R-:W-:Y:S01]  /*e3a0*/  IMAD.SHL.U32 R63, R63, 0x100, RZ ;  /* 0x000001003f3f7824 */ /* 0x000fe200078e00ff */
[----:B------:R-:W-:-:S02]  /*e3b0*/  LOP3.LUT R57, R87, 0xff0000ff, RZ, 0xc0, !PT ;  /* 0xff0000ff57397812 */ /* 0x000fc400078ec0ff */
[----:B------:R-:W-:Y:S01]  /*e3c0*/  LOP3.LUT R44, R44, 0xff0000, R55, 0xf8, !PT ;  /* 0x00ff00002c2c7812 */ /* 0x000fe200078ef837 */
[----:B------:R-:W-:Y:S01]  /*e3d0*/  IMAD.SHL.U32 R61, R61, 0x100, RZ ;  /* 0x000001003d3d7824 */ /* 0x000fe200078e00ff */
[----:B------:R-:W-:Y:S02]  /*e3e0*/  LOP3.LUT R60, R75, 0xff0000ff, RZ, 0xc0, !PT ;  /* 0xff0000ff4b3c7812 */ /* 0x000fe400078ec0ff */
[----:B------:R-:W-:Y:S02]  /*e3f0*/  SHF.L.U32 R55, R62, 0x10, RZ ;  /* 0x000000103e377819 */ /* 0x000fe400000006ff */
[----:B------:R-:W-:Y:S02]  /*e400*/  LOP3.LUT R40, R57, 0xff00, R40, 0xf8, !PT ;  /* 0x0000ff0039287812 */ /* 0x000fe400078ef828 */
[----:B------:R-:W-:Y:S02]  /*e410*/  F2FP.F16.E4M3.UNPACK_B R62, R149.H1 ;  /* 0x00000095ff3e723e */ /* 0x000fe400030006ff */
[----:B------:R-:W-:-:S02]  /*e420*/  F2FP.F16.E4M3.UNPACK_B R54, R52.H1 ;  /* 0x00000034ff36723e */ /* 0x000fc400030006ff */
[----:B------:R-:W-:Y:S01]  /*e430*/  LOP3.LUT R58, R73, 0xff0000ff, RZ, 0xc0, !PT ;  /* 0xff0000ff493a7812 */ /* 0x000fe200078ec0ff */
[--C-:B------:R-:W-:Y:S01]  /*e440*/  HADD2.F32 R42, -RZ, R62.reuse.H0_H0 ;  /* 0x2000003eff2a7230 */ /* 0x100fe20000004100 */
[----:B------:R-:W-:Y:S01]  /*e450*/  F2FP.F16.E4M3.UNPACK_B R57, R56.H1 ;  /* 0x00000038ff39723e */ /* 0x000fe200030006ff */
[----:B------:R-:W-:Y:S01]  /*e460*/  HADD2.F32 R62, -RZ, R62.H1_H1 ;  /* 0x3000003eff3e7230 */ /* 0x000fe20000004100 */
[----:B------:R-:W-:Y:S02]  /*e470*/  LOP3.LUT R64, R60, 0xff00, R63, 0xf8, !PT ;  /* 0x0000ff003c407812 */ /* 0x000fe400078ef83f */
[----:B------:R-:W-:Y:S02]  /*e480*/  MOV R59, R46 ;  /* 0x0000002e003b7202 */ /* 0x000fe40000000f00 */
[----:B------:R-:W-:Y:S01]  /*e490*/  LOP3.LUT R40, R40, 0xff0000, R55, 0xf8, !PT ;  /* 0x00ff000028287812 */ /* 0x000fe200078ef837 */
[----:B------:R-:W-:Y:S01]  /*e4a0*/  HADD2.F32 R55, -RZ, R54.H0_H0 ;  /* 0x20000036ff377230 */ /* 0x000fe20000004100 */
[----:B------:R-:W-:-:S02]  /*e4b0*/  F2FP.F16.E4M3.UNPACK_B R60, R151.H1 ;  /* 0x00000097ff3c723e */ /* 0x000fc400030006ff */
[----:B------:R-:W-:Y:S02]  /*e4c0*/  SHF.R.U32.HI R66, RZ, 0x10, R73 ;  /* 0x00000010ff427819 */ /* 0x000fe40000011649 */
[----:B------:R-:W-:Y:S01]  /*e4d0*/  LOP3.LUT R46, R58, 0xff00, R61, 0xf8, !PT ;  /* 0x0000ff003a2e7812 */ /* 0x000fe200078ef83d */
[----:B------:R-:W-:Y:S01]  /*e4e0*/  HADD2.F32 R58, -RZ, R57.H0_H0 ;  /* 0x20000039ff3a7230 */ /* 0x000fe20000004100 */
[----:B------:R-:W-:Y:S01]  /*e4f0*/  SHF.R.U32.HI R65, RZ, 0x10, R75 ;  /* 0x00000010ff417819 */ /* 0x000fe2000001164b */
[----:B------:R-:W-:Y:S02]  /*e500*/  HADD2.F32 R61, -RZ, R60.H0_H0 ;  /* 0x2000003cff3d7230 */ /* 0x000fe40000004100 */
[-C--:B------:R-:W-:Y:S01]  /*e510*/  FMUL.FTZ R67, R55, R42.reuse ;  /* 0x0000002a37437220 */ /* 0x080fe20000410000 */
[----:B------:R-:W-:Y:S02]  /*e520*/  IMAD.U32 R63, R66, 0x10000, RZ ;  /* 0x00010000423f7824 */ /* 0x000fe400078e00ff */
[----:B------:R-:W-:Y:S01]  /*e530*/  FMUL.FTZ R66, R58, R42 ;  /* 0x0000002a3a427220 */ /* 0x000fe20000410000 */
[----:B------:R-:W-:-:S02]  /*e540*/  IMAD.U32 R65, R65, 0x10000, RZ ;  /* 0x0001000041417824 */ /* 0x000fc400078e00ff */
[-C--:B------:R-:W-:Y:S01]  /*e550*/  FFMA.FTZ R67, R58, R61.reuse, R67 ;  /* 0x0000003d3a437223 */ /* 0x080fe20000010043 */
[----:B------:R-:W-:Y:S02]  /*e560*/  HADD2.F32 R58, -RZ, R57.H1_H1 ;  /* 0x30000039ff3a7230 */ /* 0x000fe40000004100 */
[----:B------:R-:W-:Y:S01]  /*e570*/  FFMA.FTZ R66, R55, R61, -R66 ;  /* 0x0000003d37427223 */ /* 0x000fe20000010842 */
[----:B------:R-:W-:Y:S01]  /*e580*/  HADD2.F32 R55, -RZ, R54.H1_H1 ;  /* 0x30000036ff377230 */ /* 0x000fe20000004100 */
[----:B------:R-:W-:Y:S01]  /*e590*/  F2FP.F16.E4M3.UNPACK_B R149, R149 ;  /* 0x00000095ff95723e */ /* 0x000fe200020006ff */
[----:B------:R-:W-:Y:S01]  /*e5a0*/  HADD2.F32 R60, -RZ, R60.H1_H1 ;  /* 0x3000003cff3c7230 */ /* 0x000fe20000004100 */
[----:B------:R-:W-:Y:S02]  /*e5b0*/  F2FP.F16.E4M3.UNPACK_B R52, R52 ;  /* 0x00000034ff34723e */ /* 0x000fe400020006ff */
[----:B------:R-:W-:Y:S01]  /*e5c0*/  F2FP.F16.E4M3.UNPACK_B R56, R56 ;  /* 0x00000038ff38723e */ /* 0x000fe200020006ff */
[----:B------:R-:W-:Y:S01]  /*e5d0*/  HADD2.F32 R61, -RZ, R149.H0_H0 ;  /* 0x20000095ff3d7230 */ /* 0x000fe20000004100 */
[----:B------:R-:W-:Y:S01]  /*e5e0*/  LOP3.LUT R42, R64, 0xff0000, R65, 0xf8, !PT ;  /* 0x00ff0000402a7812 */ /* 0x000fe200078ef841 */
[-C--:B------:R-:W-:Y:S01]  /*e5f0*/  FMUL.FTZ R64, R58, R62.reuse ;  /* 0x0000003e3a407220 */ /* 0x080fe20000410000 */
[----:B------:R-:W-:Y:S01]  /*e600*/  LOP3.LUT R46, R46, 0xff0000, R63, 0xf8, !PT ;  /* 0x00ff00002e2e7812 */ /* 0x000fe200078ef83f */
[----:B------:R-:W-:Y:S01]  /*e610*/  FMUL.FTZ R63, R55, R62 ;  /* 0x0000003e373f7220 */ /* 0x000fe20000410000 */
[----:B------:R-:W-:Y:S01]  /*e620*/  F2FP.F16.E4M3.UNPACK_B R151, R151 ;  /* 0x00000097ff97723e */ /* 0x000fe200020006ff */
[----:B------:R-:W-:-:S02]  /*e630*/  HADD2.F32 R54, -RZ, R52.H0_H0 ;  /* 0x20000034ff367230 */ /* 0x000fc40000004100 */
[-C--:B------:R-:W-:Y:S01]  /*e640*/  FFMA.FTZ R65, R55, R60.reuse, -R64 ;  /* 0x0000003c37417223 */ /* 0x080fe20000010840 */
[--C-:B------:R-:W-:Y:S02]  /*e650*/  HADD2.F32 R57, -RZ, R56.reuse.H0_H0 ;  /* 0x20000038ff397230 */ /* 0x100fe40000004100 */
[----:B------:R-:W-:Y:S01]  /*e660*/  FFMA.FTZ R68, R58, R60, R63 ;  /* 0x0000003c3a447223 */ /* 0x000fe2000001003f */
[----:B------:R-:W-:Y:S02]  /*e670*/  HADD2.F32 R55, -RZ, R151.H0_H0 ;  /* 0x20000097ff377230 */ /* 0x000fe40000004100 */
[-C--:B------:R-:W-:Y:S01]  /*e680*/  FMUL.FTZ R58, R54, R61.reuse ;  /* 0x0000003d363a7220 */ /* 0x080fe20000410000 */
[----:B------:R-:W-:Y:S02]  /*e690*/  HADD2.F32 R149, -RZ, R149.H1_H1 ;  /* 0x30000095ff957230 */ /* 0x000fe40000004100 */
[----:B------:R-:W-:Y:S01]  /*e6a0*/  FMUL.FTZ R63, R57, R61 ;  /* 0x0000003d393f7220 */ /* 0x000fe20000410000 */
[----:B------:R-:W-:-:S02]  /*e6b0*/  HADD2.F32 R56, -RZ, R56.H1_H1 ;  /* 0x30000038ff387230 */ /* 0x000fc40000004100 */
[-C--:B------:R-:W-:Y:S01]  /*e6c0*/  FFMA.FTZ R62, R57, R55.reuse, R58 ;  /* 0x00000037393e7223 */ /* 0x080fe2000001003a */
[----:B------:R-:W-:Y:S02]  /*e6d0*/  HADD2.F32 R52, -RZ, R52.H1_H1 ;  /* 0x30000034ff347230 */ /* 0x000fe40000004100 */
[----:B------:R-:W-:Y:S01]  /*e6e0*/  FFMA.FTZ R63, R54, R55, -R63 ;  /* 0x00000037363f7223 */ /* 0x000fe2000001083f */
        /* <DEDUP_REMOVED lines=22> */
[CC--:B------:R-:W-:Y:S01]  /*e850*/  FMUL.FTZ R54, R52.reuse, R61.reuse ;  /* 0x0000003d34367220 */ /* 0x0c0fe20000410000 */
[----:B------:R-:W-:Y:S01]  /*e860*/  F2FP.F16.E4M3.UNPACK_B R50, R50 ;  /* 0x00000032ff32723e */ /* 0x000fe200020006ff */
[----:B------:R-:W-:Y:S01]  /*e870*/  FMUL.FTZ R69, R55, R61 ;  /* 0x0000003d37457220 */ /* 0x000fe20000410000 */
[----:B------:R-:W-:Y:S01]  /*e880*/  FFMA.FTZ R56, R57, R56, R70 ;  /* 0x0000003839387223 */ /* 0x000fe20000010046 */
[----:B------:R-:W-:Y:S01]  /*e890*/  FFMA.FTZ R75, R55, R58, R54 ;  /* 0x0000003a374b7223 */ /* 0x000fe20000010036 */
[----:B------:R-:W-:Y:S01]  /*e8a0*/  F2FP.F16.E4M3.UNPACK_B R152, R152 ;  /* 0x00000098ff98723e */ /* 0x000fe200020006ff */
[----:B------:R-:W-:Y:S01]  /*e8b0*/  FFMA.FTZ R73, R52, R58, -R69 ;  /* 0x0000003a34497223 */ /* 0x000fe20000010845 */
[--C-:B------:R-:W-:Y:S01]  /*e8c0*/  HADD2.F32 R57, -RZ, R150.reuse.H0_H0 ;  /* 0x20000096ff397230 */ /* 0x100fe20000004100 */
[----:B------:R-:W-:Y:S01]  /*e8d0*/  F2FP.F16.E4M3.UNPACK_B R58, R45 ;  /* 0x0000002dff3a723e */ /* 0x000fe200020006ff */
[----:B------:R-:W-:Y:S01]  /*e8e0*/  HADD2.F32 R54, -RZ, R59.H0_H0 ;  /* 0x2000003bff367230 */ /* 0x000fe20000004100 */
[----:B------:R-:W-:Y:S01]  /*e8f0*/  F2FP.SATFINITE.E4M3.F32.PACK_AB_MERGE_C R75, R75, R56, RZ ;  /* 0x000000384b4b723e */ /* 0x000fe200048070ff */
[----:B------:R-:W-:Y:S01]  /*e900*/  HADD2.F32 R150, -RZ, R150.H1_H1 ;  /* 0x30000096ff967230 */ /* 0x000fe20000004100 */
[----:B------:R-:W-:Y:S01]  /*e910*/  F2FP.F16.E4M3.UNPACK_B R56, R41 ;  /* 0x00000029ff38723e */ /* 0x000fe200020006ff */
[----:B------:R-:W-:-:S02]  /*e920*/  HADD2.F32 R52, -RZ, R50.H0_H0 ;  /* 0x20000032ff347230 */ /* 0x000fc40000004100 */
[----:B------:R-:W-:Y:S01]  /*e930*/  FMUL.FTZ R61, R54, R57 ;  /* 0x00000039363d7220 */ /* 0x000fe20000410000 */
[----:B------:R-:W-:Y:S01]  /*e940*/  HADD2.F32 R59, -RZ, R59.H1_H1 ;  /* 0x3000003bff3b7230 */ /* 0x000fe20000004100 */
[----:B------:R-:W-:Y:S01]  /*e950*/  F2FP.F16.E4M3.UNPACK_B R41, R41.H1 ;  /* 0x00000029ff29723e */ /* 0x000fe200030006ff */
[----:B------:R-:W-:Y:S02]  /*e960*/  HADD2.F32 R55, -RZ, R152.H0_H0 ;  /* 0x20000098ff377230 */ /* 0x000fe40000004100 */
[C---:B------:R-:W-:Y:S01]  /*e970*/  FMUL.FTZ R69, R52.reuse, R57 ;  /* 0x0000003934457220 */ /* 0x040fe20000410000 */
        /* <DEDUP_REMOVED lines=8> */
[----:B------:R-:W-:Y:S01]  /*ea00*/  F2FP.F16.E4M3.UNPACK_B R61, R46 ;  /* 0x0000002eff3d723e */ /* 0x000fe200020006ff */
[----:B------:R-:W-:Y:S01]  /*ea10*/  FFMA.FTZ R69, R59, R152, R150 ;  /* 0x000000983b457223 */ /* 0x000fe20000010096 */
[----:B------:R-:W-:Y:S01]  /*ea20*/  F2FP.SATFINITE.E4M3.F32.PACK_AB_MERGE_C R55, R73, R60, RZ ;  /* 0x0000003c4937723e */ /* 0x000fe200048070ff */
[--C-:B------:R-:W-:Y:S01]  /*ea30*/  HADD2.F32 R59, -RZ, R58.reuse.H0_H0 ;  /* 0x2000003aff3b7230 */ /* 0x100fe20000004100 */
[----:B------:R-:W-:Y:S01]  /*ea40*/  F2FP.SATFINITE.E4M3.F32.PACK_AB_MERGE_C R52, R64, R63, R52 ;  /* 0x0000003f4034723e */ /* 0x000fe20004807034 */
[--C-:B------:R-:W-:Y:S01]  /*ea50*/  HADD2.F32 R64, -RZ, R61.reuse.H0_H0 ;  /* 0x2000003dff407230 */ /* 0x100fe20000004100 */
[----:B------:R-:W-:Y:S01]  /*ea60*/  F2FP.SATFINITE.E4M3.F32.PACK_AB_MERGE_C R50, R68, R67, RZ ;  /* 0x000000434432723e */ /* 0x000fe200048070ff */
[----:B------:R-:W-:Y:S01]  /*ea70*/  HADD2.F32 R58, -RZ, R58.H1_H1 ;  /* 0x3000003aff3a7230 */ /* 0x000fe20000004100 */
[----:B------:R-:W-:Y:S01]  /*ea80*/  F2FP.F16.E4M3.UNPACK_B R60, R44 ;  /* 0x0000002cff3c723e */ /* 0x000fe200020006ff */
[----:B------:R-:W-:Y:S01]  /*ea90*/  HADD2.F32 R61, -RZ, R61.H1_H1 ;  /* 0x3000003dff3d7230 */ /* 0x000fe20000004100 */
[----:B------:R-:W-:Y:S01]  /*eaa0*/  F2FP.SATFINITE.E4M3.F32.PACK_AB_MERGE_C R55, R70, R57, R55 ;  /* 0x000000394637723e */ /* 0x000fe20004807037 */
[----:B------:R-:W-:Y:S01]  /*eab0*/  HADD2.F32 R57, -RZ, R56.H0_H0 ;  /* 0x20000038ff397230 */ /* 0x000fe20000004100 */
[----:B------:R-:W-:Y:S01]  /*eac0*/  F2FP.SATFINITE.E4M3.F32.PACK_AB_MERGE_C R50, R149, R62, R50 ;  /* 0x0000003e9532723e */ /* 0x000fe20004807032 */
[----:B------:R-:W-:-:S02]  /*ead0*/  HADD2.F32 R62, -RZ, R60.H0_H0 ;  /* 0x2000003cff3e7230 */ /* 0x000fc40000004100 */
[-C--:B------:R-:W-:Y:S01]  /*eae0*/  FMUL.FTZ R66, R59, R64.reuse ;  /* 0x000000403b427220 */ /* 0x080fe20000410000 */
[----:B------:R-:W-:Y:S02]  /*eaf0*/  HADD2.F32 R56, -RZ, R56.H1_H1 ;  /* 0x30000038ff387230 */ /* 0x000fe40000004100 */
[C---:B------:R-:W-:Y:S01]  /*eb00*/  FMUL.FTZ R64, R57.reuse, R64 ;  /* 0x0000004039407220 */ /* 0x040fe20000410000 */
[----:B------:R-:W-:Y:S01]  /*eb10*/  FMUL.FTZ R63, R58, R61 ;  /* 0x0000003d3a3f7220 */ /* 0x000fe20000410000 */
[-C--:B------:R-:W-:Y:S01]  /*eb20*/  FFMA.FTZ R66, R57, R62.reuse, -R66 ;  /* 0x0000003e39427223 */ /* 0x080fe20000010842 */
[----:B------:R-:W-:Y:S01]  /*eb30*/  F2FP.F16.E4M3.UNPACK_B R57, R45.H1 ;  /* 0x0000002dff39723e */ /* 0x000fe200030006ff */
[----:B------:R-:W-:Y:S01]  /*eb40*/  FFMA.FTZ R64, R59, R62, R64 ;  /* 0x0000003e3b407223 */ /* 0x000fe20000010040 */
[----:B------:R-:W-:Y:S02]  /*eb50*/  HADD2.F32 R59, -RZ, R60.H1_H1 ;  /* 0x3000003cff3b7230 */ /* 0x000fe40000004100 */
[----:B------:R-:W-:Y:S01]  /*eb60*/  FMUL.FTZ R61, R56, R61 ;  /* 0x0000003d383d7220 */ /* 0x000fe20000410000 */
[--C-:B------:R-:W-:Y:S01]  /*eb70*/  HADD2.F32 R45, -RZ, R41.reuse.H0_H0 ;  /* 0x20000029ff2d7230 */ /* 0x100fe20000004100 */
[----:B------:R-:W-:Y:S01]  /*eb80*/  F2FP.F16.E4M3.UNPACK_B R44, R44.H1 ;  /* 0x0000002cff2c723e */ /* 0x000fe200030006ff */
[----:B------:R-:W-:-:S02]  /*eb90*/  HADD2.F32 R41, -RZ, R41.H1_H1 ;  /* 0x30000029ff297230 */ /* 0x000fc40000004100 */
[-C--:B------:R-:W-:Y:S01]  /*eba0*/  FFMA.FTZ R65, R56, R59.reuse, -R63 ;  /* 0x0000003b38417223 */ /* 0x080fe2000001083f */
[----:B------:R-:W-:Y:S01]  /*ebb0*/  F2FP.F16.E4M3.UNPACK_B R56, R46.H1 ;  /* 0x0000002eff38723e */ /* 0x000fe200030006ff */
[----:B------:R-:W-:Y:S01]  /*ebc0*/  FFMA.FTZ R67, R58, R59, R61 ;  /* 0x0000003b3a437223 */ /* 0x000fe2000001003d */
[--C-:B------:R-:W-:Y:S01]  /*ebd0*/  HADD2.F32 R46, -RZ, R57.reuse.H0_H0 ;  /* 0x20000039ff2e7230 */ /* 0x100fe20000004100 */
[----:B------:R-:W-:Y:S01]  /*ebe0*/  F2FP.SATFINITE.E4M3.F32.PACK_AB_MERGE_C R54, R69, R54, R75 ;  /* 0x000000364536723e */ /* 0x000fe2000480704b */
[----:B------:R-:W-:Y:S01]  /*ebf0*/  HADD2.F32 R57, -RZ, R57.H1_H1 ;  /* 0x30000039ff397230 */ /* 0x000fe20000004100 */
[----:B------:R-:W-:Y:S01]  /*ec00*/  F2FP.F16.E4M3.UNPACK_B R61, R42.H1 ;  /* 0x0000002aff3d723e */ /* 0x000fe200030006ff */
[--C-:B------:R-:W-:Y:S02]  /*ec10*/  HADD2.F32 R58, -RZ, R56.reuse.H0_H0 ;  /* 0x20000038ff3a7230 */ /* 0x100fe40000004100 */
[----:B------:R-:W-:Y:S02]  /*ec20*/  HADD2.F32 R60, -RZ, R56.H1_H1 ;  /* 0x30000038ff3c7230 */ /* 0x000fe40000004100 */
[----:B------:R-:W-:-:S02]  /*ec30*/  HADD2.F32 R56, -RZ, R44.H0_H0 ;  /* 0x2000002cff387230 */ /* 0x000fc40000004100 */
[CC--:B------:R-:W-:Y:S01]  /*ec40*/  FMUL.FTZ R62, R46.reuse, R58.reuse ;  /* 0x0000003a2e3e7220 */ /* 0x0c0fe20000410000 */
[----:B------:R-:W-:Y:S01]  /*ec50*/  FMUL.FTZ R59, R45, R58 ;  /* 0x0000003a2d3b7220 */ /* 0x000fe20000410000 */
[----:B------:R-:W-:Y:S02]  /*ec60*/  HADD2.F32 R44, -RZ, R44.H1_H1 ;  /* 0x3000002cff2c7230 */ /* 0x000fe40000004100 */
[-C--:B------:R-:W-:Y:S01]  /*ec70*/  FMUL.FTZ R58, R57, R60.reuse ;  /* 0x0000003c393a7220 */ /* 0x080fe20000410000 */
[C---:B------:R-:W-:Y:S01]  /*ec80*/  FMUL.FTZ R60, R41.reuse, R60 ;  /* 0x0000003c293c7220 */ /* 0x040fe20000410000 */
[----:B------:R-:W-:Y:S01]  /*ec90*/  FFMA.FTZ R69, R46, R56, R59 ;  /* 0x000000382e457223 */ /* 0x000fe2000001003b */
[----:B------:R-:W-:Y:S01]  /*eca0*/  F2FP.F16.E4M3.UNPACK_B R46, R47 ;  /* 0x0000002fff2e723e */ /* 0x000fe200020006ff */
[-C--:B------:R-:W-:Y:S01]  /*ecb0*/  FFMA.FTZ R71, R41, R44.reuse, -R58 ;  /* 0x0000002c29477223 */ /* 0x080fe2000001083a */
[----:B------:R-:W-:Y:S01]  /*ecc0*/  FFMA.FTZ R70, R57, R44, R60 ;  /* 0x0000002c39467223 */ /* 0x000fe2000001003c */
[----:B------:R-:W-:Y:S01]  /*ecd0*/  F2FP.F16.E4M3.UNPACK_B R60, R42 ;  /* 0x0000002aff3c723e */ /* 0x000fe200020006ff */
[----:B------:R-:W-:Y:S01]  /*ece0*/  FFMA.FTZ R68, R45, R56, -R62 ;  /* 0x000000382d447223 */ /* 0x000fe2000001083e */
[-C--:B------:R-:W-:Y:S01]  /*ecf0*/  F2FP.F16.E4M3.UNPACK_B R41, R43.reuse ;  /* 0x0000002bff29723e */ /* 0x080fe200020006ff */
[----:B------:R-:W-:Y:S01]  /*ed00*/  HADD2.F32 R56, -RZ, R46.H0_H0 ;  /* 0x2000002eff387230 */ /* 0x000fe20000004100 */
[----:B------:R-:W-:Y:S01]  /*ed10*/  F2FP.F16.E4M3.UNPACK_B R43, R43.H1 ;  /* 0x0000002bff2b723e */ /* 0x000fe200030006ff */
[----:B------:R-:W-:Y:S01]  /*ed20*/  HADD2.F32 R63, -RZ, R60.H0_H0 ;  /* 0x2000003cff3f7230 */ /* 0x000fe20000004100 */
[-C--:B------:R-:W-:Y:S01]  /*ed30*/  F2FP.F16.E4M3.UNPACK_B R42, R40.reuse ;  /* 0x00000028ff2a723e */ /* 0x080fe200020006ff */
[----:B------:R-:W-:Y:S01]  /*ed40*/  HADD2.F32 R44, -RZ, R41.H0_H0 ;  /* 0x20000029ff2c7230 */ /* 0x000fe20000004100 */
[----:B------:R-:W-:Y:S01]  /*ed50*/  F2FP.F16.E4M3.UNPACK_B R47, R47.H1 ;  /* 0x0000002fff2f723e */ /* 0x000fe200030006ff */
[----:B------:R-:W-:Y:S01]  /*ed60*/  HADD2.F32 R45, -RZ, R43.H0_H0 ;  /* 0x2000002bff2d7230 */ /* 0x000fe20000004100 */
[----:B------:R-:W-:Y:S01]  /*ed70*/  F2FP.F16.E4M3.UNPACK_B R57, R40.H1 ;  /* 0x00000028ff39723e */ /* 0x000fe200030006ff */
[----:B------:R-:W-:-:S02]  /*ed80*/  HADD2.F32 R62, -RZ, R61.H0_H0 ;  /* 0x2000003dff3e7230 */ /* 0x000fc40000004100 */
[-C--:B------:R-:W-:Y:S01]  /*ed90*/  FMUL.FTZ R73, R56, R63.reuse ;  /* 0x0000003f38497220 */ /* 0x080fe20000410000 */
[----:B------:R-:W-:Y:S02]  /*eda0*/  HADD2.F32 R59, -RZ, R42.H0_H0 ;  /* 0x2000002aff3b7230 */ /* 0x000fe40000004100 */
[C---:B------:R-:W-:Y:S01]  /*edb0*/  FMUL.FTZ R63, R44.reuse, R63 ;  /* 0x0000003f2c3f7220 */ /* 0x040fe20000410000 */
[----:B------:R-:W-:Y:S02]  /*edc0*/  HADD2.F32 R40, -RZ, R47.H0_H0 ;  /* 0x2000002fff287230 */ /* 0x000fe40000004100 */
[----:B------:R-:W-:Y:S01]  /*edd0*/  FMUL.FTZ R75, R45, R62 ;  /* 0x0000003e2d4b7220 */ /* 0x000fe20000410000 */
[----:B------:R-:W-:Y:S02]  /*ede0*/  HADD2.F32 R58, -RZ, R57.H0_H0 ;  /* 0x20000039ff3a7230 */ /* 0x000fe40000004100 */
[----:B------:R-:W-:Y:S01]  /*edf0*/  FFMA.FTZ R73, R44, R59, -R73 ;  /* 0x0000003b2c497223 */ /* 0x000fe20000010849 */
[----:B------:R-:W-:-:S02]  /*ee00*/  HADD2.F32 R47, -RZ, R47.H1_H1 ;  /* 0x3000002fff2f7230 */ /* 0x000fc40000004100 */
[C---:B------:R-:W-:Y:S01]  /*ee10*/  FMUL.FTZ R72, R40.reuse, R62 ;  /* 0x0000003e28487220 */ /* 0x040fe20000410000 */
[----:B------:R-:W-:Y:S02]  /*ee20*/  HADD2.F32 R44, -RZ, R61.H1_H1 ;  /* 0x3000003dff2c7230 */ /* 0x000fe40000004100 */
[-C--:B------:R-:W-:Y:S01]  /*ee30*/  FFMA.FTZ R75, R40, R58.reuse, R75 ;  /* 0x0000003a284b7223 */ /* 0x080fe2000001004b */
[----:B------:R-:W-:Y:S02]  /*ee40*/  HADD2.F32 R43, -RZ, R43.H1_H1 ;  /* 0x3000002bff2b7230 */ /* 0x000fe40000004100 */
[----:B------:R-:W-:Y:S01]  /*ee50*/  FFMA.FTZ R63, R56, R59, R63 ;  /* 0x0000003b383f7223 */ /* 0x000fe2000001003f */
[----:B------:R-:W-:Y:S02]  /*ee60*/  HADD2.F32 R46, -RZ, R46.H1_H1 ;  /* 0x3000002eff2e7230 */ /* 0x000fe40000004100 */
[----:B------:R-:W-:Y:S01]  /*ee70*/  FFMA.FTZ R72, R45, R58, -R72 ;  /* 0x0000003a2d487223 */ /* 0x000fe20000010848 */
[----:B------:R-:W-:-:S02]  /*ee80*/  HADD2.F32 R60, -RZ, R60.H1_H1 ;  /* 0x3000003cff3c7230 */ /* 0x000fc40000004100 */
[-C--:B------:R-:W-:Y:S01]  /*ee90*/  FMUL.FTZ R56, R47, R44.reuse ;  /* 0x0000002c2f387220 */ /* 0x080fe20000410000 */
[----:B------:R-:W-:Y:S02]  /*eea0*/  HADD2.F32 R41, -RZ, R41.H1_H1 ;  /* 0x30000029ff297230 */ /* 0x000fe40000004100 */
[----:B------:R-:W-:Y:S01]  /*eeb0*/  FMUL.FTZ R58, R43, R44 ;  /* 0x0000002c2b3a7220 */ /* 0x000fe20000410000 */
[----:B------:R-:W-:Y:S02]  /*eec0*/  HADD2.F32 R40, -RZ, R57.H1_H1 ;  /* 0x30000039ff287230 */ /* 0x000fe40000004100 */
[CC--:B------:R-:W-:Y:S01]  /*eed0*/  FMUL.FTZ R44, R46.reuse, R60.reuse ;  /* 0x0000003c2e2c7220 */ /* 0x0c0fe20000410000 */
[----:B------:R-:W-:Y:S02]  /*eee0*/  HADD2.F32 R42, -RZ, R42.H1_H1 ;  /* 0x3000002aff2a7230 */ /* 0x000fe40000004100 */
[----:B------:R-:W-:Y:S01]  /*eef0*/  FMUL.FTZ R45, R41, R60 ;  /* 0x0000003c292d7220 */ /* 0x000fe20000410000 */
[----:B------:R-:W-:Y:S01]  /*ef00*/  F2FP.SATFINITE.E4M3.F32.PACK_AB_MERGE_C R68, R71, R68, RZ ;  /* 0x000000444744723e */ /* 0x000fe200048070ff */
        /* <DEDUP_REMOVED lines=9> */
[----:B------:R-:W-:Y:S01]  /*efa0*/  F2FP.SATFINITE.E4M3.F32.PACK_AB_MERGE_C R43, R44, R73, R43 ;  /* 0x000000492c2b723e */ /* 0x000fe2000480702b */
[----:B------:R-:W-:Y:S01]  /*efb0*/  IMAD.MOV.U32 R44, RZ, RZ, R50 ;  /* 0x000000ffff2c7224 */ /* 0x000fe200078e0032 */
[----:B------:R-:W-:Y:S02]  /*efc0*/  F2FP.SATFINITE.E4M3.F32.PACK_AB_MERGE_C R47, R42, R63, R58 ;  /* 0x0000003f2a2f723e */ /* 0x000fe4000480703a */
[----:B------:R-:W-:Y:S02]  /*efd0*/  F2FP.SATFINITE.E4M3.F32.PACK_AB_MERGE_C R41, R65, R66, R68 ;  /* 0x000000424129723e */ /* 0x000fe40004807044 */
[----:B------:R-:W-:Y:S02]  /*efe0*/  F2FP.SATFINITE.E4M3.F32.PACK_AB_MERGE_C R45, R67, R64, R69 ;  /* 0x00000040432d723e */ /* 0x000fe40004807045 */
[----:B------:R-:W-:-:S07]  /*eff0*/  MOV R42, R55 ;  /* 0x00000037002a7202 */ /* 0x000fce0000000f00 */
.L_x_508:
[----:B------:R-:W-:Y:S05]  /*f000*/  BSYNC B1 ;  /* 0x0000000000017941 */ /* 0x000fea0003800000 */
.L_x_507:
[----:B0-----:R4:W-:Y:S01]  /*f010*/  STG.E.128 desc[UR54][R48.64], R40 ;  /* 0x0000002830007986 */ /* 0x0019e2000c101d36 */
[----:B------:R-:W-:-:S13]  /*f020*/  ISETP.GE.AND P2, PT, R51, R153, PT ;  /* 0x000000993300720c */ /* 0x000fda0003f46270 */
[----:B------:R-:W-:Y:S05]  /*f030*/  @P2 BRA `(.L_x_457) ;  /* 0x0000000000f42947 */ /* 0x000fea0003800000 */
[--C-:B----4-:R-:W-:Y:S02]  /*f040*/  SHF.R.S32.HI R40, RZ, 0x1f, R51.reuse ;  /* 0x0000001fff287819 */ /* 0x110fe40000011433 */
[----:B------:R-:W-:-:S04]  /*f050*/  IADD3 R51, P2, P4, R116, R140, R51 ;  /* 0x0000008c74337210 */ /* 0x000fc80007c5e033 */
[----:B------:R-:W-:Y:S02]  /*f060*/  IADD3.X R40, R0, R53, R40, P2, P4 ;  /* 0x0000003500287210 */ /* 0x000fe400017e8428 */
[----:B------:R-:W-:-:S05]  /*f070*/  IADD3 R126, P2, R51, R126, RZ ;  /* 0x0000007e337e7210 */ /* 0x000fca0007f5e0ff */
[----:B------:R-:W-:-:S05]  /*f080*/  IMAD.X R127, R40, 0x1, R127, P2 ;  /* 0x00000001287f7824 */ /* 0x000fca00010e067f */
[----:B-1----:R0:W-:Y:S01]  /*f090*/  STG.E.128 desc[UR54][R126.64], R44 ;  /* 0x0000002c7e007986 */ /* 0x0021e2000c101d36 */
[----:B------:R-:W-:Y:S05]  /*f0a0*/  BRA `(.L_x_457) ;  /* 0x0000000000d87947 */ /* 0x000fea0003800000 */
.L_x_424:
[----:B------:R-:W-:-:S06]  /*f0b0*/  UISETP.NE.AND UP0, UPT, UR53, 0x3, UPT ;  /* 0x000000033500788c */ /* 0x000fcc000bf05270 */
[----:B------:R-:W-:-:S13]  /*f0c0*/  PLOP3.LUT P1, PT, PT, PT, UP0, 0x80, 0x0 ;  /* 0x000000000000781c */ /* 0x000fda0003f2f008 */
[----:B------:R-:W-:Y:S05]  /*f0d0*/  @!P1 BRA `(.L_x_509) ;  /* 0x0000000000049947 */ /* 0x000fea0003800000 */
[----:B------:R-:W-:Y:S01]  /*f0e0*/  BPT.TRAP 0x1 ;  /* 0x000000040000795c */ /* 0x000fe20000300000 */
.L_x_509:
[----:B------:R-:W-:Y:S01]  /*f0f0*/  IMAD R39, R19, 0x8, R18 ;  /* 0x0000000813277824 */ /* 0x000fe200078e0212 */
[----:B------:R-:W-:Y:S01]  /*f100*/  SHF.L.U32 R96, R171, 0x1f, RZ ;  /* 0x0000001fab607819 */ /* 0x000fe200000006ff */
[----:B------:R-:W-:Y:S01]  /*f110*/  IMAD R38, R24, -0xa0, R2 ;  /* 0xffffff6018267824 */ /* 0x000fe200078e0202 */
[----:B------:R-:W-:Y:S02]  /*f120*/  BSSY B1, `(.L_x_510) ;  /* 0x0000004000017945 */ /* 0x000fe40003800000 */
[----:B------:R-:W1:Y:S02]  /*f130*/  SYNCS.PHASECHK.TRANS64.TRYWAIT P2, [R39+URZ+0x29890], R96 ;  /* 0x02989060270075a7 */ /* 0x000e64000804017f */
[----:B------:R-:W-:Y:S01]  /*f140*/  VIMNMX R38, R38, 0xa0, PT ;  /* 0x000000a026267848 */ /* 0x000fe20003fe0100 */
[----:B-1----:R-:W-:Y:S06]  /*f150*/  @!P2 BRA `(.L_x_511) ;  /* 0x000001780058a947 */ /* 0x002fec0003800000 */
.L_x_738:
[----:B------:R-:W-:Y:S05]  /*f160*/  BSYNC B1 ;  /* 0x0000000000017941 */ /* 0x000fea0003800000 */
.L_x_510:
[----:B------:R-:W-:Y:S01]  /*f170*/  ISETP.GE.AND P2, PT, R168, R38, PT ;  /* 0x00000026a800720c */ /* 0x000fe20003f46270 */
[----:B------:R-:W-:-:S12]  /*f180*/  BSSY B1, `(.L_x_512) ;  /* 0x0000014000017945 */ /* 0x000fd80003800000 */
[----:B------:R-:W-:Y:S05]  /*f190*/  @P2 BRA `(.L_x_513) ;  /* 0x0000000000482947 */ /* 0x000fea0003800000 */
[----:B------:R-:W-:-:S13]  /*f1a0*/  ISETP.NE.AND P2, PT, R32, RZ, PT ;  /* 0x000000ff2000720c */ /* 0x000fda0003f45270 */
[----:B0-----:R-:W0:Y:S04]  /*f1b0*/  @P2 LDS.128 R40, [R47+0x1a400] ;  /* 0x01a400002f282984 */ /* 0x001e280000000c00 */
[----:B0-----:R-:W-:Y:S01]  /*f1c0*/  @P2 STG.E.128 desc[UR54][R48.64], R40 ;  /* 0x0000002830002986 */ /* 0x001fe2000c101d36 */
[----:B------:R-:W-:-:S13]  /*f1d0*/  ISETP.NE.AND P2, PT, R33, RZ, PT ;  /* 0x000000ff2100720c */ /* 0x000fda0003f45270 */
[----:B------:R-:W0:Y:S04]  /*f1e0*/  @P2 LDS.128 R40, [R46+0x1a400] ;  /* 0x01a400002e282984 */ /* 0x000e280000000c00 */
        /* <DEDUP_REMOVED lines=12> */
[----:B0-----:R2:W-:Y:S02]  /*f2b0*/  @P2 STG.E.128 desc[UR54][R48.64+0xa0], R40 ;  /* 0x0000a02830002986 */ /* 0x0015e4000c101d36 */
.L_x_513:
[----:B------:R-:W-:Y:S05]  /*f2c0*/  BSYNC B1 ;  /* 0x0000000000017941 */ /* 0x000fea0003800000 */
.L_x_512:
[----:B------:R-:W-:-:S13]  /*f2d0*/  ISETP.GE.AND P2, PT, R211, R38, PT ;  /* 0x00000026d300720c */ /* 0x000fda0003f46270 */
[----:B------:R-:W-:Y:S05]  /*f2e0*/  @P2 BRA `(.L_x_457) ;  /* 0x0000000000482947 */ /* 0x000fea0003800000 */
[----:B------:R-:W-:-:S13]  /*f2f0*/  ISETP.NE.AND P2, PT, R32, RZ, PT ;  /* 0x000000ff2000720c */ /* 0x000fda0003f45270 */
[----:B0-2---:R-:W0:Y:S04]  /*f300*/  @P2 LDS.128 R40, [R47+0x1c400] ;  /* 0x01c400002f282984 */ /* 0x005e280000000c00 */
        /* <DEDUP_REMOVED lines=16> */
.L_x_457:
[----:B------:R-:W-:Y:S05]  /*f410*/  BSYNC B0 ;  /* 0x0000000000007941 */ /* 0x000fea0003800000 */
.L_x_423:
[----:B01234-:R-:W0:Y:S01]  /*f420*/  S2R R40, SR_TID.X ;  /* 0x0000000000287919 */ /* 0x01fe220000002100 */
[----:B------:R-:W-:Y:S01]  /*f430*/  @!PT LDS RZ, [RZ] ;  /* 0x00000000fffff984 */ /* 0x000fe20000000800 */
[----:B------:R-:W-:Y:S01]  /*f440*/  @!PT LDS RZ, [RZ] ;  /* 0x00000000fffff984 */ /* 0x000fe20000000800 */
[----:B------:R-:W-:Y:S01]  /*f450*/  @!PT LDS RZ, [RZ] ;  /* 0x00000000fffff984 */ /* 0x000fe20000000800 */
[----:B------:R-:W-:Y:S01]  /*f460*/  @!PT LDS RZ, [RZ] ;  /* 0x00000000fffff984 */ /* 0x000fe20000000800 */
[----:B------:R1:W-:Y:S06]  /*f470*/  MEMBAR.ALL.CTA ;  /* 0x0000000000007992 */ /* 0x0003ec0000008000 */
[----:B-1----:R-:W1:Y:S01]  /*f480*/  FENCE.VIEW.ASYNC.S ;  /* 0x00000000000073c6 */ /* 0x002e620000000000 */
[----:B------:R-:W-:Y:S05]  /*f490*/  WARPSYNC.ALL ;  /* 0x0000000000007948 */ /* 0x000fea0003800000 */
[----:B------:R-:W-:Y:S01]  /*f4a0*/  BSSY B0, `(.L_x_514) ;  /* 0x0000009000007945 */ /* 0x000fe20003800000 */
[----:B0-----:R-:W-:Y:S01]  /*f4b0*/  LOP3.LUT R40, R40, 0x7f, RZ, 0xc0, !PT ;  /* 0x0000007f28287812 */ /* 0x001fe200078ec0ff */
[----:B-1----:R0:W-:Y:S03]  /*f4c0*/  BAR.SYNC.DEFER_BLOCKING R160, 0x80 ;  /* 0x000200a00000751d */ /* 0x0021e60000010000 */
[----:B------:R-:W-:-:S13]  /*f4d0*/  ISETP.NE.AND P2, PT, R40, RZ, PT ;  /* 0x000000ff2800720c */ /* 0x000fda0003f45270 */
[----:B------:R-:W-:-:S05]  /*f4e0*/  @!P2 VIADD R40, R39, 0x298a0 ;  /* 0x000298a02728a836 */ /* 0x000fca0000000000 */
[----:B------:R-:W-:-:S04]  /*f4f0*/  @!P2 PRMT R40, RZ, 0x654, R40 ;  /* 0x00000654ff28a816 */ /* 0x000fc80000000028 */
[----:B------:R0:W-:Y:S01]  /*f500*/  @!P2 SYNCS.ARRIVE.TRANS64.RED.A1T0 RZ, [R40+URZ], RZ ;  /* 0x000000ff28ffa9a7 */ /* 0x0001e2000810043f */
[----:B------:R-:W-:Y:S05]  /*f510*/  @!P1 BRA `(.L_x_515) ;  /* 0x0000000000049947 */ /* 0x000fea0003800000 */
[----:B------:R-:W-:Y:S01]  /*f520*/  BPT.TRAP 0x1 ;  /* 0x000000040000795c */ /* 0x000fe20000300000 */
.L_x_515:
[----:B------:R-:W-:Y:S05]  /*f530*/  BSYNC B0 ;  /* 0x0000000000007941 */ /* 0x000fea0003800000 */
.L_x_514:
[----:B------:R-:W1:Y:S01]  /*f540*/  SYNCS.PHASECHK.TRANS64.TRYWAIT P1, [R39+URZ+0x298b0], R96 ;  /* 0x0298b060270075a7 */ /* 0x000e62000802017f */
[----:B------:R-:W-:Y:S01]  /*f550*/  ULDC UR42, c[0x0][0x310] ;  /* 0x0000c400002a7ab9 */ /* 0x000fe20000000800 */
[----:B------:R-:W-:Y:S01]  /*f560*/  ULDC.64 UR38, c[0x0][0x318] ;  /* 0x0000c60000267ab9 */ /* 0x000fe20000000a00 */
[----:B------:R-:W-:Y:S01]  /*f570*/  ULDC.64 UR40, c[0x0][0x308] ;  /* 0x0000c20000287ab9 */ /* 0x000fe20000000a00 */
[----:B------:R-:W-:Y:S01]  /*f580*/  BSSY B0, `(.L_x_516) ;  /* 0x0000003000007945 */ /* 0x000fe20003800000 */
[----:B------:R-:W-:-:S03]  /*f590*/  IMAD R41, R19, 0x5000, R204 ;  /* 0x0000500013297824 */ /* 0x000fc600078e02cc */
[----:B-1----:R-:W-:Y:S05]  /*f5a0*/  @!P1 BRA `(.L_x_517) ;  /* 0x0000017400589947 */ /* 0x002fea0003800000 */
.L_x_739:
[----:B------:R-:W-:Y:S05]  /*f5b0*/  BSYNC B0 ;  /* 0x0000000000007941 */ /* 0x000fea0003800000 */
.L_x_516:
[----:B------:R-:W-:Y:S01]  /*f5c0*/  ISETP.GE.AND P1, PT, R168, R38, PT ;  /* 0x00000026a800720c */ /* 0x000fe20003f26270 */
[----:B------:R-:W-:Y:S01]  /*f5d0*/  BSSY B0, `(.L_x_518) ;  /* 0x000001a000007945 */ /* 0x000fe20003800000 */
[-C--:B------:R-:W-:Y:S01]  /*f5e0*/  IADD3 R48, R18, R41.reuse, RZ ;  /* 0x0000002912307210 */ /* 0x080fe20007ffe0ff */
[----:B------:R-:W-:Y:S01]  /*f5f0*/  IMAD.WIDE R44, R24, 0xa0, R98 ;  /* 0x000000a0182c7825 */ /* 0x000fe200078e0262 */
[CC--:B------:R-:W-:Y:S02]  /*f600*/  IADD3 R49, R18.reuse, R41.reuse, R119 ;  /* 0x0000002912317210 */ /* 0x0c0fe40007ffe077 */
[CC--:B------:R-:W-:Y:S02]  /*f610*/  IADD3 R50, R18.reuse, R41.reuse, R118 ;  /* 0x0000002912327210 */ /* 0x0c0fe40007ffe076 */
[----:B------:R-:W-:-:S05]  /*f620*/  IADD3 R51, R18, R41, R129 ;  /* 0x0000002912337210 */ /* 0x000fca0007ffe081 */
[----:B------:R-:W-:Y:S05]  /*f630*/  @P1 BRA `(.L_x_519) ;  /* 0x00000000004c1947 */ /* 0x000fea0003800000 */
[----:B0-----:R-:W-:Y:S02]  /*f640*/  IMAD.MOV.U32 R40, RZ, RZ, R114 ;  /* 0x000000ffff287224 */ /* 0x001fe400078e0072 */
[----:B------:R-:W-:Y:S02]  /*f650*/  IMAD.MOV.U32 R41, RZ, RZ, R31 ;  /* 0x000000ffff297224 */ /* 0x000fe400078e001f */
[----:B------:R-:W-:Y:S02]  /*f660*/  IMAD R43, R45, UR38, RZ ;  /* 0x000000262d2b7c24 */ /* 0x000fe4000f8e02ff */
[----:B------:R-:W-:-:S04]  /*f670*/  IMAD.WIDE.U32 R40, R44, UR38, R40 ;  /* 0x000000262c287c25 */ /* 0x000fc8000f8e0028 */
[----:B------:R-:W-:Y:S01]  /*f680*/  IMAD R43, R44, UR39, R43 ;  /* 0x000000272c2b7c24 */ /* 0x000fe2000f8e022b */
[----:B------:R-:W-:-:S04]  /*f690*/  IADD3 R46, P1, R40, UR40, RZ ;  /* 0x00000028282e7c10 */ /* 0x000fc8000ff3e0ff */
[----:B------:R-:W-:Y:S02]  /*f6a0*/  IADD3.X R47, R41, UR41, R43, P1, !PT ;  /* 0x00000029292f7c10 */ /* 0x000fe40008ffe42b */
[----:B------:R-:W-:-:S13]  /*f6b0*/  ISETP.GE.AND P1, PT, R22, UR42, PT ;  /* 0x0000002a16007c0c */ /* 0x000fda000bf26270 */
[----:B------:R-:W0:Y:S04]  /*f6c0*/  @!P1 LDS.128 R40, [R48+0xa400] ;  /* 0x00a4000030289984 */ /* 0x000e280000000c00 */
[----:B0-----:R-:W-:Y:S01]  /*f6d0*/  @!P1 STG.E.128 desc[UR54][R46.64], R40 ;  /* 0x000000282e009986 */ /* 0x001fe2000c101d36 */
        /* <DEDUP_REMOVED lines=8> */
[----:B0-----:R2:W-:Y:S02]  /*f760*/  @!P1 STG.E.128 desc[UR54][R46.64+0x60], R40 ;  /* 0x000060282e009986 */ /* 0x0015e4000c101d36 */
.L_x_519:
[----:B------:R-:W-:Y:S05]  /*f770*/  BSYNC B0 ;  /* 0x0000000000007941 */ /* 0x000fea0003800000 */
.L_x_518:
[----:B------:R-:W-:Y:S01]  /*f780*/  ISETP.GE.AND P1, PT, R211, R38, PT ;  /* 0x00000026d300720c */ /* 0x000fe20003f26270 */
[----:B------:R-:W-:-:S12]  /*f790*/  BSSY B0, `(.L_x_520) ;  /* 0x0000017000007945 */ /* 0x000fd80003800000 */
[----:B------:R-:W-:Y:S05]  /*f7a0*/  @P1 BRA `(.L_x_521) ;  /* 0x0000000000541947 */ /* 0x000fea0003800000 */
[----:B--2---:R-:W-:Y:S01]  /*f7b0*/  IADD3 R43, P1, R44, 0x80, RZ ;  /* 0x000000802c2b7810 */ /* 0x004fe20007f3e0ff */
[----:B0-----:R-:W-:Y:S01]  /*f7c0*/  IMAD.MOV.U32 R40, RZ, RZ, R114 ;  /* 0x000000ffff287224 */ /* 0x001fe200078e0072 */
[----:B------:R-:W-:-:S03]  /*f7d0*/  MOV R41, R31 ;  /* 0x0000001f00297202 */ /* 0x000fc60000000f00 */
[----:B------:R-:W-:Y:S02]  /*f7e0*/  IMAD.X R44, RZ, RZ, R45, P1 ;  /* 0x000000ffff2c7224 */ /* 0x000fe400008e062d */
[----:B------:R-:W-:-:S04]  /*f7f0*/  IMAD.WIDE.U32 R40, R43, UR38, R40 ;  /* 0x000000262b287c25 */ /* 0x000fc8000f8e0028 */
[----:B------:R-:W-:-:S04]  /*f800*/  IMAD R44, R44, UR38, RZ ;  /* 0x000000262c2c7c24 */ /* 0x000fc8000f8e02ff */
        /* <DEDUP_REMOVED lines=15> */
.L_x_521:
[----:B------:R-:W-:Y:S05]  /*f900*/  BSYNC B0 ;  /* 0x0000000000007941 */ /* 0x000fea0003800000 */
.L_x_520:
[----:B------:R-:W4:Y:S01]  /*f910*/  LDL R38, [R1+0x18] ;  /* 0x0000180001267983 */ /* 0x000f220000100800 */
[----:B------:R-:W-:Y:S02]  /*f920*/  VIADD R19, R19, 0x1 ;  /* 0x0000000113137836 */ /* 0x000fe40000000000 */
[----:B-1----:R-:W-:Y:S01]  /*f930*/  @!P2 VIADD R39, R39, 0x298c0 ;  /* 0x000298c02727a836 */ /* 0x002fe20000000000 */
[----:B------:R-:W-:Y:S01]  /*f940*/  @!PT LDS RZ, [RZ] ;  /* 0x00000000fffff984 */ /* 0x000fe20000000800 */
[----:B------:R-:W-:Y:S01]  /*f950*/  @!PT LDS RZ, [RZ] ;  /* 0x00000000fffff984 */ /* 0x000fe20000000800 */
[----:B------:R-:W-:Y:S01]  /*f960*/  @!PT LDS RZ, [RZ] ;  /* 0x00000000fffff984 */ /* 0x000fe20000000800 */
[----:B------:R-:W-:Y:S01]  /*f970*/  @!PT LDS RZ, [RZ] ;  /* 0x00000000fffff984 */ /* 0x000fe20000000800 */
[----:B------:R1:W-:Y:S06]  /*f980*/  MEMBAR.ALL.CTA ;  /* 0x0000000000007992 */ /* 0x0003ec0000008000 */
[----:B-1----:R-:W1:Y:S02]  /*f990*/  FENCE.VIEW.ASYNC.S ;  /* 0x00000000000073c6 */ /* 0x002e640000000000 */
[----:B-1----:R1:W-:Y:S01]  /*f9a0*/  BAR.SYNC.DEFER_BLOCKING R160, 0x80 ;  /* 0x000200a00000751d */ /* 0x0023e20000010000 */
[----:B------:R-:W-:-:S02]  /*f9b0*/  ISETP.NE.AND P1, PT, R19, 0x2, PT ;  /* 0x000000021300780c */ /* 0x000fc40003f25270 */
[----:B------:R-:W-:Y:S02]  /*f9c0*/  @!P2 PRMT R39, RZ, 0x654, R39 ;  /* 0x00000654ff27a816 */ /* 0x000fe40000000027 */
[----:B------:R-:W-:Y:S02]  /*f9d0*/  SEL R19, R19, RZ, P1 ;  /* 0x000000ff13137207 */ /* 0x000fe40000800000 */
[----:B------:R1:W-:Y:S01]  /*f9e0*/  @!P2 SYNCS.ARRIVE.TRANS64.RED.A1T0 RZ, [R39+URZ], RZ ;  /* 0x000000ff27ffa9a7 */ /* 0x0003e2000810043f */
[----:B----4-:R-:W-:Y:S02]  /*f9f0*/  LOP3.LUT P4, RZ, R38, 0x2, RZ, 0xc0, !PT ;  /* 0x0000000226ff7812 */ /* 0x010fe4000788c0ff */
[----:B------:R-:W-:-:S04]  /*fa00*/  SEL R38, RZ, 0x1, P1 ;  /* 0x00000001ff267807 */ /* 0x000fc80000800000 */
[----:B------:R-:W-:-:S07]  /*fa10*/  LOP3.LUT R171, R171, R38, RZ, 0x3c, !PT ;  /* 0x00000026abab7212 */ /* 0x000fce00078e3cff */
[----:B-1----:R-:W-:Y:S05]  /*fa20*/  @P4 BRA `(.L_x_522) ;  /* 0xffffff2c00a04947 */ /* 0x002fea000383ffff */
[----:B0-23--:R-:W0:Y:S01]  /*fa30*/  S2R R40, SR_TID.X ;  /* 0x0000000000287919 */ /* 0x00de220000002100 */
[----:B------:R-:W-:Y:S02]  /*fa40*/  PLOP3.LUT P0, PT, PT, PT, PT, 0x8, 0x0 ;  /* 0x000000000000781c */ /* 0x000fe40003f0e170 */
[----:B0-----:R-:W-:-:S04]  /*fa50*/  SHF.R.U32.HI R40, RZ, 0x7, R40 ;  /* 0x00000007ff287819 */ /* 0x001fc80000011628 */
[----:B------:R-:W-:-:S13]  /*fa60*/  ISETP.NE.AND P4, PT, R40, 0x1, PT ;  /* 0x000000012800780c */ /* 0x000fda0003f85270 */
[----:B------:R-:W-:Y:S06]  /*fa70*/  @!P4 BAR.ARV 0x9, 0x100 ;  /* 0x024400000000cb1d */ /* 0x000fec0000002000 */
.L_x_418:
[----:B------:R-:W0:Y:S01]  /*fa80*/  LDC R0, c[0x0][0x428] ;  /* 0x00010a00ff007b82 */ /* 0x000e220000000800 */
[----:B------:R-:W-:Y:S05]  /*fa90*/  @P0 BRA `(.L_x_523) ;  /* 0x00000000000c0947 */ /* 0x000fea0003800000 */
[----:B------:R-:W1:Y:S01]  /*faa0*/  FENCE.VIEW.ASYNC.G ;  /* 0x00000000000073c6 */ /* 0x000e620000000100 */
[----:B------:R-:W-:Y:S05]  /*fab0*/  WARPSYNC.ALL ;  /* 0x0000000000007948 */ /* 0x000fea0003800000 */
[----:B-1----:R-:W-:Y:S06]  /*fac0*/  BAR.ARV 0xc, 0x180 ;  /* 0x0306000000007b1d */ /* 0x002fec0000002000 */
.L_x_523:
[----:B------:R-:W-:Y:S01]  /*fad0*/  ULDC.64 UR4, c[0x0][0x990] ;  /* 0x0002640000047ab9 */ /* 0x000fe20000000a00 */
[----:B0-----:R-:W-:Y:S01]  /*fae0*/  ISETP.NE.AND P2, PT, R0, 0x1, PT ;  /* 0x000000010000780c */ /* 0x001fe20003f45270 */
[----:B------:R-:W-:Y:S01]  /*faf0*/  ULDC.64 UR6, c[0x0][0x998] ;  /* 0x0002660000067ab9 */ /* 0x000fe20000000a00 */
[----:B------:R-:W-:Y:S01]  /*fb00*/  ISETP.NE.U32.AND P0, PT, RZ, UR4, PT ;  /* 0x00000004ff007c0c */ /* 0x000fe2000bf05070 */
[----:B------:R-:W-:Y:S01]  /*fb10*/  IMAD.MOV.U32 R7, RZ, RZ, R146 ;  /* 0x000000ffff077224 */ /* 0x000fe200078e0092 */
[----:B------:R-:W-:Y:S02]  /*fb20*/  ISETP.NE.U32.AND P1, PT, RZ, UR6, PT ;  /* 0x00000006ff007c0c */ /* 0x000fe4000bf25070 */
[----:B------:R-:W-:Y:S02]  /*fb30*/  ISETP.NE.AND.EX P0, PT, RZ, UR5, PT, P0 ;  /* 0x00000005ff007c0c */ /* 0x000fe4000bf05300 */
[----:B------:R-:W-:-:S05]  /*fb40*/  ISETP.NE.AND.EX P1, PT, RZ, UR7, PT, P1 ;  /* 0x00000007ff007c0c */ /* 0x000fca000bf25310 */
[----:B------:R-:W0:Y:S08]  /*fb50*/  @P2 LDC R3, c[0x0][0x42c] ;  /* 0x00010b00ff032b82 */ /* 0x000e300000000800 */
[----:B------:R-:W1:Y:S08]  /*fb60*/  @P0 LDC.64 R10, c[0x0][0x9a8] ;  /* 0x00026a00ff0a0b82 */ /* 0x000e700000000a00 */
[----:B------:R-:W2:Y:S08]  /*fb70*/  @P2 LDC R2, c[0x0][0x430] ;  /* 0x00010c00ff022b82 */ /* 0x000eb00000000800 */
[----:B------:R-:W3:Y:S01]  /*fb80*/  @P1 LDC.64 R12, c[0x0][0x9b8] ;  /* 0x00026e00ff0c1b82 */ /* 0x000ee20000000a00 */
[----:B0-----:R-:W-:-:S07]  /*fb90*/  @P2 IMAD.HI.U32 R3, R146, R3, RZ ;  /* 0x0000000392032227 */ /* 0x001fce00078e00ff */
[----:B------:R-:W0:Y:S01]  /*fba0*/  @P0 LDC.64 R14, c[0x0][0x9b0] ;  /* 0x00026c00ff0e0b82 */ /* 0x000e220000000a00 */
[----:B-1----:R-:W-:-:S04]  /*fbb0*/  @P0 IMAD R0, R210, R10, RZ ;  /* 0x0000000ad2000224 */ /* 0x002fc800078e02ff */
[----:B------:R-:W-:-:S03]  /*fbc0*/  @P0 IMAD R11, R205, R11, R0 ;  /* 0x0000000bcd0b0224 */ /* 0x000fc600078e0200 */
[----:B------:R-:W1:Y:S01]  /*fbd0*/  @P1 LDC.64 R20, c[0x0][0x9c0] ;  /* 0x00027000ff141b82 */ /* 0x000e620000000a00 */
[----:B--2---:R-:W-:Y:S01]  /*fbe0*/  @P2 SHF.R.U32.HI R7, RZ, R2, R3 ;  /* 0x00000002ff072219 */ /* 0x004fe20000011603 */
[----:B------:R-:W-:-:S03]  /*fbf0*/  @P0 IMAD.WIDE.U32 R2, R205, R10, RZ ;  /* 0x0000000acd020225 */ /* 0x000fc600078e00ff */
[----:B------:R-:W-:Y:S01]  /*fc00*/  @P0 SHF.R.S32.HI R9, RZ, 0x1f, R7 ;  /* 0x0000001fff090819 */ /* 0x000fe20000011407 */
[----:B------:R-:W-:Y:S01]  /*fc10*/  @P0 IMAD.IADD R3, R3, 0x1, R11 ;  /* 0x0000000103030824 */ /* 0x000fe200078e020b */
[----:B------:R-:W-:Y:S01]  /*fc20*/  @P1 SHF.R.S32.HI R11, RZ, 0x1f, R7 ;  /* 0x0000001fff0b1819 */ /* 0x000fe20000011407 */
[----:B---3--:R-:W-:-:S04]  /*fc30*/  @P1 IMAD R4, R210, R12, RZ ;  /* 0x0000000cd2041224 */ /* 0x008fc800078e02ff */
[C---:B------:R-:W-:Y:S02]  /*fc40*/  @P1 IMAD R13, R205.reuse, R13, R4 ;  /* 0x0000000dcd0d1224 */ /* 0x040fe400078e0204 */
[----:B------:R-:W-:-:S04]  /*fc50*/  @P1 IMAD.WIDE.U32 R4, R205, R12, RZ ;  /* 0x0000000ccd041225 */ /* 0x000fc800078e00ff */
[-C--:B0-----:R-:W-:Y:S01]  /*fc60*/  @P0 IMAD R0, R9, R14.reuse, RZ ;  /* 0x0000000e09000224 */ /* 0x081fe200078e02ff */
[----:B------:R-:W-:Y:S01]  /*fc70*/  @P1 IADD3 R5, R5, R13, RZ ;  /* 0x0000000d05051210 */ /* 0x000fe20007ffe0ff */
[----:B------:R-:W-:-:S04]  /*fc80*/  @P0 IMAD.WIDE.U32 R2, R7, R14, R2 ;  /* 0x0000000e07020225 */ /* 0x000fc800078e0002 */
[-C--:B-1----:R-:W-:Y:S02]  /*fc90*/  @P1 IMAD R6, R11, R20.reuse, RZ ;  /* 0x000000140b061224 */ /* 0x082fe400078e02ff */
[C---:B------:R-:W-:Y:S02]  /*fca0*/  @P0 IMAD R9, R7.reuse, R15, R0 ;  /* 0x0000000f07090224 */ /* 0x040fe400078e0200 */
[C---:B------:R-:W-:Y:S02]  /*fcb0*/  @P1 IMAD R11, R7.reuse, R21, R6 ;  /* 0x00000015070b1224 */ /* 0x040fe400078e0206 */
[----:B------:R-:W-:Y:S01]  /*fcc0*/  @P1 IMAD.WIDE.U32 R6, R7, R20, R4 ;  /* 0x0000001407061225 */ /* 0x000fe200078e0004 */
[----:B------:R-:W-:Y:S01]  /*fcd0*/  @P0 LEA R4, P3, R2, UR4, 0x2 ;  /* 0x0000000402040c11 */ /* 0x000fe2000f8610ff */
[----:B------:R-:W-:Y:S02]  /*fce0*/  ULDC UR4, c[0x0][0x988] ;  /* 0x0002620000047ab9 */ /* 0x000fe40000000800 */
[----:B------:R-:W-:Y:S01]  /*fcf0*/  @P0 IMAD.IADD R5, R3, 0x1, R9 ;  /* 0x0000000103050824 */ /* 0x000fe200078e0209 */
[----:B------:R-:W-:Y:S01]  /*fd00*/  @P1 LEA R8, P4, R6, UR6, 0x2 ;  /* 0x0000000606081c11 */ /* 0x000fe2000f8810ff */
[----:B------:R-:W-:-:S02]  /*fd10*/  @P1 IMAD.IADD R3, R7, 0x1, R11 ;  /* 0x0000000107031824 */ /* 0x000fc400078e020b */
[----:B------:R-:W-:Y:S01]  /*fd20*/  IMAD.MOV.U32 R0, RZ, RZ, 0x3f800000 ;  /* 0x3f800000ff007424 */ /* 0x000fe200078e00ff */
[----:B------:R-:W-:Y:S01]  /*fd30*/  @P0 LEA.HI.X R5, R2, UR5, R5, 0x2, P3 ;  /* 0x0000000502050c11 */ /* 0x000fe200098f1405 */
[----:B------:R-:W0:Y:S01]  /*fd40*/  @P2 LDC R7, c[0x0][0x42c] ;  /* 0x00010b00ff072b82 */ /* 0x000e220000000800 */
[----:B------:R-:W-:Y:S01]  /*fd50*/  @P1 LEA.HI.X R9, R6, UR7, R3, 0x2, P4 ;  /* 0x0000000706091c11 */ /* 0x000fe2000a0f1403 */
[----:B------:R-:W-:-:S04]  /*fd60*/  IMAD.MOV.U32 R3, RZ, RZ, 0x3f800000 ;  /* 0x3f800000ff037424 */ /* 0x000fc800078e00ff */
[----:B------:R1:W2:Y:S02]  /*fd70*/  @P1 LDG.E R0, desc[UR54][R8.64] ;  /* 0x0000003608001981 */ /* 0x0002a4000c1e1900 */
[----:B------:R-:W3:Y:S02]  /*fd80*/  @P2 LDC R2, c[0x0][0x430] ;  /* 0x00010c00ff022b82 */ /* 0x000ee40000000800 */
[----:B------:R4:W2:Y:S01]  /*fd90*/  @P0 LDG.E R3, desc[UR54][R4.64] ;  /* 0x0000003604030981 */ /* 0x0008a2000c1e1900 */
[----:B------:R-:W-:Y:S02]  /*fda0*/  ISETP.GE.AND P1, PT, R147, 0x1, PT ;  /* 0x000000019300780c */ /* 0x000fe40003f26270 */
[----:B------:R-:W-:Y:S02]  /*fdb0*/  MOV R206, R146 ;  /* 0x0000009200ce7202 */ /* 0x000fe40000000f00 */
[----:B------:R-:W-:Y:S02]  /*fdc0*/  CS2R R88, SRZ ;  /* 0x0000000000587805 */ /* 0x000fe4000001ff00 */
[----:B------:R-:W-:Y:S01]  /*fdd0*/  PLOP3.LUT P0, PT, PT, PT, PT, 0x80, 0x0 ;  /* 0x000000000000781c */ /* 0x000fe20003f0f070 */
[----:B0-----:R-:W-:Y:S01]  /*fde0*/  @P2 IMAD.HI.U32 R7, R146, R7, RZ ;  /* 0x0000000792072227 */ /* 0x001fe200078e00ff */
[----:B-1----:R-:W-:-:S02]  /*fdf0*/  CS2R R8, SRZ ;  /* 0x0000000000087805 */ /* 0x002fc4000001ff00 */
[----:B------:R-:W-:Y:S02]  /*fe00*/  CS2R R10, SRZ ;  /* 0x00000000000a7805 */ /* 0x000fe4000001ff00 */
[----:B----4-:R-:W-:Y:S01]  /*fe10*/  CS2R R4, SRZ ;  /* 0x0000000000047805 */ /* 0x010fe2000001ff00 */
[----:B------:R-:W-:Y:S01]  /*fe20*/  IMAD.MOV.U32 R87, RZ, RZ, RZ ;  /* 0x000000ffff577224 */ /* 0x000fe200078e00ff */
[----:B---3--:R-:W-:Y:S02]  /*fe30*/  @P2 SHF.R.U32.HI R206, RZ, R2, R7 ;  /* 0x00000002ffce2219 */ /* 0x008fe40000011607 */
        /* <DEDUP_REMOVED lines=26> */
[----:B------:R-:W-:Y:S01]  /*ffe0*/  IMAD.MOV.U32 R68, RZ, RZ, RZ ;  /* 0x000000ffff447224 */ /* 0x000fe200078e00ff */
[----:B------:R-:W-:Y:S01]  /*fff0*/  CS2R R100, SRZ ;  /* 0x0000000000647805 */ /* 0x000fe2000001ff00 */
[----:B------:R-:W-:-:S02]  /*10000*/  IMAD.MOV.U32 R72, RZ, RZ, RZ ;  /* 0x000000ffff487224 */ /* 0x000fc400078e00ff */
[----:B------:R-:W-:Y:S02]  /*10010*/  IMAD.MOV.U32 R103, RZ, RZ, RZ ;  /* 0x000000ffff677224 */ /* 0x000fe400078e00ff */
[----:B--2---:R-:W-:-:S04]  /*10020*/  FMUL.FTZ R0, R3, R0 ;  /* 0x0000000003007220 */ /* 0x004fc80000410000 */
[----:B------:R-:W-:Y:S01]  /*10030*/  FMUL.FTZ R2, R0, UR4 ;  /* 0x0000000400027c20 */ /* 0x000fe20008410000 */
[----:B------:R-:W-:Y:S06]  /*10040*/  @!P1 BRA `(.L_x_524) ;  /* 0x000000e000689947 */ /* 0x000fec0003800000 */
[----:B------:R-:W-:-:S03]  /*10050*/  UMOV UR4, 0xffffffff ;  /* 0xffffffff00047882 */ /* 0x000fc60000000000 */
[----:B------:R-:W-:Y:S05]  /*10060*/  BRA.DIV UR4, `(.L_x_525) ;  /* 0x0000016a04bc7947 */ /* 0x000fea000b800000 */
[----:B------:R0:W1:Y:S02]  /*10070*/  SHFL.IDX PT, R198, R219, RZ, 0x1f ;  /* 0x00001fffdbc67589 */ /* 0x00006400000e0000 */
.L_x_742:
[----:B------:R-:W-:Y:S01]  /*10080*/  ULOP3.LUT UP0, URZ, UR52, 0x9f, URZ, 0xc0, !UPT ;  /* 0x0000009f343f7892 */ /* 0x000fe2000f80c03f */
[----:B-1----:R-:W-:-:S04]  /*10090*/  LEA.HI R0, R198, R198, RZ, 0x1 ;  /* 0x000000c6c6007211 */ /* 0x002fc800078f08ff */
[----:B------:R-:W-:Y:S02]  /*100a0*/  LOP3.LUT R3, R0, 0x3e, RZ, 0xc0, !PT ;  /* 0x0000003e00037812 */ /* 0x000fe400078ec0ff */
[----:B------:R-:W-:Y:S02]  /*100b0*/  PLOP3.LUT P0, PT, PT, PT, UP0, 0x80, 0x0 ;  /* 0x000000000000781c */ /* 0x000fe40003f0f008 */
[----:B------:R-:W-:-:S04]  /*100c0*/  IADD3 R3, R198, -R3, RZ ;  /* 0x80000003c6037210 */ /* 0x000fc80007ffe0ff */
[----:B------:R-:W-:-:S04]  /*100d0*/  LEA R3, R3, UR52, 0xc ;  /* 0x0000003403037c11 */ /* 0x000fc8000f8e60ff */
[----:B------:R-:W-:-:S04]  /*100e0*/  SHF.R.U32.HI R3, RZ, 0x4, R3 ;  /* 0x00000004ff037819 */ /* 0x000fc80000011603 */
[----:B------:R-:W-:Y:S01]  /*100f0*/  LOP3.LUT R50, R3, 0x3fff, RZ, 0xc0, !PT ;  /* 0x00003fff03327812 */ /* 0x000fe200078ec0ff */
[----:B------:R-:W-:Y:S06]  /*10100*/  @!P0 BRA `(.L_x_526) ;  /* 0x0000000000408947 */ /* 0x000fec0003800000 */
[----:B------:R-:W-:Y:S01]  /*10110*/  MOV R0, 0x0 ;  /* 0x0000000000007802 */ /* 0x000fe20000000f00 */
[----:B------:R-:W-:Y:S01]  /*10120*/  ULDC.64 UR4, c[0x4][0xa0] ;  /* 0x0100280000047ab9 */ /* 0x000fe20000000a00 */
[----:B------:R-:W-:Y:S01]  /*10130*/  ULDC.64 UR6, c[0x4][0xa8] ;  /* 0x01002a0000067ab9 */ /* 0x000fe20000000a00 */
[----:B------:R-:W-:Y:S01]  /*10140*/  IMAD.U32 R4, RZ, RZ, UR4 ;  /* 0x00000004ff047e24 */ /* 0x000fe2000f8e00ff */
[----:B------:R1:W2:Y:S01]  /*10150*/  LDC.64 R14, c[0x4][R0] ;  /* 0x01000000000e7b82 */ /* 0x0002a20000000a00 */
        /* <DEDUP_REMOVED lines=8> */
[----:B-1----:R-:W-:-:S07]  /*101e0*/  IMAD.MOV.U32 R12, RZ, RZ, 0x1 ;  /* 0x00000001ff0c7424 */ /* 0x002fce00078e00ff */
[----:B------:R-:W-:-:S07]  /*101f0*/  LEPC R20, `(.L_x_526) ;  /* 0x000000001014794e */ /* 0x000fce0000000000 */
[----:B0-2--5:R-:W-:Y:S05]  /*10200*/  CALL.ABS.NOINC R14 ;  /* 0x000000000e007343 */ /* 0x025fea0003c00000 */
.L_x_526:
[----:B------:R-:W-:Y:S02]  /*10210*/  ULDC UR4, c[0x0][0x3d4] ;  /* 0x0000f50000047ab9 */ /* 0x000fe40000000800 */
[----:B------:R-:W-:-:S13]  /*10220*/  ISETP.LT.AND P0, PT, RZ, UR4, PT ;  /* 0x00000004ff007c0c */ /* 0x000fda000bf01270 */
[----:B------:R-:W-:Y:S05]  /*10230*/  @P0 BRA `(.L_x_527) ;  /* 0x0000000000400947 */ /* 0x000fea0003800000 */
[----:B------:R-:W-:-:S04]  /*10240*/  ULEA.HI UR4, UR43, UR43, URZ, 0x1 ;  /* 0x0000002b2b047291 */ /* 0x000fc8000f8f083f */
[----:B------:R-:W-:-:S04]  /*10250*/  ULOP3.LUT UR4, UR4, 0xfffffffe, URZ, 0xc0, !UPT ;  /* 0xfffffffe04047892 */ /* 0x000fc8000f8ec03f */
[----:B------:R-:W-:-:S06]  /*10260*/  UIADD3 UR4, UR43, -UR4, URZ ;  /* 0x800000042b047290 */ /* 0x000fcc000fffe03f */
[----:B------:R-:W-:-:S05]  /*10270*/  IMAD.U32 R3, RZ, RZ, UR4 ;  /* 0x00000004ff037e24 */ /* 0x000fca000f8e00ff */
[----:B------:R-:W-:-:S04]  /*10280*/  SHF.L.U32 R3, R3, 0x1f, RZ ;  /* 0x0000001f03037819 */ /* 0x000fc800000006ff */
[----:B------:R1:W2:Y:S03]  /*10290*/  SYNCS.PHASECHK.TRANS64.TRYWAIT P0, [R18+URZ+0x29800], R3 ;  /* 0x02980003120075a7 */ /* 0x0002a6000800017f */
[----:B--2---:R-:W-:Y:S05]  /*102a0*/  @!P0 NANOSLEEP.SYNCS 0x989680 ;  /* 0x009896800000895d */ /* 0x004fea0003900000 */
[----:B------:R-:W2:Y:S01]  /*102b0*/  @!P0 SYNCS.PHASECHK.TRANS64 P0, [R18+URZ+0x29800], R3 ;  /* 0x02980003120085a7 */ /* 0x000ea2000800007f */
[----:B------:R-:W-:Y:S04]  /*102c0*/  BSSY B0, `(.L_x_528) ;  /* 0x0000006000007945 */ /* 0x000fe80003800000 */
[----:B--2---:R-:W-:Y:S05]  /*102d0*/  @P0 BRA `(.L_x_529) ;  /* 0x0000000000100947 */ /* 0x004fea0003800000 */
.L_x_530:
[----:B--2---:R2:W3:Y:S02]  /*102e0*/  SYNCS.PHASECHK.TRANS64.TRYWAIT P0, [R18+URZ+0x29800], R3 ;  /* 0x02980003120075a7 */ /* 0x0044e4000800017f */
[----:B---3--:R-:W-:Y:S05]  /*102f0*/  @!P0 NANOSLEEP.SYNCS 0x989680 ;  /* 0x009896800000895d */ /* 0x008fea0003900000 */
[----:B------:R-:W3:Y:S02]  /*10300*/  @!P0 SYNCS.PHASECHK.TRANS64 P0, [R18+URZ+0x29800], R3 ;  /* 0x02980003120085a7 */ /* 0x000ee4000800007f */
[----:B---3--:R-:W-:Y:S05]  /*10310*/  @!P0 BRA `(.L_x_530) ;  /* 0xfffffffc00f08947 */ /* 0x008fea000383ffff */
.L_x_529:
[----:B------:R-:W-:Y:S05]  /*10320*/  BSYNC B0 ;  /* 0x0000000000007941 */ /* 0x000fea0003800000 */
.L_x_528:
[----:B------:R-:W-:Y:S05]  /*10330*/  BRA `(.L_x_531) ;  /* 0x0000006800887947 */ /* 0x000fea0003800000 */
.L_x_527:
[----:B------:R-:W1:Y:S01]  /*10340*/  LDC.64 R44, c[0x0][0x3c8] ;  /* 0x0000f200ff2c7b82 */ /* 0x000e620000000a00 */
[----:B-----5:R-:W-:Y:S01]  /*10350*/  SHF.R.S32.HI R0, RZ, 0x1f, R121 ;  /* 0x0000001fff007819 */ /* 0x020fe20000011479 */
[--C-:B------:R-:W-:Y:S01]  /*10360*/  IMAD.MOV.U32 R8, RZ, RZ, R16.reuse ;  /* 0x000000ffff087224 */ /* 0x100fe200078e0010 */
[----:B------:R-:W-:Y:S01]  /*10370*/  SHF.R.S32.HI R9, RZ, 0x1f, R16 ;  /* 0x0000001fff097819 */ /* 0x000fe20000011410 */
[--C-:B------:R-:W-:Y:S01]  /*10380*/  IMAD.MOV.U32 R10, RZ, RZ, R22.reuse ;  /* 0x000000ffff0a7224 */ /* 0x100fe200078e0016 */
[----:B------:R-:W-:Y:S01]  /*10390*/  SHF.R.S32.HI R11, RZ, 0x1f, R22 ;  /* 0x0000001fff0b7819 */ /* 0x000fe20000011416 */
[----:B------:R-:W-:Y:S01]  /*103a0*/  ULDC.64 UR4, c[0x0][0x3d8] ;  /* 0x0000f60000047ab9 */ /* 0x000fe20000000a00 */
[----:B------:R-:W-:Y:S01]  /*103b0*/  ULDC.64 UR6, c[0x0][0x3c8] ;  /* 0x0000f20000067ab9 */ /* 0x000fe20000000a00 */
[----:B------:R-:W2:Y:S01]  /*103c0*/  LDC.64 R48, c[0x0][0x3e0] ;  /* 0x0000f800ff307b82 */ /* 0x000ea20000000a00 */
[----:B------:R-:W-:Y:S01]  /*103d0*/  IMAD R12, R0, UR4, RZ ;  /* 0x00000004000c7c24 */ /* 0x000fe2000f8e02ff */
[----:B------:R-:W-:Y:S01]  /*103e0*/  ULOP3.LUT UP0, URZ, UR52, 0x1bf, URZ, 0xc0, !UPT ;  /* 0x000001bf343f7892 */ /* 0x000fe2000f80c03f */
[----:B------:R-:W-:-:S04]  /*103f0*/  IMAD.WIDE.U32 R4, R121, UR4, R8 ;  /* 0x0000000479047c25 */ /* 0x000fc8000f8e0008 */
[C---:B------:R-:W-:Y:S01]  /*10400*/  IMAD.WIDE.U32 R6, R121.reuse, UR4, R10 ;  /* 0x0000000479067c25 */ /* 0x040fe2000f8e000a */
[----:B------:R-:W-:Y:S02]  /*10410*/  IADD3 R52, P0, R4, UR6, RZ ;  /* 0x0000000604347c10 */ /* 0x000fe4000ff1e0ff */
[----:B------:R-:W-:Y:S01]  /*10420*/  PLOP3.LUT P2, PT, PT, PT, UP0, 0x80, 0x0 ;  /* 0x000000000000781c */ /* 0x000fe20003f4f008 */
[----:B------:R-:W-:Y:S01]  /*10430*/  IMAD R3, R121, UR5, R12 ;  /* 0x0000000579037c24 */ /* 0x000fe2000f8e020c */
[----:B------:R-:W-:-:S04]  /*10440*/  IADD3 R56, P1, R6, UR6, RZ ;  /* 0x0000000606387c10 */ /* 0x000fc8000ff3e0ff */
[----:B------:R-:W-:Y:S01]  /*10450*/  IADD3.X R53, R3, UR7, R5, P0, !PT ;  /* 0x0000000703357c10 */ /* 0x000fe200087fe405 */
[----:B-1----:R-:W-:Y:S01]  /*10460*/  IMAD.WIDE.U32 R44, R121, UR4, R44 ;  /* 0x00000004792c7c25 */ /* 0x002fe2000f8e002c */
[C---:B------:R-:W-:Y:S01]  /*10470*/  IADD3.X R57, R3.reuse, UR7, R7, P1, !PT ;  /* 0x0000000703397c10 */ /* 0x040fe20008ffe407 */
[----:B------:R-:W-:Y:S01]  /*10480*/  ULDC.64 UR6, c[0x0][0x3e8] ;  /* 0x0000fa0000067ab9 */ /* 0x000fe20000000a00 */
[----:B------:R-:W-:Y:S01]  /*10490*/  ULDC.64 UR4, c[0x0][0x3e0] ;  /* 0x0000f80000047ab9 */ /* 0x000fe20000000a00 */
[----:B------:R-:W-:Y:S01]  /*104a0*/  IMAD R0, R0, UR6, RZ ;  /* 0x0000000600007c24 */ /* 0x000fe2000f8e02ff */
[----:B------:R-:W-:Y:S01]  /*104b0*/  IADD3 R46, R3, R45, RZ ;  /* 0x0000002d032e7210 */ /* 0x000fe20007ffe0ff */
[----:B------:R-:W-:-:S04]  /*104c0*/  IMAD.WIDE.U32 R4, R121, UR6, R8 ;  /* 0x0000000679047c25 */ /* 0x000fc8000f8e0008 */
[----:B------:R-:W-:Y:S01]  /*104d0*/  IMAD.WIDE.U32 R6, R121, UR6, R10 ;  /* 0x0000000679067c25 */ /* 0x000fe2000f8e000a */
[----:B------:R-:W-:-:S03]  /*104e0*/  IADD3 R54, P0, R4, UR4, RZ ;  /* 0x0000000404367c10 */ /* 0x000fc6000ff1e0ff */
[C---:B------:R-:W-:Y:S01]  /*104f0*/  IMAD R47, R121.reuse, UR7, R0 ;  /* 0x00000007792f7c24 */ /* 0x040fe2000f8e0200 */
[----:B------:R-:W-:Y:S01]  /*10500*/  IADD3 R58, P1, R6, UR4, RZ ;  /* 0x00000004063a7c10 */ /* 0x000fe2000ff3e0ff */
[----:B--2---:R-:W-:-:S03]  /*10510*/  IMAD.WIDE.U32 R48, R121, UR6, R48 ;  /* 0x0000000679307c25 */ /* 0x004fc6000f8e0030 */
[C---:B------:R-:W-:Y:S02]  /*10520*/  IADD3.X R55, R47.reuse, UR5, R5, P0, !PT ;  /* 0x000000052f377c10 */ /* 0x040fe400087fe405 */
[C---:B------:R-:W-:Y:S01]  /*10530*/  IADD3.X R59, R47.reuse, UR5, R7, P1, !PT ;  /* 0x000000052f3b7c10 */ /* 0x040fe20008ffe407 */
[----:B------:R-:W-:Y:S01]  /*10540*/  IMAD.IADD R47, R47, 0x1, R49 ;  /* 0x000000012f2f7824 */ /* 0x000fe200078e0231 */
        /* <DEDUP_REMOVED lines=8> */
[----:B------:R-:W-:Y:S01]  /*105d0*/  MOV R6, UR6 ;  /* 0x0000000600067c02 */ /* 0x000fe20008000f00 */
[----:B------:R-:W-:Y:S01]  /*105e0*/  IMAD.U32 R7, RZ, RZ, UR7 ;  /* 0x00000007ff077e24 */ /* 0x000fe2000f8e00ff */
[----:B------:R-:W-:Y:S01]  /*105f0*/  MOV R8, 0x70 ;  /* 0x0000007000087802 */ /* 0x000fe20000000f00 */
[----:B------:R-:W-:-:S02]  /*10600*/  IMAD.U32 R10, RZ, RZ, UR4 ;  /* 0x00000004ff0a7e24 */ /* 0x000fc4000f8e00ff */
[----:B------:R-:W-:Y:S02]  /*10610*/  IMAD.U32 R11, RZ, RZ, UR5 ;  /* 0x00000005ff0b7e24 */ /* 0x000fe4000f8e00ff */
[----:B------:R-:W-:Y:S02]  /*10620*/  IMAD.MOV.U32 R12, RZ, RZ, 0x1 ;  /* 0x00000001ff0c7424 */ /* 0x000fe400078e00ff */
[----:B-1----:R-:W-:-:S07]  /*10630*/  IMAD.MOV.U32 R13, RZ, RZ, RZ ;  /* 0x000000ffff0d7224 */ /* 0x002fce00078e00ff */
[----:B------:R-:W-:-:S07]  /*10640*/  LEPC R20, `(.L_x_532) ;  /* 0x000000001014794e */ /* 0x000fce0000000000 */
[----:B0-2---:R-:W-:Y:S05]  /*10650*/  CALL.ABS.NOINC R14 ;  /* 0x000000000e007343 */ /* 0x005fea0003c00000 */
.L_x_532:
[----:B------:R-:W-:Y:S01]  /*10660*/  ULDC.U8 UR4, c[0x0][0x3f0] ;  /* 0x0000fc0000047ab9 */ /* 0x000fe20000000000 */
[----:B------:R-:W-:Y:S01]  /*10670*/  IMAD R159, R145, -0x80, R159 ;  /* 0xffffff80919f7824 */ /* 0x000fe200078e029f */
[----:B------:R-:W-:Y:S01]  /*10680*/  ISETP.NE.AND P0, PT, RZ, UR4, PT ;  /* 0x00000004ff007c0c */ /* 0x000fe2000bf05270 */
[----:B------:R-:W-:Y:S03]  /*10690*/  BSSY B0, `(.L_x_533) ;  /* 0x0000664000007945 */ /* 0x000fe60003800000 */
[----:B------:R-:W-:-:S09]  /*106a0*/  VIMNMX R159, R159, 0x80, PT ;  /* 0x000000809f9f7848 */ /* 0x000fd20003fe0100 */
[----:B------:R-:W-:Y:S05]  /*106b0*/  @!P0 BRA `(.L_x_534) ;  /* 0x0000003000d08947 */ /* 0x000fea0003800000 */
        /* <DEDUP_REMOVED lines=13> */
[----:B------:R-:W-:Y:S01]  /*10790*/  CS2R R20, SRZ ;  /* 0x0000000000147805 */ /* 0x000fe2000001ff00 */
[----:B------:R-:W-:Y:S06]  /*107a0*/  @P0 BRA `(.L_x_536) ;  /* 0x0000000000900947 */ /* 0x000fec0003800000 */
[C---:B------:R-:W-:Y:S01]  /*107b0*/  VIADD R0, R16.reuse, 0x10 ;  /* 0x0000001010007836 */ /* 0x040fe20000000000 */
[----:B------:R-:W-:Y:S01]  /*107c0*/  ULDC UR4, c[0x0][0x3d4] ;  /* 0x0000f50000047ab9 */ /* 0x000fe20000000800 */
[C---:B------:R-:W-:Y:S02]  /*107d0*/  IADD3 R3, R16.reuse, 0x20, RZ ;  /* 0x0000002010037810 */ /* 0x040fe40007ffe0ff */
[----:B------:R-:W-:Y:S02]  /*107e0*/  CS2R R42, SRZ ;  /* 0x00000000002a7805 */ /* 0x000fe4000001ff00 */
[----:B------:R-:W-:Y:S02]  /*107f0*/  ISETP.GE.AND P5, PT, R16, UR4, PT ;  /* 0x0000000410007c0c */ /* 0x000fe4000bfa6270 */
[----:B------:R-:W-:Y:S02]  /*10800*/  CS2R R40, SRZ ;  /* 0x0000000000287805 */ /* 0x000fe4000001ff00 */
[----:B------:R-:W-:Y:S01]  /*10810*/  ISETP.GE.AND P4, PT, R0, UR4, PT ;  /* 0x0000000400007c0c */ /* 0x000fe2000bf86270 */
[C---:B------:R-:W-:Y:S01]  /*10820*/  VIADD R0, R16.reuse, 0x30 ;  /* 0x0000003010007836 */ /* 0x040fe20000000000 */
[----:B------:R-:W-:Y:S01]  /*10830*/  ISETP.GE.AND P3, PT, R3, UR4, PT ;  /* 0x0000000403007c0c */ /* 0x000fe2000bf66270 */
[----:B------:R-:W-:-:S03]  /*10840*/  VIADD R3, R16, 0x40 ;  /* 0x0000004010037836 */ /* 0x000fc60000000000 */
[----:B------:R-:W-:Y:S01]  /*10850*/  ISETP.GE.AND P2, PT, R0, UR4, PT ;  /* 0x0000000400007c0c */ /* 0x000fe2000bf46270 */
[----:B------:R-:W-:Y:S01]  /*10860*/  VIADD R0, R16, 0x50 ;  /* 0x0000005010007836 */ /* 0x000fe20000000000 */
[----:B------:R-:W-:Y:S01]  /*10870*/  ISETP.GE.AND P1, PT, R3, UR4, PT ;  /* 0x0000000403007c0c */ /* 0x000fe2000bf26270 */
[----:B------:R1:W5:Y:S04]  /*10880*/  @!P5 LDG.E.64 R42, desc[UR54][R52.64] ;  /* 0x00000036342ad981 */ /* 0x000368000c1e1b00 */
[----:B------:R1:W5:Y:S01]  /*10890*/  @!P5 LDG.E.64 R40, desc[UR54][R54.64] ;  /* 0x000000363628d981 */ /* 0x000362000c1e1b00 */
[----:B------:R-:W-:Y:S02]  /*108a0*/  ISETP.GE.AND P5, PT, R0, UR4, PT ;  /* 0x0000000400007c0c */ /* 0x000fe4000bfa6270 */
        /* <DEDUP_REMOVED lines=9> */
[----:B------:R-:W-:Y:S01]  /*10940*/  CS2R R8, SRZ ;  /* 0x0000000000087805 */ /* 0x000fe2000001ff00 */
[----:B------:R1:W5:Y:S04]  /*10950*/  @!P4 LDG.E.64 R38, desc[UR54][R52.64+0x10] ;  /* 0x000010363426c981 */ /* 0x000368000c1e1b00 */
        /* <DEDUP_REMOVED lines=8> */
[----:B------:R1:W5:Y:S02]  /*109e0*/  @!P5 LDG.E.64 R8, desc[UR54][R54.64+0x50] ;  /* 0x000050363608d981 */ /* 0x000364000c1e1b00 */
.L_x_536:
[----:B------:R-:W-:Y:S05]  /*109f0*/  BSYNC B1 ;  /* 0x0000000000017941 */ /* 0x000fea0003800000 */
.L_x_535:
[----:B------:R-:W-:-:S03]  /*10a00*/  UMOV UR4, 0xffffffff ;  /* 0xffffffff00047882 */ /* 0x000fc60000000000 */
[----:B------:R-:W-:Y:S05]  /*10a10*/  BRA.DIV UR4, `(.L_x_537) ;  /* 0x00000162047c7947 */ /* 0x000fea000b800000 */
.L_x_745:
[----:B------:R-:W-:-:S03]  /*10a20*/  UMOV UR4, 0xffffffff ;  /* 0xffffffff00047882 */ /* 0x000fc60000000000 */
[----:B------:R-:W-:Y:S05]  /*10a30*/  BRA.DIV UR4, `(.L_x_538) ;  /* 0x00000162049c7947 */ /* 0x000fea000b800000 */
.L_x_748:
[----:B------:R-:W-:-:S03]  /*10a40*/  UMOV UR4, 0xffffffff ;  /* 0xffffffff00047882 */ /* 0x000fc60000000000 */
[----:B------:R-:W-:Y:S05]  /*10a50*/  BRA.DIV UR4, `(.L_x_539) ;  /* 0x0000016204bc7947 */ /* 0x000fea000b800000 */
.L_x_751:
[----:B------:R-:W-:-:S03]  /*10a60*/  UMOV UR4, 0xffffffff ;  /* 0xffffffff00047882 */ /* 0x000fc60000000000 */
[----:B------:R-:W-:Y:S05]  /*10a70*/  BRA.DIV UR4, `(.L_x_540) ;  /* 0x0000016204dc7947 */ /* 0x000fea000b800000 */
.L_x_754:
[----:B------:R-:W-:Y:S01]  /*10a80*/  ULEA.HI UR4, UR43, UR43, URZ, 0x1 ;  /* 0x0000002b2b047291 */ /* 0x000fe2000f8f083f */
[----:B------:R-:W-:Y:S03]  /*10a90*/  BSSY B1, `(.L_x_541) ;  /* 0x0000007000017945 */ /* 0x000fe60003800000 */
[----:B------:R-:W-:-:S04]  /*10aa0*/  ULOP3.LUT UR4, UR4, 0xfffffffe, URZ, 0xc0, !UPT ;  /* 0xfffffffe04047892 */ /* 0x000fc8000f8ec03f */
[----:B------:R-:W-:-:S06]  /*10ab0*/  UIADD3 UR4, UR43, -UR4, URZ ;  /* 0x800000042b047290 */ /* 0x000fcc000fffe03f */
[----:B------:R-:W-:-:S04]  /*10ac0*/  MOV R3, UR4 ;  /* 0x0000000400037c02 */ /* 0x000fc80008000f00 */
[----:B------:R-:W-:-:S04]  /*10ad0*/  SHF.L.U32 R3, R3, 0x1f, RZ ;  /* 0x0000001f03037819 */ /* 0x000fc800000006ff */
[----:B------:R-:W2:Y:S02]  /*10ae0*/  SYNCS.PHASECHK.TRANS64.TRYWAIT P1, [R18+URZ+0x29800], R3 ;  /* 0x02980003120075a7 */ /* 0x000ea4000802017f */
[----:B--2---:R-:W-:Y:S05]  /*10af0*/  @!P1 BRA `(.L_x_542) ;  /* 0x0000016000e49947 */ /* 0x004fea0003800000 */
.L_x_755:
[----:B------:R-:W-:Y:S05]  /*10b00*/  BSYNC B1 ;  /* 0x0000000000017941 */ /* 0x000fea0003800000 */
.L_x_541:
[----:B------:R-:W-:Y:S05]  /*10b10*/  @P0 BRA `(.L_x_543) ;  /* 0x00000060006c0947 */ /* 0x000fea0003800000 */
[----:B--2---:R-:W2:Y:S01]  /*10b20*/  LDC R3, c[0x0][0x3d4] ;  /* 0x0000f500ff037b82 */ /* 0x004ea20000000800 */
[C---:B------:R-:W-:Y:S01]  /*10b30*/  VIADD R0, R16.reuse, 0x10 ;  /* 0x0000001010007836 */ /* 0x040fe20000000000 */
[----:B------:R-:W-:Y:S01]  /*10b40*/  BSSY B1, `(.L_x_544) ;  /* 0x0000083000017945 */ /* 0x000fe20003800000 */
[C---:B------:R-:W-:Y:S02]  /*10b50*/  VIADD R4, R16.reuse, 0x20 ;  /* 0x0000002010047836 */ /* 0x040fe40000000000 */
[C---:B------:R-:W-:Y:S01]  /*10b60*/  VIADD R6, R16.reuse, 0x30 ;  /* 0x0000003010067836 */ /* 0x040fe20000000000 */
[-C--:B--2---:R-:W-:Y:S02]  /*10b70*/  ISETP.GE.AND P0, PT, R16, R3.reuse, PT ;  /* 0x000000031000720c */ /* 0x084fe40003f06270 */
[-C--:B------:R-:W-:Y:S02]  /*10b80*/  ISETP.GE.AND P1, PT, R0, R3.reuse, PT ;  /* 0x000000030000720c */ /* 0x080fe40003f26270 */
[----:B------:R-:W-:Y:S01]  /*10b90*/  ISETP.GE.AND P2, PT, R4, R3, PT ;  /* 0x000000030400720c */ /* 0x000fe20003f46270 */
[C---:B------:R-:W-:Y:S01]  /*10ba0*/  VIADD R4, R16.reuse, 0x50 ;  /* 0x0000005010047836 */ /* 0x040fe20000000000 */
[----:B------:R-:W-:-:S02]  /*10bb0*/  IADD3 R0, R16, 0x40, RZ ;  /* 0x0000004010007810 */ /* 0x000fc40007ffe0ff */
[-C--:B------:R-:W-:Y:S02]  /*10bc0*/  ISETP.GE.AND P3, PT, R6, R3.reuse, PT ;  /* 0x000000030600720c */ /* 0x080fe40003f66270 */
[-C--:B------:R-:W-:Y:S01]  /*10bd0*/  ISETP.GE.AND P4, PT, R0, R3.reuse, PT ;  /* 0x000000030000720c */ /* 0x080fe20003f86270 */
[----:B------:R-:W-:Y:S01]  /*10be0*/  IMAD.IADD R0, R18, 0x1, R202 ;  /* 0x0000000112007824 */ /* 0x000fe200078e02ca */
[----:B------:R-:W-:Y:S01]  /*10bf0*/  ISETP.GE.AND P5, PT, R4, R3, PT ;  /* 0x000000030400720c */ /* 0x000fe20003fa6270 */
[----:B------:R-:W-:-:S12]  /*10c00*/  @P0 BRA `(.L_x_545) ;  /* 0x0000000400d80947 */ /* 0x000fd80003800000 */
[----:B------:R-:W2:Y:S01]  /*10c10*/  LDS.128 R4, [R0+0x14400] ;  /* 0x0144000000047984 */ /* 0x000ea20000000c00 */
[----:B-----5:R-:W-:Y:S02]  /*10c20*/  SHF.R.U32.HI R10, RZ, 0x8, R42 ;  /* 0x00000008ff0a7819 */ /* 0x020fe4000001162a */
[----:B------:R-:W-:Y:S02]  /*10c30*/  LOP3.LUT R3, R42, 0xff, RZ, 0xc0, !PT ;  /* 0x000000ff2a037812 */ /* 0x000fe400078ec0ff */
[----:B------:R-:W-:Y:S02]  /*10c40*/  LOP3.LUT R10, R10, 0xff, RZ, 0xc0, !PT ;  /* 0x000000ff0a0a7812 */ /* 0x000fe400078ec0ff */
[----:B------:R-:W-:Y:S02]  /*10c50*/  SHF.R.U32.HI R12, RZ, 0x8, R43 ;  /* 0x00000008ff0c7819 */ /* 0x000fe4000001162b */
[----:B------:R-:W-:Y:S02]  /*10c60*/  PRMT R3, R10, 0x7604, R3 ;  /* 0x000076040a037816 */ /* 0x000fe40000000003 */
[----:B------:R-:W-:-:S02]  /*10c70*/  LOP3.LUT R11, R43, 0xff, RZ, 0xc0, !PT ;  /* 0x000000ff2b0b7812 */ /* 0x000fc400078ec0ff */
[----:B------:R-:W-:Y:S02]  /*10c80*/  LOP3.LUT R12, R12, 0xff, RZ, 0xc0, !PT ;  /* 0x000000ff0c0c7812 */ /* 0x000fe400078ec0ff */
[----:B------:R-:W-:Y:S02]  /*10c90*/  SHF.R.U32.HI R44, RZ, 0x10, R43 ;  /* 0x00000010ff2c7819 */ /* 0x000fe4000001162b */
[----:B------:R-:W-:Y:S02]  /*10ca0*/  SHF.R.U32.HI R15, RZ, 0x8, R41 ;  /* 0x00000008ff0f7819 */ /* 0x000fe40000011629 */
[----:B------:R-:W-:Y:S02]  /*10cb0*/  SHF.R.U32.HI R10, RZ, 0x8, R40 ;  /* 0x00000008ff0a7819 */ /* 0x000fe40000011628 */
[----:B------:R-:W-:Y:S02]  /*10cc0*/  PRMT R11, R12, 0x7604, R11 ;  /* 0x000076040c0b7816 */ /* 0x000fe4000000000b */
[----:B------:R-:W-:-:S02]  /*10cd0*/  LOP3.LUT R14, R41, 0xff, RZ, 0xc0, !PT ;  /* 0x000000ff290e7812 */ /* 0x000fc400078ec0ff */
[----:B------:R-:W-:Y:S02]  /*10ce0*/  LOP3.LUT R15, R15, 0xff, RZ, 0xc0, !PT ;  /* 0x000000ff0f0f7812 */ /* 0x000fe400078ec0ff */
[----:B------:R-:W-:Y:S02]  /*10cf0*/  SHF.R.U32.HI R45, RZ, 0x10, R41 ;  /* 0x00000010ff2d7819 */ /* 0x000fe40000011629 */
[----:B------:R-:W-:Y:S01]  /*10d00*/  LOP3.LUT R13, R10, 0xff, RZ, 0xc0, !PT ;  /* 0x000000ff0a0d7812 */ /* 0x000fe200078ec0ff */
[----:B------:R-:W-:Y:S01]  /*10d10*/  IMAD.U32 R10, R44, 0x10000, RZ ;  /* 0x000100002c0a7824 */ /* 0x000fe200078e00ff */
[----:B------:R-:W-:Y:S02]  /*10d20*/  LOP3.LUT R12, R40, 0xff, RZ, 0xc0, !PT ;  /* 0x000000ff280c7812 */ /* 0x000fe400078ec0ff */
[----:B------:R-:W-:Y:S02]  /*10d30*/  PRMT R14, R15, 0x7604, R14 ;  /* 0x000076040f0e7816 */ /* 0x000fe4000000000e */
[----:B------:R-:W-:-:S02]  /*10d40*/  SHF.L.U32 R45, R45, 0x10, RZ ;  /* 0x000000102d2d7819 */ /* 0x000fc400000006ff */
[----:B------:R-:W-:Y:S02]  /*10d50*/  PRMT R15, R13, 0x7604, R12 ;  /* 0x000076040d0f7816 */ /* 0x000fe4000000000c */
[----:B------:R-:W-:Y:S02]  /*10d60*/  LOP3.LUT R13, R11, 0xff0000, R10, 0xf8, !PT ;  /* 0x00ff00000b0d7812 */ /* 0x000fe400078ef80a */
[----:B------:R-:W-:Y:S02]  /*10d70*/  LOP3.LUT R11, R3, 0xff0000, R42, 0xf8, !PT ;  /* 0x00ff0000030b7812 */ /* 0x000fe400078ef82a */
[----:B------:R-:W-:Y:S02]  /*10d80*/  LOP3.LUT R45, R14, 0xff0000, R45, 0xf8, !PT ;  /* 0x00ff00000e2d7812 */ /* 0x000fe400078ef82d */
[----:B------:R-:W-:Y:S02]  /*10d90*/  LOP3.LUT R15, R15, 0xff0000, R40, 0xf8, !PT ;  /* 0x00ff00000f0f7812 */ /* 0x000fe400078ef828 */
[----:B------:R-:W-:-:S02]  /*10da0*/  LOP3.LUT R14, R11, 0xff000000, R42, 0xf8, !PT ;  /* 0xff0000000b0e7812 */ /* 0x000fc400078ef82a */
[----:B------:R-:W-:Y:S02]  /*10db0*/  LOP3.LUT R45, R45, 0xff000000, R41, 0xf8, !PT ;  /* 0xff0000002d2d7812 */ /* 0x000fe400078ef829 */
[----:B------:R-:W-:Y:S02]  /*10dc0*/  LOP3.LUT R42, R13, 0xff000000, R43, 0xf8, !PT ;  /* 0xff0000000d2a7812 */ /* 0x000fe400078ef82b */
[----:B------:R-:W-:Y:S02]  /*10dd0*/  LOP3.LUT R41, R15, 0xff000000, R40, 0xf8, !PT ;  /* 0xff0000000f297812 */ /* 0x000fe400078ef828 */
[----:B--2---:R-:W-:Y:S02]  /*10de0*/  F2FP.F16.E4M3.UNPACK_B R3, R6.H1 ;  /* 0x00000006ff03723e */ /* 0x004fe400030006ff */
[----:B------:R-:W-:Y:S02]  /*10df0*/  F2FP.F16.E4M3.UNPACK_B R43, R45 ;  /* 0x0000002dff2b723e */ /* 0x000fe400020006ff */
[----:B------:R-:W-:Y:S01]  /*10e00*/  F2FP.F16.E4M3.UNPACK_B R15, R42 ;  /* 0x0000002aff0f723e */ /* 0x000fe200020006ff */
[----:B------:R-:W-:Y:S01]  /*10e10*/  HADD2.F32 R10, -RZ, R3.H1_H1 ;  /* 0x30000003ff0a7230 */ /* 0x000fe20000004100 */
[----:B------:R-:W-:Y:S01]  /*10e20*/  F2FP.F16.E4M3.UNPACK_B R6, R6 ;  /* 0x00000006ff06723e */ /* 0x000fe200020006ff */
[----:B------:R-:W-:Y:S01]  /*10e30*/  HADD2.F32 R44, -RZ, R43.H1_H1 ;  /* 0x3000002bff2c7230 */ /* 0x000fe20000004100 */
[-C--:B------:R-:W-:Y:S01]  /*10e40*/  F2FP.F16.E4M3.UNPACK_B R12, R7.reuse ;  /* 0x00000007ff0c723e */ /* 0x080fe200020006ff */
[----:B------:R-:W-:Y:S01]  /*10e50*/  HADD2.F32 R40, -RZ, R15.H1_H1 ;  /* 0x3000000fff287230 */ /* 0x000fe20000004100 */
[----:B------:R-:W-:Y:S01]  /*10e60*/  F2FP.F16.E4M3.UNPACK_B R13, R7.H1 ;  /* 0x00000007ff0d723e */ /* 0x000fe200030006ff */
[----:B------:R-:W-:-:S02]  /*10e70*/  HADD2.F32 R11, -RZ, R3.H0_H0 ;  /* 0x20000003ff0b7230 */ /* 0x000fc40000004100 */
[C---:B------:R-:W-:Y:S01]  /*10e80*/  FMUL.FTZ R46, R10.reuse, R44 ;  /* 0x0000002c0a2e7220 */ /* 0x040fe20000410000 */
[-C--:B------:R-:W-:Y:S01]  /*10e90*/  F2FP.F16.E4M3.UNPACK_B R7, R5.reuse ;  /* 0x00000005ff07723e */ /* 0x080fe200020006ff */
[-C--:B------:R-:W-:Y:S01]  /*10ea0*/  FMUL.FTZ R49, R10, R40.reuse ;  /* 0x000000280a317220 */ /* 0x080fe20000410000 */
[----:B------:R-:W-:Y:S01]  /*10eb0*/  F2FP.F16.E4M3.UNPACK_B R10, R5.H1 ;  /* 0x00000005ff0a723e */ /* 0x000fe200030006ff */
[----:B------:R-:W-:Y:S02]  /*10ec0*/  HADD2.F32 R43, -RZ, R43.H0_H0 ;  /* 0x2000002bff2b7230 */ /* 0x000fe40000004100 */
[C---:B------:R-:W-:Y:S01]  /*10ed0*/  FFMA.FTZ R47, R11.reuse, R40, -R46 ;  /* 0x000000280b2f7223 */ /* 0x040fe2000001082e */
[--C-:B------:R-:W-:Y:S02]  /*10ee0*/  HADD2.F32 R5, -RZ, R6.reuse.H1_H1 ;  /* 0x30000006ff057230 */ /* 0x100fe40000004100 */
[----:B------:R-:W-:Y:S01]  /*10ef0*/  FFMA.FTZ R48, R11, R44, R49 ;  /* 0x0000002c0b307223 */ /* 0x000fe20000010031 */
[----:B------:R-:W-:Y:S01]  /*10f00*/  HADD2.F32 R15, -RZ, R15.H0_H0 ;  /* 0x2000000fff0f7230 */ /* 0x000fe20000004100 */
[----:B------:R-:W-:Y:S01]  /*10f10*/  F2FP.F16.E4M3.UNPACK_B R45, R45.H1 ;  /* 0x0000002dff2d723e */ /* 0x000fe200030006ff */
[----:B------:R-:W-:Y:S01]  /*10f20*/  HADD2.F32 R6, -RZ, R6.H0_H0 ;  /* 0x20000006ff067230 */ /* 0x000fe20000004100 */
[----:B------:R-:W-:Y:S01]  /*10f30*/  F2FP.F16.E4M3.UNPACK_B R42, R42.H1 ;  /* 0x0000002aff2a723e */ /* 0x000fe200030006ff */
[C---:B------:R-:W-:Y:S01]  /*10f40*/  FMUL.FTZ R11, R5.reuse, R43 ;  /* 0x0000002b050b7220 */ /* 0x040fe20000410000 */
[----:B------:R-:W-:Y:S01]  /*10f50*/  FMUL.FTZ R46, R5, R15 ;  /* 0x0000000f052e7220 */ /* 0x000fe20000410000 */
[----:B------:R-:W-:Y:S01]  /*10f60*/  HADD2.F32 R5, -RZ, R12.H1_H1 ;  /* 0x3000000cff057230 */ /* 0x000fe20000004100 */
[----:B------:R-:W-:Y:S01]  /*10f70*/  F2FP.F16.E4M3.UNPACK_B R3, R4 ;  /* 0x00000004ff03723e */ /* 0x000fe200020006ff */
[----:B------:R-:W-:-:S02]  /*10f80*/  HADD2.F32 R40, -RZ, R45.H0_H0 ;  /* 0x2000002dff287230 */ /* 0x000fc40000004100 */
[C---:B------:R-:W-:Y:S01]  /*10f90*/  FFMA.FTZ R44, R6.reuse, R15, -R11 ;  /* 0x0000000f062c7223 */ /* 0x040fe2000001080b */
[----:B------:R-:W-:Y:S02]  /*10fa0*/  HADD2.F32 R11, -RZ, R42.H0_H0 ;  /* 0x2000002aff0b7230 */ /* 0x000fe40000004100 */
[----:B------:R-:W-:Y:S01]  /*10fb0*/  FFMA.FTZ R43, R6, R43, R46 ;  /* 0x0000002b062b7223 */ /* 0x000fe2000001002e */
[----:B------:R-:W-:Y:S02]  /*10fc0*/  HADD2.F32 R12, -RZ, R12.H0_H0 ;  /* 0x2000000cff0c7230 */ /* 0x000fe40000004100 */
[C---:B------:R-:W-:Y:S01]  /*10fd0*/  FMUL.FTZ R15, R5.reuse, R40 ;  /* 0x00000028050f7220 */ /* 0x040fe20000410000 */
[----:B------:R-:W-:Y:S02]  /*10fe0*/  HADD2.F32 R45, -RZ, R45.H1_H1 ;  /* 0x3000002dff2d7230 */ /* 0x000fe40000004100 */
[----:B------:R-:W-:Y:S01]  /*10ff0*/  FMUL.FTZ R5, R5, R11 ;  /* 0x0000000b05057220 */ /* 0x000fe20000410000 */
[----:B------:R-:W-:-:S02]  /*11000*/  HADD2.F32 R6, -RZ, R13.H1_H1 ;  /* 0x3000000dff067230 */ /* 0x000fc40000004100 */
[C---:B------:R-:W-:Y:S01]  /*11010*/  FFMA.FTZ R46, R12.reuse, R11, -R15 ;  /* 0x0000000b0c2e7223 */ /* 0x040fe2000001080f */
[----:B------:R-:W-:Y:S02]  /*11020*/  HADD2.F32 R42, -RZ, R42.H1_H1 ;  /* 0x3000002aff2a7230 */ /* 0x000fe40000004100 */
[----:B------:R-:W-:Y:S01]  /*11030*/  FFMA.FTZ R49, R12, R40, R5 ;  /* 0x000000280c317223 */ /* 0x000fe20000010005 */
[----:B------:R-:W-:Y:S02]  /*11040*/  HADD2.F32 R13, -RZ, R13.H0_H0 ;  /* 0x2000000dff0d7230 */ /* 0x000fe40000004100 */
[C---:B-1----:R-:W-:Y:S01]  /*11050*/  FMUL.FTZ R52, R6.reuse, R45 ;  /* 0x0000002d06347220 */ /* 0x042fe20000410000 */
[----:B------:R-:W-:Y:S01]  /*11060*/  F2FP.F16.E4M3.UNPACK_B R5, R41 ;  /* 0x00000029ff05723e */ /* 0x000fe200020006ff */
[----:B------:R-:W-:Y:S01]  /*11070*/  FMUL.FTZ R12, R6, R42 ;  /* 0x0000002a060c7220 */ /* 0x000fe20000410000 */
[----:B------:R-:W-:Y:S01]  /*11080*/  F2FP.F16.E4M3.UNPACK_B R4, R4.H1 ;  /* 0x00000004ff04723e */ /* 0x000fe200030006ff */
[C---:B------:R-:W-:Y:S01]  /*11090*/  FFMA.FTZ R52, R13.reuse, R42, -R52 ;  /* 0x0000002a0d347223 */ /* 0x040fe20000010834 */
[-C--:B------:R-:W-:Y:S01]  /*110a0*/  F2FP.F16.E4M3.UNPACK_B R11, R14.reuse ;  /* 0x0000000eff0b723e */ /* 0x080fe200020006ff */
[----:B------:R-:W-:Y:S01]  /*110b0*/  FFMA.FTZ R45, R13, R45, R12 ;  /* 0x0000002d0d2d7223 */ /* 0x000fe2000001000c */
[--C-:B------:R-:W-:Y:S01]  /*110c0*/  HADD2.F32 R15, -RZ, R5.reuse.H1_H1 ;  /* 0x30000005ff0f7230 */ /* 0x100fe20000004100 */
[----:B------:R-:W-:Y:S01]  /*110d0*/  F2FP.F16.E4M3.UNPACK_B R14, R14.H1 ;  /* 0x0000000eff0e723e */ /* 0x000fe200030006ff */
[----:B------:R-:W-:Y:S01]  /*110e0*/  HADD2.F32 R13, -RZ, R5.H0_H0 ;  /* 0x20000005ff0d7230 */ /* 0x000fe20000004100 */
[----:B------:R-:W-:Y:S01]  /*110f0*/  F2FP.F16.E4M3.UNPACK_B R41, R41.H1 ;  /* 0x00000029ff29723e */ /* 0x000fe200030006ff */
[----:B------:R-:W-:-:S02]  /*11100*/  HADD2.F32 R6, -RZ, R4.H1_H1 ;  /* 0x30000004ff067230 */ /* 0x000fc40000004100 */
[----:B------:R-:W-:Y:S02]  /*11110*/  HADD2.F32 R12, -RZ, R11.H1_H1 ;  /* 0x3000000bff0c7230 */ /* 0x000fe40000004100 */
[----:B------:R-:W-:Y:S02]  /*11120*/  HADD2.F32 R5, -RZ, R4.H0_H0 ;  /* 0x20000004ff057230 */ /* 0x000fe40000004100 */
[C---:B------:R-:W-:Y:S01]  /*11130*/  FMUL.FTZ R40, R6.reuse, R15 ;  /* 0x0000000f06287220 */ /* 0x040fe20000410000 */
[----:B------:R-:W-:Y:S02]  /*11140*/  HADD2.F32 R4, -RZ, R3.H1_H1 ;  /* 0x30000003ff047230 */ /* 0x000fe40000004100 */
[-C--:B------:R-:W-:Y:S01]  /*11150*/  FMUL.FTZ R42, R6, R12.reuse ;  /* 0x0000000c062a7220 */ /* 0x080fe20000410000 */
[----:B------:R-:W-:Y:S02]  /*11160*/  HADD2.F32 R11, -RZ, R11.H0_H0 ;  /* 0x2000000bff0b7230 */ /* 0x000fe40000004100 */
[----:B------:R-:W-:Y:S01]  /*11170*/  FFMA.FTZ R40, R5, R12, -R40 ;  /* 0x0000000c05287223 */ /* 0x000fe20000010828 */
[----:B------:R-:W-:-:S02]  /*11180*/  HADD2.F32 R3, -RZ, R3.H0_H0 ;  /* 0x20000003ff037230 */ /* 0x000fc40000004100 */
[C---:B------:R-:W-:Y:S01]  /*11190*/  FMUL.FTZ R6, R4.reuse, R13 ;  /* 0x0000000d04067220 */ /* 0x040fe20000410000 */
[----:B------:R-:W-:Y:S01]  /*111a0*/  FFMA.FTZ R15, R5, R15, R42 ;  /* 0x0000000f050f7223 */ /* 0x000fe2000001002a */
[-C--:B------:R-:W-:Y:S01]  /*111b0*/  FMUL.FTZ R4, R4, R11.reuse ;  /* 0x0000000b04047220 */ /* 0x080fe20000410000 */
[----:B------:R-:W-:Y:S02]  /*111c0*/  HADD2.F32 R5, -RZ, R14.H1_H1 ;  /* 0x3000000eff057230 */ /* 0x000fe40000004100 */
[C---:B------:R-:W-:Y:S01]  /*111d0*/  FFMA.FTZ R12, R3.reuse, R11, -R6 ;  /* 0x0000000b030c7223 */ /* 0x040fe20000010806 */
[--C-:B------:R-:W-:Y:S02]  /*111e0*/  HADD2.F32 R11, -RZ, R41.reuse.H1_H1 ;  /* 0x30000029ff0b7230 */ /* 0x100fe40000004100 */
[----:B------:R-:W-:Y:S01]  /*111f0*/  FFMA.FTZ R13, R3, R13, R4 ;  /* 0x0000000d030d7223 */ /* 0x000fe20000010004 */
[----:B------:R-:W-:Y:S02]  /*11200*/  HADD2.F32 R4, -RZ, R10.H1_H1 ;  /* 0x3000000aff047230 */ /* 0x000fe40000004100 */
[----:B------:R-:W-:-:S02]  /*11210*/  HADD2.F32 R6, -RZ, R41.H0_H0 ;  /* 0x20000029ff067230 */ /* 0x000fc40000004100 */
[--C-:B------:R-:W-:Y:S02]  /*11220*/  HADD2.F32 R3, -RZ, R7.reuse.H1_H1 ;  /* 0x30000007ff037230 */ /* 0x100fe40000004100 */
[C---:B------:R-:W-:Y:S01]  /*11230*/  FMUL.FTZ R41, R4.reuse, R11 ;  /* 0x0000000b04297220 */ /* 0x040fe20000410000 */
[----:B------:R-:W-:Y:S02]  /*11240*/  HADD2.F32 R14, -RZ, R14.H0_H0 ;  /* 0x2000000eff0e7230 */ /* 0x000fe40000004100 */
[-C--:B------:R-:W-:Y:S01]  /*11250*/  FMUL.FTZ R42, R4, R5.reuse ;  /* 0x00000005042a7220 */ /* 0x080fe20000410000 */
[----:B------:R-:W-:Y:S02]  /*11260*/  HADD2.F32 R10, -RZ, R10.H0_H0 ;  /* 0x2000000aff0a7230 */ /* 0x000fe40000004100 */
[C---:B------:R-:W-:Y:S01]  /*11270*/  FMUL.FTZ R4, R3.reuse, R6 ;  /* 0x0000000603047220 */ /* 0x040fe20000410000 */
[----:B------:R-:W-:Y:S02]  /*11280*/  HADD2.F32 R7, -RZ, R7.H0_H0 ;  /* 0x20000007ff077230 */ /* 0x000fe40000004100 */
[-C--:B------:R-:W-:Y:S01]  /*11290*/  FMUL.FTZ R3, R3, R14.reuse ;  /* 0x0000000e03037220 */ /* 0x080fe20000410000 */
[C---:B------:R-:W-:Y:S01]  /*112a0*/  FFMA.FTZ R41, R10.reuse, R5, -R41 ;  /* 0x000000050a297223 */ /* 0x040fe20000010829 */
[----:B------:R-:W-:Y:S01]  /*112b0*/  FFMA.FTZ R42, R10, R11, R42 ;  /* 0x0000000b0a2a7223 */ /* 0x000fe2000001002a */
[C---:B------:R-:W-:Y:S01]  /*112c0*/  FFMA.FTZ R5, R7.reuse, R14, -R4 ;  /* 0x0000000e07057223 */ /* 0x040fe20000010804 */
[----:B------:R-:W-:Y:S01]  /*112d0*/  FFMA.FTZ R10, R7, R6, R3 ;  /* 0x00000006070a7223 */ /* 0x000fe20000010003 */
[----:B------:R-:W-:-:S02]  /*112e0*/  F2FP.SATFINITE.E4M3.F32.PACK_AB_MERGE_C R6, R48, R47, RZ ;  /* 0x0000002f3006723e */ /* 0x000fc400048070ff */
[----:B------:R-:W-:Y:S02]  /*112f0*/  F2FP.SATFINITE.E4M3.F32.PACK_AB_MERGE_C R7, R45, R52, RZ ;  /* 0x000000342d07723e */ /* 0x000fe400048070ff */
[----:B------:R-:W-:Y:S02]  /*11300*/  F2FP.SATFINITE.E4M3.F32.PACK_AB_MERGE_C R4, R15, R40, RZ ;  /* 0x000000280f04723e */ /* 0x000fe400048070ff */
[----:B------:R-:W-:Y:S02]  /*11310*/  F2FP.SATFINITE.E4M3.F32.PACK_AB_MERGE_C R41, R42, R41, RZ ;  /* 0x000000292a29723e */ /* 0x000fe400048070ff */
[----:B------:R-:W-:Y:S02]  /*11320*/  F2FP.SATFINITE.E4M3.F32.PACK_AB_MERGE_C R6, R43, R44, R6 ;  /* 0x0000002c2b06723e */ /* 0x000fe40004807006 */
[----:B------:R-:W-:Y:S02]  /*11330*/  F2FP.SATFINITE.E4M3.F32.PACK_AB_MERGE_C R7, R49, R46, R7 ;  /* 0x0000002e3107723e */ /* 0x000fe40004807007 */
[----:B------:R-:W-:-:S02]  /*11340*/  F2FP.SATFINITE.E4M3.F32.PACK_AB_MERGE_C R4, R13, R12, R4 ;  /* 0x0000000c0d04723e */ /* 0x000fc40004807004 */
[----:B------:R-:W-:-:S05]  /*11350*/  F2FP.SATFINITE.E4M3.F32.PACK_AB_MERGE_C R5, R10, R5, R41 ;  /* 0x000000050a05723e */ /* 0x000fca0004807029 */
[----:B------:R2:W-:Y:S02]  /*11360*/  STS.128 [R0+0x14400], R4 ;  /* 0x0144000400007388 */ /* 0x0005e40000000c00 */
.L_x_545:
[----:B------:R-:W-:Y:S05]  /*11370*/  BSYNC B1 ;  /* 0x0000000000017941 */ /* 0x000fea0003800000 */
.L_x_544:
[----:B------:R-:W-:Y:S04]  /*11380*/  BSSY B1, `(.L_x_546) ;  /* 0x000007c000017945 */ /* 0x000fe80003800000 */
[----:B------:R-:W-:Y:S05]  /*11390*/  @P1 BRA `(.L_x_547) ;  /* 0x0000000400e81947 */ /* 0x000fea0003800000 */
[----:B--2---:R-:W2:Y:S01]  /*113a0*/  LDS.128 R4, [R213] ;  /* 0x00000000d5047984 */ /* 0x004ea20000000c00 */
[----:B-----5:R-:W-:Y:S02]  /*113b0*/  SHF.R.U32.HI R3, RZ, 0x8, R38 ;  /* 0x00000008ff037819 */ /* 0x020fe40000011626 */
[----:B------:R-:W-:Y:S02]  /*113c0*/  SHF.R.U32.HI R11, RZ, 0x8, R39 ;  /* 0x00000008ff0b7819 */ /* 0x000fe40000011627 */
[----:B------:R-:W-:Y:S02]  /*113d0*/  SHF.R.U32.HI R40, RZ, 0x8, R37 ;  /* 0x00000008ff287819 */ /* 0x000fe40000011625 */
[----:B------:R-:W-:Y:S02]  /*113e0*/  LOP3.LUT R10, R38, 0xff, RZ, 0xc0, !PT ;  /* 0x000000ff260a7812 */ /* 0x000fe400078ec0ff */
[----:B------:R-:W-:Y:S02]  /*113f0*/  SHF.R.U32.HI R13, RZ, 0x8, R36 ;  /* 0x00000008ff0d7819 */ /* 0x000fe40000011624 */
[----:B------:R-:W-:-:S02]  /*11400*/  LOP3.LUT R3, R3, 0xff, RZ, 0xc0, !PT ;  /* 0x000000ff03037812 */ /* 0x000fc400078ec0ff */
[----:B------:R-:W-:Y:S02]  /*11410*/  LOP3.LUT R12, R39, 0xff, RZ, 0xc0, !PT ;  /* 0x000000ff270c7812 */ /* 0x000fe400078ec0ff */
[----:B------:R-:W-:Y:S02]  /*11420*/  LOP3.LUT R41, R37, 0xff, RZ, 0xc0, !PT ;  /* 0x000000ff25297812 */ /* 0x000fe400078ec0ff */
[----:B------:R-:W-:Y:S02]  /*11430*/  LOP3.LUT R11, R11, 0xff, RZ, 0xc0, !PT ;  /* 0x000000ff0b0b7812 */ /* 0x000fe400078ec0ff */
[----:B------:R-:W-:Y:S02]  /*11440*/  LOP3.LUT R40, R40, 0xff, RZ, 0xc0, !PT ;  /* 0x000000ff28287812 */ /* 0x000fe400078ec0ff */
[----:B------:R-:W-:Y:S02]  /*11450*/  LOP3.LUT R14, R13, 0xff, RZ, 0xc0, !PT ;  /* 0x000000ff0d0e7812 */ /* 0x000fe400078ec0ff */
[----:B------:R-:W-:-:S02]  /*11460*/  PRMT R10, R3, 0x7604, R10 ;  /* 0x00007604030a7816 */ /* 0x000fc4000000000a */
[----:B------:R-:W-:Y:S02]  /*11470*/  PRMT R13, R11, 0x7604, R12 ;  /* 0x000076040b0d7816 */ /* 0x000fe4000000000c */
[----:B------:R-:W-:Y:S02]  /*11480*/  PRMT R41, R40, 0x7604, R41 ;  /* 0x0000760428297816 */ /* 0x000fe40000000029 */
[----:B------:R-:W-:Y:S02]  /*11490*/  SHF.R.U32.HI R3, RZ, 0x10, R38 ;  /* 0x00000010ff037819 */ /* 0x000fe40000011626 */
[----:B------:R-:W-:Y:S02]  /*114a0*/  SHF.R.U32.HI R12, RZ, 0x10, R39 ;  /* 0x00000010ff0c7819 */ /* 0x000fe40000011627 */
[----:B------:R-:W-:Y:S02]  /*114b0*/  SHF.R.U32.HI R40, RZ, 0x10, R37 ;  /* 0x00000010ff287819 */ /* 0x000fe40000011625 */
[----:B------:R-:W-:-:S02]  /*114c0*/  LOP3.LUT R15, R36, 0xff, RZ, 0xc0, !PT ;  /* 0x000000ff240f7812 */ /* 0x000fc400078ec0ff */
[----:B------:R-:W-:Y:S02]  /*114d0*/  SHF.R.U32.HI R11, RZ, 0x10, R36 ;  /* 0x00000010ff0b7819 */ /* 0x000fe40000011624 */
[----:B------:R-:W-:Y:S02]  /*114e0*/  LOP3.LUT R3, R3, 0xff, RZ, 0xc0, !PT ;  /* 0x000000ff03037812 */ /* 0x000fe400078ec0ff */
[----:B------:R-:W-:Y:S02]  /*114f0*/  LOP3.LUT R12, R12, 0xff, RZ, 0xc0, !PT ;  /* 0x000000ff0c0c7812 */ /* 0x000fe400078ec0ff */
[----:B------:R-:W-:Y:S02]  /*11500*/  LOP3.LUT R40, R40, 0xff, RZ, 0xc0, !PT ;  /* 0x000000ff28287812 */ /* 0x000fe400078ec0ff */
[----:B------:R-:W-:Y:S02]  /*11510*/  PRMT R15, R14, 0x7604, R15 ;  /* 0x000076040e0f7816 */ /* 0x000fe4000000000f */
[----:B------:R-:W-:-:S02]  /*11520*/  LOP3.LUT R14, R11, 0xff, RZ, 0xc0, !PT ;  /* 0x000000ff0b0e7812 */ /* 0x000fc400078ec0ff */
[----:B------:R-:W-:Y:S02]  /*11530*/  PRMT R11, R3, 0x7054, R10 ;  /* 0x00007054030b7816 */ /* 0x000fe4000000000a */
[----:B------:R-:W-:Y:S02]  /*11540*/  PRMT R13, R12, 0x7054, R13 ;  /* 0x000070540c0d7816 */ /* 0x000fe4000000000d */
[----:B------:R-:W-:Y:S02]  /*11550*/  PRMT R41, R40, 0x7054, R41 ;  /* 0x0000705428297816 */ /* 0x000fe40000000029 */
[----:B------:R-:W-:Y:S02]  /*11560*/  PRMT R15, R14, 0x7054, R15 ;  /* 0x000070540e0f7816 */ /* 0x000fe4000000000f */
[----:B------:R-:W-:Y:S02]  /*11570*/  LOP3.LUT R14, R11, 0xff000000, R38, 0xf8, !PT ;  /* 0xff0000000b0e7812 */ /* 0x000fe400078ef826 */
[----:B------:R-:W-:-:S02]  /*11580*/  LOP3.LUT R41, R41, 0xff000000, R37, 0xf8, !PT ;  /* 0xff00000029297812 */ /* 0x000fc400078ef825 */
        /* <DEDUP_REMOVED lines=41> */
[C---:B------:R-:W-:Y:S01]  /*11820*/  FMUL.FTZ R46, R6.reuse, R41 ;  /* 0x00000029062e7220 */ /* 0x040fe20000410000 */
        /* <DEDUP_REMOVED lines=48> */
[----:B------:R3:W-:Y:S02]  /*11b30*/  STS.128 [R213], R4 ;  /* 0x00000004d5007388 */ /* 0x0007e40000000c00 */
.L_x_547:
[----:B------:R-:W-:Y:S05]  /*11b40*/  BSYNC B1 ;  /* 0x0000000000017941 */ /* 0x000fea0003800000 */
.L_x_546:
[----:B------:R-:W-:Y:S04]  /*11b50*/  BSSY B1, `(.L_x_548) ;  /* 0x0000078000017945 */ /* 0x000fe80003800000 */
[----:B------:R-:W-:Y:S05]  /*11b60*/  @P2 BRA `(.L_x_549) ;  /* 0x0000000400d82947 */ /* 0x000fea0003800000 */
[----:B--23--:R-:W2:Y:S01]  /*11b70*/  LDS.128 R4, [R0+0x16400] ;  /* 0x0164000000047984 */ /* 0x00cea20000000c00 */
        /* <DEDUP_REMOVED lines=8> */
[--C-:B------:R-:W-:Y:S02]  /*11c00*/  SHF.R.U32.HI R15, RZ, 0x8, R33.reuse ;  /* 0x00000008ff0f7819 */ /* 0x100fe40000011621 */
[----:B------:R-:W-:Y:S02]  /*11c10*/  SHF.R.U32.HI R10, RZ, 0x8, R32 ;  /* 0x00000008ff0a7819 */ /* 0x000fe40000011620 */
[----:B------:R-:W-:Y:S02]  /*11c20*/  SHF.R.U32.HI R37, RZ, 0x10, R33 ;  /* 0x00000010ff257819 */ /* 0x000fe40000011621 */
[----:B------:R-:W-:-:S02]  /*11c30*/  PRMT R11, R12, 0x7604, R11 ;  /* 0x000076040c0b7816 */ /* 0x000fc4000000000b */
[----:B------:R-:W-:Y:S01]  /*11c40*/  LOP3.LUT R14, R33, 0xff, RZ, 0xc0, !PT ;  /* 0x000000ff210e7812 */ /* 0x000fe200078ec0ff */
[----:B------:R-:W-:Y:S01]  /*11c50*/  IMAD.U32 R37, R37, 0x10000, RZ ;  /* 0x0001000025257824 */ /* 0x000fe200078e00ff */
[----:B------:R-:W-:Y:S02]  /*11c60*/  LOP3.LUT R15, R15, 0xff, RZ, 0xc0, !PT ;  /* 0x000000ff0f0f7812 */ /* 0x000fe400078ec0ff */
[----:B------:R-:W-:Y:S01]  /*11c70*/  LOP3.LUT R13, R10, 0xff, RZ, 0xc0, !PT ;  /* 0x000000ff0a0d7812 */ /* 0x000fe200078ec0ff */
[----:B------:R-:W-:Y:S01]  /*11c80*/  IMAD.U32 R10, R36, 0x10000, RZ ;  /* 0x00010000240a7824 */ /* 0x000fe200078e00ff */
[----:B------:R-:W-:Y:S02]  /*11c90*/  LOP3.LUT R12, R32, 0xff, RZ, 0xc0, !PT ;  /* 0x000000ff200c7812 */ /* 0x000fe400078ec0ff */
[----:B------:R-:W-:Y:S02]  /*11ca0*/  PRMT R14, R15, 0x7604, R14 ;  /* 0x000076040f0e7816 */ /* 0x000fe4000000000e */
[----:B------:R-:W-:-:S02]  /*11cb0*/  PRMT R15, R13, 0x7604, R12 ;  /* 0x000076040d0f7816 */ /* 0x000fc4000000000c */
[----:B------:R-:W-:Y:S02]  /*11cc0*/  LOP3.LUT R13, R11, 0xff0000, R10, 0xf8, !PT ;  /* 0x00ff00000b0d7812 */ /* 0x000fe400078ef80a */
[----:B------:R-:W-:Y:S02]  /*11cd0*/  LOP3.LUT R11, R3, 0xff0000, R34, 0xf8, !PT ;  /* 0x00ff0000030b7812 */ /* 0x000fe400078ef822 */
[----:B------:R-:W-:Y:S02]  /*11ce0*/  LOP3.LUT R37, R14, 0xff0000, R37, 0xf8, !PT ;  /* 0x00ff00000e257812 */ /* 0x000fe400078ef825 */
[----:B------:R-:W-:Y:S02]  /*11cf0*/  LOP3.LUT R15, R15, 0xff0000, R32, 0xf8, !PT ;  /* 0x00ff00000f0f7812 */ /* 0x000fe400078ef820 */
        /* <DEDUP_REMOVED lines=93> */
.L_x_549:
[----:B------:R-:W-:Y:S05]  /*122d0*/  BSYNC B1 ;  /* 0x0000000000017941 */ /* 0x000fea0003800000 */
.L_x_548:
[----:B------:R-:W-:Y:S04]  /*122e0*/  BSSY B1, `(.L_x_550) ;  /* 0x000007c000017945 */ /* 0x000fe80003800000 */
[----:B------:R-:W-:Y:S05]  /*122f0*/  @P3 BRA `(.L_x_551) ;  /* 0x0000000400e83947 */ /* 0x000fea0003800000 */
[----:B--234-:R-:W2:Y:S01]  /*12300*/  LDS.128 R4, [R213+0x2000] ;  /* 0x00200000d5047984 */ /* 0x01cea20000000c00 */
        /* <DEDUP_REMOVED lines=121> */
.L_x_551:
[----:B------:R-:W-:Y:S05]  /*12aa0*/  BSYNC B1 ;  /* 0x0000000000017941 */ /* 0x000fea0003800000 */
.L_x_550:
[----:B------:R-:W-:Y:S04]  /*12ab0*/  BSSY B1, `(.L_x_552) ;  /* 0x0000078000017945 */ /* 0x000fe80003800000 */
[----:B------:R-:W-:Y:S05]  /*12ac0*/  @P4 BRA `(.L_x_553) ;  /* 0x0000000400d84947 */ /* 0x000fea0003800000 */
[----:B--234-:R-:W2:Y:S01]  /*12ad0*/  LDS.128 R4, [R0+0x18400] ;  /* 0x0184000000047984 */ /* 0x01cea20000000c00 */
        /* <DEDUP_REMOVED lines=117> */
.L_x_553:
[----:B------:R-:W-:Y:S05]  /*13230*/  BSYNC B1 ;  /* 0x0000000000017941 */ /* 0x000fea0003800000 */
.L_x_552:
[----:B------:R-:W-:Y:S05]  /*13240*/  @P5 BRA `(.L_x_543) ;  /* 0x0000003800a05947 */ /* 0x000fea0003800000 */
[----:B--234-:R-:W2:Y:S01]  /*13250*/  LDS.128 R4, [R213+0x4000] ;  /* 0x00400000d5047984 */ /* 0x01cea20000000c00 */
[----:B-----5:R-:W-:Y:S02]  /*13260*/  SHF.R.U32.HI R0, RZ, 0x8, R20 ;  /* 0x00000008ff007819 */ /* 0x020fe40000011614 */
[----:B------:R-:W-:Y:S02]  /*13270*/  SHF.R.U32.HI R14, RZ, 0x8, R9 ;  /* 0x00000008ff0e7819 */ /* 0x000fe40000011609 */
[----:B------:R-:W-:Y:S02]  /*13280*/  SHF.R.U32.HI R10, RZ, 0x8, R21 ;  /* 0x00000008ff0a7819 */ /* 0x000fe40000011615 */
[----:B------:R-:W-:Y:S02]  /*13290*/  SHF.R.U32.HI R12, RZ, 0x8, R8 ;  /* 0x00000008ff0c7819 */ /* 0x000fe40000011608 */
[----:B------:R-:W-:Y:S02]  /*132a0*/  LOP3.LUT R3, R20, 0xff, RZ, 0xc0, !PT ;  /* 0x000000ff14037812 */ /* 0x000fe400078ec0ff */
[----:B------:R-:W-:-:S02]  /*132b0*/  LOP3.LUT R15, R9, 0xff, RZ, 0xc0, !PT ;  /* 0x000000ff090f7812 */ /* 0x000fc400078ec0ff */
[----:B------:R-:W-:Y:S02]  /*132c0*/  LOP3.LUT R0, R0, 0xff, RZ, 0xc0, !PT ;  /* 0x000000ff00007812 */ /* 0x000fe400078ec0ff */
[----:B------:R-:W-:Y:S02]  /*132d0*/  LOP3.LUT R14, R14, 0xff, RZ, 0xc0, !PT ;  /* 0x000000ff0e0e7812 */ /* 0x000fe400078ec0ff */
[----:B------:R-:W-:Y:S02]  /*132e0*/  LOP3.LUT R11, R21, 0xff, RZ, 0xc0, !PT ;  /* 0x000000ff150b7812 */ /* 0x000fe400078ec0ff */
[----:B------:R-:W-:Y:S02]  /*132f0*/  LOP3.LUT R10, R10, 0xff, RZ, 0xc0, !PT ;  /* 0x000000ff0a0a7812 */ /* 0x000fe400078ec0ff */
[----:B------:R-:W-:Y:S02]  /*13300*/  LOP3.LUT R13, R8, 0xff, RZ, 0xc0, !PT ;  /* 0x000000ff080d7812 */ /* 0x000fe400078ec0ff */
[----:B------:R-:W-:-:S02]  /*13310*/  LOP3.LUT R12, R12, 0xff, RZ, 0xc0, !PT ;  /* 0x000000ff0c0c7812 */ /* 0x000fc400078ec0ff */
[----:B------:R-:W-:Y:S02]  /*13320*/  PRMT R3, R0, 0x7604, R3 ;  /* 0x0000760400037816 */ /* 0x000fe40000000003 */
[----:B------:R-:W-:Y:S02]  /*13330*/  PRMT R15, R14, 0x7604, R15 ;  /* 0x000076040e0f7816 */ /* 0x000fe4000000000f */
[----:B------:R-:W-:Y:S02]  /*13340*/  PRMT R11, R10, 0x7604, R11 ;  /* 0x000076040a0b7816 */ /* 0x000fe4000000000b */
[----:B------:R-:W-:Y:S02]  /*13350*/  SHF.R.U32.HI R0, RZ, 0x10, R20 ;  /* 0x00000010ff007819 */ /* 0x000fe40000011614 */
[----:B------:R-:W-:Y:S02]  /*13360*/  SHF.R.U32.HI R14, RZ, 0x10, R9 ;  /* 0x00000010ff0e7819 */ /* 0x000fe40000011609 */
[----:B------:R-:W-:-:S02]  /*13370*/  SHF.R.U32.HI R10, RZ, 0x10, R21 ;  /* 0x00000010ff0a7819 */ /* 0x000fc40000011615 */
[----:B------:R-:W-:Y:S02]  /*13380*/  PRMT R13, R12, 0x7604, R13 ;  /* 0x000076040c0d7816 */ /* 0x000fe4000000000d */
[----:B------:R-:W-:Y:S02]  /*13390*/  SHF.R.U32.HI R12, RZ, 0x10, R8 ;  /* 0x00000010ff0c7819 */ /* 0x000fe40000011608 */
[----:B------:R-:W-:Y:S02]  /*133a0*/  LOP3.LUT R0, R0, 0xff, RZ, 0xc0, !PT ;  /* 0x000000ff00007812 */ /* 0x000fe400078ec0ff */
[----:B------:R-:W-:Y:S02]  /*133b0*/  LOP3.LUT R14, R14, 0xff, RZ, 0xc0, !PT ;  /* 0x000000ff0e0e7812 */ /* 0x000fe400078ec0ff */
[----:B------:R-:W-:Y:S02]  /*133c0*/  LOP3.LUT R10, R10, 0xff, RZ, 0xc0, !PT ;  /* 0x000000ff0a0a7812 */ /* 0x000fe400078ec0ff */
        /* <DEDUP_REMOVED lines=8> */
[----:B--2---:R-:W-:Y:S02]  /*13450*/  F2FP.F16.E4M3.UNPACK_B R0, R6.H1 ;  /* 0x00000006ff00723e */ /* 0x004fe400030006ff */
[----:B------:R-:W-:Y:S02]  /*13460*/  LOP3.LUT R15, R13, 0xff000000, R8, 0xf8, !PT ;  /* 0xff0000000d0f7812 */ /* 0x000fe400078ef808 */
[----:B------:R-:W-:Y:S01]  /*13470*/  F2FP.F16.E4M3.UNPACK_B R21, R24 ;  /* 0x00000018ff15723e */ /* 0x000fe200020006ff */
[--C-:B------:R-:W-:Y:S01]  /*13480*/  HADD2.F32 R9, -RZ, R0.reuse.H1_H1 ;  /* 0x30000000ff097230 */ /* 0x100fe20000004100 */
[----:B------:R-:W-:Y:S01]  /*13490*/  F2FP.F16.E4M3.UNPACK_B R13, R20 ;  /* 0x00000014ff0d723e */ /* 0x000fe200020006ff */
[----:B------:R-:W-:Y:S01]  /*134a0*/  HADD2.F32 R8, -RZ, R0.H0_H0 ;  /* 0x20000000ff087230 */ /* 0x000fe20000004100 */
[----:B------:R-:W-:Y:S01]  /*134b0*/  F2FP.F16.E4M3.UNPACK_B R3, R6 ;  /* 0x00000006ff03723e */ /* 0x000fe200020006ff */
[----:B------:R-:W-:Y:S01]  /*134c0*/  HADD2.F32 R25, -RZ, R21.H1_H1 ;  /* 0x30000015ff197230 */ /* 0x000fe20000004100 */
[-C--:B------:R-:W-:Y:S01]  /*134d0*/  F2FP.F16.E4M3.UNPACK_B R10, R7.reuse ;  /* 0x00000007ff0a723e */ /* 0x080fe200020006ff */
[----:B------:R-:W-:Y:S01]  /*134e0*/  HADD2.F32 R14, -RZ, R13.H1_H1 ;  /* 0x3000000dff0e7230 */ /* 0x000fe20000004100 */
[----:B------:R-:W-:-:S02]  /*134f0*/  F2FP.F16.E4M3.UNPACK_B R11, R7.H1 ;  /* 0x00000007ff0b723e */ /* 0x000fc400030006ff */
[C---:B------:R-:W-:Y:S01]  /*13500*/  FMUL.FTZ R27, R9.reuse, R25 ;  /* 0x00000019091b7220 */ /* 0x040fe20000410000 */
[-C--:B------:R-:W-:Y:S01]  /*13510*/  F2FP.F16.E4M3.UNPACK_B R6, R5.reuse ;  /* 0x00000005ff06723e */ /* 0x080fe200020006ff */
[-C--:B------:R-:W-:Y:S01]  /*13520*/  FMUL.FTZ R26, R9, R14.reuse ;  /* 0x0000000e091a7220 */ /* 0x080fe20000410000 */
[----:B------:R-:W-:Y:S01]  /*13530*/  F2FP.F16.E4M3.UNPACK_B R7, R5.H1 ;  /* 0x00000005ff07723e */ /* 0x000fe200030006ff */
[C---:B------:R-:W-:Y:S01]  /*13540*/  FFMA.FTZ R27, R8.reuse, R14, -R27 ;  /* 0x0000000e081b7223 */ /* 0x040fe2000001081b */
[----:B------:R-:W-:Y:S02]  /*13550*/  HADD2.F32 R14, -RZ, R21.H0_H0 ;  /* 0x20000015ff0e7230 */ /* 0x000fe40000004100 */
[----:B------:R-:W-:Y:S01]  /*13560*/  FFMA.FTZ R28, R8, R25, R26 ;  /* 0x00000019081c7223 */ /* 0x000fe2000001001a */
[----:B------:R-:W-:Y:S01]  /*13570*/  HADD2.F32 R5, -RZ, R3.H1_H1 ;  /* 0x30000003ff057230 */ /* 0x000fe20000004100 */
[----:B------:R-:W-:Y:S01]  /*13580*/  F2FP.F16.E4M3.UNPACK_B R24, R24.H1 ;  /* 0x00000018ff18723e */ /* 0x000fe200030006ff */
[----:B------:R-:W-:Y:S01]  /*13590*/  HADD2.F32 R8, -RZ, R13.H0_H0 ;  /* 0x2000000dff087230 */ /* 0x000fe20000004100 */
[----:B------:R-:W-:Y:S01]  /*135a0*/  F2FP.F16.E4M3.UNPACK_B R20, R20.H1 ;  /* 0x00000014ff14723e */ /* 0x000fe200030006ff */
[----:B------:R-:W-:-:S02]  /*135b0*/  HADD2.F32 R3, -RZ, R3.H0_H0 ;  /* 0x20000003ff037230 */ /* 0x000fc40000004100 */
[C---:B------:R-:W-:Y:S01]  /*135c0*/  FMUL.FTZ R26, R5.reuse, R14 ;  /* 0x0000000e051a7220 */ /* 0x040fe20000410000 */
[----:B------:R-:W-:Y:S02]  /*135d0*/  HADD2.F32 R9, -RZ, R24.H0_H0 ;  /* 0x20000018ff097230 */ /* 0x000fe40000004100 */
[-C--:B------:R-:W-:Y:S01]  /*135e0*/  FMUL.FTZ R13, R5, R8.reuse ;  /* 0x00000008050d7220 */ /* 0x080fe20000410000 */
[----:B------:R-:W-:Y:S02]  /*135f0*/  HADD2.F32 R5, -RZ, R10.H1_H1 ;  /* 0x3000000aff057230 */ /* 0x000fe40000004100 */
[C---:B------:R-:W-:Y:S01]  /*13600*/  FFMA.FTZ R26, R3.reuse, R8, -R26 ;  /* 0x00000008031a7223 */ /* 0x040fe2000001081a */
[----:B------:R-:W-:Y:S02]  /*13610*/  HADD2.F32 R8, -RZ, R20.H0_H0 ;  /* 0x20000014ff087230 */ /* 0x000fe40000004100 */
[----:B------:R-:W-:Y:S01]  /*13620*/  FFMA.FTZ R25, R3, R14, R13 ;  /* 0x0000000e03197223 */ /* 0x000fe2000001000d */
[----:B------:R-:W-:-:S02]  /*13630*/  HADD2.F32 R10, -RZ, R10.H0_H0 ;  /* 0x2000000aff0a7230 */ /* 0x000fc40000004100 */
[CC--:B------:R-:W-:Y:S01]  /*13640*/  FMUL.FTZ R13, R5.reuse, R9.reuse ;  /* 0x00000009050d7220 */ /* 0x0c0fe20000410000 */
[----:B------:R-:W-:Y:S02]  /*13650*/  HADD2.F32 R24, -RZ, R24.H1_H1 ;  /* 0x30000018ff187230 */ /* 0x000fe40000004100 */
[-C--:B------:R-:W-:Y:S01]  /*13660*/  FMUL.FTZ R5, R5, R8.reuse ;  /* 0x0000000805057220 */ /* 0x080fe20000410000 */
[--C-:B------:R-:W-:Y:S02]  /*13670*/  HADD2.F32 R3, -RZ, R11.reuse.H1_H1 ;  /* 0x3000000bff037230 */ /* 0x100fe40000004100 */
[C---:B------:R-:W-:Y:S01]  /*13680*/  FFMA.FTZ R29, R10.reuse, R8, -R13 ;  /* 0x000000080a1d7223 */ /* 0x040fe2000001080d */
[----:B------:R-:W-:Y:S02]  /*13690*/  HADD2.F32 R20, -RZ, R20.H1_H1 ;  /* 0x30000014ff147230 */ /* 0x000fe40000004100 */
[----:B------:R-:W-:Y:S01]  /*136a0*/  FFMA.FTZ R30, R10, R9, R5 ;  /* 0x000000090a1e7223 */ /* 0x000fe20000010005 */
[----:B------:R-:W-:-:S02]  /*136b0*/  HADD2.F32 R11, -RZ, R11.H0_H0 ;  /* 0x2000000bff0b7230 */ /* 0x000fc40000004100 */
[C---:B------:R-:W-:Y:S01]  /*136c0*/  FMUL.FTZ R8, R3.reuse, R24 ;  /* 0x0000001803087220 */ /* 0x040fe20000410000 */
[----:B------:R-:W-:Y:S01]  /*136d0*/  F2FP.F16.E4M3.UNPACK_B R0, R4 ;  /* 0x00000004ff00723e */ /* 0x000fe200020006ff */
[-C--:B------:R-:W-:Y:S01]  /*136e0*/  FMUL.FTZ R10, R3, R20.reuse ;  /* 0x00000014030a7220 */ /* 0x080fe20000410000 */
[-C--:B------:R-:W-:Y:S01]  /*136f0*/  F2FP.F16.E4M3.UNPACK_B R9, R15.reuse ;  /* 0x0000000fff09723e */ /* 0x080fe200020006ff */
[C---:B------:R-:W-:Y:S01]  /*13700*/  FFMA.FTZ R20, R11.reuse, R20, -R8 ;  /* 0x000000140b147223 */ /* 0x040fe20000010808 */
[----:B------:R-:W-:Y:S01]  /*13710*/  F2FP.F16.E4M3.UNPACK_B R4, R4.H1 ;  /* 0x00000004ff04723e */ /* 0x000fe200030006ff */
[----:B------:R-:W-:Y:S01]  /*13720*/  FFMA.FTZ R31, R11, R24, R10 ;  /* 0x000000180b1f7223 */ /* 0x000fe2000001000a */
[-C--:B------:R-:W-:Y:S01]  /*13730*/  F2FP.F16.E4M3.UNPACK_B R8, R12.reuse ;  /* 0x0000000cff08723e */ /* 0x080fe200020006ff */
[--C-:B------:R-:W-:Y:S01]  /*13740*/  HADD2.F32 R13, -RZ, R9.reuse.H1_H1 ;  /* 0x30000009ff0d7230 */ /* 0x100fe20000004100 */
[----:B------:R-:W-:Y:S01]  /*13750*/  F2FP.F16.E4M3.UNPACK_B R12, R12.H1 ;  /* 0x0000000cff0c723e */ /* 0x000fe200030006ff */
[----:B------:R-:W-:Y:S01]  /*13760*/  HADD2.F32 R10, -RZ, R9.H0_H0 ;  /* 0x20000009ff0a7230 */ /* 0x000fe20000004100 */
[----:B------:R-:W-:Y:S01]  /*13770*/  F2FP.F16.E4M3.UNPACK_B R15, R15.H1 ;  /* 0x0000000fff0f723e */ /* 0x000fe200030006ff */
[----:B------:R-:W-:-:S02]  /*13780*/  HADD2.F32 R5, -RZ, R4.H1_H1 ;  /* 0x30000004ff057230 */ /* 0x000fc40000004100 */
[----:B------:R-:W-:Y:S02]  /*13790*/  HADD2.F32 R9, -RZ, R8.H1_H1 ;  /* 0x30000008ff097230 */ /* 0x000fe40000004100 */
[----:B------:R-:W-:Y:S02]  /*137a0*/  HADD2.F32 R3, -RZ, R0.H1_H1 ;  /* 0x30000000ff037230 */ /* 0x000fe40000004100 */
[C---:B------:R-:W-:Y:S01]  /*137b0*/  FMUL.FTZ R11, R5.reuse, R13 ;  /* 0x0000000d050b7220 */ /* 0x040fe20000410000 */
[----:B------:R-:W-:Y:S02]  /*137c0*/  HADD2.F32 R8, -RZ, R8.H0_H0 ;  /* 0x20000008ff087230 */ /* 0x000fe40000004100 */
[----:B------:R-:W-:Y:S01]  /*137d0*/  FMUL.FTZ R21, R5, R9 ;  /* 0x0000000905157220 */ /* 0x000fe20000410000 */
[----:B------:R-:W-:Y:S02]  /*137e0*/  HADD2.F32 R4, -RZ, R4.H0_H0 ;  /* 0x20000004ff047230 */ /* 0x000fe40000004100 */
[----:B------:R-:W-:Y:S01]  /*137f0*/  FMUL.FTZ R5, R3, R10 ;  /* 0x0000000a03057220 */ /* 0x000fe20000410000 */
[----:B------:R-:W-:-:S02]  /*13800*/  HADD2.F32 R0, -RZ, R0.H0_H0 ;  /* 0x20000000ff007230 */ /* 0x000fc40000004100 */
[-C--:B------:R-:W-:Y:S01]  /*13810*/  FMUL.FTZ R3, R3, R8.reuse ;  /* 0x0000000803037220 */ /* 0x080fe20000410000 */
[C---:B------:R-:W-:Y:S01]  /*13820*/  FFMA.FTZ R11, R4.reuse, R9, -R11 ;  /* 0x00000009040b7223 */ /* 0x040fe2000001080b */
[----:B------:R-:W-:Y:S01]  /*13830*/  FFMA.FTZ R14, R4, R13, R21 ;  /* 0x0000000d040e7223 */ /* 0x000fe20000010015 */
[C---:B------:R-:W-:Y:S01]  /*13840*/  FFMA.FTZ R9, R0.reuse, R8, -R5 ;  /* 0x0000000800097223 */ /* 0x040fe20000010805 */
[----:B------:R-:W-:Y:S01]  /*13850*/  FFMA.FTZ R10, R0, R10, R3 ;  /* 0x0000000a000a7223 */ /* 0x000fe20000010003 */
[----:B------:R-:W-:Y:S02]  /*13860*/  HADD2.F32 R4, -RZ, R12.H1_H1 ;  /* 0x3000000cff047230 */ /* 0x000fe40000004100 */
[----:B------:R-:W-:Y:S02]  /*13870*/  HADD2.F32 R3, -RZ, R7.H1_H1 ;  /* 0x30000007ff037230 */ /* 0x000fe40000004100 */
[--C-:B------:R-:W-:Y:S02]  /*13880*/  HADD2.F32 R8, -RZ, R15.reuse.H1_H1 ;  /* 0x3000000fff087230 */ /* 0x100fe40000004100 */
[----:B------:R-:W-:-:S02]  /*13890*/  HADD2.F32 R15, -RZ, R15.H0_H0 ;  /* 0x2000000fff0f7230 */ /* 0x000fc40000004100 */
[C---:B------:R-:W-:Y:S01]  /*138a0*/  FMUL.FTZ R13, R3.reuse, R4 ;  /* 0x00000004030d7220 */ /* 0x040fe20000410000 */
[----:B------:R-:W-:Y:S02]  /*138b0*/  HADD2.F32 R0, -RZ, R6.H1_H1 ;  /* 0x30000006ff007230 */ /* 0x000fe40000004100 */
[----:B------:R-:W-:Y:S02]  /*138c0*/  HADD2.F32 R5, -RZ, R12.H0_H0 ;  /* 0x2000000cff057230 */ /* 0x000fe40000004100 */
[----:B------:R-:W-:Y:S01]  /*138d0*/  FMUL.FTZ R12, R3, R8 ;  /* 0x00000008030c7220 */ /* 0x000fe20000410000 */
        /* <DEDUP_REMOVED lines=16> */
[----:B------:R2:W-:Y:S01]  /*139e0*/  STS.128 [R213+0x4000], R4 ;  /* 0x00400004d5007388 */ /* 0x0005e20000000c00 */
[----:B------:R-:W-:Y:S05]  /*139f0*/  BRA `(.L_x_543) ;  /* 0x0000003000b47947 */ /* 0x000fea0003800000 */
.L_x_534:
        /* <DEDUP_REMOVED lines=15> */
[----:B------:R-:W-:Y:S01]  /*13af0*/  ULDC UR4, c[0x0][0x3d4] ;  /* 0x0000f50000047ab9 */ /* 0x000fe20000000800 */
[----:B------:R-:W-:Y:S02]  /*13b00*/  CS2R R32, SRZ ;  /* 0x0000000000207805 */ /* 0x000fe4000001ff00 */
[----:B------:R-:W-:Y:S02]  /*13b10*/  ISETP.GE.AND P1, PT, R22, UR4, PT ;  /* 0x0000000416007c0c */ /* 0x000fe4000bf26270 */
[----:B------:R-:W-:Y:S02]  /*13b20*/  CS2R R34, SRZ ;  /* 0x0000000000227805 */ /* 0x000fe4000001ff00 */
[----:B------:R-:W-:Y:S02]  /*13b30*/  ISETP.GE.AND P2, PT, R169, UR4, PT ;  /* 0x00000004a9007c0c */ /* 0x000fe4000bf46270 */
[----:B------:R-:W-:Y:S02]  /*13b40*/  CS2R R36, SRZ ;  /* 0x0000000000247805 */ /* 0x000fe4000001ff00 */
[----:B------:R-:W-:-:S02]  /*13b50*/  ISETP.GE.AND P3, PT, R170, UR4, PT ;  /* 0x00000004aa007c0c */ /* 0x000fc4000bf66270 */
        /* <DEDUP_REMOVED lines=9> */
[----:B------:R1:W5:Y:S04]  /*13bf0*/  @!P1 LDG.E.128 R32, desc[UR54][R56.64] ;  /* 0x0000003638209981 */ /* 0x000368000c1e1d00 */
[----:B------:R1:W5:Y:S04]  /*13c00*/  @!P2 LDG.E.128 R36, desc[UR54][R56.64+0x20] ;  /* 0x000020363824a981 */ /* 0x000368000c1e1d00 */
[----:B------:R1:W5:Y:S04]  /*13c10*/  @!P3 LDG.E.128 R40, desc[UR54][R56.64+0x40] ;  /* 0x000040363828b981 */ /* 0x000368000c1e1d00 */
[----:B------:R1:W5:Y:S04]  /*13c20*/  @!P1 LDG.E.128 R4, desc[UR54][R58.64] ;  /* 0x000000363a049981 */ /* 0x000368000c1e1d00 */
[----:B------:R1:W5:Y:S04]  /*13c30*/  @!P2 LDG.E.128 R24, desc[UR54][R58.64+0x20] ;  /* 0x000020363a18a981 */ /* 0x000368000c1e1d00 */
[----:B------:R1:W5:Y:S02]  /*13c40*/  @!P3 LDG.E.128 R28, desc[UR54][R58.64+0x40] ;  /* 0x000040363a1cb981 */ /* 0x000364000c1e1d00 */
.L_x_555:
[----:B------:R-:W-:Y:S05]  /*13c50*/  BSYNC B1 ;  /* 0x0000000000017941 */ /* 0x000fea0003800000 */
.L_x_554:
[----:B------:R-:W-:-:S03]  /*13c60*/  UMOV UR4, 0xffffffff ;  /* 0xffffffff00047882 */ /* 0x000fc60000000000 */
[----:B------:R-:W-:Y:S05]  /*13c70*/  BRA.DIV UR4, `(.L_x_556) ;  /* 0x0000013204987947 */ /* 0x000fea000b800000 */
.L_x_758:
[----:B------:R-:W-:-:S03]  /*13c80*/  UMOV UR4, 0xffffffff ;  /* 0xffffffff00047882 */ /* 0x000fc60000000000 */
[----:B------:R-:W-:Y:S05]  /*13c90*/  BRA.DIV UR4, `(.L_x_557) ;  /* 0x0000013204b87947 */ /* 0x000fea000b800000 */
.L_x_761:
[----:B------:R-:W-:-:S03]  /*13ca0*/  UMOV UR4, 0xffffffff ;  /* 0xffffffff00047882 */ /* 0x000fc60000000000 */
[----:B------:R-:W-:Y:S05]  /*13cb0*/  BRA.DIV UR4, `(.L_x_558) ;  /* 0x0000013204d87947 */ /* 0x000fea000b800000 */
.L_x_764:
[----:B------:R-:W-:-:S03]  /*13cc0*/  UMOV UR4, 0xffffffff ;  /* 0xffffffff00047882 */ /* 0x000fc60000000000 */
[----:B------:R-:W-:Y:S05]  /*13cd0*/  BRA.DIV UR4, `(.L_x_559) ;  /* 0x0000013204f87947 */ /* 0x000fea000b800000 */
.L_x_767:
[----:B------:R-:W-:Y:S01]  /*13ce0*/  ULEA.HI UR4, UR43, UR43, URZ, 0x1 ;  /* 0x0000002b2b047291 */ /* 0x000fe2000f8f083f */
[----:B------:R-:W-:Y:S03]  /*13cf0*/  BSSY B1, `(.L_x_560) ;  /* 0x0000007000017945 */ /* 0x000fe60003800000 */
[----:B------:R-:W-:-:S04]  /*13d00*/  ULOP3.LUT UR4, UR4, 0xfffffffe, URZ, 0xc0, !UPT ;  /* 0xfffffffe04047892 */ /* 0x000fc8000f8ec03f */
[----:B------:R-:W-:-:S06]  /*13d10*/  UIADD3 UR4, UR43, -UR4, URZ ;  /* 0x800000042b047290 */ /* 0x000fcc000fffe03f */
[----:B------:R-:W-:-:S05]  /*13d20*/  IMAD.U32 R3, RZ, RZ, UR4 ;  /* 0x00000004ff037e24 */ /* 0x000fca000f8e00ff */
[----:B------:R-:W-:-:S04]  /*13d30*/  SHF.L.U32 R3, R3, 0x1f, RZ ;  /* 0x0000001f03037819 */ /* 0x000fc800000006ff */
[----:B------:R-:W2:Y:S02]  /*13d40*/  SYNCS.PHASECHK.TRANS64.TRYWAIT P1, [R18+URZ+0x29800], R3 ;  /* 0x02980003120075a7 */ /* 0x000ea4000802017f */
[----:B--2---:R-:W-:Y:S05]  /*13d50*/  @!P1 BRA `(.L_x_561) ;  /* 0x0000013400009947 */ /* 0x004fea0003800000 */
.L_x_768:
[----:B------:R-:W-:Y:S05]  /*13d60*/  BSYNC B1 ;  /* 0x0000000000017941 */ /* 0x000fea0003800000 */
.L_x_560:
[----:B------:R-:W-:Y:S05]  /*13d70*/  @P0 BRA `(.L_x_543) ;  /* 0x0000002c00d40947 */ /* 0x000fea0003800000 */
[----:B--2---:R-:W2:Y:S01]  /*13d80*/  LDC R3, c[0x0][0x3d4] ;  /* 0x0000f500ff037b82 */ /* 0x004ea20000000800 */
[----:B------:R-:W-:Y:S01]  /*13d90*/  BSSY B1, `(.L_x_562) ;  /* 0x00000fb000017945 */ /* 0x000fe20003800000 */
[-C--:B--2---:R-:W-:Y:S02]  /*13da0*/  ISETP.GE.AND P0, PT, R22, R3.reuse, PT ;  /* 0x000000031600720c */ /* 0x084fe40003f06270 */
[-C--:B------:R-:W-:Y:S02]  /*13db0*/  ISETP.GE.AND P1, PT, R169, R3.reuse, PT ;  /* 0x00000003a900720c */ /* 0x080fe40003f26270 */
[----:B------:R-:W-:-:S09]  /*13dc0*/  ISETP.GE.AND P2, PT, R170, R3, PT ;  /* 0x00000003aa00720c */ /* 0x000fd20003f46270 */
[----:B------:R-:W-:Y:S05]  /*13dd0*/  @P0 BRA `(.L_x_563) ;  /* 0x0000000c00d80947 */ /* 0x000fea0003800000 */
[----:B-----5:R-:W-:Y:S02]  /*13de0*/  SHF.R.U32.HI R0, RZ, 0x8, R32 ;  /* 0x00000008ff007819 */ /* 0x020fe40000011620 */
[----:B------:R-:W-:Y:S02]  /*13df0*/  LOP3.LUT R8, R32, 0xff, RZ, 0xc0, !PT ;  /* 0x000000ff20087812 */ /* 0x000fe400078ec0ff */
[----:B------:R-:W-:Y:S02]  /*13e00*/  LOP3.LUT R9, R0, 0xff, RZ, 0xc0, !PT ;  /* 0x000000ff00097812 */ /* 0x000fe400078ec0ff */
[----:B------:R-:W-:Y:S02]  /*13e10*/  LEA.HI R0, R3, R214, RZ, 0x1c ;  /* 0x000000d603007211 */ /* 0x000fe400078fe0ff */
[----:B------:R-:W-:Y:S02]  /*13e20*/  PRMT R21, R9, 0x7604, R8 ;  /* 0x0000760409157816 */ /* 0x000fe40000000008 */
[----:B------:R-:W-:-:S02]  /*13e30*/  SHF.R.U32.HI R13, RZ, 0x8, R34 ;  /* 0x00000008ff0d7819 */ /* 0x000fc40000011622 */
[----:B------:R-:W-:Y:S02]  /*13e40*/  SHF.R.S32.HI R9, RZ, 0x1f, R0 ;  /* 0x0000001fff097819 */ /* 0x000fe40000011400 */
[----:B------:R-:W-:Y:S02]  /*13e50*/  LOP3.LUT R12, R34, 0xff, RZ, 0xc0, !PT ;  /* 0x000000ff220c7812 */ /* 0x000fe400078ec0ff */
[----:B------:R-:W-:Y:S02]  /*13e60*/  LOP3.LUT R13, R13, 0xff, RZ, 0xc0, !PT ;  /* 0x000000ff0d0d7812 */ /* 0x000fe400078ec0ff */
[----:B------:R-:W-:Y:S01]  /*13e70*/  LEA.HI R8, R9, R0, RZ, 0x2 ;  /* 0x0000000009087211 */ /* 0x000fe200078f10ff */
[----:B------:R-:W-:Y:S01]  /*13e80*/  IMAD.SHL.U32 R9, R0, 0x10, RZ ;  /* 0x0000001000097824 */ /* 0x000fe200078e00ff */
[----:B------:R-:W-:Y:S02]  /*13e90*/  PRMT R47, R13, 0x7604, R12 ;  /* 0x000076040d2f7816 */ /* 0x000fe4000000000c */
[----:B------:R-:W-:Y:S01]  /*13ea0*/  SHF.R.U32.HI R13, RZ, 0x8, R35 ;  /* 0x00000008ff0d7819 */ /* 0x000fe20000011623 */
[----:B------:R-:W-:Y:S01]  /*13eb0*/  IMAD.SHL.U32 R8, R8, 0x800, RZ ;  /* 0x0000080008087824 */ /* 0x000fe200078e00ff */
[----:B------:R-:W-:-:S02]  /*13ec0*/  SHF.R.U32.HI R11, RZ, 0x8, R33 ;  /* 0x00000008ff0b7819 */ /* 0x000fc40000011621 */
[----:B------:R-:W-:Y:S02]  /*13ed0*/  LOP3.LUT R0, R172, 0x30, R9, 0xf8, !PT ;  /* 0x00000030ac007812 */ /* 0x000fe400078ef809 */
[----:B------:R-:W-:Y:S02]  /*13ee0*/  LOP3.LUT R9, R13, 0xff, RZ, 0xc0, !PT ;  /* 0x000000ff0d097812 */ /* 0x000fe400078ec0ff */
[----:B------:R-:W-:Y:S02]  /*13ef0*/  LOP3.LUT R10, R33, 0xff, RZ, 0xc0, !PT ;  /* 0x000000ff210a7812 */ /* 0x000fe400078ec0ff */
[----:B------:R-:W-:Y:S02]  /*13f00*/  LOP3.LUT R11, R11, 0xff, RZ, 0xc0, !PT ;  /* 0x000000ff0b0b7812 */ /* 0x000fe400078ec0ff */
[----:B------:R-:W-:Y:S02]  /*13f10*/  LOP3.LUT R0, R0, R173, RZ, 0x3c, !PT ;  /* 0x000000ad00007212 */ /* 0x000fe400078e3cff */
[----:B------:R-:W-:-:S02]  /*13f20*/  LOP3.LUT R13, R8, 0xffffe000, RZ, 0xc0, !PT ;  /* 0xffffe000080d7812 */ /* 0x000fc400078ec0ff */
[----:B------:R-:W-:Y:S02]  /*13f30*/  SHF.R.U32.HI R12, RZ, 0x8, R4 ;  /* 0x00000008ff0c7819 */ /* 0x000fe40000011604 */
[----:B------:R-:W-:Y:S02]  /*13f40*/  PRMT R20, R11, 0x7604, R10 ;  /* 0x000076040b147816 */ /* 0x000fe4000000000a */
[----:B------:R-:W-:Y:S02]  /*13f50*/  IADD3 R13, R0, R174, R13 ;  /* 0x000000ae000d7210 */ /* 0x000fe40007ffe00d */
[----:B------:R-:W-:Y:S02]  /*13f60*/  LOP3.LUT R10, R35, 0xff, RZ, 0xc0, !PT ;  /* 0x000000ff230a7812 */ /* 0x000fe400078ec0ff */
[----:B------:R-:W-:Y:S02]  /*13f70*/  LOP3.LUT R11, R4, 0xff, RZ, 0xc0, !PT ;  /* 0x000000ff040b7812 */ /* 0x000fe400078ec0ff */
[----:B------:R-:W-:-:S02]  /*13f80*/  LOP3.LUT R12, R12, 0xff, RZ, 0xc0, !PT ;  /* 0x000000ff0c0c7812 */ /* 0x000fc400078ec0ff */
[----:B------:R-:W-:Y:S02]  /*13f90*/  IADD3 R0, R18, R13, RZ ;  /* 0x0000000d12007210 */ /* 0x000fe40007ffe0ff */
[----:B------:R-:W-:Y:S02]  /*13fa0*/  PRMT R44, R9, 0x7604, R10 ;  /* 0x00007604092c7816 */ /* 0x000fe4000000000a */
[----:B------:R-:W-:Y:S02]  /*13fb0*/  PRMT R51, R12, 0x7604, R11 ;  /* 0x000076040c337816 */ /* 0x000fe4000000000b */
[----:B------:R-:W2:Y:S01]  /*13fc0*/  LDS.128 R8, [R218+0x14400] ;  /* 0x01440000da087984 */ /* 0x000ea20000000c00 */
[----:B------:R-:W-:Y:S02]  /*13fd0*/  SHF.R.U32.HI R46, RZ, 0x8, R5 ;  /* 0x00000008ff2e7819 */ /* 0x000fe40000011605 */
[----:B------:R-:W-:Y:S01]  /*13fe0*/  SHF.R.U32.HI R49, RZ, 0x8, R6 ;  /* 0x00000008ff317819 */ /* 0x000fe20000011606 */
[----:B------:R-:W3:Y:S01]  /*13ff0*/  LDS.128 R12, [R0+0x14400] ;  /* 0x01440000000c7984 */ /* 0x000ee20000000c00 */
[----:B------:R-:W-:-:S02]  /*14000*/  LOP3.LUT R45, R5, 0xff, RZ, 0xc0, !PT ;  /* 0x000000ff052d7812 */ /* 0x000fc400078ec0ff */
[----:B------:R-:W-:Y:S02]  /*14010*/  LOP3.LUT R46, R46, 0xff, RZ, 0xc0, !PT ;  /* 0x000000ff2e2e7812 */ /* 0x000fe400078ec0ff */
[----:B------:R-:W-:Y:S02]  /*14020*/  LOP3.LUT R48, R6, 0xff, RZ, 0xc0, !PT ;  /* 0x000000ff06307812 */ /* 0x000fe400078ec0ff */
[----:B------:R-:W-:Y:S02]  /*14030*/  LOP3.LUT R49, R49, 0xff, RZ, 0xc0, !PT ;  /* 0x000000ff31317812 */ /* 0x000fe400078ec0ff */
[----:B------:R-:W-:Y:S02]  /*14040*/  SHF.R.U32.HI R55, RZ, 0x10, R5 ;  /* 0x00000010ff377819 */ /* 0x000fe40000011605 */
[----:B------:R-:W-:Y:S02]  /*14050*/  PRMT R46, R46, 0x7604, R45 ;  /* 0x000076042e2e7816 */ /* 0x000fe4000000002d */
[----:B------:R-:W-:Y:S01]  /*14060*/  SHF.R.U32.HI R45, RZ, 0x10, R33 ;  /* 0x00000010ff2d7819 */ /* 0x000fe20000011621 */
[----:B------:R-:W-:Y:S01]  /*14070*/  IMAD.U32 R55, R55, 0x10000, RZ ;  /* 0x0001000037377824 */ /* 0x000fe200078e00ff */
[----:B-1----:R-:W-:-:S02]  /*14080*/  PRMT R57, R49, 0x7604, R48 ;  /* 0x0000760431397816 */ /* 0x002fc40000000030 */
[----:B------:R-:W-:Y:S01]  /*14090*/  SHF.R.U32.HI R49, RZ, 0x10, R35 ;  /* 0x00000010ff317819 */ /* 0x000fe20000011623 */
[----:B------:R-:W-:Y:S01]  /*140a0*/  IMAD.U32 R45, R45, 0x10000, RZ ;  /* 0x000100002d2d7824 */ /* 0x000fe200078e00ff */
[----:B------:R-:W-:Y:S02]  /*140b0*/  SHF.R.U32.HI R53, RZ, 0x8, R7 ;  /* 0x00000008ff357819 */ /* 0x000fe40000011607 */
[----:B------:R-:W-:Y:S01]  /*140c0*/  LOP3.LUT R21, R21, 0xff0000, R32, 0xf8, !PT ;  /* 0x00ff000015157812 */ /* 0x000fe200078ef820 */
[----:B------:R-:W-:Y:S01]  /*140d0*/  IMAD.U32 R49, R49, 0x10000, RZ ;  /* 0x0001000031317824 */ /* 0x000fe200078e00ff */
[----:B------:R-:W-:Y:S02]  /*140e0*/  LOP3.LUT R52, R7, 0xff, RZ, 0xc0, !PT ;  /* 0x000000ff07347812 */ /* 0x000fe400078ec0ff */
[----:B------:R-:W-:Y:S02]  /*140f0*/  LOP3.LUT R53, R53, 0xff, RZ, 0xc0, !PT ;  /* 0x000000ff35357812 */ /* 0x000fe400078ec0ff */
[----:B------:R-:W-:-:S02]  /*14100*/  LOP3.LUT R55, R46, 0xff0000, R55, 0xf8, !PT ;  /* 0x00ff00002e377812 */ /* 0x000fc400078ef837 */
[----:B------:R-:W-:Y:S02]  /*14110*/  LOP3.LUT R46, R21, 0xff000000, R32, 0xf8, !PT ;  /* 0xff000000152e7812 */ /* 0x000fe400078ef820 */
[----:B------:R-:W-:Y:S02]  /*14120*/  LOP3.LUT R45, R20, 0xff0000, R45, 0xf8, !PT ;  /* 0x00ff0000142d7812 */ /* 0x000fe400078ef82d */
[----:B------:R-:W-:Y:S02]  /*14130*/  LOP3.LUT R21, R51, 0xff0000, R4, 0xf8, !PT ;  /* 0x00ff000033157812 */ /* 0x000fe400078ef804 */
[----:B------:R-:W-:Y:S02]  /*14140*/  PRMT R52, R53, 0x7604, R52 ;  /* 0x0000760435347816 */ /* 0x000fe40000000034 */
[----:B------:R-:W-:Y:S02]  /*14150*/  SHF.R.U32.HI R59, RZ, 0x10, R7 ;  /* 0x00000010ff3b7819 */ /* 0x000fe40000011607 */
[----:B------:R-:W-:-:S02]  /*14160*/  LOP3.LUT R53, R44, 0xff0000, R49, 0xf8, !PT ;  /* 0x00ff00002c357812 */ /* 0x000fc400078ef831 */
[----:B------:R-:W-:Y:S02]  /*14170*/  LOP3.LUT R49, R47, 0xff0000, R34, 0xf8, !PT ;  /* 0x00ff00002f317812 */ /* 0x000fe400078ef822 */
[----:B------:R-:W-:Y:S02]  /*14180*/  LOP3.LUT R55, R55, 0xff000000, R5, 0xf8, !PT ;  /* 0xff00000037377812 */ /* 0x000fe400078ef805 */
[----:B------:R-:W-:Y:S02]  /*14190*/  LOP3.LUT R47, R45, 0xff000000, R33, 0xf8, !PT ;  /* 0xff0000002d2f7812 */ /* 0x000fe400078ef821 */
[----:B------:R-:W-:Y:S02]  /*141a0*/  LOP3.LUT R54, R21, 0xff000000, R4, 0xf8, !PT ;  /* 0xff00000015367812 */ /* 0x000fe400078ef804 */
[----:B------:R-:W-:Y:S02]  /*141b0*/  SHF.L.U32 R59, R59, 0x10, RZ ;  /* 0x000000103b3b7819 */ /* 0x000fe400000006ff */
[----:B--2---:R-:W-:-:S02]  /*141c0*/  F2FP.F16.E4M3.UNPACK_B R21, R11 ;  /* 0x0000000bff15723e */ /* 0x004fc400020006ff */
[----:B------:R-:W-:Y:S02]  /*141d0*/  F2FP.F16.E4M3.UNPACK_B R32, R11.H1 ;  /* 0x0000000bff20723e */ /* 0x000fe400030006ff */
[----:B------:R-:W-:Y:S02]  /*141e0*/  LOP3.LUT R57, R57, 0xff0000, R6, 0xf8, !PT ;  /* 0x00ff000039397812 */ /* 0x000fe400078ef806 */
[-C--:B------:R-:W-:Y:S02]  /*141f0*/  F2FP.F16.E4M3.UNPACK_B R11, R10.reuse ;  /* 0x0000000aff0b723e */ /* 0x080fe400020006ff */
[----:B------:R-:W-:Y:S02]  /*14200*/  F2FP.F16.E4M3.UNPACK_B R20, R10.H1 ;  /* 0x0000000aff14723e */ /* 0x000fe400030006ff */
[----:B------:R-:W-:Y:S02]  /*14210*/  F2FP.F16.E4M3.UNPACK_B R56, R55 ;  /* 0x00000037ff38723e */ /* 0x000fe400020006ff */
[----:B---3--:R-:W-:-:S02]  /*14220*/  F2FP.F16.E4M3.UNPACK_B R10, R13 ;  /* 0x0000000dff0a723e */ /* 0x008fc400020006ff */
[----:B------:R-:W-:Y:S01]  /*14230*/  F2FP.F16.E4M3.UNPACK_B R48, R47 ;  /* 0x0000002fff30723e */ /* 0x000fe200020006ff */
[----:B------:R-:W-:Y:S01]  /*14240*/  HADD2.F32 R58, -RZ, R56.H0_H0 ;  /* 0x20000038ff3a7230 */ /* 0x000fe20000004100 */
[----:B------:R-:W-:Y:S01]  /*14250*/  LOP3.LUT R61, R52, 0xff0000, R59, 0xf8, !PT ;  /* 0x00ff0000343d7812 */ /* 0x000fe200078ef83b */
[----:B------:R-:W-:Y:S01]  /*14260*/  HADD2.F32 R5, -RZ, R10.H0_H0 ;  /* 0x2000000aff057230 */ /* 0x000fe20000004100 */
[----:B------:R-:W-:Y:S01]  /*14270*/  LOP3.LUT R59, R57, 0xff000000, R6, 0xf8, !PT ;  /* 0xff000000393b7812 */ /* 0x000fe200078ef806 */
[----:B------:R-:W-:Y:S01]  /*14280*/  HADD2.F32 R52, -RZ, R48.H0_H0 ;  /* 0x20000030ff347230 */ /* 0x000fe20000004100 */
[-C--:B------:R-:W-:Y:S01]  /*14290*/  F2FP.F16.E4M3.UNPACK_B R6, R9.reuse ;  /* 0x00000009ff06723e */ /* 0x080fe200020006ff */
[----:B------:R-:W-:Y:S01]  /*142a0*/  HADD2.F32 R57, -RZ, R56.H1_H1 ;  /* 0x30000038ff397230 */ /* 0x000fe20000004100 */
[----:B------:R-:W-:Y:S01]  /*142b0*/  LOP3.LUT R61, R61, 0xff000000, R7, 0xf8, !PT ;  /* 0xff0000003d3d7812 */ /* 0x000fe200078ef807 */
[C---:B------:R-:W-:Y:S01]  /*142c0*/  FMUL.FTZ R60, R5.reuse, R58 ;  /* 0x0000003a053c7220 */ /* 0x040fe20000410000 */
[----:B------:R-:W-:Y:S01]  /*142d0*/  F2FP.F16.E4M3.UNPACK_B R7, R9.H1 ;  /* 0x00000009ff07723e */ /* 0x000fe200030006ff */
[--C-:B------:R-:W-:Y:S01]  /*142e0*/  HADD2.F32 R9, -RZ, R6.reuse.H0_H0 ;  /* 0x20000006ff097230 */ /* 0x100fe20000004100 */
[-C--:B------:R-:W-:Y:S01]  /*142f0*/  F2FP.F16.E4M3.UNPACK_B R44, R15.reuse ;  /* 0x0000000fff2c723e */ /* 0x080fe200020006ff */
[----:B------:R-:W-:Y:S01]  /*14300*/  HADD2.F32 R6, -RZ, R6.H1_H1 ;  /* 0x30000006ff067230 */ /* 0x000fe20000004100 */
[----:B------:R-:W-:Y:S01]  /*14310*/  F2FP.F16.E4M3.UNPACK_B R45, R15.H1 ;  /* 0x0000000fff2d723e */ /* 0x000fe200030006ff */
[-C--:B------:R-:W-:Y:S01]  /*14320*/  FMUL.FTZ R15, R5, R52.reuse ;  /* 0x00000034050f7220 */ /* 0x080fe20000410000 */
[----:B------:R-:W-:Y:S01]  /*14330*/  F2FP.F16.E4M3.UNPACK_B R33, R13.H1 ;  /* 0x0000000dff21723e */ /* 0x000fe200030006ff */
[C---:B------:R-:W-:Y:S01]  /*14340*/  FFMA.FTZ R5, R9.reuse, R52, -R60 ;  /* 0x0000003409057223 */ /* 0x040fe2000001083c */
[----:B------:R-:W-:Y:S01]  /*14350*/  F2FP.F16.E4M3.UNPACK_B R55, R55.H1 ;  /* 0x00000037ff37723e */ /* 0x000fe200030006ff */
[----:B------:R-:W-:Y:S01]  /*14360*/  FFMA.FTZ R9, R9, R58, R15 ;  /* 0x0000003a09097223 */ /* 0x000fe2000001000f */
[----:B------:R-:W-:Y:S01]  /*14370*/  F2FP.F16.E4M3.UNPACK_B R47, R47.H1 ;  /* 0x0000002fff2f723e */ /* 0x000fe200030006ff */
[----:B------:R-:W-:Y:S01]  /*14380*/  HADD2.F32 R15, -RZ, R33.H0_H0 ;  /* 0x20000021ff0f7230 */ /* 0x000fe20000004100 */
[----:B------:R-:W-:Y:S01]  /*14390*/  LOP3.LUT R51, R49, 0xff000000, R34, 0xf8, !PT ;  /* 0xff00000031337812 */ /* 0x000fe200078ef822 */
[----:B------:R-:W-:Y:S01]  /*143a0*/  HADD2.F32 R49, -RZ, R48.H1_H1 ;  /* 0x30000030ff317230 */ /* 0x000fe20000004100 */
[----:B------:R-:W-:Y:S01]  /*143b0*/  LOP3.LUT R53, R53, 0xff000000, R35, 0xf8, !PT ;  /* 0xff00000035357812 */ /* 0x000fe200078ef823 */
[----:B------:R-:W-:Y:S01]  /*143c0*/  HADD2.F32 R52, -RZ, R55.H0_H0 ;  /* 0x20000037ff347230 */ /* 0x000fe20000004100 */
[-C--:B------:R-:W-:Y:S01]  /*143d0*/  F2FP.F16.E4M3.UNPACK_B R34, R14.reuse ;  /* 0x0000000eff22723e */ /* 0x080fe200020006ff */
[----:B------:R-:W-:Y:S01]  /*143e0*/  HADD2.F32 R48, -RZ, R47.H0_H0 ;  /* 0x2000002fff307230 */ /* 0x000fe20000004100 */
[----:B------:R-:W-:Y:S01]  /*143f0*/  F2FP.F16.E4M3.UNPACK_B R35, R14.H1 ;  /* 0x0000000eff23723e */ /* 0x000fe200030006ff */
[----:B------:R-:W-:-:S02]  /*14400*/  HADD2.F32 R14, -RZ, R10.H1_H1 ;  /* 0x3000000aff0e7230 */ /* 0x000fc40000004100 */
[C---:B------:R-:W-:Y:S01]  /*14410*/  FMUL.FTZ R65, R15.reuse, R52 ;  /* 0x000000340f417220 */ /* 0x040fe20000410000 */
[----:B------:R-:W-:Y:S02]  /*14420*/  HADD2.F32 R10, -RZ, R7.H0_H0 ;  /* 0x20000007ff0a7230 */ /* 0x000fe40000004100 */
[-C--:B------:R-:W-:Y:S01]  /*14430*/  FMUL.FTZ R15, R15, R48.reuse ;  /* 0x000000300f0f7220 */ /* 0x080fe20000410000 */
[----:B------:R-:W-:Y:S02]  /*14440*/  HADD2.F32 R33, -RZ, R33.H1_H1 ;  /* 0x30000021ff217230 */ /* 0x000fe40000004100 */
[C---:B------:R-:W-:Y:S01]  /*14450*/  FMUL.FTZ R63, R14.reuse, R57 ;  /* 0x000000390e3f7220 */ /* 0x040fe20000410000 */
[-C--:B------:R-:W-:Y:S01]  /*14460*/  FMUL.FTZ R14, R14, R49.reuse ;  /* 0x000000310e0e7220 */ /* 0x080fe20000410000 */
[C---:B------:R-:W-:Y:S01]  /*14470*/  FFMA.FTZ R65, R10.reuse, R48, -R65 ;  /* 0x000000300a417223 */ /* 0x040fe20000010841 */
[----:B------:R-:W-:Y:S01]  /*14480*/  FFMA.FTZ R52, R10, R52, R15 ;  /* 0x000000340a347223 */ /* 0x000fe2000001000f */
[C---:B------:R-:W-:Y:S01]  /*14490*/  FFMA.FTZ R56, R6.reuse, R49, -R63 ;  /* 0x0000003106387223 */ /* 0x040fe2000001083f */
[----:B------:R-:W-:Y:S01]  /*144a0*/  F2FP.F16.E4M3.UNPACK_B R49, R61 ;  /* 0x0000003dff31723e */ /* 0x000fe200020006ff */
[----:B------:R-:W-:Y:S01]  /*144b0*/  FFMA.FTZ R58, R6, R57, R14 ;  /* 0x00000039063a7223 */ /* 0x000fe2000001000e */
[----:B------:R-:W-:Y:S01]  /*144c0*/  HADD2.F32 R48, -RZ, R55.H1_H1 ;  /* 0x30000037ff307230 */ /* 0x000fe20000004100 */
[----:B------:R-:W-:Y:S01]  /*144d0*/  F2FP.F16.E4M3.UNPACK_B R15, R53 ;  /* 0x00000035ff0f723e */ /* 0x000fe200020006ff */
[----:B------:R-:W-:Y:S01]  /*144e0*/  HADD2.F32 R14, -RZ, R47.H1_H1 ;  /* 0x3000002fff0e7230 */ /* 0x000fe20000004100 */
[----:B------:R-:W-:Y:S01]  /*144f0*/  F2FP.F16.E4M3.UNPACK_B R61, R61.H1 ;  /* 0x0000003dff3d723e */ /* 0x000fe200030006ff */
[----:B------:R-:W-:-:S02]  /*14500*/  HADD2.F32 R55, -RZ, R49.H0_H0 ;  /* 0x20000031ff377230 */ /* 0x000fc40000004100 */
[C---:B------:R-:W-:Y:S01]  /*14510*/  FMUL.FTZ R60, R33.reuse, R48 ;  /* 0x00000030213c7220 */ /* 0x040fe20000410000 */
[----:B------:R-:W-:Y:S02]  /*14520*/  HADD2.F32 R10, -RZ, R44.H0_H0 ;  /* 0x2000002cff0a7230 */ /* 0x000fe40000004100 */
[-C--:B------:R-:W-:Y:S01]  /*14530*/  FMUL.FTZ R33, R33, R14.reuse ;  /* 0x0000000e21217220 */ /* 0x080fe20000410000 */
[----:B------:R-:W-:Y:S01]  /*14540*/  HADD2.F32 R7, -RZ, R7.H1_H1 ;  /* 0x30000007ff077230 */ /* 0x000fe20000004100 */
[----:B------:R-:W-:Y:S01]  /*14550*/  F2FP.F16.E4M3.UNPACK_B R53, R53.H1 ;  /* 0x00000035ff35723e */ /* 0x000fe200030006ff */
[----:B------:R-:W-:Y:S02]  /*14560*/  HADD2.F32 R47, -RZ, R15.H0_H0 ;  /* 0x2000000fff2f7230 */ /* 0x000fe40000004100 */
[C---:B------:R-:W-:Y:S01]  /*14570*/  FMUL.FTZ R63, R10.reuse, R55 ;  /* 0x000000370a3f7220 */ /* 0x040fe20000410000 */
[----:B------:R-:W-:Y:S02]  /*14580*/  HADD2.F32 R6, -RZ, R21.H0_H0 ;  /* 0x20000015ff067230 */ /* 0x000fe40000004100 */
[C---:B------:R-:W-:Y:S01]  /*14590*/  FFMA.FTZ R60, R7.reuse, R14, -R60 ;  /* 0x0000000e073c7223 */ /* 0x040fe2000001083c */
[----:B------:R-:W-:Y:S01]  /*145a0*/  FFMA.FTZ R57, R7, R48, R33 ;  /* 0x0000003007397223 */ /* 0x000fe20000010021 */
[----:B------:R-:W-:Y:S01]  /*145b0*/  FMUL.FTZ R10, R10, R47 ;  /* 0x0000002f0a0a7220 */ /* 0x000fe20000410000 */
[----:B------:R-:W-:-:S02]  /*145c0*/  HADD2.F32 R14, -RZ, R61.H0_H0 ;  /* 0x2000003dff0e7230 */ /* 0x000fc40000004100 */
[C---:B------:R-:W-:Y:S01]  /*145d0*/  FFMA.FTZ R63, R6.reuse, R47, -R63 ;  /* 0x0000002f063f7223 */ /* 0x040fe2000001083f */
[----:B------:R-:W-:Y:S02]  /*145e0*/  HADD2.F32 R7, -RZ, R45.H0_H0 ;  /* 0x2000002dff077230 */ /* 0x000fe40000004100 */
[----:B------:R-:W-:Y:S01]  /*145f0*/  FFMA.FTZ R55, R6, R55, R10 ;  /* 0x0000003706377223 */ /* 0x000fe2000001000a */
[----:B------:R-:W-:Y:S01]  /*14600*/  HADD2.F32 R49, -RZ, R49.H1_H1 ;  /* 0x30000031ff317230 */ /* 0x000fe20000004100 */
[----:B------:R-:W-:Y:S01]  /*14610*/  F2FP.F16.E4M3.UNPACK_B R13, R12 ;  /* 0x0000000cff0d723e */ /* 0x000fe200020006ff */
[----:B------:R-:W-:Y:S02]  /*14620*/  HADD2.F32 R44, -RZ, R44.H1_H1 ;  /* 0x3000002cff2c7230 */ /* 0x000fe40000004100 */
[----:B------:R-:W-:Y:S01]  /*14630*/  FMUL.FTZ R33, R7, R14 ;  /* 0x0000000e07217220 */ /* 0x000fe20000410000 */
[----:B------:R-:W-:Y:S01]  /*14640*/  HADD2.F32 R10, -RZ, R53.H0_H0 ;  /* 0x20000035ff0a7230 */ /* 0x000fe20000004100 */
[----:B------:R-:W-:Y:S01]  /*14650*/  F2FP.F16.E4M3.UNPACK_B R12, R12.H1 ;  /* 0x0000000cff0c723e */ /* 0x000fe200030006ff */
[----:B------:R-:W-:-:S02]  /*14660*/  HADD2.F32 R6, -RZ, R32.H0_H0 ;  /* 0x20000020ff067230 */ /* 0x000fc40000004100 */
[----:B------:R-:W-:Y:S01]  /*14670*/  FMUL.FTZ R48, R44, R49 ;  /* 0x000000312c307220 */ /* 0x000fe20000410000 */
[----:B------:R-:W-:Y:S02]  /*14680*/  HADD2.F32 R15, -RZ, R15.H1_H1 ;  /* 0x3000000fff0f7230 */ /* 0x000fe40000004100 */
[-C--:B------:R-:W-:Y:S01]  /*14690*/  FMUL.FTZ R7, R7, R10.reuse ;  /* 0x0000000a07077220 */ /* 0x080fe20000410000 */
[----:B------:R-:W-:Y:S02]  /*146a0*/  HADD2.F32 R21, -RZ, R21.H1_H1 ;  /* 0x30000015ff157230 */ /* 0x000fe40000004100 */
[----:B------:R-:W-:Y:S01]  /*146b0*/  FFMA.FTZ R64, R6, R10, -R33 ;  /* 0x0000000a06407223 */ /* 0x000fe20000010821 */
[----:B------:R-:W-:Y:S01]  /*146c0*/  F2FP.F16.E4M3.UNPACK_B R10, R46.H1 ;  /* 0x0000002eff0a723e */ /* 0x000fe200030006ff */
[-C--:B------:R-:W-:Y:S01]  /*146d0*/  FMUL.FTZ R44, R44, R15.reuse ;  /* 0x0000000f2c2c7220 */ /* 0x080fe20000410000 */
[-C--:B------:R-:W-:Y:S01]  /*146e0*/  F2FP.F16.E4M3.UNPACK_B R4, R8.reuse ;  /* 0x00000008ff04723e */ /* 0x080fe200020006ff */
[----:B------:R-:W-:Y:S01]  /*146f0*/  FFMA.FTZ R48, R21, R15, -R48 ;  /* 0x0000000f15307223 */ /* 0x000fe20000010830 */
[----:B------:R-:W-:Y:S01]  /*14700*/  F2FP.F16.E4M3.UNPACK_B R8, R8.H1 ;  /* 0x00000008ff08723e */ /* 0x000fe200030006ff */
[----:B------:R-:W-:Y:S01]  /*14710*/  FFMA.FTZ R66, R6, R14, R7 ;  /* 0x0000000e06427223 */ /* 0x000fe20000010007 */
[----:B------:R-:W-:Y:S01]  /*14720*/  F2FP.F16.E4M3.UNPACK_B R15, R54.H1 ;  /* 0x00000036ff0f723e */ /* 0x000fe200030006ff */
[----:B------:R-:W-:-:S02]  /*14730*/  HADD2.F32 R7, -RZ, R12.H0_H0 ;  /* 0x2000000cff077230 */ /* 0x000fc40000004100 */
[----:B------:R-:W-:Y:S01]  /*14740*/  FFMA.FTZ R62, R21, R49, R44 ;  /* 0x00000031153e7223 */ /* 0x000fe2000001002c */
[----:B------:R-:W-:Y:S01]  /*14750*/  HADD2.F32 R14, -RZ, R10.H0_H0 ;  /* 0x2000000aff0e7230 */ /* 0x000fe20000004100 */
[----:B------:R-:W-:Y:S01]  /*14760*/  F2FP.F16.E4M3.UNPACK_B R54, R54 ;  /* 0x00000036ff36723e */ /* 0x000fe200020006ff */
[----:B------:R-:W-:Y:S01]  /*14770*/  HADD2.F32 R21, -RZ, R15.H0_H0 ;  /* 0x2000000fff157230 */ /* 0x000fe20000004100 */
[----:B------:R-:W-:Y:S01]  /*14780*/  F2FP.F16.E4M3.UNPACK_B R46, R46 ;  /* 0x0000002eff2e723e */ /* 0x000fe200020006ff */
[----:B------:R-:W-:Y:S02]  /*14790*/  HADD2.F32 R6, -RZ, R8.H0_H0 ;  /* 0x20000008ff067230 */ /* 0x000fe40000004100 */
[C---:B------:R-:W-:Y:S01]  /*147a0*/  FMUL.FTZ R44, R7.reuse, R14 ;  /* 0x0000000e072c7220 */ /* 0x040fe20000410000 */
[----:B------:R-:W-:Y:S02]  /*147b0*/  HADD2.F32 R61, -RZ, R61.H1_H1 ;  /* 0x3000003dff3d7230 */ /* 0x000fe40000004100 */
[----:B------:R-:W-:Y:S01]  /*147c0*/  FMUL.FTZ R33, R7, R21 ;  /* 0x0000001507217220 */ /* 0x000fe20000410000 */
[----:B------:R-:W-:-:S02]  /*147d0*/  HADD2.F32 R45, -RZ, R45.H1_H1 ;  /* 0x3000002dff2d7230 */ /* 0x000fc40000004100 */
[C---:B------:R-:W-:Y:S01]  /*147e0*/  FFMA.FTZ R44, R6.reuse, R21, R44 ;  /* 0x00000015062c7223 */ /* 0x040fe2000001002c */
[----:B------:R-:W-:Y:S02]  /*147f0*/  HADD2.F32 R21, -RZ, R15.H1_H1 ;  /* 0x3000000fff157230 */ /* 0x000fe40000004100 */
[----:B------:R-:W-:Y:S01]  /*14800*/  FFMA.FTZ R14, R6, R14, -R33 ;  /* 0x0000000e060e7223 */ /* 0x000fe20000010821 */
[----:B------:R-:W-:Y:S02]  /*14810*/  HADD2.F32 R12, -RZ, R12.H1_H1 ;  /* 0x3000000cff0c7230 */ /* 0x000fe40000004100 */
[----:B------:R-:W-:Y:S01]  /*14820*/  FMUL.FTZ R47, R45, R61 ;  /* 0x0000003d2d2f7220 */ /* 0x000fe20000410000 */
[----:B------:R-:W-:Y:S01]  /*14830*/  HADD2.F32 R15, -RZ, R10.H1_H1 ;  /* 0x3000000aff0f7230 */ /* 0x000fe20000004100 */
[----:B------:R-:W-:Y:S01]  /*14840*/  F2FP.SATFINITE.E4M3.F32.PACK_AB_MERGE_C R60, R60, R65, RZ ;  /* 0x000000413c3c723e */ /* 0x000fe200048070ff */
[----:B------:R-:W-:Y:S02]  /*14850*/  HADD2.F32 R53, -RZ, R53.H1_H1 ;  /* 0x30000035ff357230 */ /* 0x000fe40000004100 */
[----:B------:R-:W-:Y:S01]  /*14860*/  FMUL.FTZ R33, R12, R21 ;  /* 0x000000150c217220 */ /* 0x000fe20000410000 */
[----:B------:R-:W-:-:S02]  /*14870*/  HADD2.F32 R32, -RZ, R32.H1_H1 ;  /* 0x30000020ff207230 */ /* 0x000fc40000004100 */
[----:B------:R-:W-:Y:S01]  /*14880*/  FMUL.FTZ R12, R12, R15 ;  /* 0x0000000f0c0c7220 */ /* 0x000fe20000410000 */
[----:B------:R-:W-:Y:S02]  /*14890*/  HADD2.F32 R8, -RZ, R8.H1_H1 ;  /* 0x30000008ff087230 */ /* 0x000fe40000004100 */
[-C--:B------:R-:W-:Y:S01]  /*148a0*/  FMUL.FTZ R68, R45, R53.reuse ;  /* 0x000000352d447220 */ /* 0x080fe20000410000 */
[----:B------:R-:W-:Y:S02]  /*148b0*/  HADD2.F32 R10, -RZ, R54.H0_H0 ;  /* 0x20000036ff0a7230 */ /* 0x000fe40000004100 */
[----:B------:R-:W-:Y:S01]  /*148c0*/  FFMA.FTZ R67, R32, R53, -R47 ;  /* 0x0000003520437223 */ /* 0x000fe2000001082f */
[----:B------:R-:W-:Y:S02]  /*148d0*/  HADD2.F32 R7, -RZ, R13.H0_H0 ;  /* 0x2000000dff077230 */ /* 0x000fe40000004100 */
[C---:B------:R-:W-:Y:S01]  /*148e0*/  FFMA.FTZ R45, R8.reuse, R15, -R33 ;  /* 0x0000000f082d7223 */ /* 0x040fe20000010821 */
[----:B------:R-:W-:Y:S01]  /*148f0*/  FFMA.FTZ R47, R8, R21, R12 ;  /* 0x00000015082f7223 */ /* 0x000fe2000001000c */
[----:B------:R-:W-:-:S02]  /*14900*/  HADD2.F32 R8, -RZ, R46.H0_H0 ;  /* 0x2000002eff087230 */ /* 0x000fc40000004100 */
[----:B------:R-:W-:Y:S01]  /*14910*/  FFMA.FTZ R61, R32, R61, R68 ;  /* 0x0000003d203d7223 */ /* 0x000fe20000010044 */
[----:B------:R-:W-:Y:S02]  /*14920*/  HADD2.F32 R6, -RZ, R4.H0_H0 ;  /* 0x20000004ff067230 */ /* 0x000fe40000004100 */
[C---:B------:R-:W-:Y:S01]  /*14930*/  FMUL.FTZ R15, R7.reuse, R10 ;  /* 0x0000000a070f7220 */ /* 0x040fe20000410000 */
[----:B------:R-:W-:Y:S02]  /*14940*/  HADD2.F32 R54, -RZ, R54.H1_H1 ;  /* 0x30000036ff367230 */ /* 0x000fe40000004100 */
[-C--:B------:R-:W-:Y:S01]  /*14950*/  FMUL.FTZ R7, R7, R8.reuse ;  /* 0x0000000807077220 */ /* 0x080fe20000410000 */
[----:B------:R-:W-:Y:S02]  /*14960*/  HADD2.F32 R13, -RZ, R13.H1_H1 ;  /* 0x3000000dff0d7230 */ /* 0x000fe40000004100 */
[----:B------:R-:W-:Y:S01]  /*14970*/  FFMA.FTZ R12, R6, R8, -R15 ;  /* 0x00000008060c7223 */ /* 0x000fe2000001080f */
[----:B------:R-:W-:Y:S01]  /*14980*/  HADD2.F32 R46, -RZ, R46.H1_H1 ;  /* 0x3000002eff2e7230 */ /* 0x000fe20000004100 */
[----:B------:R-:W-:Y:S01]  /*14990*/  F2FP.F16.E4M3.UNPACK_B R8, R59.H1 ;  /* 0x0000003bff08723e */ /* 0x000fe200030006ff */
[----:B------:R-:W-:-:S02]  /*149a0*/  HADD2.F32 R4, -RZ, R4.H1_H1 ;  /* 0x30000004ff047230 */ /* 0x000fc40000004100 */
[C---:B------:R-:W-:Y:S01]  /*149b0*/  FMUL.FTZ R15, R13.reuse, R54 ;  /* 0x000000360d0f7220 */ /* 0x040fe20000410000 */
[----:B------:R-:W-:Y:S01]  /*149c0*/  FFMA.FTZ R10, R6, R10, R7 ;  /* 0x0000000a060a7223 */ /* 0x000fe20000010007 */
[----:B------:R-:W-:Y:S01]  /*149d0*/  F2FP.F16.E4M3.UNPACK_B R7, R51.H1 ;  /* 0x00000033ff07723e */ /* 0x000fe200030006ff */
[-C--:B------:R-:W-:Y:S01]  /*149e0*/  FMUL.FTZ R13, R13, R46.reuse ;  /* 0x0000002e0d0d7220 */ /* 0x080fe20000410000 */
[C---:B------:R-:W-:Y:S01]  /*149f0*/  FFMA.FTZ R21, R4.reuse, R46, -R15 ;  /* 0x0000002e04157223 */ /* 0x040fe2000001080f */
[----:B------:R-:W-:Y:S01]  /*14a00*/  HADD2.F32 R15, -RZ, R8.H0_H0 ;  /* 0x20000008ff0f7230 */ /* 0x000fe20000004100 */
[----:B------:R-:W-:Y:S01]  /*14a10*/  F2FP.F16.E4M3.UNPACK_B R59, R59 ;  /* 0x0000003bff3b723e */ /* 0x000fe200020006ff */
[----:B------:R-:W-:Y:S02]  /*14a20*/  HADD2.F32 R6, -RZ, R35.H0_H0 ;  /* 0x20000023ff067230 */ /* 0x000fe40000004100 */
[----:B------:R-:W-:Y:S01]  /*14a30*/  FFMA.FTZ R33, R4, R54, R13 ;  /* 0x0000003604217223 */ /* 0x000fe2000001000d */
[----:B------:R-:W-:Y:S01]  /*14a40*/  HADD2.F32 R13, -RZ, R7.H0_H0 ;  /* 0x20000007ff0d7230 */ /* 0x000fe20000004100 */
[----:B------:R-:W-:Y:S01]  /*14a50*/  F2FP.F16.E4M3.UNPACK_B R51, R51 ;  /* 0x00000033ff33723e */ /* 0x000fe200020006ff */
[----:B------:R-:W-:-:S02]  /*14a60*/  HADD2.F32 R4, -RZ, R20.H0_H0 ;  /* 0x20000014ff047230 */ /* 0x000fc40000004100 */
[C---:B------:R-:W-:Y:S01]  /*14a70*/  FMUL.FTZ R49, R6.reuse, R15 ;  /* 0x0000000f06317220 */ /* 0x040fe20000410000 */
[----:B------:R-:W-:Y:S02]  /*14a80*/  HADD2.F32 R8, -RZ, R8.H1_H1 ;  /* 0x30000008ff087230 */ /* 0x000fe40000004100 */
[-C--:B------:R-:W-:Y:S01]  /*14a90*/  FMUL.FTZ R53, R6, R13.reuse ;  /* 0x0000000d06357220 */ /* 0x080fe20000410000 */
[----:B------:R-:W-:Y:S02]  /*14aa0*/  HADD2.F32 R35, -RZ, R35.H1_H1 ;  /* 0x30000023ff237230 */ /* 0x000fe40000004100 */
[C---:B------:R-:W-:Y:S01]  /*14ab0*/  FFMA.FTZ R49, R4.reuse, R13, -R49 ;  /* 0x0000000d04317223 */ /* 0x040fe20000010831 */
[----:B------:R-:W-:Y:S02]  /*14ac0*/  HADD2.F32 R7, -RZ, R7.H1_H1 ;  /* 0x30000007ff077230 */ /* 0x000fe40000004100 */
[----:B------:R-:W-:Y:S01]  /*14ad0*/  FFMA.FTZ R53, R4, R15, R53 ;  /* 0x0000000f04357223 */ /* 0x000fe20000010035 */
[----:B------:R-:W-:-:S02]  /*14ae0*/  HADD2.F32 R20, -RZ, R20.H1_H1 ;  /* 0x30000014ff147230 */ /* 0x000fc40000004100 */
[CC--:B------:R-:W-:Y:S01]  /*14af0*/  FMUL.FTZ R13, R35.reuse, R8.reuse ;  /* 0x00000008230d7220 */ /* 0x0c0fe20000410000 */
[--C-:B------:R-:W-:Y:S02]  /*14b00*/  HADD2.F32 R6, -RZ, R34.reuse.H0_H0 ;  /* 0x20000022ff067230 */ /* 0x100fe40000004100 */
[-C--:B------:R-:W-:Y:S01]  /*14b10*/  FMUL.FTZ R35, R35, R7.reuse ;  /* 0x0000000723237220 */ /* 0x080fe20000410000 */
[----:B------:R-:W-:Y:S02]  /*14b20*/  HADD2.F32 R34, -RZ, R34.H1_H1 ;  /* 0x30000022ff227230 */ /* 0x000fe40000004100 */
[C---:B------:R-:W-:Y:S01]  /*14b30*/  FFMA.FTZ R32, R20.reuse, R7, -R13 ;  /* 0x0000000714207223 */ /* 0x040fe2000001080d */
[----:B------:R-:W-:Y:S02]  /*14b40*/  HADD2.F32 R13, -RZ, R59.H0_H0 ;  /* 0x2000003bff0d7230 */ /* 0x000fe40000004100 */
[----:B------:R-:W-:Y:S01]  /*14b50*/  FFMA.FTZ R46, R20, R8, R35 ;  /* 0x00000008142e7223 */ /* 0x000fe20000010023 */
[----:B------:R-:W-:Y:S01]  /*14b60*/  HADD2.F32 R7, -RZ, R51.H0_H0 ;  /* 0x20000033ff077230 */ /* 0x000fe20000004100 */
[----:B------:R-:W-:Y:S01]  /*14b70*/  F2FP.SATFINITE.E4M3.F32.PACK_AB_MERGE_C R52, R57, R52, RZ ;  /* 0x000000343934723e */ /* 0x000fe200048070ff */
[----:B------:R-:W-:-:S02]  /*14b80*/  HADD2.F32 R59, -RZ, R59.H1_H1 ;  /* 0x3000003bff3b7230 */ /* 0x000fc40000004100 */
[C---:B------:R-:W-:Y:S01]  /*14b90*/  FMUL.FTZ R15, R6.reuse, R13 ;  /* 0x0000000d060f7220 */ /* 0x040fe20000410000 */
[----:B------:R-:W-:Y:S02]  /*14ba0*/  HADD2.F32 R51, -RZ, R51.H1_H1 ;  /* 0x30000033ff337230 */ /* 0x000fe40000004100 */
[----:B------:R-:W-:Y:S01]  /*14bb0*/  FMUL.FTZ R8, R6, R7 ;  /* 0x0000000706087220 */ /* 0x000fe20000410000 */
[--C-:B------:R-:W-:Y:S02]  /*14bc0*/  HADD2.F32 R4, -RZ, R11.reuse.H0_H0 ;  /* 0x2000000bff047230 */ /* 0x100fe40000004100 */
[C---:B------:R-:W-:Y:S01]  /*14bd0*/  FMUL.FTZ R20, R34.reuse, R59 ;  /* 0x0000003b22147220 */ /* 0x040fe20000410000 */
[----:B------:R-:W-:Y:S02]  /*14be0*/  HADD2.F32 R11, -RZ, R11.H1_H1 ;  /* 0x3000000bff0b7230 */ /* 0x000fe40000004100 */
[----:B------:R-:W-:Y:S01]  /*14bf0*/  FMUL.FTZ R34, R34, R51 ;  /* 0x0000003322227220 */ /* 0x000fe20000410000 */
[----:B------:R-:W-:Y:S01]  /*14c00*/  F2FP.SATFINITE.E4M3.F32.PACK_AB_MERGE_C R32, R32, R49, RZ ;  /* 0x000000312020723e */ /* 0x000fe200048070ff */
        /* <DEDUP_REMOVED lines=8> */
[----:B------:R-:W-:Y:S02]  /*14c90*/  F2FP.SATFINITE.E4M3.F32.PACK_AB_MERGE_C R46, R46, R53, RZ ;  /* 0x000000352e2e723e */ /* 0x000fe400048070ff */
[----:B------:R-:W-:Y:S02]  /*14ca0*/  F2FP.SATFINITE.E4M3.F32.PACK_AB_MERGE_C R5, R56, R5, R60 ;  /* 0x000000053805723e */ /* 0x000fe4000480703c */
[----:B------:R-:W-:-:S02]  /*14cb0*/  F2FP.SATFINITE.E4M3.F32.PACK_AB_MERGE_C R7, R48, R63, R7 ;  /* 0x0000003f3007723e */ /* 0x000fc40004807007 */
[----:B------:R-:W-:Y:S02]  /*14cc0*/  F2FP.SATFINITE.E4M3.F32.PACK_AB_MERGE_C R4, R21, R12, R4 ;  /* 0x0000000c1504723e */ /* 0x000fe40004807004 */
[----:B------:R-:W-:Y:S02]  /*14cd0*/  F2FP.SATFINITE.E4M3.F32.PACK_AB_MERGE_C R8, R33, R10, R8 ;  /* 0x0000000a2108723e */ /* 0x000fe40004807008 */
[----:B------:R-:W-:Y:S02]  /*14ce0*/  F2FP.SATFINITE.E4M3.F32.PACK_AB_MERGE_C R6, R51, R6, R32 ;  /* 0x000000063306723e */ /* 0x000fe40004807020 */
[----:B------:R-:W-:Y:S02]  /*14cf0*/  F2FP.SATFINITE.E4M3.F32.PACK_AB_MERGE_C R9, R58, R9, R52 ;  /* 0x000000093a09723e */ /* 0x000fe40004807034 */
[----:B------:R-:W-:Y:S01]  /*14d00*/  F2FP.SATFINITE.E4M3.F32.PACK_AB_MERGE_C R11, R62, R55, R11 ;  /* 0x000000373e0b723e */ /* 0x000fe2000480700b */
[----:B------:R2:W-:Y:S01]  /*14d10*/  STS.128 [R218+0x14400], R4 ;  /* 0x01440004da007388 */ /* 0x0005e20000000c00 */
[----:B------:R-:W-:-:S05]  /*14d20*/  F2FP.SATFINITE.E4M3.F32.PACK_AB_MERGE_C R10, R34, R13, R46 ;  /* 0x0000000d220a723e */ /* 0x000fca000480702e */
[----:B------:R2:W-:Y:S02]  /*14d30*/  STS.128 [R0+0x14400], R8 ;  /* 0x0144000800007388 */ /* 0x0005e40000000c00 */
.L_x_563:
[----:B------:R-:W-:Y:S05]  /*14d40*/  BSYNC B1 ;  /* 0x0000000000017941 */ /* 0x000fea0003800000 */
.L_x_562:
[----:B------:R-:W-:Y:S04]  /*14d50*/  BSSY B1, `(.L_x_564) ;  /* 0x0000100000017945 */ /* 0x000fe80003800000 */
[----:B------:R-:W-:Y:S05]  /*14d60*/  @P1 BRA `(.L_x_565) ;  /* 0x0000000c00f81947 */ /* 0x000fea0003800000 */
[----:B--2--5:R-:W-:Y:S02]  /*14d70*/  SHF.R.U32.HI R0, RZ, 0x8, R36 ;  /* 0x00000008ff007819 */ /* 0x024fe40000011624 */
[----:B------:R-:W-:Y:S02]  /*14d80*/  LOP3.LUT R5, R36, 0xff, RZ, 0xc0, !PT ;  /* 0x000000ff24057812 */ /* 0x000fe400078ec0ff */
[----:B------:R-:W-:Y:S02]  /*14d90*/  LOP3.LUT R4, R0, 0xff, RZ, 0xc0, !PT ;  /* 0x000000ff00047812 */ /* 0x000fe400078ec0ff */
[----:B------:R-:W-:Y:S02]  /*14da0*/  LEA.HI R0, R3, R222, RZ, 0x1c ;  /* 0x000000de03007211 */ /* 0x000fe400078fe0ff */
[----:B------:R-:W-:Y:S02]  /*14db0*/  PRMT R13, R4, 0x7604, R5 ;  /* 0x00007604040d7816 */ /* 0x000fe40000000005 */
[----:B------:R-:W-:-:S02]  /*14dc0*/  SHF.R.S32.HI R5, RZ, 0x1f, R0 ;  /* 0x0000001fff057819 */ /* 0x000fc40000011400 */
[----:B------:R-:W-:Y:S02]  /*14dd0*/  SHF.R.U32.HI R8, RZ, 0x8, R39 ;  /* 0x00000008ff087819 */ /* 0x000fe40000011627 */
[----:B------:R-:W-:Y:S01]  /*14de0*/  LEA.HI R4, R5, R0, RZ, 0x2 ;  /* 0x0000000005047211 */ /* 0x000fe200078f10ff */
[----:B------:R-:W-:Y:S01]  /*14df0*/  IMAD.SHL.U32 R5, R0, 0x10, RZ ;  /* 0x0000001000057824 */ /* 0x000fe200078e00ff */
[----:B------:R-:W-:Y:S02]  /*14e00*/  LOP3.LUT R9, R39, 0xff, RZ, 0xc0, !PT ;  /* 0x000000ff27097812 */ /* 0x000fe400078ec0ff */
[----:B------:R-:W-:Y:S01]  /*14e10*/  LOP3.LUT R8, R8, 0xff, RZ, 0xc0, !PT ;  /* 0x000000ff08087812 */ /* 0x000fe200078ec0ff */
[----:B------:R-:W-:Y:S01]  /*14e20*/  IMAD.SHL.U32 R4, R4, 0x800, RZ ;  /* 0x0000080004047824 */ /* 0x000fe200078e00ff */
[----:B------:R-:W-:Y:S02]  /*14e30*/  LOP3.LUT R0, R172, 0x30, R5, 0xf8, !PT ;  /* 0x00000030ac007812 */ /* 0x000fe400078ef805 */
[----:B------:R-:W-:-:S02]  /*14e40*/  SHF.R.U32.HI R10, RZ, 0x8, R24 ;  /* 0x00000008ff0a7819 */ /* 0x000fc40000011618 */
[----:B------:R-:W-:Y:S02]  /*14e50*/  LOP3.LUT R0, R0, R173, RZ, 0x3c, !PT ;  /* 0x000000ad00007212 */ /* 0x000fe400078e3cff */
[----:B------:R-:W-:Y:S02]  /*14e60*/  LOP3.LUT R5, R4, 0xffffe000, RZ, 0xc0, !PT ;  /* 0xffffe00004057812 */ /* 0x000fe400078ec0ff */
[----:B------:R-:W-:Y:S02]  /*14e70*/  PRMT R33, R8, 0x7604, R9 ;  /* 0x0000760408217816 */ /* 0x000fe40000000009 */
[----:B------:R-:W-:Y:S02]  /*14e80*/  SHF.R.U32.HI R6, RZ, 0x8, R37 ;  /* 0x00000008ff067819 */ /* 0x000fe40000011625 */
[----:B------:R-:W-:Y:S02]  /*14e90*/  LOP3.LUT R11, R24, 0xff, RZ, 0xc0, !PT ;  /* 0x000000ff180b7812 */ /* 0x000fe400078ec0ff */
[----:B------:R-:W-:-:S02]  /*14ea0*/  LOP3.LUT R10, R10, 0xff, RZ, 0xc0, !PT ;  /* 0x000000ff0a0a7812 */ /* 0x000fc400078ec0ff */
[----:B------:R-:W-:Y:S02]  /*14eb0*/  IADD3 R9, R0, R174, R5 ;  /* 0x000000ae00097210 */ /* 0x000fe40007ffe005 */
[----:B------:R-:W-:Y:S02]  /*14ec0*/  SHF.R.U32.HI R0, RZ, 0x8, R25 ;  /* 0x00000008ff007819 */ /* 0x000fe40000011619 */
[----:B------:R-:W-:Y:S02]  /*14ed0*/  LOP3.LUT R7, R37, 0xff, RZ, 0xc0, !PT ;  /* 0x000000ff25077812 */ /* 0x000fe400078ec0ff */
[----:B------:R-:W-:Y:S02]  /*14ee0*/  LOP3.LUT R6, R6, 0xff, RZ, 0xc0, !PT ;  /* 0x000000ff06067812 */ /* 0x000fe400078ec0ff */
[----:B------:R-:W-:Y:S02]  /*14ef0*/  PRMT R35, R10, 0x7604, R11 ;  /* 0x000076040a237816 */ /* 0x000fe4000000000b */
[----:B------:R-:W-:-:S02]  /*14f00*/  LOP3.LUT R11, R25, 0xff, RZ, 0xc0, !PT ;  /* 0x000000ff190b7812 */ /* 0x000fc400078ec0ff */
[----:B------:R-:W-:Y:S02]  /*14f10*/  SHF.R.U32.HI R8, RZ, 0x8, R26 ;  /* 0x00000008ff087819 */ /* 0x000fe4000001161a */
[----:B------:R-:W-:Y:S02]  /*14f20*/  SHF.R.U32.HI R10, RZ, 0x8, R27 ;  /* 0x00000008ff0a7819 */ /* 0x000fe4000001161b */
[----:B------:R-:W-:Y:S02]  /*14f30*/  LOP3.LUT R0, R0, 0xff, RZ, 0xc0, !PT ;  /* 0x000000ff00007812 */ /* 0x000fe400078ec0ff */
[----:B------:R-:W-:Y:S02]  /*14f40*/  PRMT R15, R6, 0x7604, R7 ;  /* 0x00007604060f7816 */ /* 0x000fe40000000007 */
[----:B------:R-:W-:Y:S02]  /*14f50*/  SHF.R.U32.HI R6, RZ, 0x8, R38 ;  /* 0x00000008ff067819 */ /* 0x000fe40000011626 */
[----:B------:R-:W-:-:S02]  /*14f60*/  LOP3.LUT R8, R8, 0xff, RZ, 0xc0, !PT ;  /* 0x000000ff08087812 */ /* 0x000fc400078ec0ff */
[----:B------:R-:W-:Y:S02]  /*14f70*/  LOP3.LUT R10, R10, 0xff, RZ, 0xc0, !PT ;  /* 0x000000ff0a0a7812 */ /* 0x000fe400078ec0ff */
[----:B------:R-:W-:Y:S01]  /*14f80*/  PRMT R45, R0, 0x7604, R11 ;  /* 0x00007604002d7816 */ /* 0x000fe2000000000b */
[----:B------:R-:W-:Y:S01]  /*14f90*/  IMAD.IADD R0, R18, 0x1, R9 ;  /* 0x0000000112007824 */ /* 0x000fe200078e0209 */
[----:B------:R-:W-:Y:S02]  /*14fa0*/  LOP3.LUT R47, R26, 0xff, RZ, 0xc0, !PT ;  /* 0x000000ff1a2f7812 */ /* 0x000fe400078ec0ff */
[----:B------:R-:W-:Y:S02]  /*14fb0*/  LOP3.LUT R49, R27, 0xff, RZ, 0xc0, !PT ;  /* 0x000000ff1b317812 */ /* 0x000fe400078ec0ff */
[----:B------:R-:W-:Y:S02]  /*14fc0*/  LOP3.LUT R7, R38, 0xff, RZ, 0xc0, !PT ;  /* 0x000000ff26077812 */ /* 0x000fe400078ec0ff */
[----:B------:R-:W-:-:S02]  /*14fd0*/  LOP3.LUT R6, R6, 0xff, RZ, 0xc0, !PT ;  /* 0x000000ff06067812 */ /* 0x000fc400078ec0ff */
[----:B------:R-:W-:Y:S02]  /*14fe0*/  PRMT R47, R8, 0x7604, R47 ;  /* 0x00007604082f7816 */ /* 0x000fe4000000002f */
[----:B------:R-:W-:Y:S02]  /*14ff0*/  PRMT R49, R10, 0x7604, R49 ;  /* 0x000076040a317816 */ /* 0x000fe40000000031 */
[----:B------:R-:W2:Y:S01]  /*15000*/  LDS.128 R8, [R0+0x14400] ;  /* 0x0144000000087984 */ /* 0x000ea20000000c00 */
[----:B------:R-:W-:Y:S02]  /*15010*/  PRMT R21, R6, 0x7604, R7 ;  /* 0x0000760406157816 */ /* 0x000fe40000000007 */
[----:B------:R-:W-:Y:S01]  /*15020*/  SHF.R.U32.HI R14, RZ, 0x10, R37 ;  /* 0x00000010ff0e7819 */ /* 0x000fe20000011625 */
[----:B------:R-:W3:Y:S01]  /*15030*/  LDS.128 R4, [R217+0x14400] ;  /* 0x01440000d9047984 */ /* 0x000ee20000000c00 */
[----:B------:R-:W-:Y:S02]  /*15040*/  SHF.R.U32.HI R32, RZ, 0x10, R39 ;  /* 0x00000010ff207819 */ /* 0x000fe40000011627 */
[----:B------:R-:W-:-:S02]  /*15050*/  SHF.R.U32.HI R12, RZ, 0x10, R36 ;  /* 0x00000010ff0c7819 */ /* 0x000fc40000011624 */
[----:B------:R-:W-:Y:S02]  /*15060*/  LOP3.LUT R14, R14, 0xff, RZ, 0xc0, !PT ;  /* 0x000000ff0e0e7812 */ /* 0x000fe400078ec0ff */
[----:B------:R-:W-:Y:S02]  /*15070*/  LOP3.LUT R32, R32, 0xff, RZ, 0xc0, !PT ;  /* 0x000000ff20207812 */ /* 0x000fe400078ec0ff */
[----:B------:R-:W-:Y:S02]  /*15080*/  LOP3.LUT R12, R12, 0xff, RZ, 0xc0, !PT ;  /* 0x000000ff0c0c7812 */ /* 0x000fe400078ec0ff */
[----:B------:R-:W-:Y:S02]  /*15090*/  PRMT R15, R14, 0x7054, R15 ;  /* 0x000070540e0f7816 */ /* 0x000fe4000000000f */
[----:B------:R-:W-:Y:S02]  /*150a0*/  SHF.R.U32.HI R14, RZ, 0x10, R25 ;  /* 0x00000010ff0e7819 */ /* 0x000fe40000011619 */
[----:B------:R-:W-:-:S02]  /*150b0*/  SHF.R.U32.HI R20, RZ, 0x10, R38 ;  /* 0x00000010ff147819 */ /* 0x000fc40000011626 */
[----:B------:R-:W-:Y:S02]  /*150c0*/  PRMT R33, R32, 0x7054, R33 ;  /* 0x0000705420217816 */ /* 0x000fe40000000021 */
[----:B------:R-:W-:Y:S02]  /*150d0*/  PRMT R13, R12, 0x7054, R13 ;  /* 0x000070540c0d7816 */ /* 0x000fe4000000000d */
[----:B------:R-:W-:Y:S02]  /*150e0*/  SHF.R.U32.HI R32, RZ, 0x10, R27 ;  /* 0x00000010ff207819 */ /* 0x000fe4000001161b */
[----:B------:R-:W-:Y:S02]  /*150f0*/  SHF.R.U32.HI R12, RZ, 0x10, R24 ;  /* 0x00000010ff0c7819 */ /* 0x000fe40000011618 */
[----:B------:R-:W-:Y:S02]  /*15100*/  LOP3.LUT R14, R14, 0xff, RZ, 0xc0, !PT ;  /* 0x000000ff0e0e7812 */ /* 0x000fe400078ec0ff */
[----:B------:R-:W-:-:S02]  /*15110*/  LOP3.LUT R20, R20, 0xff, RZ, 0xc0, !PT ;  /* 0x000000ff14147812 */ /* 0x000fc400078ec0ff */
[----:B------:R-:W-:Y:S02]  /*15120*/  LOP3.LUT R32, R32, 0xff, RZ, 0xc0, !PT ;  /* 0x000000ff20207812 */ /* 0x000fe400078ec0ff */
[----:B------:R-:W-:Y:S02]  /*15130*/  LOP3.LUT R12, R12, 0xff, RZ, 0xc0, !PT ;  /* 0x000000ff0c0c7812 */ /* 0x000fe400078ec0ff */
[----:B------:R-:W-:Y:S02]  /*15140*/  PRMT R45, R14, 0x7054, R45 ;  /* 0x000070540e2d7816 */ /* 0x000fe4000000002d */
[----:B------:R-:W-:Y:S02]  /*15150*/  PRMT R21, R20, 0x7054, R21 ;  /* 0x0000705414157816 */ /* 0x000fe40000000015 */
[----:B------:R-:W-:Y:S02]  /*15160*/  PRMT R49, R32, 0x7054, R49 ;  /* 0x0000705420317816 */ /* 0x000fe40000000031 */
[----:B------:R-:W-:-:S02]  /*15170*/  PRMT R35, R12, 0x7054, R35 ;  /* 0x000070540c237816 */ /* 0x000fc40000000023 */
[----:B------:R-:W-:Y:S02]  /*15180*/  LOP3.LUT R32, R13, 0xff000000, R36, 0xf8, !PT ;  /* 0xff0000000d207812 */ /* 0x000fe400078ef824 */
[----:B------:R-:W-:Y:S02]  /*15190*/  LOP3.LUT R36, R15, 0xff000000, R37, 0xf8, !PT ;  /* 0xff0000000f247812 */ /* 0x000fe400078ef825 */
[----:B------:R-:W-:Y:S02]  /*151a0*/  LOP3.LUT R45, R45, 0xff000000, R25, 0xf8, !PT ;  /* 0xff0000002d2d7812 */ /* 0x000fe400078ef819 */
[----:B------:R-:W-:Y:S02]  /*151b0*/  SHF.R.U32.HI R20, RZ, 0x10, R26 ;  /* 0x00000010ff147819 */ /* 0x000fe4000001161a */
[----:B------:R-:W-:Y:S02]  /*151c0*/  LOP3.LUT R37, R21, 0xff000000, R38, 0xf8, !PT ;  /* 0xff00000015257812 */ /* 0x000fe400078ef826 */
[----:B------:R-:W-:-:S02]  /*151d0*/  LOP3.LUT R38, R33, 0xff000000, R39, 0xf8, !PT ;  /* 0xff00000021267812 */ /* 0x000fc400078ef827 */
[----:B------:R-:W-:Y:S02]  /*151e0*/  LOP3.LUT R39, R35, 0xff000000, R24, 0xf8, !PT ;  /* 0xff00000023277812 */ /* 0x000fe400078ef818 */
[----:B------:R-:W-:Y:S02]  /*151f0*/  F2FP.F16.E4M3.UNPACK_B R35, R45 ;  /* 0x0000002dff23723e */ /* 0x000fe400020006ff */
[----:B--2---:R-:W-:Y:S02]  /*15200*/  F2FP.F16.E4M3.UNPACK_B R21, R9 ;  /* 0x00000009ff15723e */ /* 0x004fe400020006ff */
[----:B------:R-:W-:Y:S01]  /*15210*/  LOP3.LUT R20, R20, 0xff, RZ, 0xc0, !PT ;  /* 0x000000ff14147812 */ /* 0x000fe200078ec0ff */
[----:B------:R-:W-:Y:S01]  /*15220*/  HADD2.F32 R44, -RZ, R35.H0_H0 ;  /* 0x20000023ff2c7230 */ /* 0x000fe20000004100 */
[----:B---3--:R-:W-:Y:S01]  /*15230*/  F2FP.F16.E4M3.UNPACK_B R12, R5 ;  /* 0x00000005ff0c723e */ /* 0x008fe200020006ff */
[--C-:B------:R-:W-:Y:S01]  /*15240*/  HADD2.F32 R25, -RZ, R21.reuse.H0_H0 ;  /* 0x20000015ff197230 */ /* 0x100fe20000004100 */
[----:B------:R-:W-:Y:S01]  /*15250*/  F2FP.F16.E4M3.UNPACK_B R33, R36 ;  /* 0x00000024ff21723e */ /* 0x000fe200020006ff */
[----:B------:R-:W-:Y:S01]  /*15260*/  HADD2.F32 R21, -RZ, R21.H1_H1 ;  /* 0x30000015ff157230 */ /* 0x000fe20000004100 */
[----:B------:R-:W-:-:S02]  /*15270*/  PRMT R47, R20, 0x7054, R47 ;  /* 0x00007054142f7816 */ /* 0x000fc4000000002f */
[-C--:B------:R-:W-:Y:S01]  /*15280*/  F2FP.F16.E4M3.UNPACK_B R15, R7.reuse ;  /* 0x00000007ff0f723e */ /* 0x080fe200020006ff */
[--C-:B------:R-:W-:Y:S01]  /*15290*/  HADD2.F32 R34, -RZ, R33.reuse.H0_H0 ;  /* 0x20000021ff227230 */ /* 0x100fe20000004100 */
[----:B------:R-:W-:Y:S01]  /*152a0*/  F2FP.F16.E4M3.UNPACK_B R20, R7.H1 ;  /* 0x00000007ff14723e */ /* 0x000fe200030006ff */
[----:B------:R-:W-:Y:S01]  /*152b0*/  HADD2.F32 R33, -RZ, R33.H1_H1 ;  /* 0x30000021ff217230 */ /* 0x000fe20000004100 */
[-C--:B------:R-:W-:Y:S02]  /*152c0*/  F2FP.F16.E4M3.UNPACK_B R7, R6.reuse ;  /* 0x00000006ff07723e */ /* 0x080fe400020006ff */
[----:B------:R-:W-:Y:S01]  /*152d0*/  F2FP.F16.E4M3.UNPACK_B R14, R6.H1 ;  /* 0x00000006ff0e723e */ /* 0x000fe200030006ff */
[--C-:B------:R-:W-:Y:S01]  /*152e0*/  HADD2.F32 R6, -RZ, R12.reuse.H0_H0 ;  /* 0x2000000cff067230 */ /* 0x100fe20000004100 */
[----:B------:R-:W-:Y:S01]  /*152f0*/  LOP3.LUT R46, R47, 0xff000000, R26, 0xf8, !PT ;  /* 0xff0000002f2e7812 */ /* 0x000fe200078ef81a */
[C---:B------:R-:W-:Y:S01]  /*15300*/  FMUL.FTZ R47, R25.reuse, R44 ;  /* 0x0000002c192f7220 */ /* 0x040fe20000410000 */
[----:B------:R-:W-:Y:S01]  /*15310*/  F2FP.F16.E4M3.UNPACK_B R24, R9.H1 ;  /* 0x00000009ff18723e */ /* 0x000fe200030006ff */
[-C--:B------:R-:W-:Y:S01]  /*15320*/  FMUL.FTZ R51, R25, R34.reuse ;  /* 0x0000002219337220 */ /* 0x080fe20000410000 */
[----:B------:R-:W-:Y:S01]  /*15330*/  F2FP.F16.E4M3.UNPACK_B R45, R45.H1 ;  /* 0x0000002dff2d723e */ /* 0x000fe200030006ff */
[C---:B------:R-:W-:Y:S01]  /*15340*/  FFMA.FTZ R48, R6.reuse, R34, -R47 ;  /* 0x0000002206307223 */ /* 0x040fe2000001082f */
[----:B------:R-:W-:Y:S01]  /*15350*/  HADD2.F32 R34, -RZ, R35.H1_H1 ;  /* 0x30000023ff227230 */ /* 0x000fe20000004100 */
[----:B------:R-:W-:Y:S01]  /*15360*/  F2FP.F16.E4M3.UNPACK_B R36, R36.H1 ;  /* 0x00000024ff24723e */ /* 0x000fe200030006ff */
[----:B------:R-:W-:Y:S01]  /*15370*/  HADD2.F32 R12, -RZ, R12.H1_H1 ;  /* 0x3000000cff0c7230 */ /* 0x000fe20000004100 */
[----:B------:R-:W-:Y:S01]  /*15380*/  LOP3.LUT R49, R49, 0xff000000, R27, 0xf8, !PT ;  /* 0xff00000031317812 */ /* 0x000fe200078ef81b */
[----:B------:R-:W-:Y:S01]  /*15390*/  HADD2.F32 R47, -RZ, R45.H0_H0 ;  /* 0x2000002dff2f7230 */ /* 0x000fe20000004100 */
[-C--:B------:R-:W-:Y:S01]  /*153a0*/  F2FP.F16.E4M3.UNPACK_B R26, R11.reuse ;  /* 0x0000000bff1a723e */ /* 0x080fe200020006ff */
[----:B------:R-:W-:Y:S01]  /*153b0*/  HADD2.F32 R35, -RZ, R36.H0_H0 ;  /* 0x20000024ff237230 */ /* 0x000fe20000004100 */
[----:B------:R-:W-:Y:S01]  /*153c0*/  F2FP.F16.E4M3.UNPACK_B R27, R11.H1 ;  /* 0x0000000bff1b723e */ /* 0x000fe200030006ff */
[C---:B------:R-:W-:Y:S01]  /*153d0*/  FMUL.FTZ R53, R21.reuse, R34 ;  /* 0x0000002215357220 */ /* 0x040fe20000410000 */
[-C--:B------:R-:W-:Y:S01]  /*153e0*/  F2FP.F16.E4M3.UNPACK_B R11, R10.reuse ;  /* 0x0000000aff0b723e */ /* 0x080fe200020006ff */
[----:B------:R-:W-:Y:S01]  /*153f0*/  FMUL.FTZ R21, R21, R33 ;  /* 0x0000002115157220 */ /* 0x000fe20000410000 */
[----:B------:R-:W-:Y:S01]  /*15400*/  F2FP.F16.E4M3.UNPACK_B R25, R10.H1 ;  /* 0x0000000aff19723e */ /* 0x000fe200030006ff */
[----:B------:R-:W-:Y:S01]  /*15410*/  HADD2.F32 R10, -RZ, R24.H0_H0 ;  /* 0x20000018ff0a7230 */ /* 0x000fe20000004100 */
[----:B------:R-:W-:Y:S01]  /*15420*/  F2FP.F16.E4M3.UNPACK_B R13, R5.H1 ;  /* 0x00000005ff0d723e */ /* 0x000fe200030006ff */
[----:B------:R-:W-:Y:S01]  /*15430*/  FFMA.FTZ R51, R6, R44, R51 ;  /* 0x0000002c06337223 */ /* 0x000fe20000010033 */
[C---:B------:R-:W-:Y:S01]  /*15440*/  FFMA.FTZ R53, R12.reuse, R33, -R53 ;  /* 0x000000210c357223 */ /* 0x040fe20000010835 */
[----:B------:R-:W-:Y:S01]  /*15450*/  FFMA.FTZ R34, R12, R34, R21 ;  /* 0x000000220c227223 */ /* 0x000fe20000010015 */
[----:B------:R-:W-:Y:S01]  /*15460*/  FMUL.FTZ R55, R10, R47 ;  /* 0x0000002f0a377220 */ /* 0x000fe20000410000 */
[----:B------:R-:W-:-:S02]  /*15470*/  HADD2.F32 R6, -RZ, R13.H0_H0 ;  /* 0x2000000dff067230 */ /* 0x000fc40000004100 */
[----:B------:R-:W-:Y:S01]  /*15480*/  FMUL.FTZ R10, R10, R35 ;  /* 0x000000230a0a7220 */ /* 0x000fe20000410000 */
[----:B------:R-:W-:Y:S01]  /*15490*/  F2FP.F16.E4M3.UNPACK_B R33, R49 ;  /* 0x00000031ff21723e */ /* 0x000fe200020006ff */
[----:B------:R-:W-:Y:S01]  /*154a0*/  HADD2.F32 R45, -RZ, R45.H1_H1 ;  /* 0x3000002dff2d7230 */ /* 0x000fe20000004100 */
[-C--:B------:R-:W-:Y:S01]  /*154b0*/  F2FP.F16.E4M3.UNPACK_B R12, R38.reuse ;  /* 0x00000026ff0c723e */ /* 0x080fe200020006ff */
[C---:B------:R-:W-:Y:S01]  /*154c0*/  FFMA.FTZ R55, R6.reuse, R35, -R55 ;  /* 0x0000002306377223 */ /* 0x040fe20000010837 */
[----:B------:R-:W-:Y:S01]  /*154d0*/  FFMA.FTZ R47, R6, R47, R10 ;  /* 0x0000002f062f7223 */ /* 0x000fe2000001000a */
[----:B------:R-:W-:Y:S01]  /*154e0*/  HADD2.F32 R24, -RZ, R24.H1_H1 ;  /* 0x30000018ff187230 */ /* 0x000fe20000004100 */
[----:B------:R-:W-:Y:S01]  /*154f0*/  F2FP.F16.E4M3.UNPACK_B R49, R49.H1 ;  /* 0x00000031ff31723e */ /* 0x000fe200030006ff */
[----:B------:R-:W-:Y:S01]  /*15500*/  HADD2.F32 R36, -RZ, R36.H1_H1 ;  /* 0x30000024ff247230 */ /* 0x000fe20000004100 */
[----:B------:R-:W-:Y:S01]  /*15510*/  F2FP.F16.E4M3.UNPACK_B R38, R38.H1 ;  /* 0x00000026ff26723e */ /* 0x000fe200030006ff */
[----:B------:R-:W-:-:S02]  /*15520*/  HADD2.F32 R35, -RZ, R33.H0_H0 ;  /* 0x20000021ff237230 */ /* 0x000fc40000004100 */
[C---:B------:R-:W-:Y:S01]  /*15530*/  FMUL.FTZ R44, R24.reuse, R45 ;  /* 0x0000002d182c7220 */ /* 0x040fe20000410000 */
[----:B------:R-:W-:Y:S02]  /*15540*/  HADD2.F32 R10, -RZ, R26.H0_H0 ;  /* 0x2000001aff0a7230 */ /* 0x000fe40000004100 */
[----:B------:R-:W-:Y:S01]  /*15550*/  FMUL.FTZ R24, R24, R36 ;  /* 0x0000002418187220 */ /* 0x000fe20000410000 */
[----:B------:R-:W-:Y:S01]  /*15560*/  HADD2.F32 R21, -RZ, R12.H0_H0 ;  /* 0x2000000cff157230 */ /* 0x000fe20000004100 */
[----:B------:R-:W-:Y:S01]  /*15570*/  F2FP.F16.E4M3.UNPACK_B R9, R8 ;  /* 0x00000008ff09723e */ /* 0x000fe200020006ff */
[----:B------:R-:W-:Y:S02]  /*15580*/  HADD2.F32 R13, -RZ, R13.H1_H1 ;  /* 0x3000000dff0d7230 */ /* 0x000fe40000004100 */
[C---:B-1----:R-:W-:Y:S01]  /*15590*/  FMUL.FTZ R57, R10.reuse, R35 ;  /* 0x000000230a397220 */ /* 0x042fe20000410000 */
[----:B------:R-:W-:Y:S02]  /*155a0*/  HADD2.F32 R6, -RZ, R15.H0_H0 ;  /* 0x2000000fff067230 */ /* 0x000fe40000004100 */
[----:B------:R-:W-:Y:S01]  /*155b0*/  FMUL.FTZ R10, R10, R21 ;  /* 0x000000150a0a7220 */ /* 0x000fe20000410000 */
[----:B------:R-:W-:-:S02]  /*155c0*/  HADD2.F32 R33, -RZ, R33.H1_H1 ;  /* 0x30000021ff217230 */ /* 0x000fc40000004100 */
[C---:B------:R-:W-:Y:S01]  /*155d0*/  FFMA.FTZ R44, R13.reuse, R36, -R44 ;  /* 0x000000240d2c7223 */ /* 0x040fe2000001082c */
[----:B------:R-:W-:Y:S02]  /*155e0*/  HADD2.F32 R26, -RZ, R26.H1_H1 ;  /* 0x3000001aff1a7230 */ /* 0x000fe40000004100 */
[----:B------:R-:W-:Y:S01]  /*155f0*/  FFMA.FTZ R36, R13, R45, R24 ;  /* 0x0000002d0d247223 */ /* 0x000fe20000010018 */
[----:B------:R-:W-:Y:S02]  /*15600*/  HADD2.F32 R12, -RZ, R12.H1_H1 ;  /* 0x3000000cff0c7230 */ /* 0x000fe40000004100 */
[C---:B------:R-:W-:Y:S01]  /*15610*/  FFMA.FTZ R57, R6.reuse, R21, -R57 ;  /* 0x0000001506397223 */ /* 0x040fe20000010839 */
[----:B------:R-:W-:Y:S01]  /*15620*/  FFMA.FTZ R45, R6, R35, R10 ;  /* 0x00000023062d7223 */ /* 0x000fe2000001000a */
[----:B------:R-:W-:Y:S02]  /*15630*/  HADD2.F32 R15, -RZ, R15.H1_H1 ;  /* 0x3000000fff0f7230 */ /* 0x000fe40000004100 */
[----:B------:R-:W-:Y:S01]  /*15640*/  FMUL.FTZ R24, R26, R33 ;  /* 0x000000211a187220 */ /* 0x000fe20000410000 */
[----:B------:R-:W-:-:S02]  /*15650*/  HADD2.F32 R21, -RZ, R49.H0_H0 ;  /* 0x20000031ff157230 */ /* 0x000fc40000004100 */
[-C--:B------:R-:W-:Y:S01]  /*15660*/  FMUL.FTZ R26, R26, R12.reuse ;  /* 0x0000000c1a1a7220 */ /* 0x080fe20000410000 */
[----:B------:R-:W-:Y:S02]  /*15670*/  HADD2.F32 R10, -RZ, R27.H0_H0 ;  /* 0x2000001bff0a7230 */ /* 0x000fe40000004100 */
[C---:B------:R-:W-:Y:S01]  /*15680*/  FFMA.FTZ R54, R15.reuse, R12, -R24 ;  /* 0x0000000c0f367223 */ /* 0x040fe20000010818 */
[----:B------:R-:W-:Y:S02]  /*15690*/  HADD2.F32 R13, -RZ, R38.H0_H0 ;  /* 0x20000026ff0d7230 */ /* 0x000fe40000004100 */
[----:B------:R-:W-:Y:S01]  /*156a0*/  FFMA.FTZ R56, R15, R33, R26 ;  /* 0x000000210f387223 */ /* 0x000fe2000001001a */
[----:B------:R-:W-:Y:S02]  /*156b0*/  HADD2.F32 R6, -RZ, R20.H0_H0 ;  /* 0x20000014ff067230 */ /* 0x000fe40000004100 */
[C---:B------:R-:W-:Y:S01]  /*156c0*/  FMUL.FTZ R35, R10.reuse, R21 ;  /* 0x000000150a237220 */ /* 0x040fe20000410000 */
[----:B------:R-:W-:Y:S01]  /*156d0*/  F2FP.F16.E4M3.UNPACK_B R8, R8.H1 ;  /* 0x00000008ff08723e */ /* 0x000fe200030006ff */
[----:B------:R-:W-:Y:S01]  /*156e0*/  FMUL.FTZ R10, R10, R13 ;  /* 0x0000000d0a0a7220 */ /* 0x000fe20000410000 */
[----:B------:R-:W-:Y:S01]  /*156f0*/  F2FP.F16.E4M3.UNPACK_B R15, R39.H1 ;  /* 0x00000027ff0f723e */ /* 0x000fe200030006ff */
[----:B------:R-:W-:Y:S01]  /*15700*/  HADD2.F32 R38, -RZ, R38.H1_H1 ;  /* 0x30000026ff267230 */ /* 0x000fe20000004100 */
[----:B------:R-:W-:Y:S01]  /*15710*/  F2FP.F16.E4M3.UNPACK_B R12, R32.H1 ;  /* 0x00000020ff0c723e */ /* 0x000fe200030006ff */
[----:B------:R-:W-:Y:S01]  /*15720*/  FFMA.FTZ R59, R6, R21, R10 ;  /* 0x00000015063b7223 */ /* 0x000fe2000001000a */
[-C--:B------:R-:W-:Y:S01]  /*15730*/  F2FP.F16.E4M3.UNPACK_B R5, R4.reuse ;  /* 0x00000004ff05723e */ /* 0x080fe200020006ff */
[----:B------:R-:W-:Y:S01]  /*15740*/  HADD2.F32 R49, -RZ, R49.H1_H1 ;  /* 0x30000031ff317230 */ /* 0x000fe20000004100 */
[----:B------:R-:W-:Y:S01]  /*15750*/  F2FP.F16.E4M3.UNPACK_B R4, R4.H1 ;  /* 0x00000004ff04723e */ /* 0x000fe200030006ff */
[----:B------:R-:W-:-:S02]  /*15760*/  HADD2.F32 R27, -RZ, R27.H1_H1 ;  /* 0x3000001bff1b7230 */ /* 0x000fc40000004100 */
[----:B------:R-:W-:Y:S01]  /*15770*/  FFMA.FTZ R58, R6, R13, -R35 ;  /* 0x0000000d063a7223 */ /* 0x000fe20000010823 */
[----:B------:R-:W-:Y:S01]  /*15780*/  HADD2.F32 R21, -RZ, R15.H0_H0 ;  /* 0x2000000fff157230 */ /* 0x000fe20000004100 */
[----:B------:R-:W-:Y:S01]  /*15790*/  F2FP.F16.E4M3.UNPACK_B R39, R39 ;  /* 0x00000027ff27723e */ /* 0x000fe200020006ff */
[----:B------:R-:W-:Y:S02]  /*157a0*/  HADD2.F32 R10, -RZ, R8.H0_H0 ;  /* 0x20000008ff0a7230 */ /* 0x000fe40000004100 */
[C---:B------:R-:W-:Y:S01]  /*157b0*/  FMUL.FTZ R33, R27.reuse, R49 ;  /* 0x000000311b217220 */ /* 0x040fe20000410000 */
[----:B------:R-:W-:Y:S02]  /*157c0*/  HADD2.F32 R13, -RZ, R12.H0_H0 ;  /* 0x2000000cff0d7230 */ /* 0x000fe40000004100 */
[----:B------:R-:W-:Y:S01]  /*157d0*/  FMUL.FTZ R24, R27, R38 ;  /* 0x000000261b187220 */ /* 0x000fe20000410000 */
[----:B------:R-:W-:Y:S02]  /*157e0*/  HADD2.F32 R20, -RZ, R20.H1_H1 ;  /* 0x30000014ff147230 */ /* 0x000fe40000004100 */
[----:B------:R-:W-:Y:S01]  /*157f0*/  FMUL.FTZ R27, R10, R21 ;  /* 0x000000150a1b7220 */ /* 0x000fe20000410000 */
[----:B------:R-:W-:-:S02]  /*15800*/  HADD2.F32 R6, -RZ, R4.H0_H0 ;  /* 0x20000004ff067230 */ /* 0x000fc40000004100 */
[----:B------:R-:W-:Y:S01]  /*15810*/  FMUL.FTZ R10, R10, R13 ;  /* 0x0000000d0a0a7220 */ /* 0x000fe20000410000 */
[----:B------:R-:W-:Y:S02]  /*15820*/  HADD2.F32 R8, -RZ, R8.H1_H1 ;  /* 0x30000008ff087230 */ /* 0x000fe40000004100 */
[C---:B------:R-:W-:Y:S01]  /*15830*/  FFMA.FTZ R60, R20.reuse, R49, R24 ;  /* 0x00000031143c7223 */ /* 0x040fe20000010018 */
[----:B------:R-:W-:Y:S01]  /*15840*/  FFMA.FTZ R61, R20, R38, -R33 ;  /* 0x00000026143d7223 */ /* 0x000fe20000010821 */
[C---:B------:R-:W-:Y:S01]  /*15850*/  FFMA.FTZ R24, R6.reuse, R21, R10 ;  /* 0x0000001506187223 */ /* 0x040fe2000001000a */
[----:B------:R-:W-:Y:S02]  /*15860*/  HADD2.F32 R21, -RZ, R15.H1_H1 ;  /* 0x3000000fff157230 */ /* 0x000fe40000004100 */
[----:B------:R-:W-:Y:S01]  /*15870*/  FFMA.FTZ R20, R6, R13, -R27 ;  /* 0x0000000d06147223 */ /* 0x000fe2000001081b */
[----:B------:R-:W-:Y:S01]  /*15880*/  HADD2.F32 R13, -RZ, R12.H1_H1 ;  /* 0x3000000cff0d7230 */ /* 0x000fe20000004100 */
[----:B------:R-:W-:Y:S01]  /*15890*/  F2FP.F16.E4M3.UNPACK_B R32, R32 ;  /* 0x00000020ff20723e */ /* 0x000fe200020006ff */
[----:B------:R-:W-:-:S02]  /*158a0*/  HADD2.F32 R4, -RZ, R4.H1_H1 ;  /* 0x30000004ff047230 */ /* 0x000fc40000004100 */
[C---:B------:R-:W-:Y:S01]  /*158b0*/  FMUL.FTZ R27, R8.reuse, R21 ;  /* 0x00000015081b7220 */ /* 0x040fe20000410000 */
[----:B------:R-:W-:Y:S02]  /*158c0*/  HADD2.F32 R15, -RZ, R39.H0_H0 ;  /* 0x20000027ff0f7230 */ /* 0x000fe40000004100 */
[-C--:B------:R-:W-:Y:S01]  /*158d0*/  FMUL.FTZ R8, R8, R13.reuse ;  /* 0x0000000d08087220 */ /* 0x080fe20000410000 */
[----:B------:R-:W-:Y:S02]  /*158e0*/  HADD2.F32 R6, -RZ, R9.H0_H0 ;  /* 0x20000009ff067230 */ /* 0x000fe40000004100 */
[C---:B------:R-:W-:Y:S01]  /*158f0*/  FFMA.FTZ R33, R4.reuse, R13, -R27 ;  /* 0x0000000d04217223 */ /* 0x040fe2000001081b */
[----:B------:R-:W-:Y:S02]  /*15900*/  HADD2.F32 R13, -RZ, R32.H0_H0 ;  /* 0x20000020ff0d7230 */ /* 0x000fe40000004100 */
[----:B------:R-:W-:Y:S01]  /*15910*/  FFMA.FTZ R35, R4, R21, R8 ;  /* 0x0000001504237223 */ /* 0x000fe20000010008 */
[----:B------:R-:W-:-:S02]  /*15920*/  HADD2.F32 R8, -RZ, R39.H1_H1 ;  /* 0x30000027ff087230 */ /* 0x000fc40000004100 */
[C---:B------:R-:W-:Y:S01]  /*15930*/  FMUL.FTZ R21, R6.reuse, R15 ;  /* 0x0000000f06157220 */ /* 0x040fe20000410000 */
[----:B------:R-:W-:Y:S02]  /*15940*/  HADD2.F32 R9, -RZ, R9.H1_H1 ;  /* 0x30000009ff097230 */ /* 0x000fe40000004100 */
[-C--:B------:R-:W-:Y:S01]  /*15950*/  FMUL.FTZ R27, R6, R13.reuse ;  /* 0x0000000d061b7220 */ /* 0x080fe20000410000 */
[--C-:B------:R-:W-:Y:S01]  /*15960*/  HADD2.F32 R4, -RZ, R5.reuse.H0_H0 ;  /* 0x20000005ff047230 */ /* 0x100fe20000004100 */
[----:B------:R-:W-:Y:S01]  /*15970*/  F2FP.F16.E4M3.UNPACK_B R10, R46.H1 ;  /* 0x0000002eff0a723e */ /* 0x000fe200030006ff */
[----:B------:R-:W-:Y:S02]  /*15980*/  HADD2.F32 R32, -RZ, R32.H1_H1 ;  /* 0x30000020ff207230 */ /* 0x000fe40000004100 */
[C---:B------:R-:W-:Y:S01]  /*15990*/  FMUL.FTZ R6, R9.reuse, R8 ;  /* 0x0000000809067220 */ /* 0x040fe20000410000 */
[----:B------:R-:W-:Y:S02]  /*159a0*/  HADD2.F32 R5, -RZ, R5.H1_H1 ;  /* 0x30000005ff057230 */ /* 0x000fe40000004100 */
[C---:B------:R-:W-:Y:S01]  /*159b0*/  FFMA.FTZ R21, R4.reuse, R13, -R21 ;  /* 0x0000000d04157223 */ /* 0x040fe20000010815 */
[----:B------:R-:W-:Y:S01]  /*159c0*/  FFMA.FTZ R27, R4, R15, R27 ;  /* 0x0000000f041b7223 */ /* 0x000fe2000001001b */
[----:B------:R-:W-:Y:S01]  /*159d0*/  F2FP.F16.E4M3.UNPACK_B R4, R37.H1 ;  /* 0x00000025ff04723e */ /* 0x000fe200030006ff */
[-C--:B------:R-:W-:Y:S01]  /*159e0*/  FMUL.FTZ R13, R9, R32.reuse ;  /* 0x00000020090d7220 */ /* 0x080fe20000410000 */
[----:B------:R-:W-:Y:S01]  /*159f0*/  FFMA.FTZ R32, R5, R32, -R6 ;  /* 0x0000002005207223 */ /* 0x000fe20000010806 */
[----:B------:R-:W-:Y:S01]  /*15a00*/  HADD2.F32 R9, -RZ, R10.H0_H0 ;  /* 0x2000000aff097230 */ /* 0x000fe20000004100 */
[----:B------:R-:W-:Y:S01]  /*15a10*/  F2FP.F16.E4M3.UNPACK_B R46, R46 ;  /* 0x0000002eff2e723e */ /* 0x000fe200020006ff */
[----:B------:R-:W-:-:S02]  /*15a20*/  HADD2.F32 R6, -RZ, R25.H0_H0 ;  /* 0x20000019ff067230 */ /* 0x000fc40000004100 */
[----:B------:R-:W-:Y:S01]  /*15a30*/  FFMA.FTZ R12, R5, R8, R13 ;  /* 0x00000008050c7223 */ /* 0x000fe2000001000d */
[--C-:B------:R-:W-:Y:S01]  /*15a40*/  HADD2.F32 R5, -RZ, R4.reuse.H0_H0 ;  /* 0x20000004ff057230 */ /* 0x100fe20000004100 */
[----:B------:R-:W-:Y:S01]  /*15a50*/  F2FP.F16.E4M3.UNPACK_B R37, R37 ;  /* 0x00000025ff25723e */ /* 0x000fe200020006ff */
[----:B------:R-:W-:Y:S02]  /*15a60*/  HADD2.F32 R8, -RZ, R4.H1_H1 ;  /* 0x30000004ff087230 */ /* 0x000fe40000004100 */
[C---:B------:R-:W-:Y:S01]  /*15a70*/  FMUL.FTZ R13, R6.reuse, R9 ;  /* 0x00000009060d7220 */ /* 0x040fe20000410000 */
[----:B------:R-:W-:Y:S02]  /*15a80*/  HADD2.F32 R4, -RZ, R14.H0_H0 ;  /* 0x2000000eff047230 */ /* 0x000fe40000004100 */
[----:B------:R-:W-:Y:S01]  /*15a90*/  FMUL.FTZ R15, R6, R5 ;  /* 0x00000005060f7220 */ /* 0x000fe20000410000 */
[----:B------:R-:W-:Y:S02]  /*15aa0*/  HADD2.F32 R10, -RZ, R10.H1_H1 ;  /* 0x3000000aff0a7230 */ /* 0x000fe40000004100 */
[----:B------:R-:W-:-:S02]  /*15ab0*/  HADD2.F32 R25, -RZ, R25.H1_H1 ;  /* 0x30000019ff197230 */ /* 0x000fc40000004100 */
[C---:B------:R-:W-:Y:S01]  /*15ac0*/  FFMA.FTZ R38, R4.reuse, R5, -R13 ;  /* 0x0000000504267223 */ /* 0x040fe2000001080d */
[----:B------:R-:W-:Y:S02]  /*15ad0*/  HADD2.F32 R14, -RZ, R14.H1_H1 ;  /* 0x3000000eff0e7230 */ /* 0x000fe40000004100 */
[----:B------:R-:W-:Y:S02]  /*15ae0*/  HADD2.F32 R6, -RZ, R37.H0_H0 ;  /* 0x20000025ff067230 */ /* 0x000fe40000004100 */
[C---:B------:R-:W-:Y:S01]  /*15af0*/  FMUL.FTZ R5, R25.reuse, R10 ;  /* 0x0000000a19057220 */ /* 0x040fe20000410000 */
[-C--:B------:R-:W-:Y:S01]  /*15b00*/  FMUL.FTZ R13, R25, R8.reuse ;  /* 0x00000008190d7220 */ /* 0x080fe20000410000 */
[----:B------:R-:W-:Y:S01]  /*15b10*/  FFMA.FTZ R25, R4, R9, R15 ;  /* 0x0000000904197223 */ /* 0x000fe2000001000f */
[----:B------:R-:W-:Y:S02]  /*15b20*/  HADD2.F32 R9, -RZ, R46.H0_H0 ;  /* 0x2000002eff097230 */ /* 0x000fe40000004100 */
[----:B------:R-:W-:Y:S01]  /*15b30*/  FFMA.FTZ R39, R14, R8, -R5 ;  /* 0x000000080e277223 */ /* 0x000fe20000010805 */
[----:B------:R-:W-:-:S02]  /*15b40*/  HADD2.F32 R5, -RZ, R11.H0_H0 ;  /* 0x2000000bff057230 */ /* 0x000fc40000004100 */
[----:B------:R-:W-:Y:S01]  /*15b50*/  FFMA.FTZ R52, R14, R10, R13 ;  /* 0x0000000a0e347223 */ /* 0x000fe2000001000d */
[----:B------:R-:W-:Y:S02]  /*15b60*/  HADD2.F32 R46, -RZ, R46.H1_H1 ;  /* 0x3000002eff2e7230 */ /* 0x000fe40000004100 */
[----:B------:R-:W-:Y:S02]  /*15b70*/  HADD2.F32 R11, -RZ, R11.H1_H1 ;  /* 0x3000000bff0b7230 */ /* 0x000fe40000004100 */
[C---:B------:R-:W-:Y:S01]  /*15b80*/  FMUL.FTZ R13, R5.reuse, R9 ;  /* 0x00000009050d7220 */ /* 0x040fe20000410000 */
[----:B------:R-:W-:Y:S02]  /*15b90*/  HADD2.F32 R8, -RZ, R37.H1_H1 ;  /* 0x30000025ff087230 */ /* 0x000fe40000004100 */
[----:B------:R-:W-:Y:S01]  /*15ba0*/  FMUL.FTZ R14, R5, R6 ;  /* 0x00000006050e7220 */ /* 0x000fe20000410000 */
[--C-:B------:R-:W-:Y:S02]  /*15bb0*/  HADD2.F32 R4, -RZ, R7.reuse.H0_H0 ;  /* 0x20000007ff047230 */ /* 0x100fe40000004100 */
[----:B------:R-:W-:Y:S01]  /*15bc0*/  FMUL.FTZ R26, R11, R46 ;  /* 0x0000002e0b1a7220 */ /* 0x000fe20000410000 */
[----:B------:R-:W-:-:S02]  /*15bd0*/  HADD2.F32 R7, -RZ, R7.H1_H1 ;  /* 0x30000007ff077230 */ /* 0x000fc40000004100 */
[----:B------:R-:W-:Y:S01]  /*15be0*/  FMUL.FTZ R11, R11, R8 ;  /* 0x000000080b0b7220 */ /* 0x000fe20000410000 */
[----:B------:R-:W-:Y:S01]  /*15bf0*/  F2FP.SATFINITE.E4M3.F32.PACK_AB_MERGE_C R38, R39, R38, RZ ;  /* 0x000000262726723e */ /* 0x000fe200048070ff */
[C---:B------:R-:W-:Y:S01]  /*15c00*/  FFMA.FTZ R10, R4.reuse, R6, -R13 ;  /* 0x00000006040a7223 */ /* 0x040fe2000001080d */
[----:B------:R-:W-:Y:S01]  /*15c10*/  FFMA.FTZ R6, R4, R9, R14 ;  /* 0x0000000904067223 */ /* 0x000fe2000001000e */
[C---:B------:R-:W-:Y:S01]  /*15c20*/  FFMA.FTZ R13, R7.reuse, R8, -R26 ;  /* 0x00000008070d7223 */ /* 0x040fe2000001081a */
[----:B------:R-:W-:Y:S01]  /*15c30*/  FFMA.FTZ R15, R7, R46, R11 ;  /* 0x0000002e070f7223 */ /* 0x000fe2000001000b */
[----:B------:R-:W-:Y:S02]  /*15c40*/  F2FP.SATFINITE.E4M3.F32.PACK_AB_MERGE_C R9, R44, R55, RZ ;  /* 0x000000372c09723e */ /* 0x000fe400048070ff */
[----:B------:R-:W-:Y:S02]  /*15c50*/  F2FP.SATFINITE.E4M3.F32.PACK_AB_MERGE_C R11, R61, R58, RZ ;  /* 0x0000003a3d0b723e */ /* 0x000fe400048070ff */
        /* <DEDUP_REMOVED lines=10> */
[----:B------:R-:W-:Y:S01]  /*15d00*/  F2FP.SATFINITE.E4M3.F32.PACK_AB_MERGE_C R7, R56, R45, R7 ;  /* 0x0000002d3807723e */ /* 0x000fe20004807007 */
[----:B------:R3:W-:Y:S01]  /*15d10*/  STS.128 [R217+0x14400], R8 ;  /* 0x01440008d9007388 */ /* 0x0007e20000000c00 */
[----:B------:R-:W-:Y:S02]  /*15d20*/  F2FP.SATFINITE.E4M3.F32.PACK_AB_MERGE_C R4, R12, R27, R4 ;  /* 0x0000001b0c04723e */ /* 0x000fe40004807004 */
[----:B------:R-:W-:-:S05]  /*15d30*/  F2FP.SATFINITE.E4M3.F32.PACK_AB_MERGE_C R6, R15, R6, R25 ;  /* 0x000000060f06723e */ /* 0x000fca0004807019 */
[----:B------:R3:W-:Y:S02]  /*15d40*/  STS.128 [R0+0x14400], R4 ;  /* 0x0144000400007388 */ /* 0x0007e40000000c00 */
.L_x_565:
[----:B------:R-:W-:Y:S05]  /*15d50*/  BSYNC B1 ;  /* 0x0000000000017941 */ /* 0x000fea0003800000 */
.L_x_564:
[----:B------:R-:W-:Y:S05]  /*15d60*/  @P2 BRA `(.L_x_543) ;  /* 0x0000000c00d82947 */ /* 0x000fea0003800000 */
[----:B--23-5:R-:W-:Y:S02]  /*15d70*/  SHF.R.U32.HI R4, RZ, 0x8, R40 ;  /* 0x00000008ff047819 */ /* 0x02cfe40000011628 */
[----:B------:R-:W-:Y:S02]  /*15d80*/  LOP3.LUT R0, R40, 0xff, RZ, 0xc0, !PT ;  /* 0x000000ff28007812 */ /* 0x000fe400078ec0ff */
[----:B------:R-:W-:Y:S02]  /*15d90*/  SHF.R.U32.HI R8, RZ, 0x8, R42 ;  /* 0x00000008ff087819 */ /* 0x000fe4000001162a */
[----:B------:R-:W-:Y:S02]  /*15da0*/  LOP3.LUT R5, R4, 0xff, RZ, 0xc0, !PT ;  /* 0x000000ff04057812 */ /* 0x000fe400078ec0ff */
[----:B------:R-:W-:Y:S02]  /*15db0*/  LEA.HI R3, R3, R221, RZ, 0x1c ;  /* 0x000000dd03037211 */ /* 0x000fe400078fe0ff */
[----:B------:R-:W-:-:S02]  /*15dc0*/  LOP3.LUT R4, R42, 0xff, RZ, 0xc0, !PT ;  /* 0x000000ff2a047812 */ /* 0x000fc400078ec0ff */
[----:B------:R-:W-:Y:S02]  /*15dd0*/  LOP3.LUT R9, R8, 0xff, RZ, 0xc0, !PT ;  /* 0x000000ff08097812 */ /* 0x000fe400078ec0ff */
[----:B------:R-:W-:Y:S02]  /*15de0*/  PRMT R13, R5, 0x7604, R0 ;  /* 0x00007604050d7816 */ /* 0x000fe40000000000 */
[----:B------:R-:W-:Y:S02]  /*15df0*/  SHF.R.S32.HI R0, RZ, 0x1f, R3 ;  /* 0x0000001fff007819 */ /* 0x000fe40000011403 */
[----:B------:R-:W-:Y:S02]  /*15e00*/  PRMT R15, R9, 0x7604, R4 ;  /* 0x00007604090f7816 */ /* 0x000fe40000000004 */
[----:B------:R-:W-:Y:S02]  /*15e10*/  LEA.HI R4, R0, R3, RZ, 0x2 ;  /* 0x0000000300047211 */ /* 0x000fe400078f10ff */
[----:B------:R-:W-:-:S02]  /*15e20*/  SHF.L.U32 R3, R3, 0x4, RZ ;  /* 0x0000000403037819 */ /* 0x000fc400000006ff */
[----:B------:R-:W-:Y:S01]  /*15e30*/  SHF.R.U32.HI R7, RZ, 0x8, R41 ;  /* 0x00000008ff077819 */ /* 0x000fe20000011629 */
[----:B------:R-:W-:Y:S01]  /*15e40*/  IMAD.SHL.U32 R4, R4, 0x800, RZ ;  /* 0x0000080004047824 */ /* 0x000fe200078e00ff */
[----:B------:R-:W-:Y:S02]  /*15e50*/  LOP3.LUT R0, R172, 0x30, R3, 0xf8, !PT ;  /* 0x00000030ac007812 */ /* 0x000fe400078ef803 */
[----:B------:R-:W-:Y:S02]  /*15e60*/  LOP3.LUT R6, R41, 0xff, RZ, 0xc0, !PT ;  /* 0x000000ff29067812 */ /* 0x000fe400078ec0ff */
[----:B------:R-:W-:Y:S02]  /*15e70*/  LOP3.LUT R7, R7, 0xff, RZ, 0xc0, !PT ;  /* 0x000000ff07077812 */ /* 0x000fe400078ec0ff */
[----:B------:R-:W-:Y:S02]  /*15e80*/  SHF.R.U32.HI R8, RZ, 0x8, R28 ;  /* 0x00000008ff087819 */ /* 0x000fe4000001161c */
[----:B------:R-:W-:-:S02]  /*15e90*/  LOP3.LUT R0, R0, R173, RZ, 0x3c, !PT ;  /* 0x000000ad00007212 */ /* 0x000fc400078e3cff */
[----:B------:R-:W-:Y:S02]  /*15ea0*/  LOP3.LUT R3, R4, 0xffffe000, RZ, 0xc0, !PT ;  /* 0xffffe00004037812 */ /* 0x000fe400078ec0ff */
[----:B------:R-:W-:Y:S02]  /*15eb0*/  PRMT R12, R7, 0x7604, R6 ;  /* 0x00007604070c7816 */ /* 0x000fe40000000006 */
[----:B------:R-:W-:Y:S02]  /*15ec0*/  LOP3.LUT R7, R28, 0xff, RZ, 0xc0, !PT ;  /* 0x000000ff1c077812 */ /* 0x000fe400078ec0ff */
[----:B------:R-:W-:Y:S02]  /*15ed0*/  LOP3.LUT R8, R8, 0xff, RZ, 0xc0, !PT ;  /* 0x000000ff08087812 */ /* 0x000fe400078ec0ff */
[----:B------:R-:W-:Y:S02]  /*15ee0*/  IADD3 R3, R0, R174, R3 ;  /* 0x000000ae00037210 */ /* 0x000fe40007ffe003 */
[----:B------:R-:W-:-:S02]  /*15ef0*/  PRMT R25, R8, 0x7604, R7 ;  /* 0x0000760408197816 */ /* 0x000fc40000000007 */
[----:B------:R-:W-:Y:S01]  /*15f00*/  SHF.R.U32.HI R6, RZ, 0x8, R43 ;  /* 0x00000008ff067819 */ /* 0x000fe2000001162b */
[----:B------:R-:W-:Y:S01]  /*15f10*/  IMAD.IADD R0, R18, 0x1, R3 ;  /* 0x0000000112007824 */ /* 0x000fe200078e0203 */
[----:B------:R-:W-:Y:S02]  /*15f20*/  SHF.R.U32.HI R8, RZ, 0x8, R29 ;  /* 0x00000008ff087819 */ /* 0x000fe4000001161d */
[----:B------:R-:W-:Y:S02]  /*15f30*/  LOP3.LUT R5, R43, 0xff, RZ, 0xc0, !PT ;  /* 0x000000ff2b057812 */ /* 0x000fe400078ec0ff */
[----:B------:R-:W-:Y:S02]  /*15f40*/  LOP3.LUT R6, R6, 0xff, RZ, 0xc0, !PT ;  /* 0x000000ff06067812 */ /* 0x000fe400078ec0ff */
[----:B------:R-:W-:Y:S02]  /*15f50*/  LOP3.LUT R3, R8, 0xff, RZ, 0xc0, !PT ;  /* 0x000000ff08037812 */ /* 0x000fe400078ec0ff */
[----:B------:R-:W2:Y:S01]  /*15f60*/  LDS.128 R8, [R0+0x14400] ;  /* 0x0144000000087984 */ /* 0x000ea20000000c00 */
[----:B------:R-:W-:-:S02]  /*15f70*/  PRMT R14, R6, 0x7604, R5 ;  /* 0x00007604060e7816 */ /* 0x000fc40000000005 */
[----:B------:R-:W-:Y:S01]  /*15f80*/  SHF.R.U32.HI R27, RZ, 0x8, R31 ;  /* 0x00000008ff1b7819 */ /* 0x000fe2000001161f */
[----:B------:R-:W3:Y:S01]  /*15f90*/  LDS.128 R4, [R216+0x14400] ;  /* 0x01440000d8047984 */ /* 0x000ee20000000c00 */
[----:B------:R-:W-:Y:S02]  /*15fa0*/  LOP3.LUT R20, R29, 0xff, RZ, 0xc0, !PT ;  /* 0x000000ff1d147812 */ /* 0x000fe400078ec0ff */
[----:B------:R-:W-:Y:S02]  /*15fb0*/  LOP3.LUT R26, R31, 0xff, RZ, 0xc0, !PT ;  /* 0x000000ff1f1a7812 */ /* 0x000fe400078ec0ff */
[----:B------:R-:W-:Y:S02]  /*15fc0*/  LOP3.LUT R27, R27, 0xff, RZ, 0xc0, !PT ;  /* 0x000000ff1b1b7812 */ /* 0x000fe400078ec0ff */
[----:B------:R-:W-:Y:S02]  /*15fd0*/  PRMT R20, R3, 0x7604, R20 ;  /* 0x0000760403147816 */ /* 0x000fe40000000014 */
[----:B------:R-:W-:-:S02]  /*15fe0*/  SHF.R.U32.HI R3, RZ, 0x10, R41 ;  /* 0x00000010ff037819 */ /* 0x000fc40000011629 */
[----:B------:R-:W-:Y:S02]  /*15ff0*/  PRMT R26, R27, 0x7604, R26 ;  /* 0x000076041b1a7816 */ /* 0x000fe4000000001a */
[----:B------:R-:W-:Y:S01]  /*16000*/  SHF.R.U32.HI R27, RZ, 0x10, R29 ;  /* 0x00000010ff1b7819 */ /* 0x000fe2000001161d */
[----:B------:R-:W-:Y:S01]  /*16010*/  IMAD.U32 R3, R3, 0x10000, RZ ;  /* 0x0001000003037824 */ /* 0x000fe200078e00ff */
[----:B------:R-:W-:Y:S02]  /*16020*/  SHF.R.U32.HI R24, RZ, 0x8, R30 ;  /* 0x00000008ff187819 */ /* 0x000fe4000001161e */
[----:B------:R-:W-:Y:S01]  /*16030*/  LOP3.LUT R21, R30, 0xff, RZ, 0xc0, !PT ;  /* 0x000000ff1e157812 */ /* 0x000fe200078ec0ff */
[----:B------:R-:W-:Y:S01]  /*16040*/  IMAD.U32 R27, R27, 0x10000, RZ ;  /* 0x000100001b1b7824 */ /* 0x000fe200078e00ff */
[----:B------:R-:W-:Y:S02]  /*16050*/  LOP3.LUT R24, R24, 0xff, RZ, 0xc0, !PT ;  /* 0x000000ff18187812 */ /* 0x000fe400078ec0ff */
[----:B------:R-:W-:-:S02]  /*16060*/  LOP3.LUT R13, R13, 0xff0000, R40, 0xf8, !PT ;  /* 0x00ff00000d0d7812 */ /* 0x000fc400078ef828 */
[----:B------:R-:W-:Y:S02]  /*16070*/  SHF.R.U32.HI R37, RZ, 0x10, R31 ;  /* 0x00000010ff257819 */ /* 0x000fe4000001161f */
[----:B------:R-:W-:Y:S02]  /*16080*/  LOP3.LUT R3, R12, 0xff0000, R3, 0xf8, !PT ;  /* 0x00ff00000c037812 */ /* 0x000fe400078ef803 */
[----:B------:R-:W-:Y:S01]  /*16090*/  PRMT R33, R24, 0x7604, R21 ;  /* 0x0000760418217816 */ /* 0x000fe20000000015 */
[----:B------:R-:W-:Y:S01]  /*160a0*/  IMAD.U32 R37, R37, 0x10000, RZ ;  /* 0x0001000025257824 */ /* 0x000fe200078e00ff */
[----:B------:R-:W-:Y:S02]  /*160b0*/  LOP3.LUT R35, R20, 0xff0000, R27, 0xf8, !PT ;  /* 0x00ff000014237812 */ /* 0x000fe400078ef81b */
[----:B------:R-:W-:Y:S02]  /*160c0*/  LOP3.LUT R27, R13, 0xff000000, R40, 0xf8, !PT ;  /* 0xff0000000d1b7812 */ /* 0x000fe400078ef828 */
[----:B------:R-:W-:-:S02]  /*160d0*/  LOP3.LUT R40, R3, 0xff000000, R41, 0xf8, !PT ;  /* 0xff00000003287812 */ /* 0x000fc400078ef829 */
[----:B------:R-:W-:Y:S02]  /*160e0*/  LOP3.LUT R3, R33, 0xff0000, R30, 0xf8, !PT ;  /* 0x00ff000021037812 */ /* 0x000fe400078ef81e */
[----:B------:R-:W-:Y:S02]  /*160f0*/  LOP3.LUT R35, R35, 0xff000000, R29, 0xf8, !PT ;  /* 0xff00000023237812 */ /* 0x000fe400078ef81d */
[----:B------:R-:W-:Y:S02]  /*16100*/  SHF.R.U32.HI R21, RZ, 0x10, R43 ;  /* 0x00000010ff157819 */ /* 0x000fe4000001162b */
[----:B------:R-:W-:Y:S02]  /*16110*/  LOP3.LUT R25, R25, 0xff0000, R28, 0xf8, !PT ;  /* 0x00ff000019197812 */ /* 0x000fe400078ef81c */
[----:B------:R-:W-:Y:S02]  /*16120*/  LOP3.LUT R34, R3, 0xff000000, R30, 0xf8, !PT ;  /* 0xff00000003227812 */ /* 0x000fe400078ef81e */
[----:B------:R-:W-:-:S02]  /*16130*/  LOP3.LUT R37, R26, 0xff0000, R37, 0xf8, !PT ;  /* 0x00ff00001a257812 */ /* 0x000fc400078ef825 */
[----:B------:R-:W-:Y:S02]  /*16140*/  F2FP.F16.E4M3.UNPACK_B R30, R35 ;  /* 0x00000023ff1e723e */ /* 0x000fe400020006ff */
[----:B--2---:R-:W-:Y:S02]  /*16150*/  F2FP.F16.E4M3.UNPACK_B R20, R9 ;  /* 0x00000009ff14723e */ /* 0x004fe400020006ff */
[----:B------:R-:W-:Y:S02]  /*16160*/  SHF.L.U32 R21, R21, 0x10, RZ ;  /* 0x0000001015157819 */ /* 0x000fe400000006ff */
[----:B------:R-:W-:Y:S01]  /*16170*/  LOP3.LUT R15, R15, 0xff0000, R42, 0xf8, !PT ;  /* 0x00ff00000f0f7812 */ /* 0x000fe200078ef82a */
[--C-:B------:R-:W-:Y:S01]  /*16180*/  HADD2.F32 R24, -RZ, R20.reuse.H0_H0 ;  /* 0x20000014ff187230 */ /* 0x100fe20000004100 */
[----:B------:R-:W-:Y:S01]  /*16190*/  LOP3.LUT R33, R25, 0xff000000, R28, 0xf8, !PT ;  /* 0xff00000019217812 */ /* 0x000fe200078ef81c */
[----:B------:R-:W-:Y:S01]  /*161a0*/  HADD2.F32 R20, -RZ, R20.H1_H1 ;  /* 0x30000014ff147230 */ /* 0x000fe20000004100 */
[----:B------:R-:W-:Y:S01]  /*161b0*/  LOP3.LUT R36, R37, 0xff000000, R31, 0xf8, !PT ;  /* 0xff00000025247812 */ /* 0x000fe200078ef81f */
[----:B------:R-:W-:Y:S01]  /*161c0*/  HADD2.F32 R31, -RZ, R30.H0_H0 ;  /* 0x2000001eff1f7230 */ /* 0x000fe20000004100 */
[----:B---3--:R-:W-:-:S02]  /*161d0*/  F2FP.F16.E4M3.UNPACK_B R12, R5 ;  /* 0x00000005ff0c723e */ /* 0x008fc400020006ff */
[----:B------:R-:W-:Y:S02]  /*161e0*/  F2FP.F16.E4M3.UNPACK_B R28, R40 ;  /* 0x00000028ff1c723e */ /* 0x000fe400020006ff */
[----:B------:R-:W-:Y:S01]  /*161f0*/  LOP3.LUT R21, R14, 0xff0000, R21, 0xf8, !PT ;  /* 0x00ff00000e157812 */ /* 0x000fe200078ef815 */
[C---:B------:R-:W-:Y:S01]  /*16200*/  FMUL.FTZ R37, R24.reuse, R31 ;  /* 0x0000001f18257220 */ /* 0x040fe20000410000 */
[----:B------:R-:W-:Y:S01]  /*16210*/  LOP3.LUT R32, R15, 0xff000000, R42, 0xf8, !PT ;  /* 0xff0000000f207812 */ /* 0x000fe200078ef82a */
[----:B------:R-:W-:Y:S01]  /*16220*/  HADD2.F32 R29, -RZ, R28.H0_H0 ;  /* 0x2000001cff1d7230 */ /* 0x000fe20000004100 */
[-C--:B------:R-:W-:Y:S02]  /*16230*/  F2FP.F16.E4M3.UNPACK_B R14, R7.reuse ;  /* 0x00000007ff0e723e */ /* 0x080fe400020006ff */
[----:B------:R-:W-:Y:S02]  /*16240*/  F2FP.F16.E4M3.UNPACK_B R15, R7.H1 ;  /* 0x00000007ff0f723e */ /* 0x000fe400030006ff */
[-C--:B------:R-:W-:Y:S01]  /*16250*/  F2FP.F16.E4M3.UNPACK_B R7, R6.reuse ;  /* 0x00000006ff07723e */ /* 0x080fe200020006ff */
[----:B------:R-:W-:Y:S01]  /*16260*/  FMUL.FTZ R44, R24, R29 ;  /* 0x0000001d182c7220 */ /* 0x000fe20000410000 */
[----:B------:R-:W-:Y:S01]  /*16270*/  F2FP.F16.E4M3.UNPACK_B R13, R6.H1 ;  /* 0x00000006ff0d723e */ /* 0x000fe200030006ff */
[--C-:B------:R-:W-:Y:S01]  /*16280*/  HADD2.F32 R6, -RZ, R12.reuse.H0_H0 ;  /* 0x2000000cff067230 */ /* 0x100fe20000004100 */
[----:B------:R-:W-:Y:S01]  /*16290*/  LOP3.LUT R42, R21, 0xff000000, R43, 0xf8, !PT ;  /* 0xff000000152a7812 */ /* 0x000fe200078ef82b */
[----:B------:R-:W-:Y:S01]  /*162a0*/  HADD2.F32 R12, -RZ, R12.H1_H1 ;  /* 0x3000000cff0c7230 */ /* 0x000fe20000004100 */
[----:B------:R-:W-:-:S02]  /*162b0*/  F2FP.F16.E4M3.UNPACK_B R21, R9.H1 ;  /* 0x00000009ff15723e */ /* 0x000fc400030006ff */
[C---:B------:R-:W-:Y:S01]  /*162c0*/  FFMA.FTZ R38, R6.reuse, R29, -R37 ;  /* 0x0000001d06267223 */ /* 0x040fe20000010825 */
[----:B------:R-:W-:Y:S01]  /*162d0*/  F2FP.F16.E4M3.UNPACK_B R35, R35.H1 ;  /* 0x00000023ff23723e */ /* 0x000fe200030006ff */
[----:B------:R-:W-:Y:S01]  /*162e0*/  HADD2.F32 R37, -RZ, R30.H1_H1 ;  /* 0x3000001eff257230 */ /* 0x000fe20000004100 */
[----:B------:R-:W-:Y:S01]  /*162f0*/  F2FP.F16.E4M3.UNPACK_B R40, R40.H1 ;  /* 0x00000028ff28723e */ /* 0x000fe200030006ff */
[----:B------:R-:W-:Y:S01]  /*16300*/  HADD2.F32 R29, -RZ, R28.H1_H1 ;  /* 0x3000001cff1d7230 */ /* 0x000fe20000004100 */
[----:B------:R-:W-:Y:S01]  /*16310*/  F2FP.F16.E4M3.UNPACK_B R25, R11 ;  /* 0x0000000bff19723e */ /* 0x000fe200020006ff */
[----:B------:R-:W-:Y:S01]  /*16320*/  FFMA.FTZ R44, R6, R31, R44 ;  /* 0x0000001f062c7223 */ /* 0x000fe2000001002c */
[----:B------:R-:W-:Y:S01]  /*16330*/  F2FP.F16.E4M3.UNPACK_B R26, R11.H1 ;  /* 0x0000000bff1a723e */ /* 0x000fe200030006ff */
[----:B------:R-:W-:Y:S01]  /*16340*/  HADD2.F32 R39, -RZ, R35.H0_H0 ;  /* 0x20000023ff277230 */ /* 0x000fe20000004100 */
[-C--:B------:R-:W-:Y:S01]  /*16350*/  F2FP.F16.E4M3.UNPACK_B R11, R10.reuse ;  /* 0x0000000aff0b723e */ /* 0x080fe200020006ff */
[----:B------:R-:W-:Y:S01]  /*16360*/  HADD2.F32 R31, -RZ, R40.H0_H0 ;  /* 0x20000028ff1f7230 */ /* 0x000fe20000004100 */
[----:B------:R-:W-:Y:S01]  /*16370*/  F2FP.F16.E4M3.UNPACK_B R24, R10.H1 ;  /* 0x0000000aff18723e */ /* 0x000fe200030006ff */
[----:B------:R-:W-:Y:S01]  /*16380*/  HADD2.F32 R10, -RZ, R21.H0_H0 ;  /* 0x20000015ff0a7230 */ /* 0x000fe20000004100 */
[----:B------:R-:W-:Y:S01]  /*16390*/  F2FP.F16.E4M3.UNPACK_B R5, R5.H1 ;  /* 0x00000005ff05723e */ /* 0x000fe200030006ff */
[C---:B------:R-:W-:Y:S01]  /*163a0*/  FMUL.FTZ R41, R20.reuse, R37 ;  /* 0x0000002514297220 */ /* 0x040fe20000410000 */
[----:B------:R-:W-:Y:S01]  /*163b0*/  FMUL.FTZ R20, R20, R29 ;  /* 0x0000001d14147220 */ /* 0x000fe20000410000 */
[----:B------:R-:W-:Y:S01]  /*163c0*/  F2FP.F16.E4M3.UNPACK_B R28, R36 ;  /* 0x00000024ff1c723e */ /* 0x000fe200020006ff */
[----:B------:R-:W-:Y:S01]  /*163d0*/  FMUL.FTZ R43, R10, R39 ;  /* 0x000000270a2b7220 */ /* 0x000fe20000410000 */
[----:B------:R-:W-:-:S02]  /*163e0*/  HADD2.F32 R6, -RZ, R5.H0_H0 ;  /* 0x20000005ff067230 */ /* 0x000fc40000004100 */
[----:B------:R-:W-:Y:S01]  /*163f0*/  FMUL.FTZ R10, R10, R31 ;  /* 0x0000001f0a0a7220 */ /* 0x000fe20000410000 */
[C---:B------:R-:W-:Y:S01]  /*16400*/  FFMA.FTZ R41, R12.reuse, R29, -R41 ;  /* 0x0000001d0c297223 */ /* 0x040fe20000010829 */
[----:B------:R-:W-:Y:S01]  /*16410*/  FFMA.FTZ R37, R12, R37, R20 ;  /* 0x000000250c257223 */ /* 0x000fe20000010014 */
[----:B------:R-:W-:Y:S01]  /*16420*/  F2FP.F16.E4M3.UNPACK_B R12, R42 ;  /* 0x0000002aff0c723e */ /* 0x000fe200020006ff */
[C---:B------:R-:W-:Y:S01]  /*16430*/  FFMA.FTZ R43, R6.reuse, R31, -R43 ;  /* 0x0000001f062b7223 */ /* 0x040fe2000001082b */
[----:B------:R-:W-:Y:S01]  /*16440*/  FFMA.FTZ R39, R6, R39, R10 ;  /* 0x0000002706277223 */ /* 0x000fe2000001000a */
[----:B------:R-:W-:Y:S01]  /*16450*/  HADD2.F32 R20, -RZ, R35.H1_H1 ;  /* 0x30000023ff147230 */ /* 0x000fe20000004100 */
[----:B------:R-:W-:Y:S01]  /*16460*/  F2FP.F16.E4M3.UNPACK_B R36, R36.H1 ;  /* 0x00000024ff24723e */ /* 0x000fe200030006ff */
[----:B------:R-:W-:Y:S01]  /*16470*/  HADD2.F32 R21, -RZ, R21.H1_H1 ;  /* 0x30000015ff157230 */ /* 0x000fe20000004100 */
[----:B------:R-:W-:Y:S01]  /*16480*/  F2FP.F16.E4M3.UNPACK_B R42, R42.H1 ;  /* 0x0000002aff2a723e */ /* 0x000fe200030006ff */
[----:B------:R-:W-:Y:S01]  /*16490*/  HADD2.F32 R31, -RZ, R28.H0_H0 ;  /* 0x2000001cff1f7230 */ /* 0x000fe20000004100 */
[----:B------:R-:W-:Y:S01]  /*164a0*/  F2FP.F16.E4M3.UNPACK_B R9, R8 ;  /* 0x00000008ff09723e */ /* 0x000fe200020006ff */
[----:B------:R-:W-:-:S02]  /*164b0*/  HADD2.F32 R10, -RZ, R25.H0_H0 ;  /* 0x20000019ff0a7230 */ /* 0x000fc40000004100 */
[C---:B------:R-:W-:Y:S01]  /*164c0*/  FMUL.FTZ R30, R21.reuse, R20 ;  /* 0x00000014151e7220 */ /* 0x040fe20000410000 */
[----:B------:R-:W-:Y:S01]  /*164d0*/  HADD2.F32 R40, -RZ, R40.H1_H1 ;  /* 0x30000028ff287230 */ /* 0x000fe20000004100 */
[----:B------:R-:W-:Y:S01]  /*164e0*/  F2FP.F16.E4M3.UNPACK_B R8, R8.H1 ;  /* 0x00000008ff08723e */ /* 0x000fe200030006ff */
[----:B------:R-:W-:Y:S02]  /*164f0*/  HADD2.F32 R29, -RZ, R12.H0_H0 ;  /* 0x2000000cff1d7230 */ /* 0x000fe40000004100 */
[C---:B------:R-:W-:Y:S01]  /*16500*/  FMUL.FTZ R35, R10.reuse, R31 ;  /* 0x0000001f0a237220 */ /* 0x040fe20000410000 */
[----:B------:R-:W-:Y:S02]  /*16510*/  HADD2.F32 R5, -RZ, R5.H1_H1 ;  /* 0x30000005ff057230 */ /* 0x000fe40000004100 */
[----:B------:R-:W-:Y:S01]  /*16520*/  FMUL.FTZ R21, R21, R40 ;  /* 0x0000002815157220 */ /* 0x000fe20000410000 */
[----:B------:R-:W-:Y:S02]  /*16530*/  HADD2.F32 R6, -RZ, R14.H0_H0 ;  /* 0x2000000eff067230 */ /* 0x000fe40000004100 */
[----:B------:R-:W-:Y:S01]  /*16540*/  FMUL.FTZ R10, R10, R29 ;  /* 0x0000001d0a0a7220 */ /* 0x000fe20000410000 */
[----:B------:R-:W-:-:S02]  /*16550*/  HADD2.F32 R28, -RZ, R28.H1_H1 ;  /* 0x3000001cff1c7230 */ /* 0x000fc40000004100 */
[C---:B------:R-:W-:Y:S01]  /*16560*/  FFMA.FTZ R30, R5.reuse, R40, -R30 ;  /* 0x00000028051e7223 */ /* 0x040fe2000001081e */
[----:B------:R-:W-:Y:S01]  /*16570*/  FFMA.FTZ R40, R5, R20, R21 ;  /* 0x0000001405287223 */ /* 0x000fe20000010015 */
[C---:B------:R-:W-:Y:S01]  /*16580*/  FFMA.FTZ R35, R6.reuse, R29, -R35 ;  /* 0x0000001d06237223 */ /* 0x040fe20000010823 */
[----:B------:R-:W-:Y:S01]  /*16590*/  FFMA.FTZ R45, R6, R31, R10 ;  /* 0x0000001f062d7223 */ /* 0x000fe2000001000a */
[----:B------:R-:W-:Y:S01]  /*165a0*/  HADD2.F32 R20, -RZ, R36.H0_H0 ;  /* 0x20000024ff147230 */ /* 0x000fe20000004100 */
[-C--:B------:R-:W-:Y:S01]  /*165b0*/  F2FP.F16.E4M3.UNPACK_B R3, R4.reuse ;  /* 0x00000004ff03723e */ /* 0x080fe200020006ff */
[----:B------:R-:W-:Y:S01]  /*165c0*/  HADD2.F32 R6, -RZ, R26.H0_H0 ;  /* 0x2000001aff067230 */ /* 0x000fe20000004100 */
[----:B------:R-:W-:Y:S01]  /*165d0*/  F2FP.F16.E4M3.UNPACK_B R4, R4.H1 ;  /* 0x00000004ff04723e */ /* 0x000fe200030006ff */
[----:B------:R-:W-:Y:S02]  /*165e0*/  HADD2.F32 R25, -RZ, R25.H1_H1 ;  /* 0x30000019ff197230 */ /* 0x000fe40000004100 */
[----:B------:R-:W-:-:S02]  /*165f0*/  HADD2.F32 R12, -RZ, R12.H1_H1 ;  /* 0x3000000cff0c7230 */ /* 0x000fc40000004100 */
[C---:B------:R-:W-:Y:S01]  /*16600*/  FMUL.FTZ R52, R6.reuse, R20 ;  /* 0x0000001406347220 */ /* 0x040fe20000410000 */
[----:B------:R-:W-:Y:S02]  /*16610*/  HADD2.F32 R10, -RZ, R42.H0_H0 ;  /* 0x2000002aff0a7230 */ /* 0x000fe40000004100 */
[C---:B------:R-:W-:Y:S01]  /*16620*/  FMUL.FTZ R21, R25.reuse, R28 ;  /* 0x0000001c19157220 */ /* 0x040fe20000410000 */
[----:B------:R-:W-:Y:S02]  /*16630*/  HADD2.F32 R5, -RZ, R15.H0_H0 ;  /* 0x2000000fff057230 */ /* 0x000fe40000004100 */
[----:B------:R-:W-:Y:S01]  /*16640*/  FMUL.FTZ R25, R25, R12 ;  /* 0x0000000c19197220 */ /* 0x000fe20000410000 */
[----:B------:R-:W-:Y:S02]  /*16650*/  HADD2.F32 R14, -RZ, R14.H1_H1 ;  /* 0x3000000eff0e7230 */ /* 0x000fe40000004100 */
[----:B------:R-:W-:Y:S01]  /*16660*/  FMUL.FTZ R29, R6, R10 ;  /* 0x0000000a061d7220 */ /* 0x000fe20000410000 */
[----:B------:R-:W-:-:S02]  /*16670*/  HADD2.F32 R36, -RZ, R36.H1_H1 ;  /* 0x30000024ff247230 */ /* 0x000fc40000004100 */
[C---:B------:R-:W-:Y:S01]  /*16680*/  FFMA.FTZ R52, R5.reuse, R10, -R52 ;  /* 0x0000000a05347223 */ /* 0x040fe20000010834 */
[----:B------:R-:W-:Y:S01]  /*16690*/  F2FP.F16.E4M3.UNPACK_B R10, R27.H1 ;  /* 0x0000001bff0a723e */ /* 0x000fe200030006ff */
[C---:B------:R-:W-:Y:S01]  /*166a0*/  FFMA.FTZ R46, R14.reuse, R12, -R21 ;  /* 0x0000000c0e2e7223 */ /* 0x040fe20000010815 */
[----:B------:R-:W-:Y:S01]  /*166b0*/  FFMA.FTZ R48, R14, R28, R25 ;  /* 0x0000001c0e307223 */ /* 0x000fe20000010019 */
[----:B------:R-:W-:Y:S01]  /*166c0*/  HADD2.F32 R26, -RZ, R26.H1_H1 ;  /* 0x3000001aff1a7230 */ /* 0x000fe20000004100 */
[----:B------:R-:W-:Y:S01]  /*166d0*/  F2FP.F16.E4M3.UNPACK_B R14, R33.H1 ;  /* 0x00000021ff0e723e */ /* 0x000fe200030006ff */
[----:B------:R-:W-:Y:S02]  /*166e0*/  HADD2.F32 R42, -RZ, R42.H1_H1 ;  /* 0x3000002aff2a7230 */ /* 0x000fe40000004100 */
[----:B------:R-:W-:Y:S01]  /*166f0*/  FFMA.FTZ R47, R5, R20, R29 ;  /* 0x00000014052f7223 */ /* 0x000fe2000001001d */
[----:B------:R-:W-:Y:S02]  /*16700*/  HADD2.F32 R6, -RZ, R8.H0_H0 ;  /* 0x20000008ff067230 */ /* 0x000fe40000004100 */
[----:B------:R-:W-:Y:S01]  /*16710*/  FMUL.FTZ R28, R26, R36 ;  /* 0x000000241a1c7220 */ /* 0x000fe20000410000 */
[----:B------:R-:W-:-:S02]  /*16720*/  HADD2.F32 R12, -RZ, R10.H0_H0 ;  /* 0x2000000aff0c7230 */ /* 0x000fc40000004100 */
[----:B------:R-:W-:Y:S01]  /*16730*/  FMUL.FTZ R25, R26, R42 ;  /* 0x0000002a1a197220 */ /* 0x000fe20000410000 */
[----:B------:R-:W-:Y:S01]  /*16740*/  HADD2.F32 R15, -RZ, R15.H1_H1 ;  /* 0x3000000fff0f7230 */ /* 0x000fe20000004100 */
[----:B------:R-:W-:Y:S01]  /*16750*/  F2FP.F16.E4M3.UNPACK_B R33, R33 ;  /* 0x00000021ff21723e */ /* 0x000fe200020006ff */
[----:B------:R-:W-:Y:S02]  /*16760*/  HADD2.F32 R20, -RZ, R14.H0_H0 ;  /* 0x2000000eff147230 */ /* 0x000fe40000004100 */
[----:B------:R-:W-:Y:S01]  /*16770*/  FMUL.FTZ R21, R6, R12 ;  /* 0x0000000c06157220 */ /* 0x000fe20000410000 */
[----:B------:R-:W-:Y:S02]  /*16780*/  HADD2.F32 R5, -RZ, R4.H0_H0 ;  /* 0x20000004ff057230 */ /* 0x000fe40000004100 */
[C---:B------:R-:W-:Y:S01]  /*16790*/  FFMA.FTZ R49, R15.reuse, R42, -R28 ;  /* 0x0000002a0f317223 */ /* 0x040fe2000001081c */
[----:B------:R-:W-:Y:S01]  /*167a0*/  FFMA.FTZ R42, R15, R36, R25 ;  /* 0x000000240f2a7223 */ /* 0x000fe20000010019 */
[----:B------:R-:W-:-:S02]  /*167b0*/  HADD2.F32 R8, -RZ, R8.H1_H1 ;  /* 0x30000008ff087230 */ /* 0x000fc40000004100 */
[-C--:B------:R-:W-:Y:S01]  /*167c0*/  FMUL.FTZ R26, R6, R20.reuse ;  /* 0x00000014061a7220 */ /* 0x080fe20000410000 */
[C---:B------:R-:W-:Y:S01]  /*167d0*/  FFMA.FTZ R25, R5.reuse, R20, R21 ;  /* 0x0000001405197223 */ /* 0x040fe20000010015 */
[----:B------:R-:W-:Y:S01]  /*167e0*/  HADD2.F32 R21, -RZ, R14.H1_H1 ;  /* 0x3000000eff157230 */ /* 0x000fe20000004100 */
[----:B------:R-:W-:Y:S01]  /*167f0*/  F2FP.F16.E4M3.UNPACK_B R27, R27 ;  /* 0x0000001bff1b723e */ /* 0x000fe200020006ff */
[----:B------:R-:W-:Y:S02]  /*16800*/  HADD2.F32 R15, -RZ, R10.H1_H1 ;  /* 0x3000000aff0f7230 */ /* 0x000fe40000004100 */
[----:B------:R-:W-:Y:S01]  /*16810*/  FFMA.FTZ R26, R5, R12, -R26 ;  /* 0x0000000c051a7223 */ /* 0x000fe2000001081a */
[----:B------:R-:W-:Y:S02]  /*16820*/  HADD2.F32 R4, -RZ, R4.H1_H1 ;  /* 0x30000004ff047230 */ /* 0x000fe40000004100 */
[----:B------:R-:W-:Y:S01]  /*16830*/  FMUL.FTZ R29, R8, R21 ;  /* 0x00000015081d7220 */ /* 0x000fe20000410000 */
[----:B------:R-:W-:-:S02]  /*16840*/  HADD2.F32 R5, -RZ, R9.H0_H0 ;  /* 0x20000009ff057230 */ /* 0x000fc40000004100 */
[-C--:B------:R-:W-:Y:S01]  /*16850*/  FMUL.FTZ R6, R8, R15.reuse ;  /* 0x0000000f08067220 */ /* 0x080fe20000410000 */
[--C-:B------:R-:W-:Y:S02]  /*16860*/  HADD2.F32 R8, -RZ, R33.reuse.H0_H0 ;  /* 0x20000021ff087230 */ /* 0x100fe40000004100 */
[C---:B------:R-:W-:Y:S01]  /*16870*/  FFMA.FTZ R29, R4.reuse, R15, -R29 ;  /* 0x0000000f041d7223 */ /* 0x040fe2000001081d */
[----:B------:R-:W-:Y:S02]  /*16880*/  HADD2.F32 R10, -RZ, R33.H1_H1 ;  /* 0x30000021ff0a7230 */ /* 0x000fe40000004100 */
[----:B------:R-:W-:Y:S01]  /*16890*/  FFMA.FTZ R28, R4, R21, R6 ;  /* 0x00000015041c7223 */ /* 0x000fe20000010006 */
[----:B------:R-:W-:Y:S02]  /*168a0*/  HADD2.F32 R6, -RZ, R27.H0_H0 ;  /* 0x2000001bff067230 */ /* 0x000fe40000004100 */
[----:B------:R-:W-:Y:S01]  /*168b0*/  FMUL.FTZ R15, R5, R8 ;  /* 0x00000008050f7220 */ /* 0x000fe20000410000 */
[----:B------:R-:W-:Y:S01]  /*168c0*/  HADD2.F32 R4, -RZ, R3.H0_H0 ;  /* 0x20000003ff047230 */ /* 0x000fe20000004100 */
[----:B------:R-:W-:Y:S01]  /*168d0*/  F2FP.F16.E4M3.UNPACK_B R12, R34.H1 ;  /* 0x00000022ff0c723e */ /* 0x000fe200030006ff */
[----:B------:R-:W-:-:S02]  /*168e0*/  HADD2.F32 R9, -RZ, R9.H1_H1 ;  /* 0x30000009ff097230 */ /* 0x000fc40000004100 */
[-C--:B------:R-:W-:Y:S01]  /*168f0*/  FMUL.FTZ R5, R5, R6.reuse ;  /* 0x0000000605057220 */ /* 0x080fe20000410000 */
[----:B------:R-:W-:Y:S02]  /*16900*/  HADD2.F32 R3, -RZ, R3.H1_H1 ;  /* 0x30000003ff037230 */ /* 0x000fe40000004100 */
[C---:B------:R-:W-:Y:S01]  /*16910*/  FFMA.FTZ R15, R4.reuse, R6, -R15 ;  /* 0x00000006040f7223 */ /* 0x040fe2000001080f */
[----:B------:R-:W-:Y:S02]  /*16920*/  HADD2.F32 R6, -RZ, R27.H1_H1 ;  /* 0x3000001bff067230 */ /* 0x000fe40000004100 */
[C---:B------:R-:W-:Y:S01]  /*16930*/  FMUL.FTZ R20, R9.reuse, R10 ;  /* 0x0000000a09147220 */ /* 0x040fe20000410000 */
[----:B------:R-:W-:Y:S01]  /*16940*/  FFMA.FTZ R14, R4, R8, R5 ;  /* 0x00000008040e7223 */ /* 0x000fe20000010005 */
[----:B------:R-:W-:Y:S01]  /*16950*/  F2FP.F16.E4M3.UNPACK_B R5, R32.H1 ;  /* 0x00000020ff05723e */ /* 0x000fe200030006ff */
[----:B------:R-:W-:Y:S02]  /*16960*/  HADD2.F32 R8, -RZ, R12.H0_H0 ;  /* 0x2000000cff087230 */ /* 0x000fe40000004100 */
[----:B------:R-:W-:Y:S01]  /*16970*/  FMUL.FTZ R9, R9, R6 ;  /* 0x0000000609097220 */ /* 0x000fe20000410000 */
        /* <DEDUP_REMOVED lines=10> */
[----:B------:R-:W-:Y:S01]  /*16a20*/  HADD2.F32 R5, -RZ, R5.H1_H1 ;  /* 0x30000005ff057230 */ /* 0x000fe20000004100 */
[----:B------:R-:W-:Y:S01]  /*16a30*/  F2FP.F16.E4M3.UNPACK_B R32, R32 ;  /* 0x00000020ff20723e */ /* 0x000fe200020006ff */
[----:B------:R-:W-:Y:S02]  /*16a40*/  HADD2.F32 R13, -RZ, R13.H1_H1 ;  /* 0x3000000dff0d7230 */ /* 0x000fe40000004100 */
[C---:B------:R-:W-:Y:S01]  /*16a50*/  FMUL.FTZ R6, R24.reuse, R12 ;  /* 0x0000000c18067220 */ /* 0x040fe20000410000 */
[----:B------:R-:W-:Y:S01]  /*16a60*/  F2FP.F16.E4M3.UNPACK_B R34, R34 ;  /* 0x00000022ff22723e */ /* 0x000fe200020006ff */
[-C--:B------:R-:W-:Y:S01]  /*16a70*/  FMUL.FTZ R9, R24, R5.reuse ;  /* 0x0000000518097220 */ /* 0x080fe20000410000 */
[----:B------:R-:W-:Y:S01]  /*16a80*/  FFMA.FTZ R24, R3, R8, R4 ;  /* 0x0000000803187223 */ /* 0x000fe20000010004 */
[----:B------:R-:W-:Y:S01]  /*16a90*/  FFMA.FTZ R36, R13, R5, -R6 ;  /* 0x000000050d247223 */ /* 0x000fe20000010806 */
[----:B------:R-:W-:-:S02]  /*16aa0*/  HADD2.F32 R5, -RZ, R32.H0_H0 ;  /* 0x20000020ff057230 */ /* 0x000fc40000004100 */
[----:B------:R-:W-:Y:S01]  /*16ab0*/  FFMA.FTZ R31, R13, R12, R9 ;  /* 0x0000000c0d1f7223 */ /* 0x000fe20000010009 */
[--C-:B------:R-:W-:Y:S02]  /*16ac0*/  HADD2.F32 R6, -RZ, R34.reuse.H0_H0 ;  /* 0x20000022ff067230 */ /* 0x100fe40000004100 */
[--C-:B------:R-:W-:Y:S02]  /*16ad0*/  HADD2.F32 R4, -RZ, R11.reuse.H0_H0 ;  /* 0x2000000bff047230 */ /* 0x100fe40000004100 */
[----:B------:R-:W-:Y:S01]  /*16ae0*/  HADD2.F32 R34, -RZ, R34.H1_H1 ;  /* 0x30000022ff227230 */ /* 0x000fe20000004100 */
[----:B------:R-:W-:Y:S01]  /*16af0*/  F2FP.SATFINITE.E4M3.F32.PACK_AB_MERGE_C R24, R31, R24, RZ ;  /* 0x000000181f18723e */ /* 0x000fe200048070ff */
[----:B------:R-:W-:Y:S02]  /*16b00*/  HADD2.F32 R11, -RZ, R11.H1_H1 ;  /* 0x3000000bff0b7230 */ /* 0x000fe40000004100 */
[----:B------:R-:W-:Y:S01]  /*16b10*/  FMUL.FTZ R8, R4, R6 ;  /* 0x0000000604087220 */ /* 0x000fe20000410000 */
[----:B------:R-:W-:-:S02]  /*16b20*/  HADD2.F32 R32, -RZ, R32.H1_H1 ;  /* 0x30000020ff207230 */ /* 0x000fc40000004100 */
[-C--:B------:R-:W-:Y:S01]  /*16b30*/  FMUL.FTZ R9, R4, R5.reuse ;  /* 0x0000000504097220 */ /* 0x080fe20000410000 */
[--C-:B------:R-:W-:Y:S02]  /*16b40*/  HADD2.F32 R3, -RZ, R7.reuse.H0_H0 ;  /* 0x20000007ff037230 */ /* 0x100fe40000004100 */
[C---:B------:R-:W-:Y:S01]  /*16b50*/  FMUL.FTZ R4, R11.reuse, R34 ;  /* 0x000000220b047220 */ /* 0x040fe20000410000 */
[----:B------:R-:W-:Y:S02]  /*16b60*/  HADD2.F32 R7, -RZ, R7.H1_H1 ;  /* 0x30000007ff077230 */ /* 0x000fe40000004100 */
[----:B------:R-:W-:Y:S01]  /*16b70*/  FMUL.FTZ R11, R11, R32 ;  /* 0x000000200b0b7220 */ /* 0x000fe20000410000 */
        /* <DEDUP_REMOVED lines=9> */
[----:B------:R-:W-:Y:S02]  /*16c10*/  F2FP.SATFINITE.E4M3.F32.PACK_AB_MERGE_C R11, R42, R47, RZ ;  /* 0x0000002f2a0b723e */ /* 0x000fe400048070ff */
[----:B------:R-:W-:-:S02]  /*16c20*/  F2FP.SATFINITE.E4M3.F32.PACK_AB_MERGE_C R8, R28, R25, RZ ;  /* 0x000000191c08723e */ /* 0x000fc400048070ff */
[----:B------:R-:W-:Y:S02]  /*16c30*/  F2FP.SATFINITE.E4M3.F32.PACK_AB_MERGE_C R5, R41, R38, R5 ;  /* 0x000000262905723e */ /* 0x000fe40004807005 */
[----:B------:R-:W-:Y:S02]  /*16c40*/  F2FP.SATFINITE.E4M3.F32.PACK_AB_MERGE_C R7, R46, R35, R7 ;  /* 0x000000232e07723e */ /* 0x000fe40004807007 */
[----:B------:R-:W-:Y:S02]  /*16c50*/  F2FP.SATFINITE.E4M3.F32.PACK_AB_MERGE_C R4, R20, R15, R4 ;  /* 0x0000000f1404723e */ /* 0x000fe40004807004 */
[----:B------:R-:W-:Y:S02]  /*16c60*/  F2FP.SATFINITE.E4M3.F32.PACK_AB_MERGE_C R6, R13, R10, R6 ;  /* 0x0000000a0d06723e */ /* 0x000fe40004807006 */
[----:B------:R-:W-:Y:S02]  /*16c70*/  F2FP.SATFINITE.E4M3.F32.PACK_AB_MERGE_C R9, R37, R44, R9 ;  /* 0x0000002c2509723e */ /* 0x000fe40004807009 */
[----:B------:R-:W-:Y:S01]  /*16c80*/  F2FP.SATFINITE.E4M3.F32.PACK_AB_MERGE_C R11, R48, R45, R11 ;  /* 0x0000002d300b723e */ /* 0x000fe2000480700b */
[----:B------:R4:W-:Y:S01]  /*16c90*/  STS.128 [R216+0x14400], R4 ;  /* 0x01440004d8007388 */ /* 0x0009e20000000c00 */
[----:B------:R-:W-:-:S02]  /*16ca0*/  F2FP.SATFINITE.E4M3.F32.PACK_AB_MERGE_C R8, R21, R14, R8 ;  /* 0x0000000e1508723e */ /* 0x000fc40004807008 */
[----:B------:R-:W-:-:S05]  /*16cb0*/  F2FP.SATFINITE.E4M3.F32.PACK_AB_MERGE_C R10, R34, R3, R24 ;  /* 0x00000003220a723e */ /* 0x000fca0004807018 */
[----:B------:R4:W-:Y:S02]  /*16cc0*/  STS.128 [R0+0x14400], R8 ;  /* 0x0144000800007388 */ /* 0x0009e40000000c00 */
.L_x_543:
[----:B------:R-:W-:Y:S05]  /*16cd0*/  BSYNC B0 ;  /* 0x0000000000007941 */ /* 0x000fea0003800000 */
.L_x_533:
[----:B------:R-:W-:Y:S01]  /*16ce0*/  @!PT LDS RZ, [RZ] ;  /* 0x00000000fffff984 */ /* 0x000fe20000000800 */
[----:B------:R-:W-:Y:S01]  /*16cf0*/  @!PT LDS RZ, [RZ] ;  /* 0x00000000fffff984 */ /* 0x000fe20000000800 */
[----:B------:R-:W-:Y:S01]  /*16d00*/  @!PT LDS RZ, [RZ] ;  /* 0x00000000fffff984 */ /* 0x000fe20000000800 */
[----:B------:R-:W-:Y:S01]  /*16d10*/  @!PT LDS RZ, [RZ] ;  /* 0x00000000fffff984 */ /* 0x000fe20000000800 */
[----:B------:R0:W-:Y:S06]  /*16d20*/  MEMBAR.ALL.CTA ;  /* 0x0000000000007992 */ /* 0x0001ec0000008000 */
[----:B0-----:R-:W0:Y:S01]  /*16d30*/  FENCE.VIEW.ASYNC.S ;  /* 0x00000000000073c6 */ /* 0x001e220000000000 */
[----:B------:R-:W-:Y:S05]  /*16d40*/  WARPSYNC.ALL ;  /* 0x0000000000007948 */ /* 0x000fea0003800000 */
[----:B0-----:R-:W-:Y:S06]  /*16d50*/  BAR.SYNC.DEFER_BLOCKING 0xd, 0x100 ;  /* 0x0344000000007b1d */ /* 0x001fec0000010000 */
.L_x_531:
[----:B--234-:R-:W-:-:S05]  /*16d60*/  IMAD.U32 R0, RZ, RZ, UR53 ;  /* 0x00000035ff007e24 */ /* 0x01cfca000f8e00ff */
[----:B------:R-:W-:-:S13]  /*16d70*/  ISETP.NE.AND P0, PT, R0, 0x3, PT ;  /* 0x000000030000780c */ /* 0x000fda0003f05270 */
[----:B------:R-:W-:Y:S05]  /*16d80*/  @!P0 BRA `(.L_x_566) ;  /* 0x0000000000048947 */ /* 0x000fea0003800000 */
[----:B------:R-:W-:Y:S01]  /*16d90*/  BPT.TRAP 0x1 ;  /* 0x000000040000795c */ /* 0x000fe20000300000 */
.L_x_566:
[----:B-1----:R-:W-:Y:S02]  /*16da0*/  LEA R3, R148, R18, 0x3 ;  /* 0x0000001294037211 */ /* 0x002fe400078e18ff */
[----:B------:R-:W-:-:S04]  /*16db0*/  SHF.L.U32 R0, R175, 0x1f, RZ ;  /* 0x0000001faf007819 */ /* 0x000fc800000006ff */
[----:B------:R1:W2:Y:S01]  /*16dc0*/  SYNCS.PHASECHK.TRANS64.TRYWAIT P2, [R3+URZ+0x29830], R0 ;  /* 0x02983000030075a7 */ /* 0x0002a2000804017f */
[----:B------:R-:W-:Y:S05]  /*16dd0*/  @!P0 BRA `(.L_x_567) ;  /* 0x0000000000048947 */ /* 0x000fea0003800000 */
[----:B------:R-:W-:Y:S01]  /*16de0*/  BPT.TRAP 0x1 ;  /* 0x000000040000795c */ /* 0x000fe20000300000 */
.L_x_567:
[----:B-----5:R-:W3:Y:S01]  /*16df0*/  S2R R4, SR_TID.X ;  /* 0x0000000000047919 */ /* 0x020ee20000002100 */
[----:B------:R-:W-:Y:S01]  /*16e00*/  IMAD.MOV.U32 R87, RZ, RZ, RZ ;  /* 0x000000ffff577224 */ /* 0x000fe200078e00ff */
[----:B---3--:R-:W-:-:S04]  /*16e10*/  LOP3.LUT R4, R4, 0x7f, RZ, 0xc0, !PT ;  /* 0x0000007f04047812 */ /* 0x008fc800078ec0ff */
[----:B------:R-:W-:Y:S01]  /*16e20*/  ISETP.NE.AND P1, PT, R4, RZ, PT ;  /* 0x000000ff0400720c */ /* 0x000fe20003f25270 */
[----:B--2---:R-:W-:-:S12]  /*16e30*/  @P2 BRA `(.L_x_568) ;  /* 0x0000000000082947 */ /* 0x004fd80003800000 */
[----:B------:R-:W2:Y:S02]  /*16e40*/  SYNCS.PHASECHK.TRANS64.TRYWAIT P2, [R3+URZ+0x29830], R0 ;  /* 0x02983000030075a7 */ /* 0x000ea4000804017f */
[----:B--2---:R-:W-:Y:S05]  /*16e50*/  @!P2 BRA `(.L_x_569) ;  /* 0x0000010000d4a947 */ /* 0x004fea0003800000 */
.L_x_568:
[----:B------:R-:W-:Y:S05]  /*16e60*/  WARPSYNC.ALL ;  /* 0x0000000000007948 */ /* 0x000fea0003800000 */
[----:B-12---:R-:W-:Y:S01]  /*16e70*/  VIADD R0, R18, 0x1a400 ;  /* 0x0001a40012007836 */ /* 0x006fe20000000000 */
[----:B------:R-:W-:Y:S01]  /*16e80*/  R2UR UR24, R50 ;  /* 0x00000000321872ca */ /* 0x000fe200000e0000 */
[----:B------:R-:W-:Y:S01]  /*16e90*/  IMAD.MOV.U32 R7, RZ, RZ, -0x7fffffe0 ;  /* 0x80000020ff077424 */ /* 0x000fe200078e00ff */
[----:B------:R-:W-:Y:S01]  /*16ea0*/  WARPGROUP.ARRIVE ;  /* 0x00000000000079c5 */ /* 0x000fe20000000000 */
[----:B------:R-:W-:Y:S01]  /*16eb0*/  UMOV UR25, 0x80000020 ;  /* 0x8000002000197882 */ /* 0x000fe20000000000 */
[----:B------:R-:W-:Y:S01]  /*16ec0*/  SHF.R.U32.HI R0, RZ, 0x4, R0 ;  /* 0x00000004ff007819 */ /* 0x000fe20000011600 */
[----:B------:R-:W-:Y:S01]  /*16ed0*/  IMAD.MOV.U32 R5, RZ, RZ, -0x7fffffe0 ;  /* 0x80000020ff057424 */ /* 0x000fe200078e00ff */
[----:B------:R-:W-:Y:S01]  /*16ee0*/  R2UR UR27, R7 ;  /* 0x00000000071b72ca */ /* 0x000fe200000e0000 */
[----:B------:R-:W-:Y:S01]  /*16ef0*/  UMOV UR5, UR25 ;  /* 0x0000001900057c82 */ /* 0x000fe20008000000 */
[----:B------:R-:W-:Y:S01]  /*16f00*/  LOP3.LUT R0, R0, 0x3fff, RZ, 0xc0, !PT ;  /* 0x00003fff00007812 */ /* 0x000fe200078ec0ff */
[----:B------:R-:W-:Y:S01]  /*16f10*/  UMOV UR9, UR25 ;  /* 0x0000001900097c82 */ /* 0x000fe20008000000 */
[----:B------:R-:W-:Y:S01]  /*16f20*/  R2UR UR7, R5 ;  /* 0x00000000050772ca */ /* 0x000fe200000e0000 */
[----:B------:R-:W-:Y:S01]  /*16f30*/  IMAD.MOV.U32 R9, RZ, RZ, -0x7fffffe0 ;  /* 0x80000020ff097424 */ /* 0x000fe200078e00ff */
[----:B------:R-:W-:Y:S01]  /*16f40*/  LOP3.LUT R0, R0, 0x10000, RZ, 0xfc, !PT ;  /* 0x0001000000007812 */ /* 0x000fe200078efcff */
[----:B------:R-:W-:Y:S01]  /*16f50*/  ULOP3.LUT UR24, UR24, 0x10000, URZ, 0xfc, !UPT ;  /* 0x0001000018187892 */ /* 0x000fe2000f8efc3f */
[----:B------:R-:W-:Y:S01]  /*16f60*/  MOV R5, 0x80000020 ;  /* 0x8000002000057802 */ /* 0x000fe20000000f00 */
[----:B------:R-:W-:Y:S01]  /*16f70*/  UMOV UR13, UR25 ;  /* 0x00000019000d7c82 */ /* 0x000fe20008000000 */
[----:B------:R-:W-:Y:S01]  /*16f80*/  R2UR UR15, R9 ;  /* 0x00000000090f72ca */ /* 0x000fe200000e0000 */
[----:B------:R-:W-:Y:S01]  /*16f90*/  IMAD R6, R148, 0x780, R0 ;  /* 0x0000078094067824 */ /* 0x000fe200078e0200 */
[----:B------:R-:W-:Y:S01]  /*16fa0*/  R2UR UR11, R5 ;  /* 0x00000000050b72ca */ /* 0x000fe200000e0000 */
[----:B------:R-:W-:Y:S01]  /*16fb0*/  UMOV UR17, UR25 ;  /* 0x0000001900117c82 */ /* 0x000fe20008000000 */
[----:B------:R-:W-:Y:S01]  /*16fc0*/  UMOV UR4, UR24 ;  /* 0x0000001800047c82 */ /* 0x000fe20008000000 */
[----:B------:R-:W-:Y:S01]  /*16fd0*/  UMOV UR8, UR24 ;  /* 0x0000001800087c82 */ /* 0x000fe20008000000 */
[C---:B------:R-:W-:Y:S01]  /*16fe0*/  R2UR UR26, R6.reuse ;  /* 0x00000000061a72ca */ /* 0x040fe200000e0000 */
[C---:B------:R-:W-:Y:S01]  /*16ff0*/  VIADD R8, R6.reuse, 0x180 ;  /* 0x0000018006087836 */ /* 0x040fe20000000000 */
[----:B------:R-:W-:Y:S01]  /*17000*/  IADD3 R4, R6, 0x80, RZ ;  /* 0x0000008006047810 */ /* 0x000fe20007ffe0ff */
[----:B------:R-:W-:Y:S01]  /*17010*/  UMOV UR12, UR24 ;  /* 0x00000018000c7c82 */ /* 0x000fe20008000000 */
[----:B------:R-:W-:Y:S01]  /*17020*/  MOV R5, 0x80000020 ;  /* 0x8000002000057802 */ /* 0x000fe20000000f00 */
[----:B------:R-:W-:Y:S01]  /*17030*/  UMOV UR16, UR24 ;  /* 0x0000001800107c82 */ /* 0x000fe20008000000 */
[----:B------:R-:W-:Y:S01]  /*17040*/  R2UR UR6, R4 ;  /* 0x00000000040672ca */ /* 0x000fe200000e0000 */
[----:B------:R-:W-:Y:S01]  /*17050*/  VIADD R4, R6, 0x100 ;  /* 0x0000010006047836 */ /* 0x000fe20000000000 */
[----:B------:R-:W-:Y:S01]  /*17060*/  R2UR UR14, R8 ;  /* 0x00000000080e72ca */ /* 0x000fe200000e0000 */
[----:B------:R-:W-:Y:S01]  /*17070*/  VIADD R10, R6, 0x2 ;  /* 0x00000002060a7836 */ /* 0x000fe20000000000 */
[----:B------:R-:W-:Y:S01]  /*17080*/  R2UR UR19, R5 ;  /* 0x00000000051372ca */ /* 0x000fe200000e0000 */
[----:B------:R-:W-:Y:S01]  /*17090*/  IMAD.MOV.U32 R11, RZ, RZ, -0x7fffffe0 ;  /* 0x80000020ff0b7424 */ /* 0x000fe200078e00ff */
[----:B------:R-:W-:Y:S01]  /*170a0*/  R2UR UR10, R4 ;  /* 0x00000000040a72ca */ /* 0x000fe200000e0000 */
[----:B------:R-:W-:Y:S01]  /*170b0*/  QGMMA.64x32x32.F32.E4M3.E4M3 R104, gdesc[UR24], RZ, !UPT, gsb0 ;  /* 0x00600000186879f3 */ /* 0x000fe2000c0008ff */
[C---:B------:R-:W-:Y:S01]  /*170c0*/  VIADD R4, R6.reuse, 0x200 ;  /* 0x0000020006047836 */ /* 0x040fe20000000000 */
[----:B------:R-:W-:Y:S01]  /*170d0*/  P2R R20, PR, RZ, 0x2 ;  /* 0x00000002ff147803 */ /* 0x000fe20000000000 */
[----:B------:R-:W-:Y:S01]  /*170e0*/  IMAD.MOV.U32 R5, RZ, RZ, -0x7fffffe0 ;  /* 0x80000020ff057424 */ /* 0x000fe200078e00ff */
[----:B------:R-:W-:Y:S01]  /*170f0*/  P2R R12, PR, RZ, 0x1 ;  /* 0x00000001ff0c7803 */ /* 0x000fe20000000000 */
[----:B------:R-:W-:Y:S01]  /*17100*/  VIADD R8, R6, 0x182 ;  /* 0x0000018206087836 */ /* 0x000fe20000000000 */
[----:B------:R-:W-:Y:S01]  /*17110*/  R2UR UR18, R4 ;  /* 0x00000000041272ca */ /* 0x000fe200000e0000 */
[----:B------:R-:W-:Y:S01]  /*17120*/  VIADD R4, R6, 0x82 ;  /* 0x0000008206047836 */ /* 0x000fe20000000000 */
[----:B------:R-:W-:Y:S01]  /*17130*/  MOV R86, R87 ;  /* 0x0000005700567202 */ /* 0x000fe20000000f00 */
[----:B------:R-:W-:-:S02]  /*17140*/  IMAD.MOV.U32 R9, RZ, RZ, -0x7fffffe0 ;  /* 0x80000020ff097424 */ /* 0x000fc400078e00ff */
[----:B------:R-:W-:Y:S02]  /*17150*/  VIADD R72, R6, 0x682 ;  /* 0x0000068206487836 */ /* 0x000fe40000000000 */
[----:B------:R-:W-:Y:S01]  /*17160*/  IMAD.MOV.U32 R73, RZ, RZ, -0x7fffffe0 ;  /* 0x80000020ff497424 */ /* 0x000fe200078e00ff */
[----:B------:R-:W-:Y:S02]  /*17170*/  WARPGROUP.DEPBAR.LE gsb0, 0x0 ;  /* 0x00008000000079c5 */ /* 0x000fe40000010000 */
[----:B------:R-:W-:-:S06]  /*17180*/  WARPGROUP.ARRIVE ;  /* 0x00000000000079c5 */ /* 0x000fcc0000000000 */
[----:B------:R-:W-:Y:S01]  /*17190*/  QGMMA.64x32x32.F32.E4M3.E4M3 R88, gdesc[UR4], RZ, !UPT, gsb0 ;  /* 0x00600000045879f3 */ /* 0x000fe2000c0008ff */
[----:B------:R-:W-:Y:S01]  /*171a0*/  R2UR UR6, R10 ;  /* 0x000000000a0672ca */ /* 0x000fe200000e0000 */
[----:B------:R-:W-:Y:S01]  /*171b0*/  UIADD3 UR4, UR24, 0x2, URZ ;  /* 0x0000000218047890 */ /* 0x000fe2000fffe03f */
[----:B------:R-:W-:Y:S01]  /*171c0*/  R2UR UR7, R11 ;  /* 0x000000000b0772ca */ /* 0x000fe200000e0000 */
[----:B------:R-:W-:Y:S01]  /*171d0*/  UMOV UR5, 0x80000020 ;  /* 0x8000002000057882 */ /* 0x000fe20000000000 */
[----:B------:R-:W-:Y:S01]  /*171e0*/  IMAD.MOV.U32 R11, RZ, RZ, -0x7fffffe0 ;  /* 0x80000020ff0b7424 */ /* 0x000fe200078e00ff */
[----:B------:R-:W-:Y:S01]  /*171f0*/  IADD3 R10, R6, 0x280, RZ ;  /* 0x00000280060a7810 */ /* 0x000fe20007ffe0ff */
[----:B------:R-:W-:Y:S02]  /*17200*/  WARPGROUP.DEPBAR.LE gsb0, 0x0 ;  /* 0x00008000000079c5 */ /* 0x000fe40000010000 */
[----:B------:R-:W-:-:S06]  /*17210*/  WARPGROUP.ARRIVE ;  /* 0x00000000000079c5 */ /* 0x000fcc0000000000 */
[----:B------:R-:W-:Y:S01]  /*17220*/  QGMMA.64x32x32.F32.E4M3.E4M3 R56, gdesc[UR8], RZ, !UPT, gsb0 ;  /* 0x00600000083879f3 */ /* 0x000fe2000c0008ff */
[----:B------:R-:W-:Y:S01]  /*17230*/  R2UR UR10, R4 ;  /* 0x00000000040a72ca */ /* 0x000fe200000e0000 */
[----:B------:R-:W-:Y:S01]  /*17240*/  UMOV UR8, UR4 ;  /* 0x0000000400087c82 */ /* 0x000fe20008000000 */
[----:B------:R-:W-:Y:S01]  /*17250*/  R2UR UR11, R5 ;  /* 0x00000000050b72ca */ /* 0x000fe200000e0000 */
[----:B------:R-:W-:Y:S01]  /*17260*/  UMOV UR9, UR5 ;  /* 0x0000000500097c82 */ /* 0x000fe20008000000 */
        /* <DEDUP_REMOVED lines=9> */
[----:B------:R-:W-:Y:S02]  /*17300*/  VIADD R8, R6, 0x400 ;  /* 0x0000040006087836 */ /* 0x000fe40000000000 */
[----:B------:R-:W-:Y:S01]  /*17310*/  IMAD.MOV.U32 R9, RZ, RZ, -0x7fffffe0 ;  /* 0x80000020ff097424 */ /* 0x000fe200078e00ff */
[----:B------:R-:W-:Y:S02]  /*17320*/  WARPGROUP.DEPBAR.LE gsb0, 0x0 ;  /* 0x00008000000079c5 */ /* 0x000fe40000010000 */
[----:B------:R-:W-:-:S06]  /*17330*/  WARPGROUP.ARRIVE ;  /* 0x00000000000079c5 */ /* 0x000fcc0000000000 */
[----:B------:R-:W-:Y:S01]  /*17340*/  QGMMA.64x32x32.F32.E4M3.E4M3 R24, gdesc[UR16], RZ, !UPT, gsb0 ;  /* 0x00600000101879f3 */ /* 0x000fe2000c0008ff */
[----:B------:R-:W-:Y:S01]  /*17350*/  UMOV UR16, UR4 ;  /* 0x0000000400107c82 */ /* 0x000fe20008000000 */
[----:B------:R-:W-:Y:S01]  /*17360*/  UMOV UR17, UR5 ;  /* 0x0000000500117c82 */ /* 0x000fe20008000000 */
[----:B------:R-:W-:Y:S02]  /*17370*/  WARPGROUP.DEPBAR.LE gsb0, 0x0 ;  /* 0x00008000000079c5 */ /* 0x000fe40000010000 */
[----:B------:R-:W-:-:S06]  /*17380*/  WARPGROUP.ARRIVE ;  /* 0x00000000000079c5 */ /* 0x000fcc0000000000 */
[----:B------:R-:W-:Y:S01]  /*17390*/  QGMMA.64x32x32.F32.E4M3.E4M3 R104, gdesc[UR4], R104, gsb0 ;  /* 0x00600000046879f3 */ /* 0x000fe20008000868 */
[----:B------:R-:W-:Y:S01]  /*173a0*/  R2UR UR6, R4 ;  /* 0x00000000040672ca */ /* 0x000fe200000e0000 */
[----:B------:R-:W-:Y:S01]  /*173b0*/  VIADD R4, R6, 0x202 ;  /* 0x0000020206047836 */ /* 0x000fe20000000000 */
[----:B------:R-:W-:Y:S01]  /*173c0*/  R2UR UR7, R5 ;  /* 0x00000000050772ca */ /* 0x000fe200000e0000 */
[----:B------:R-:W-:-:S03]  /*173d0*/  IMAD.MOV.U32 R5, RZ, RZ, -0x7fffffe0 ;  /* 0x80000020ff057424 */ /* 0x000fc600078e00ff */
[----:B------:R-:W-:Y:S02]  /*173e0*/  R2UR UR18, R4 ;  /* 0x00000000041272ca */ /* 0x000fe400000e0000 */
[----:B------:R-:W-:Y:S01]  /*173f0*/  R2UR UR19, R5 ;  /* 0x00000000051372ca */ /* 0x000fe200000e0000 */
[----:B------:R-:W-:Y:S01]  /*17400*/  IMAD.MOV.U32 R5, RZ, RZ, -0x7fffffe0 ;  /* 0x80000020ff057424 */ /* 0x000fe200078e00ff */
[----:B------:R-:W-:Y:S01]  /*17410*/  IADD3 R4, R6, 0x300, RZ ;  /* 0x0000030006047810 */ /* 0x000fe20007ffe0ff */
[----:B------:R-:W-:Y:S02]  /*17420*/  WARPGROUP.DEPBAR.LE gsb0, 0x0 ;  /* 0x00008000000079c5 */ /* 0x000fe40000010000 */
[----:B------:R-:W-:-:S06]  /*17430*/  WARPGROUP.ARRIVE ;  /* 0x00000000000079c5 */ /* 0x000fcc0000000000 */
[----:B------:R-:W-:Y:S01]  /*17440*/  QGMMA.64x32x32.F32.E4M3.E4M3 R88, gdesc[UR8], R88, gsb0 ;  /* 0x00600000085879f3 */ /* 0x000fe20008000858 */
[----:B------:R-:W-:Y:S01]  /*17450*/  R2UR UR10, R10 ;  /* 0x000000000a0a72ca */ /* 0x000fe200000e0000 */
[----:B------:R-:W-:Y:S01]  /*17460*/  UIADD3 UR8, UR24, 0x200, URZ ;  /* 0x0000020018087890 */ /* 0x000fe2000fffe03f */
[----:B------:R-:W-:Y:S01]  /*17470*/  R2UR UR11, R11 ;  /* 0x000000000b0b72ca */ /* 0x000fe200000e0000 */
[----:B------:R-:W-:Y:S01]  /*17480*/  UMOV UR9, 0x80000020 ;  /* 0x8000002000097882 */ /* 0x000fe20000000000 */
[----:B------:R-:W-:Y:S01]  /*17490*/  VIADD R10, R6, 0x282 ;  /* 0x00000282060a7836 */ /* 0x000fe20000000000 */
[----:B------:R-:W-:Y:S01]  /*174a0*/  UMOV UR21, UR9 ;  /* 0x0000000900157c82 */ /* 0x000fe20008000000 */
[----:B------:R-:W-:Y:S02]  /*174b0*/  IMAD.MOV.U32 R11, RZ, RZ, -0x7fffffe0 ;  /* 0x80000020ff0b7424 */ /* 0x000fe400078e00ff */
[----:B------:R-:W-:Y:S01]  /*174c0*/  UMOV UR20, UR8 ;  /* 0x0000000800147c82 */ /* 0x000fe20008000000 */
[----:B------:R-:W-:-:S02]  /*174d0*/  WARPGROUP.DEPBAR.LE gsb0, 0x0 ;  /* 0x00008000000079c5 */ /* 0x000fc40000010000 */
[----:B------:R-:W-:-:S06]  /*174e0*/  WARPGROUP.ARRIVE ;  /* 0x00000000000079c5 */ /* 0x000fcc0000000000 */
[----:B------:R-:W-:Y:S03]  /*174f0*/  QGMMA.64x32x32.F32.E4M3.E4M3 R56, gdesc[UR4], R56, gsb0 ;  /* 0x00600000043879f3 */ /* 0x000fe60008000838 */
[----:B------:R-:W-:Y:S02]  /*17500*/  WARPGROUP.DEPBAR.LE gsb0, 0x0 ;  /* 0x00008000000079c5 */ /* 0x000fe40000010000 */
[----:B------:R-:W-:-:S06]  /*17510*/  WARPGROUP.ARRIVE ;  /* 0x00000000000079c5 */ /* 0x000fcc0000000000 */
[----:B------:R-:W-:Y:S01]  /*17520*/  QGMMA.64x32x32.F32.E4M3.E4M3 R40, gdesc[UR12], R40, gsb0 ;  /* 0x006000000c2879f3 */ /* 0x000fe20008000828 */
[----:B------:R-:W-:Y:S01]  /*17530*/  R2UR UR14, R4 ;  /* 0x00000000040e72ca */ /* 0x000fe200000e0000 */
[----:B------:R-:W-:Y:S01]  /*17540*/  UMOV UR12, UR8 ;  /* 0x00000008000c7c82 */ /* 0x000fe20008000000 */
[----:B------:R-:W-:Y:S01]  /*17550*/  R2UR UR15, R5 ;  /* 0x00000000050f72ca */ /* 0x000fe200000e0000 */
[----:B------:R-:W-:Y:S01]  /*17560*/  UMOV UR13, UR9 ;  /* 0x00000009000d7c82 */ /* 0x000fe20008000000 */
[----:B------:R-:W-:Y:S01]  /*17570*/  VIADD R4, R6, 0x380 ;  /* 0x0000038006047836 */ /* 0x000fe20000000000 */
[----:B------:R-:W-:Y:S01]  /*17580*/  MOV R5, 0x80000020 ;  /* 0x8000002000057802 */ /* 0x000fe20000000f00 */
[----:B------:R-:W-:Y:S02]  /*17590*/  WARPGROUP.DEPBAR.LE gsb0, 0x0 ;  /* 0x00008000000079c5 */ /* 0x000fe40000010000 */
[----:B------:R-:W-:-:S06]  /*175a0*/  WARPGROUP.ARRIVE ;  /* 0x00000000000079c5 */ /* 0x000fcc0000000000 */
[----:B------:R-:W-:Y:S01]  /*175b0*/  QGMMA.64x32x32.F32.E4M3.E4M3 R24, gdesc[UR16], R24, gsb0 ;  /* 0x00600000101879f3 */ /* 0x000fe20008000818 */
        /* <DEDUP_REMOVED lines=8> */
[----:B------:R-:W-:Y:S01]  /*17640*/  QGMMA.64x32x32.F32.E4M3.E4M3 R104, gdesc[UR8], R104, gsb0 ;  /* 0x00600000086879f3 */ /* 0x000fe20008000868 */
[----:B------:R-:W-:Y:S01]  /*17650*/  R2UR UR10, R4 ;  /* 0x00000000040a72ca */ /* 0x000fe200000e0000 */
[----:B------:R-:W-:Y:S01]  /*17660*/  VIADD R4, R6, 0x480 ;  /* 0x0000048006047836 */ /* 0x000fe20000000000 */
[----:B------:R-:W-:Y:S02]  /*17670*/  R2UR UR11, R5 ;  /* 0x00000000050b72ca */ /* 0x000fe400000e0000 */
[----:B------:R-:W-:Y:S02]  /*17680*/  MOV R5, 0x80000020 ;  /* 0x8000002000057802 */ /* 0x000fe40000000f00 */
[----:B------:R-:W-:Y:S01]  /*17690*/  R2UR UR22, R4 ;  /* 0x00000000041672ca */ /* 0x000fe200000e0000 */
[----:B------:R-:W-:Y:S01]  /*176a0*/  VIADD R4, R6, 0x302 ;  /* 0x0000030206047836 */ /* 0x000fe20000000000 */
[----:B------:R-:W-:Y:S01]  /*176b0*/  R2UR UR23, R5 ;  /* 0x00000000051772ca */ /* 0x000fe200000e0000 */
[----:B------:R-:W-:Y:S01]  /*176c0*/  IMAD.MOV.U32 R5, RZ, RZ, -0x7fffffe0 ;  /* 0x80000020ff057424 */ /* 0x000fe200078e00ff */
[----:B------:R-:W-:-:S02]  /*176d0*/  WARPGROUP.DEPBAR.LE gsb0, 0x0 ;  /* 0x00008000000079c5 */ /* 0x000fc40000010000 */
[----:B------:R-:W-:-:S06]  /*176e0*/  WARPGROUP.ARRIVE ;  /* 0x00000000000079c5 */ /* 0x000fcc0000000000 */
[----:B------:R-:W-:Y:S01]  /*176f0*/  QGMMA.64x32x32.F32.E4M3.E4M3 R88, gdesc[UR12], R88, gsb0 ;  /* 0x006000000c5879f3 */ /* 0x000fe20008000858 */
[----:B------:R-:W-:Y:S01]  /*17700*/  R2UR UR14, R10 ;  /* 0x000000000a0e72ca */ /* 0x000fe200000e0000 */
[----:B------:R-:W-:Y:S01]  /*17710*/  UIADD3 UR12, UR24, 0x202, URZ ;  /* 0x00000202180c7890 */ /* 0x000fe2000fffe03f */
[----:B------:R-:W-:Y:S01]  /*17720*/  R2UR UR15, R11 ;  /* 0x000000000b0f72ca */ /* 0x000fe200000e0000 */
[----:B------:R-:W-:Y:S01]  /*17730*/  UMOV UR13, 0x80000020 ;  /* 0x80000020000d7882 */ /* 0x000fe20000000000 */
[----:B------:R-:W-:Y:S01]  /*17740*/  IMAD.MOV.U32 R11, RZ, RZ, -0x7fffffe0 ;  /* 0x80000020ff0b7424 */ /* 0x000fe200078e00ff */
[----:B------:R-:W-:Y:S01]  /*17750*/  UMOV UR29, UR13 ;  /* 0x0000000d001d7c82 */ /* 0x000fe20008000000 */
[----:B------:R-:W-:Y:S02]  /*17760*/  IADD3 R10, R6, 0x500, RZ ;  /* 0x00000500060a7810 */ /* 0x000fe40007ffe0ff */
        /* <DEDUP_REMOVED lines=95> */
[----:B------:R-:W-:Y:S02]  /*17d60*/  WARPGROUP.DEPBAR.LE gsb0, 0x0 ;  /* 0x00008000000079c5 */ /* 0x000fe40000010000 */
[----:B------:R-:W-:-:S06]  /*17d70*/  WARPGROUP.ARRIVE ;  /* 0x00000000000079c5 */ /* 0x000fcc0000000000 */
[----:B------:R-:W-:Y:S03]  /*17d80*/  QGMMA.64x32x32.F32.E4M3.E4M3 R24, gdesc[UR32], R24, gsb0 ;  /* 0x00600000201879f3 */ /* 0x000fe60008000818 */
[----:B------:R-:W-:Y:S02]  /*17d90*/  WARPGROUP.DEPBAR.LE gsb0, 0x0 ;  /* 0x00008000000079c5 */ /* 0x000fe40000010000 */
[----:B------:R-:W-:-:S06]  /*17da0*/  WARPGROUP.ARRIVE ;  /* 0x00000000000079c5 */ /* 0x000fcc0000000000 */
[----:B------:R-:W-:Y:S01]  /*17db0*/  QGMMA.64x32x32.F32.E4M3.E4M3 R104, gdesc[UR20], R104, gsb0 ;  /* 0x00600000146879f3 */ /* 0x000fe20008000868 */
[----:B------:R-:W-:Y:S02]  /*17dc0*/  R2UR UR22, R4 ;  /* 0x00000000041672ca */ /* 0x000fe400000e0000 */
[----:B------:R-:W-:Y:S02]  /*17dd0*/  R2UR UR23, R5 ;  /* 0x00000000051772ca */ /* 0x000fe400000e0000 */
[----:B------:R-:W-:-:S05]  /*17de0*/  IADD3 R4, R223, R147, RZ ;  /* 0x00000093df047210 */ /* 0x000fca0007ffe0ff */
[----:B------:R-:W-:-:S05]  /*17df0*/  IMAD R4, R161, -0xa0, R4 ;  /* 0xffffff60a1047824 */ /* 0x000fca00078e0204 */
[C---:B------:R-:W-:Y:S02]  /*17e00*/  ISETP.GT.AND P4, PT, R4.reuse, RZ, PT ;  /* 0x000000ff0400720c */ /* 0x040fe40003f84270 */
[C---:B------:R-:W-:Y:S02]  /*17e10*/  ISETP.GT.AND P5, PT, R4.reuse, 0x1, PT ;  /* 0x000000010400780c */ /* 0x040fe40003fa4270 */
[C---:B------:R-:W-:Y:S02]  /*17e20*/  ISETP.GT.AND P2, PT, R4.reuse, 0x8, PT ;  /* 0x000000080400780c */ /* 0x040fe40003f44270 */
[C---:B------:R-:W-:Y:S02]  /*17e30*/  ISETP.GT.AND P3, PT, R4.reuse, 0x9, PT ;  /* 0x000000090400780c */ /* 0x040fe40003f64270 */
[C---:B------:R-:W-:Y:S02]  /*17e40*/  ISETP.GT.AND P6, PT, R4.reuse, 0x80, PT ;  /* 0x000000800400780c */ /* 0x040fe40003fc4270 */
[----:B------:R-:W-:-:S02]  /*17e50*/  ISETP.GT.AND P1, PT, R4, 0x81, PT ;  /* 0x000000810400780c */ /* 0x000fc40003f24270 */
[----:B------:R-:W-:-:S04]  /*17e60*/  ISETP.GT.AND P0, PT, R4, 0x88, PT ;  /* 0x000000880400780c */ /* 0x000fc80003f04270 */
[----:B------:R-:W-:Y:S01]  /*17e70*/  P2R R10, PR, RZ, 0x1 ;  /* 0x00000001ff0a7803 */ /* 0x000fe20000000000 */
[----:B------:R-:W-:Y:S02]  /*17e80*/  WARPGROUP.DEPBAR.LE gsb0, 0x0 ;  /* 0x00008000000079c5 */ /* 0x000fe40000010000 */
[----:B------:R-:W-:Y:S01]  /*17e90*/  WARPGROUP.ARRIVE ;  /* 0x00000000000079c5 */ /* 0x000fe20000000000 */
[----:B------:R-:W-:Y:S02]  /*17ea0*/  FSEL R13, R104, -INF , P4 ;  /* 0xff800000680d7808 */ /* 0x000fe40002000000 */
[----:B------:R-:W-:Y:S02]  /*17eb0*/  FSEL R105, R105, -INF , P5 ;  /* 0xff80000069697808 */ /* 0x000fe40002800000 */
[----:B------:R-:W-:Y:S01]  /*17ec0*/  FSEL R79, R108, -INF , P2 ;  /* 0xff8000006c4f7808 */ /* 0x000fe20001000000 */
[----:B------:R-:W-:Y:S01]  /*17ed0*/  QGMMA.64x32x32.F32.E4M3.E4M3 R88, gdesc[UR20], R88, gsb0 ;  /* 0x00600000145879f3 */ /* 0x000fe20008000858 */
[----:B------:R-:W-:-:S02]  /*17ee0*/  R2UR UR22, R8 ;  /* 0x00000000081672ca */ /* 0x000fc400000e0000 */
[----:B------:R-:W-:Y:S02]  /*17ef0*/  R2UR UR23, R9 ;  /* 0x00000000091772ca */ /* 0x000fe400000e0000 */
        /* <DEDUP_REMOVED lines=18> */
[----:B------:R-:W-:Y:S02]  /*18020*/  FSEL R117, R117, -INF , P3 ;  /* 0xff80000075757808 */ /* 0x000fe40001800000 */
[----:B------:R-:W-:Y:S02]  /*18030*/  ISETP.GT.AND P5, PT, R4, 0x20, PT ;  /* 0x000000200400780c */ /* 0x000fe40003fa4270 */
[----:B------:R-:W-:Y:S02]  /*18040*/  FMNMX.FTZ R8, R83, R8, !PT ;  /* 0x0000000853087209 */ /* 0x000fe40007810000 */
[----:B------:R-:W-:Y:S02]  /*18050*/  FSEL R9, R114, -INF , P4 ;  /* 0xff80000072097808 */ /* 0x000fe40002000000 */
[----:B------:R-:W-:-:S02]  /*18060*/  ISETP.GT.AND P4, PT, R4, 0x21, PT ;  /* 0x000000210400780c */ /* 0x000fc40003f84270 */
[----:B------:R-:W-:Y:S02]  /*18070*/  FMNMX.FTZ R8, R117, R8, !PT ;  /* 0x0000000875087209 */ /* 0x000fe40007810000 */
[----:B------:R-:W-:Y:S02]  /*18080*/  FSEL R119, R119, -INF , P3 ;  /* 0xff80000077777808 */ /* 0x000fe40001800000 */
[----:B------:R-:W-:Y:S02]  /*18090*/  ISETP.GT.AND P3, PT, R4, 0x28, PT ;  /* 0x000000280400780c */ /* 0x000fe40003f64270 */
[----:B------:R-:W-:Y:S02]  /*180a0*/  FSEL R15, R118, -INF , P2 ;  /* 0xff800000760f7808 */ /* 0x000fe40001000000 */
[----:B------:R-:W-:Y:S01]  /*180b0*/  ISETP.GT.AND P2, PT, R4, 0x29, PT ;  /* 0x000000290400780c */ /* 0x000fe20003f44270 */
[----:B------:R-:W-:Y:S02]  /*180c0*/  WARPGROUP.DEPBAR.LE gsb0, 0x0 ;  /* 0x00008000000079c5 */ /* 0x000fe40000010000 */
[----:B------:R-:W-:Y:S01]  /*180d0*/  WARPGROUP.ARRIVE ;  /* 0x00000000000079c5 */ /* 0x000fe20000000000 */
[----:B------:R-:W-:-:S02]  /*180e0*/  FSEL R149, R88, -INF , P5 ;  /* 0xff80000058957808 */ /* 0x000fc40002800000 */
[----:B------:R-:W-:Y:S02]  /*180f0*/  FSEL R133, R89, -INF , P4 ;  /* 0xff80000059857808 */ /* 0x000fe40002000000 */
[----:B------:R-:W-:Y:S01]  /*18100*/  FMNMX.FTZ R8, R149, R8, !PT ;  /* 0x0000000895087209 */ /* 0x000fe20007810000 */
[----:B------:R-:W-:Y:S01]  /*18110*/  QGMMA.64x32x32.F32.E4M3.E4M3 R56, gdesc[UR20], R56, gsb0 ;  /* 0x00600000143879f3 */ /* 0x000fe20008000838 */
[----:B------:R-:W-:Y:S02]  /*18120*/  R2UR UR22, R72 ;  /* 0x00000000481672ca */ /* 0x000fe400000e0000 */
[----:B------:R-:W-:Y:S02]  /*18130*/  R2UR UR23, R73 ;  /* 0x00000000491772ca */ /* 0x000fe400000e0000 */
[----:B------:R-:W-:Y:S02]  /*18140*/  FSEL R123, R92, -INF , P3 ;  /* 0xff8000005c7b7808 */ /* 0x000fe40001800000 */
[----:B------:R-:W-:-:S02]  /*18150*/  FMNMX.FTZ R8, R133, R8, !PT ;  /* 0x0000000885087209 */ /* 0x000fc40007810000 */
[----:B------:R-:W-:Y:S02]  /*18160*/  FSEL R21, R90, -INF , P5 ;  /* 0xff8000005a157808 */ /* 0x000fe40002800000 */
[C---:B------:R-:W-:Y:S02]  /*18170*/  ISETP.GT.AND P5, PT, R4.reuse, 0x30, PT ;  /* 0x000000300400780c */ /* 0x040fe40003fa4270 */
        /* <DEDUP_REMOVED lines=20> */
[----:B------:R-:W-:Y:S02]  /*182c0*/  FMNMX.FTZ R8, R137, R8, !PT ;  /* 0x0000000889087209 */ /* 0x000fe40007810000 */
[----:B------:R-:W-:-:S02]  /*182d0*/  FSEL R77, R102, -INF , P3 ;  /* 0xff800000664d7808 */ /* 0x000fc40001800000 */
[----:B------:R-:W-:Y:S02]  /*182e0*/  ISETP.GT.AND P3, PT, R4, 0x48, PT ;  /* 0x000000480400780c */ /* 0x000fe40003f64270 */
[----:B------:R-:W-:Y:S01]  /*182f0*/  FSEL R103, R103, -INF , P2 ;  /* 0xff80000067677808 */ /* 0x000fe20001000000 */
[----:B------:R-:W-:Y:S02]  /*18300*/  WARPGROUP.DEPBAR.LE gsb0, 0x0 ;  /* 0x00008000000079c5 */ /* 0x000fe40000010000 */
[----:B------:R-:W-:Y:S01]  /*18310*/  WARPGROUP.ARRIVE ;  /* 0x00000000000079c5 */ /* 0x000fe20000000000 */
[----:B------:R-:W-:Y:S02]  /*18320*/  FSEL R127, R56, -INF , P5 ;  /* 0xff800000387f7808 */ /* 0x000fe40002800000 */
[----:B------:R-:W-:Y:S02]  /*18330*/  FSEL R101, R57, -INF , P4 ;  /* 0xff80000039657808 */ /* 0x000fe40002000000 */
[----:B------:R-:W-:Y:S01]  /*18340*/  FMNMX.FTZ R8, R127, R8, !PT ;  /* 0x000000087f087209 */ /* 0x000fe20007810000 */
[----:B------:R-:W-:Y:S01]  /*18350*/  QGMMA.64x32x32.F32.E4M3.E4M3 R40, gdesc[UR20], R40, gsb0 ;  /* 0x00600000142879f3 */ /* 0x000fe20008000828 */
        /* <DEDUP_REMOVED lines=25> */
[----:B------:R-:W-:Y:S02]  /*184f0*/  FMNMX.FTZ R8, R135, R8, !PT ;  /* 0x0000000887087209 */ /* 0x000fe40007810000 */
[----:B------:R-:W-:Y:S02]  /*18500*/  FSEL R69, R70, -INF , P3 ;  /* 0xff80000046457808 */ /* 0x000fe40001800000 */
[C---:B------:R-:W-:Y:S02]  /*18510*/  ISETP.GT.AND P3, PT, R4.reuse, 0x68, PT ;  /* 0x000000680400780c */ /* 0x040fe40003f64270 */
        /* <DEDUP_REMOVED lines=27> */
[----:B------:R-:W-:Y:S02]  /*186d0*/  FMNMX.FTZ R8, R157, R8, !PT ;  /* 0x000000089d087209 */ /* 0x000fe40007810000 */
[----:B------:R-:W-:Y:S02]  /*186e0*/  FSEL R55, R55, -INF , P2 ;  /* 0xff80000037377808 */ /* 0x000fe40001000000 */
[----:B------:R-:W-:-:S02]  /*186f0*/  FMNMX.FTZ R8, R159, R8, !PT ;  /* 0x000000089f087209 */ /* 0x000fc40007810000 */
[----:B------:R-:W-:Y:S02]  /*18700*/  ISETP.GT.AND P2, PT, R4, 0x89, PT ;  /* 0x000000890400780c */ /* 0x000fe40003f44270 */
[----:B------:R-:W-:Y:S02]  /*18710*/  FSEL R53, R54, -INF , P3 ;  /* 0xff80000036357808 */ /* 0x000fe40001800000 */
[C---:B------:R-:W-:Y:S02]  /*18720*/  ISETP.GT.AND P3, PT, R4.reuse, 0x90, PT ;  /* 0x000000900400780c */ /* 0x040fe40003f64270 */
[----:B------:R-:W-:Y:S02]  /*18730*/  FSEL R51, R51, -INF , P4 ;  /* 0xff80000033337808 */ /* 0x000fe40002000000 */
[----:B------:R-:W-:Y:S02]  /*18740*/  ISETP.GT.AND P4, PT, R4, 0x91, PT ;  /* 0x000000910400780c */ /* 0x000fe40003f84270 */
[----:B------:R-:W-:-:S02]  /*18750*/  FSEL R49, R50, -INF , P5 ;  /* 0xff80000032317808 */ /* 0x000fc40002800000 */
[----:B------:R-:W-:Y:S01]  /*18760*/  ISETP.GT.AND P5, PT, R4, 0x98, PT ;  /* 0x000000980400780c */ /* 0x000fe20003fa4270 */
[----:B------:R-:W-:Y:S02]  /*18770*/  WARPGROUP.DEPBAR.LE gsb0, 0x0 ;  /* 0x00008000000079c5 */ /* 0x000fe40000010000 */
[----:B------:R-:W-:Y:S02]  /*18780*/  FSEL R163, R24, -INF , P6 ;  /* 0xff80000018a37808 */ /* 0x000fe40003000000 */
[----:B------:R-:W-:Y:S02]  /*18790*/  FSEL R165, R25, -INF , P1 ;  /* 0xff80000019a57808 */ /* 0x000fe40000800000 */
[----:B------:R-:W-:Y:S02]  /*187a0*/  FMNMX.FTZ R8, R163, R8, !PT ;  /* 0x00000008a3087209 */ /* 0x000fe40007810000 */
[----:B------:R-:W-:Y:S02]  /*187b0*/  FSEL R167, R28, -INF , P0 ;  /* 0xff8000001ca77808 */ /* 0x000fe40000000000 */
[----:B------:R-:W-:-:S02]  /*187c0*/  FMNMX.FTZ R8, R165, R8, !PT ;  /* 0x00000008a5087209 */ /* 0x000fc40007810000 */
[----:B------:R-:W-:Y:S02]  /*187d0*/  FSEL R177, R29, -INF , P2 ;  /* 0xff8000001db17808 */ /* 0x000fe40001000000 */
[----:B------:R-:W-:Y:S02]  /*187e0*/  FMNMX.FTZ R8, R167, R8, !PT ;  /* 0x00000008a7087209 */ /* 0x000fe40007810000 */
[----:B------:R-:W-:Y:S02]  /*187f0*/  FSEL R179, R32, -INF , P3 ;  /* 0xff80000020b37808 */ /* 0x000fe40001800000 */
[----:B------:R-:W-:Y:S02]  /*18800*/  FMNMX.FTZ R8, R177, R8, !PT ;  /* 0x00000008b1087209 */ /* 0x000fe40007810000 */
[----:B------:R-:W-:Y:S02]  /*18810*/  FSEL R183, R33, -INF , P4 ;  /* 0xff80000021b77808 */ /* 0x000fe40002000000 */
[----:B------:R-:W-:-:S02]  /*18820*/  FMNMX.FTZ R8, R179, R8, !PT ;  /* 0x00000008b3087209 */ /* 0x000fc40007810000 */
[----:B------:R-:W-:Y:S02]  /*18830*/  FSEL R181, R36, -INF , P5 ;  /* 0xff80000024b57808 */ /* 0x000fe40002800000 */
[----:B------:R-:W-:Y:S02]  /*18840*/  FMNMX.FTZ R8, R183, R8, !PT ;  /* 0x00000008b7087209 */ /* 0x000fe40007810000 */
[----:B------:R-:W-:Y:S02]  /*18850*/  ISETP.GT.AND P6, PT, R4, 0x99, PT ;  /* 0x000000990400780c */ /* 0x000fe40003fc4270 */
[----:B------:R-:W-:Y:S02]  /*18860*/  FMNMX.FTZ R8, R181, R8, !PT ;  /* 0x00000008b5087209 */ /* 0x000fe40007810000 */
[----:B------:R-:W-:Y:S02]  /*18870*/  FSEL R185, R37, -INF , P6 ;  /* 0xff80000025b97808 */ /* 0x000fe40003000000 */
[----:B------:R-:W-:-:S02]  /*18880*/  P2R R24, PR, RZ, 0x2 ;  /* 0x00000002ff187803 */ /* 0x000fc40000000000 */
[----:B------:R-:W-:Y:S02]  /*18890*/  FMNMX.FTZ R8, R185, R8, !PT ;  /* 0x00000008b9087209 */ /* 0x000fe40007810000 */
[----:B------:R-:W-:Y:S02]  /*188a0*/  ISETP.GT.AND P1, PT, R4, 0x80, PT ;  /* 0x000000800400780c */ /* 0x000fe40003f24270 */
[----:B------:R-:W-:Y:S01]  /*188b0*/  FSEL R31, R31, -INF , P2 ;  /* 0xff8000001f1f7808 */ /* 0x000fe20001000000 */
[----:B------:R-:W1:Y:S01]  /*188c0*/  SHFL.BFLY PT, R11, R8, 0x2, 0x1f ;  /* 0x0c401f00080b7f89 */ /* 0x000e6200000e0000 */
[----:B------:R-:W-:Y:S02]  /*188d0*/  FSEL R25, R26, -INF , P1 ;  /* 0xff8000001a197808 */ /* 0x000fe40000800000 */
[----:B------:R-:W-:Y:S02]  /*188e0*/  ISETP.NE.AND P1, PT, R24, RZ, PT ;  /* 0x000000ff1800720c */ /* 0x000fe40003f25270 */
[----:B------:R-:W-:-:S02]  /*188f0*/  FSEL R35, R35, -INF , P4 ;  /* 0xff80000023237808 */ /* 0x000fc40002000000 */
[----:B------:R-:W-:Y:S02]  /*18900*/  FSEL R27, R27, -INF , P1 ;  /* 0xff8000001b1b7808 */ /* 0x000fe40000800000 */
[----:B------:R-:W-:Y:S02]  /*18910*/  ISETP.NE.AND P1, PT, R20, RZ, PT ;  /* 0x000000ff1400720c */ /* 0x000fe40003f25270 */
[----:B-1----:R-:W-:-:S05]  /*18920*/  FMNMX.FTZ R6, R8, R11, !PT ;  /* 0x0000000b08067209 */ /* 0x002fca0007810000 */
[----:B------:R-:W1:Y:S02]  /*18930*/  SHFL.BFLY PT, R11, R6, 0x1, 0x1f ;  /* 0x0c201f00060b7f89 */ /* 0x000e6400000e0000 */
[----:B-1----:R-:W-:-:S04]  /*18940*/  FMNMX.FTZ R11, R6, R11, !PT ;  /* 0x0000000b060b7209 */ /* 0x002fc80007810000 */
[----:B------:R-:W-:Y:S01]  /*18950*/  FSETP.NEU.FTZ.AND P0, PT, R11, -INF , PT ;  /* 0xff8000000b00780b */ /* 0x000fe20003f1d000 */
[----:B------:R-:W-:-:S05]  /*18960*/  FFMA.FTZ R14, R2, R11, -8 ;  /* 0xc1000000020e7423 */ /* 0x000fca000001000b */
[----:B------:R-:W-:Y:S02]  /*18970*/  FSEL R14, R14, RZ, P0 ;  /* 0x000000ff0e0e7208 */ /* 0x000fe40000000000 */
[----:B------:R-:W-:-:S03]  /*18980*/  ISETP.NE.AND P0, PT, R10, RZ, PT ;  /* 0x000000ff0a00720c */ /* 0x000fc60003f05270 */
[--C-:B------:R-:W-:Y:S01]  /*18990*/  FFMA.FTZ R97, R2, R97, -R14.reuse ;  /* 0x0000006102617223 */ /* 0x100fe2000001080e */
[----:B------:R-:W-:Y:S01]  /*189a0*/  FSEL R29, R30, -INF , P0 ;  /* 0xff8000001e1d7808 */ /* 0x000fe20000000000 */
[--C-:B------:R-:W-:Y:S01]  /*189b0*/  FFMA.FTZ R4, R2, R13, -R14.reuse ;  /* 0x0000000d02047223 */ /* 0x100fe2000001080e */
[----:B------:R-:W-:Y:S01]  /*189c0*/  ISETP.NE.AND P0, PT, R12, RZ, PT ;  /* 0x000000ff0c00720c */ /* 0x000fe20003f05270 */
[C-C-:B------:R-:W-:Y:S01]  /*189d0*/  FFMA.FTZ R8, R2.reuse, R81, -R14.reuse ;  /* 0x0000005102087223 */ /* 0x140fe2000001080e */
[----:B------:R-:W-:Y:S01]  /*189e0*/  FMNMX.FTZ R12, R5, R107, !PT ;  /* 0x0000006b050c7209 */ /* 0x000fe20007810000 */
[C-C-:B------:R-:W-:Y:S01]  /*189f0*/  FFMA.FTZ R13, R2.reuse, R85, -R14.reuse ;  /* 0x00000055020d7223 */ /* 0x140fe2000001080e */
[----:B------:R-:W-:-:S01]  /*18a00*/  FFMA.FTZ R81, R2, R117, -R14 ;  /* 0x0000007502517223 */ /* 0x000fc2000001080e */
[----:B------:R-:W-:Y:S01]  /*18a10*/  FSEL R117, R38, -INF , P5 ;  /* 0xff80000026757808 */ /* 0x000fe20002800000 */
[----:B------:R-:W-:-:S01]  /*18a20*/  FFMA.FTZ R85, R2, R121, -R14 ;  /* 0x0000007902557223 */ /* 0x000fc2000001080e */
[----:B------:R-:W-:Y:S01]  /*18a30*/  FMNMX.FTZ R12, R7, R12, !PT ;  /* 0x0000000c070c7209 */ /* 0x000fe20007810000 */
[----:B------:R-:W-:-:S01]  /*18a40*/  FFMA.FTZ R123, R2, R123, -R14 ;  /* 0x0000007b027b7223 */ /* 0x000fc2000001080e */
[----:B------:R-:W-:Y:S01]  /*18a50*/  FSEL R121, R39, -INF , P6 ;  /* 0xff80000027797808 */ /* 0x000fe20003000000 */
[----:B------:R-:W-:-:S01]  /*18a60*/  FFMA.FTZ R131, R2, R131, -R14 ;  /* 0x0000008302837223 */ /* 0x000fc2000001080e */
[----:B------:R-:W-:Y:S01]  /*18a70*/  FMNMX.FTZ R20, R111, R12, !PT ;  /* 0x0000000c6f147209 */ /* 0x000fe20007810000 */
[----:B------:R-:W-:-:S01]  /*18a80*/  FFMA.FTZ R125, R2, R125, -R14 ;  /* 0x0000007d027d7223 */ /* 0x000fc2000001080e */
[C-C-:B------:R-:W-:Y:S01]  /*18a90*/  FFMA.FTZ R127, R2.reuse, R127, -R14.reuse ;  /* 0x0000007f027f7223 */ /* 0x140fe2000001080e */
        /* <DEDUP_REMOVED lines=15> */
[----:B------:R1:W-:Y:S01]  /*18b90*/  MUFU.EX2 R20, R123 ;  /* 0x0000007b00147308 */ /* 0x0003e20000000800 */
        /* <DEDUP_REMOVED lines=8> */
[----:B-1----:R-:W-:-:S01]  /*18c20*/  FFMA.FTZ R123, R2, R151, -R14 ;  /* 0x00000097027b7223 */ /* 0x002fc2000001080e */
[----:B------:R-:W-:Y:S01]  /*18c30*/  FMNMX.FTZ R24, R73, R24, !PT ;  /* 0x0000001849187209 */ /* 0x000fe20007810000 */
[----:B------:R-:W-:-:S01]  /*18c40*/  FFMA.FTZ R48, R2, R179, -R14 ;  /* 0x000000b302307223 */ /* 0x000fc2000001080e */
[----:B------:R-:W-:Y:S01]  /*18c50*/  FFMA.FTZ R133, R2, R183, -R14 ;  /* 0x000000b702857223 */ /* 0x000fe2000001080e */
[----:B------:R-:W-:Y:S01]  /*18c60*/  MUFU.EX2 R4, R4 ;  /* 0x0000000400047308 */ /* 0x000fe20000000800 */
[----:B------:R-:W-:-:S04]  /*18c70*/  FMNMX.FTZ R26, R95, R24, !PT ;  /* 0x000000185f1a7209 */ /* 0x000fc80007810000 */
[----:B------:R-:W-:-:S03]  /*18c80*/  FMNMX.FTZ R26, R75, R26, !PT ;  /* 0x0000001a4b1a7209 */ /* 0x000fc60007810000 */
[----:B------:R1:W-:Y:S01]  /*18c90*/  MUFU.EX2 R24, R131 ;  /* 0x0000008300187308 */ /* 0x0003e20000000800 */
[----:B------:R-:W-:-:S04]  /*18ca0*/  FMNMX.FTZ R26, R99, R26, !PT ;  /* 0x0000001a631a7209 */ /* 0x000fc80007810000 */
[----:B------:R-:W-:-:S03]  /*18cb0*/  FMNMX.FTZ R26, R77, R26, !PT ;  /* 0x0000001a4d1a7209 */ /* 0x000fc60007810000 */
[----:B------:R-:W-:Y:S01]  /*18cc0*/  MUFU.EX2 R33, R33 ;  /* 0x0000002100217308 */ /* 0x000fe20000000800 */
[----:B------:R-:W-:Y:S01]  /*18cd0*/  FMNMX.FTZ R28, R103, R26, !PT ;  /* 0x0000001a671c7209 */ /* 0x000fe20007810000 */
[----:B-1----:R-:W-:-:S03]  /*18ce0*/  FFMA.FTZ R131, R2, R177, -R14 ;  /* 0x000000b102837223 */ /* 0x002fc6000001080e */
        /* <DEDUP_REMOVED lines=11> */
[----:B------:R-:W2:Y:S01]  /*18da0*/  MUFU.EX2 R37, R37 ;  /* 0x0000002500257308 */ /* 0x000ea20000000800 */
        /* <DEDUP_REMOVED lines=8> */
[C-C-:B-1----:R-:W-:Y:S01]  /*18e30*/  FFMA.FTZ R13, R2.reuse, R89, -R14.reuse ;  /* 0x00000059020d7223 */ /* 0x142fe2000001080e */
[----:B------:R-:W-:-:S01]  /*18e40*/  FFMA.FTZ R89, R2, R135, -R14 ;  /* 0x0000008702597223 */ /* 0x000fc2000001080e */
[----:B------:R-:W-:Y:S01]  /*18e50*/  FFMA.FTZ R135, R2, R185, -R14 ;  /* 0x000000b902877223 */ /* 0x000fe2000001080e */
[----:B------:R-:W-:Y:S02]  /*18e60*/  FMNMX.FTZ R36, R49, R36, !PT ;  /* 0x0000002431247209 */ /* 0x000fe40007810000 */
[----:B--2---:R-:W-:Y:S01]  /*18e70*/  F2FP.SATFINITE.E4M3.F32.PACK_AB_MERGE_C R176, R37, R6, RZ ;  /* 0x0000000625b0723e */ /* 0x004fe200048070ff */
[----:B------:R1:W-:Y:S01]  /*18e80*/  MUFU.EX2 R32, R97 ;  /* 0x0000006100207308 */ /* 0x0003e20000000800 */
[----:B------:R-:W-:Y:S02]  /*18e90*/  FMNMX.FTZ R36, R51, R36, !PT ;  /* 0x0000002433247209 */ /* 0x000fe40007810000 */
[----:B------:R-:W-:-:S02]  /*18ea0*/  F2FP.SATFINITE.E4M3.F32.PACK_AB_MERGE_C R176, R33, R4, R176 ;  /* 0x0000000421b0723e */ /* 0x000fc400048070b0 */
[----:B------:R-:W-:-:S03]  /*18eb0*/  FMNMX.FTZ R36, R53, R36, !PT ;  /* 0x0000002435247209 */ /* 0x000fc60007810000 */
[----:B------:R-:W-:Y:S01]  /*18ec0*/  MUFU.EX2 R79, R79 ;  /* 0x0000004f004f7308 */ /* 0x000fe20000000800 */
[----:B------:R-:W-:Y:S02]  /*18ed0*/  FMNMX.FTZ R40, R55, R36, !PT ;  /* 0x0000002437287209 */ /* 0x000fe40007810000 */
[----:B-1----:R-:W-:Y:S01]  /*18ee0*/  FSEL R97, R34, -INF , P3 ;  /* 0xff80000022617808 */ /* 0x002fe20001800000 */
[----:B------:R-:W-:-:S01]  /*18ef0*/  FFMA.FTZ R34, R2, R141, -R14 ;  /* 0x0000008d02227223 */ /* 0x000fc2000001080e */
[----:B------:R-:W-:-:S03]  /*18f00*/  FMNMX.FTZ R40, R25, R40, !PT ;  /* 0x0000002819287209 */ /* 0x000fc60007810000 */
[----:B------:R1:W-:Y:S01]  /*18f10*/  MUFU.EX2 R36, R13 ;  /* 0x0000000d00247308 */ /* 0x0003e20000000800 */
[----:B------:R-:W-:-:S04]  /*18f20*/  FMNMX.FTZ R40, R27, R40, !PT ;  /* 0x000000281b287209 */ /* 0x000fc80007810000 */
[----:B------:R-:W-:-:S03]  /*18f30*/  FMNMX.FTZ R40, R29, R40, !PT ;  /* 0x000000281d287209 */ /* 0x000fc60007810000 */
[----:B------:R-:W-:Y:S01]  /*18f40*/  MUFU.EX2 R10, R10 ;  /* 0x0000000a000a7308 */ /* 0x000fe20000000800 */
[----:B------:R-:W-:-:S04]  /*18f50*/  FMNMX.FTZ R40, R31, R40, !PT ;  /* 0x000000281f287209 */ /* 0x000fc80007810000 */
[----:B------:R-:W-:-:S03]  /*18f60*/  FMNMX.FTZ R40, R97, R40, !PT ;  /* 0x0000002861287209 */ /* 0x000fc60007810000 */
[----:B------:R-:W2:Y:S01]  /*18f70*/  MUFU.EX2 R81, R81 ;  /* 0x0000005100517308 */ /* 0x000ea20000000800 */
[----:B------:R-:W-:-:S04]  /*18f80*/  FMNMX.FTZ R40, R35, R40, !PT ;  /* 0x0000002823287209 */ /* 0x000fc80007810000 */
[----:B------:R-:W-:-:S03]  /*18f90*/  FMNMX.FTZ R40, R117, R40, !PT ;  /* 0x0000002875287209 */ /* 0x000fc60007810000 */
[----:B------:R-:W-:Y:S01]  /*18fa0*/  MUFU.EX2 R12, R149 ;  /* 0x00000095000c7308 */ /* 0x000fe20000000800 */
[----:B-1----:R-:W-:Y:S01]  /*18fb0*/  FMNMX.FTZ R13, R121, R40, !PT ;  /* 0x00000028790d7209 */ /* 0x002fe20007810000 */
[----:B------:R-:W-:-:S04]  /*18fc0*/  FFMA.FTZ R40, R2, R153, -R14 ;  /* 0x0000009902287223 */ /* 0x000fc8000001080e */
[----:B------:R-:W1:Y:S02]  /*18fd0*/  SHFL.BFLY PT, R44, R13, 0x2, 0x1f ;  /* 0x0c401f000d2c7f89 */ /* 0x000e6400000e0000 */
[----:B------:R-:W-:Y:S01]  /*18fe0*/  MUFU.EX2 R83, R83 ;  /* 0x0000005300537308 */ /* 0x000fe20000000800 */
[----:B--2---:R-:W-:-:S04]  /*18ff0*/  F2FP.SATFINITE.E4M3.F32.PACK_AB_MERGE_C R178, R81, R10, RZ ;  /* 0x0000000a51b2723e */ /* 0x004fc800048070ff */
[----:B------:R-:W-:-:S03]  /*19000*/  F2FP.SATFINITE.E4M3.F32.PACK_AB_MERGE_C R178, R79, R8, R178 ;  /* 0x000000084fb2723e */ /* 0x000fc600048070b2 */
[----:B------:R-:W2:Y:S08]  /*19010*/  MUFU.EX2 R105, R105 ;  /* 0x0000006900697308 */ /* 0x000eb00000000800 */
[----:B------:R-:W-:Y:S01]  /*19020*/  MUFU.EX2 R109, R109 ;  /* 0x0000006d006d7308 */ /* 0x000fe20000000800 */
[----:B-1----:R-:W-:Y:S01]  /*19030*/  FMNMX.FTZ R50, R13, R44, !PT ;  /* 0x0000002c0d327209 */ /* 0x002fe20007810000 */
[----:B------:R-:W-:-:S06]  /*19040*/  FFMA.FTZ R44, R2, R163, -R14 ;  /* 0x000000a3022c7223 */ /* 0x000fcc000001080e */
[----:B------:R-:W1:Y:S01]  /*19050*/  MUFU.EX2 R113, R113 ;  /* 0x0000007100717308 */ /* 0x000e620000000800 */
[----:B--2---:R-:W-:Y:S01]  /*19060*/  F2FP.SATFINITE.E4M3.F32.PACK_AB_MERGE_C R180, R105, R20, RZ ;  /* 0x0000001469b4723e */ /* 0x004fe200048070ff */
[----:B------:R-:W2:Y:S03]  /*19070*/  SHFL.BFLY PT, R13, R50, 0x1, 0x1f ;  /* 0x0c201f00320d7f89 */ /* 0x000ea600000e0000 */
[----:B------:R-:W-:-:S03]  /*19080*/  F2FP.SATFINITE.E4M3.F32.PACK_AB_MERGE_C R180, R83, R12, R180 ;  /* 0x0000000c53b4723e */ /* 0x000fc600048070b4 */
[----:B------:R-:W-:Y:S08]  /*19090*/  MUFU.EX2 R101, R101 ;  /* 0x0000006500657308 */ /* 0x000ff00000000800 */
[----:B------:R-:W-:Y:S01]  /*190a0*/  MUFU.EX2 R85, R85 ;  /* 0x0000005500557308 */ /* 0x000fe20000000800 */
[----:B-1----:R-:W-:-:S04]  /*190b0*/  F2FP.SATFINITE.E4M3.F32.PACK_AB_MERGE_C R182, R113, R26, RZ ;  /* 0x0000001a71b6723e */ /* 0x002fc800048070ff */
[----:B------:R-:W-:-:S03]  /*190c0*/  F2FP.SATFINITE.E4M3.F32.PACK_AB_MERGE_C R182, R109, R24, R182 ;  /* 0x000000186db6723e */ /* 0x000fc600048070b6 */
[----:B------:R-:W-:Y:S01]  /*190d0*/  MUFU.EX2 R93, R93 ;  /* 0x0000005d005d7308 */ /* 0x000fe20000000800 */
[----:B--2---:R-:W-:Y:S01]  /*190e0*/  FMNMX.FTZ R13, R50, R13, !PT ;  /* 0x0000000d320d7209 */ /* 0x004fe20007810000 */
[----:B------:R-:W-:-:S03]  /*190f0*/  FFMA.FTZ R50, R2, R181, -R14 ;  /* 0x000000b502327223 */ /* 0x000fc6000001080e */
[----:B------:R-:W-:Y:S01]  /*19100*/  FSETP.NEU.FTZ.AND P2, PT, R13, -INF , PT ;  /* 0xff8000000d00780b */ /* 0x000fe20003f5d000 */
[----:B------:R-:W-:-:S02]  /*19110*/  FFMA.FTZ R54, R2, R13, -8 ;  /* 0xc100000002367423 */ /* 0x000fc4000001000d */
[----:B------:R-:W-:Y:S03]  /*19120*/  MUFU.EX2 R89, R89 ;  /* 0x0000005900597308 */ /* 0x000fe60000000800 */
[----:B------:R-:W-:Y:S02]  /*19130*/  FSEL R54, R54, RZ, P2 ;  /* 0x000000ff36367208 */ /* 0x000fe40001000000 */
[----:B------:R-:W-:-:S03]  /*19140*/  ISETP.GE.AND P2, PT, R147, 0xa1, PT ;  /* 0x000000a19300780c */ /* 0x000fc60003f46270 */
[----:B------:R-:W-:Y:S01]  /*19150*/  MUFU.EX2 R34, R34 ;  /* 0x0000002200227308 */ /* 0x000fe20000000800 */
[----:B------:R-:W-:-:S01]  /*19160*/  FFMA.FTZ R5, R2, R5, -R54 ;  /* 0x0000000502057223 */ /* 0x000fc20000010836 */
[C-C-:B------:R-:W-:Y:S01]  /*19170*/  FFMA.FTZ R14, R2.reuse, R107, -R54.reuse ;  /* 0x0000006b020e7223 */ /* 0x140fe20000010836 */
[----:B------:R-:W-:-:S01]  /*19180*/  FFMA.FTZ R56, R2, R7, -R54 ;  /* 0x0000000702387223 */ /* 0x000fc20000010836 */
[C-C-:B------:R-:W-:Y:S01]  /*19190*/  FFMA.FTZ R107, R2.reuse, R111, -R54.reuse ;  /* 0x0000006f026b7223 */ /* 0x140fe20000010836 */
[----:B------:R-:W-:-:S01]  /*191a0*/  FFMA.FTZ R7, R2, R9, -R54 ;  /* 0x0000000902077223 */ /* 0x000fc20000010836 */
[C-C-:B------:R-:W-:Y:S01]  /*191b0*/  FFMA.FTZ R52, R2.reuse, R115, -R54.reuse ;  /* 0x0000007302347223 */ /* 0x140fe20000010836 */
[----:B------:R-:W-:-:S01]  /*191c0*/  FFMA.FTZ R66, R2, R15, -R54 ;  /* 0x0000000f02427223 */ /* 0x000fc20000010836 */
[----:B------:R-:W-:Y:S01]  /*191d0*/  MUFU.EX2 R5, R5 ;  /* 0x0000000500057308 */ /* 0x000fe20000000800 */
[----:B------:R-:W-:-:S01]  /*191e0*/  FFMA.FTZ R9, R2, R21, -R54 ;  /* 0x0000001502097223 */ /* 0x000fc20000010836 */
[C-C-:B------:R-:W-:Y:S01]  /*191f0*/  FFMA.FTZ R21, R2.reuse, R57, -R54.reuse ;  /* 0x0000003902157223 */ /* 0x140fe20000010836 */
[----:B------:R-:W-:-:S01]  /*19200*/  FFMA.FTZ R62, R2, R59, -R54 ;  /* 0x0000003b023e7223 */ /* 0x000fc20000010836 */
[----:B------:R-:W-:Y:S01]  /*19210*/  FFMA.FTZ R57, R2, R65, -R54 ;  /* 0x0000004102397223 */ /* 0x000fe20000010836 */
[----:B------:R-:W-:-:S01]  /*19220*/  FADD.FTZ R59, R4, R33 ;  /* 0x00000021043b7221 */ /* 0x000fc20000010000 */
[C-C-:B------:R-:W-:Y:S01]  /*19230*/  FFMA.FTZ R111, R2.reuse, R119, -R54.reuse ;  /* 0x00000077026f7223 */ /* 0x140fe20000010836 */
[----:B------:R-:W-:-:S01]  /*19240*/  FFMA.FTZ R63, R2, R63, -R54 ;  /* 0x0000003f023f7223 */ /* 0x000fc20000010836 */
[----:B------:R-:W1:Y:S01]  /*19250*/  MUFU.EX2 R14, R14 ;  /* 0x0000000e000e7308 */ /* 0x000e620000000800 */
[----:B------:R-:W-:-:S01]  /*19260*/  FADD.FTZ R68, R6, R59 ;  /* 0x0000003b06447221 */ /* 0x000fc20000010000 */
[C-C-:B------:R-:W-:Y:S01]  /*19270*/  FFMA.FTZ R58, R2.reuse, R91, -R54.reuse ;  /* 0x0000005b023a7223 */ /* 0x140fe20000010836 */
[----:B------:R-:W-:-:S01]  /*19280*/  FFMA.FTZ R59, R2, R41, -R54 ;  /* 0x00000029023b7223 */ /* 0x000fc20000010836 */
[----:B------:R-:W-:Y:S01]  /*19290*/  FFMA.FTZ R70, R2, R73, -R54 ;  /* 0x0000004902467223 */ /* 0x000fe20000010836 */
[----:B------:R-:W-:-:S02]  /*192a0*/  @!P1 VIADD R41, R3, 0x29840 ;  /* 0x0002984003299836 */ /* 0x000fc40000000000 */
[C-C-:B------:R-:W-:Y:S01]  /*192b0*/  FFMA.FTZ R95, R2.reuse, R95, -R54.reuse ;  /* 0x0000005f025f7223 */ /* 0x140fe20000010836 */
[----:B------:R-:W-:-:S01]  /*192c0*/  FFMA.FTZ R15, R2, R75, -R54 ;  /* 0x0000004b020f7223 */ /* 0x000fc20000010836 */
[----:B------:R-:W2:Y:S01]  /*192d0*/  MUFU.EX2 R56, R56 ;  /* 0x0000003800387308 */ /* 0x000ea20000000800 */
[----:B------:R-:W-:-:S01]  /*192e0*/  FFMA.FTZ R60, R2, R99, -R54 ;  /* 0x00000063023c7223 */ /* 0x000fc20000010836 */
[----:B------:R-:W-:Y:S01]  /*192f0*/  @!P1 PRMT R41, RZ, 0x654, R41 ;  /* 0x00000654ff299816 */ /* 0x000fe20000000029 */
[----:B------:R-:W-:-:S01]  /*19300*/  FFMA.FTZ R77, R2, R77, -R54 ;  /* 0x0000004d024d7223 */ /* 0x000fc20000010836 */
[C-C-:B------:R-:W-:Y:S01]  /*19310*/  FFMA.FTZ R103, R2.reuse, R103, -R54.reuse ;  /* 0x0000006702677223 */ /* 0x140fe20000010836 */
[----:B------:R-:W-:-:S01]  /*19320*/  FFMA.FTZ R47, R2, R47, -R54 ;  /* 0x0000002f022f7223 */ /* 0x000fc20000010836 */
[----:B------:R3:W-:Y:S01]  /*19330*/  @!P1 SYNCS.ARRIVE.TRANS64.RED.A1T0 RZ, [R41+URZ], RZ ;  /* 0x000000ff29ff99a7 */ /* 0x0007e2000810043f */
[----:B------:R-:W-:-:S01]  /*19340*/  FFMA.FTZ R61, R2, R61, -R54 ;  /* 0x0000003d023d7223 */ /* 0x000fc20000010836 */
[----:B------:R-:W4:Y:S01]  /*19350*/  MUFU.EX2 R107, R107 ;  /* 0x0000006b006b7308 */ /* 0x000f220000000800 */
[----:B-1----:R-:W-:-:S01]  /*19360*/  FADD.FTZ R65, R5, R14 ;  /* 0x0000000e05417221 */ /* 0x002fc20000010000 */
[C-C-:B------:R-:W-:Y:S01]  /*19370*/  FFMA.FTZ R64, R2.reuse, R67, -R54.reuse ;  /* 0x0000004302407223 */ /* 0x140fe20000010836 */
[----:B------:R-:W-:-:S01]  /*19380*/  FFMA.FTZ R69, R2, R69, -R54 ;  /* 0x0000004502457223 */ /* 0x000fc20000010836 */
[C-C-:B------:R-:W-:Y:S01]  /*19390*/  FFMA.FTZ R71, R2.reuse, R71, -R54.reuse ;  /* 0x0000004702477223 */ /* 0x140fe20000010836 */
[----:B------:R-:W-:-:S01]  /*193a0*/  FFMA.FTZ R45, R2, R45, -R54 ;  /* 0x0000002d022d7223 */ /* 0x000fc20000010836 */
[C-C-:B------:R-:W-:Y:S01]  /*193b0*/  FFMA.FTZ R49, R2.reuse, R49, -R54.reuse ;  /* 0x0000003102317223 */ /* 0x140fe20000010836 */
[----:B------:R-:W-:-:S01]  /*193c0*/  FFMA.FTZ R27, R2, R27, -R54 ;  /* 0x0000001b021b7223 */ /* 0x000fc20000010836 */
[----:B------:R-:W1:Y:S01]  /*193d0*/  MUFU.EX2 R7, R7 ;  /* 0x0000000700077308 */ /* 0x000e620000000800 */
[----:B--2---:R-:W-:-:S01]  /*193e0*/  FADD.FTZ R78, R56, R65 ;  /* 0x00000041384e7221 */ /* 0x004fc20000010000 */
[C-C-:B------:R-:W-:Y:S01]  /*193f0*/  FFMA.FTZ R51, R2.reuse, R51, -R54.reuse ;  /* 0x0000003302337223 */ /* 0x140fe20000010836 */
[----:B------:R-:W-:-:S01]  /*19400*/  FFMA.FTZ R53, R2, R53, -R54 ;  /* 0x0000003502357223 */ /* 0x000fc20000010836 */
[C-C-:B------:R-:W-:Y:S01]  /*19410*/  FFMA.FTZ R55, R2.reuse, R55, -R54.reuse ;  /* 0x0000003702377223 */ /* 0x140fe20000010836 */
[----:B------:R-:W-:-:S01]  /*19420*/  FFMA.FTZ R31, R2, R31, -R54 ;  /* 0x0000001f021f7223 */ /* 0x000fc20000010836 */
[C-C-:B------:R-:W-:Y:S01]  /*19430*/  FFMA.FTZ R29, R2.reuse, R29, -R54.reuse ;  /* 0x0000001d021d7223 */ /* 0x140fe20000010836 */
[----:B------:R-:W-:-:S01]  /*19440*/  FFMA.FTZ R97, R2, R97, -R54 ;  /* 0x0000006102617223 */ /* 0x000fc20000010836 */
[----:B------:R-:W2:Y:S01]  /*19450*/  MUFU.EX2 R52, R52 ;  /* 0x0000003400347308 */ /* 0x000ea20000000800 */
[----:B----4-:R-:W-:-:S01]  /*19460*/  FADD.FTZ R78, R107, R78 ;  /* 0x0000004e6b4e7221 */ /* 0x010fc20000010000 */
[----:B------:R-:W-:Y:S01]  /*19470*/  F2FP.SATFINITE.E4M3.F32.PACK_AB_MERGE_C R56, R107, R56, RZ ;  /* 0x000000386b38723e */ /* 0x000fe200048070ff */
[----:B------:R-:W-:-:S01]  /*19480*/  FFMA.FTZ R35, R2, R35, -R54 ;  /* 0x0000002302237223 */ /* 0x000fc20000010836 */
[----:B------:R-:W-:Y:S01]  /*19490*/  FFMA.FTZ R117, R2, R117, -R54 ;  /* 0x0000007502757223 */ /* 0x000fe20000010836 */
[--C-:B------:R-:W-:Y:S01]  /*194a0*/  IMAD.MOV.U32 R75, RZ, RZ, R87.reuse ;  /* 0x000000ffff4b7224 */ /* 0x100fe200078e0057 */
[----:B------:R-:W-:Y:S01]  /*194b0*/  F2FP.SATFINITE.E4M3.F32.PACK_AB_MERGE_C R177, R14, R5, R56 ;  /* 0x000000050eb1723e */ /* 0x000fe20004807038 */
[--C-:B------:R-:W-:Y:S01]  /*194c0*/  IMAD.MOV.U32 R73, RZ, RZ, R87.reuse ;  /* 0x000000ffff497224 */ /* 0x100fe200078e0057 */
[----:B------:R-:W4:Y:S01]  /*194d0*/  MUFU.EX2 R66, R66 ;  /* 0x0000004200427308 */ /* 0x000f220000000800 */
[----:B------:R-:W-:-:S02]  /*194e0*/  IMAD.MOV.U32 R67, RZ, RZ, R87 ;  /* 0x000000ffff437224 */ /* 0x000fc400078e0057 */
[--C-:B------:R-:W-:Y:S02]  /*194f0*/  IMAD.MOV.U32 R65, RZ, RZ, R87.reuse ;  /* 0x000000ffff417224 */ /* 0x100fe400078e0057 */
[----:B------:R-:W-:-:S03]  /*19500*/  IMAD.MOV.U32 R56, RZ, RZ, R87 ;  /* 0x000000ffff387224 */ /* 0x000fc600078e0057 */
[----:B------:R5:W-:Y:S08]  /*19510*/  MUFU.EX2 R74, R63 ;  /* 0x0000003f004a7308 */ /* 0x000bf00000000800 */
[----:B------:R-:W0:Y:S01]  /*19520*/  MUFU.EX2 R111, R111 ;  /* 0x0000006f006f7308 */ /* 0x000e220000000800 */
[----:B-----5:R-:W-:-:S01]  /*19530*/  FADD.FTZ R63, R37, R68 ;  /* 0x00000044253f7221 */ /* 0x020fc20000010000 */
[----:B------:R-:W-:-:S03]  /*19540*/  FFMA.FTZ R68, R2, R43, -R54 ;  /* 0x0000002b02447223 */ /* 0x000fc60000010836 */
[----:B------:R-:W-:Y:S01]  /*19550*/  FADD.FTZ R80, R8, R63 ;  /* 0x0000003f08507221 */ /* 0x000fe20000010000 */
[----:B-1----:R-:W-:-:S02]  /*19560*/  FADD.FTZ R63, R7, R78 ;  /* 0x0000004e073f7221 */ /* 0x002fc40000010000 */
[----:B------:R-:W1:Y:S01]  /*19570*/  MUFU.EX2 R9, R9 ;  /* 0x0000000900097308 */ /* 0x000e620000000800 */
[----:B------:R-:W-:-:S01]  /*19580*/  FADD.FTZ R43, R79, R80 ;  /* 0x000000504f2b7221 */ /* 0x000fc20000010000 */
[----:B--2---:R-:W-:Y:S01]  /*19590*/  FADD.FTZ R63, R52, R63 ;  /* 0x0000003f343f7221 */ /* 0x004fe20000010000 */
[----:B------:R-:W-:Y:S02]  /*195a0*/  IMAD.MOV.U32 R79, RZ, RZ, R87 ;  /* 0x000000ffff4f7224 */ /* 0x000fe400078e0057 */
[----:B------:R-:W-:Y:S01]  /*195b0*/  FADD.FTZ R78, R10, R43 ;  /* 0x0000002b0a4e7221 */ /* 0x000fe20000010000 */
[----:B----4-:R-:W-:-:S01]  /*195c0*/  FADD.FTZ R80, R66, R63 ;  /* 0x0000003f42507221 */ /* 0x010fc20000010000 */
[----:B------:R-:W-:Y:S01]  /*195d0*/  IMAD.MOV.U32 R63, RZ, RZ, R87 ;  /* 0x000000ffff3f7224 */ /* 0x000fe200078e0057 */
[----:B------:R-:W2:Y:S01]  /*195e0*/  MUFU.EX2 R58, R58 ;  /* 0x0000003a003a7308 */ /* 0x000ea20000000800 */
[----:B---3--:R-:W-:-:S01]  /*195f0*/  FADD.FTZ R41, R81, R78 ;  /* 0x0000004e51297221 */ /* 0x008fc20000010000 */
[C---:B0-----:R-:W-:Y:S01]  /*19600*/  FADD.FTZ R80, R111.reuse, R80 ;  /* 0x000000506f507221 */ /* 0x041fe20000010000 */
[----:B------:R-:W-:Y:S01]  /*19610*/  F2FP.SATFINITE.E4M3.F32.PACK_AB_MERGE_C R66, R111, R66, RZ ;  /* 0x000000426f42723e */ /* 0x000fe200048070ff */
[----:B------:R-:W-:-:S02]  /*19620*/  IMAD.MOV.U32 R81, RZ, RZ, R87 ;  /* 0x000000ffff517224 */ /* 0x000fc400078e0057 */
[----:B------:R-:W-:-:S01]  /*19630*/  FADD.FTZ R78, R12, R41 ;  /* 0x000000290c4e7221 */ /* 0x000fc20000010000 */
[----:B------:R-:W-:Y:S01]  /*19640*/  F2FP.SATFINITE.E4M3.F32.PACK_AB_MERGE_C R179, R52, R7, R66 ;  /* 0x0000000734b3723e */ /* 0x000fe20004807042 */
[----:B------:R-:W0:Y:S01]  /*19650*/  MUFU.EX2 R70, R70 ;  /* 0x0000004600467308 */ /* 0x000e220000000800 */
[----:B-1----:R-:W-:-:S01]  /*19660*/  FADD.FTZ R41, R9, R80 ;  /* 0x0000005009297221 */ /* 0x002fc20000010000 */
[----:B------:R-:W-:Y:S01]  /*19670*/  FADD.FTZ R43, R83, R78 ;  /* 0x0000004e532b7221 */ /* 0x000fe20000010000 */
[--C-:B------:R-:W-:Y:S01]  /*19680*/  IMAD.MOV.U32 R83, RZ, RZ, R87.reuse ;  /* 0x000000ffff537224 */ /* 0x100fe200078e0057 */
[----:B------:R-:W-:Y:S01]  /*19690*/  MOV R66, R87 ;  /* 0x0000005700427202 */ /* 0x000fe20000000f00 */
[----:B------:R-:W-:Y:S02]  /*196a0*/  IMAD.MOV.U32 R52, RZ, RZ, R87 ;  /* 0x000000ffff347224 */ /* 0x000fe400078e0057 */
[----:B------:R-:W-:Y:S01]  /*196b0*/  FADD.FTZ R80, R20, R43 ;  /* 0x0000002b14507221 */ /* 0x000fe20000010000 */
[----:B------:R-:W1:Y:S03]  /*196c0*/  MUFU.EX2 R95, R95 ;  /* 0x0000005f005f7308 */ /* 0x000e660000000800 */
[----:B------:R-:W-:-:S04]  /*196d0*/  FADD.FTZ R43, R105, R80 ;  /* 0x00000050692b7221 */ /* 0x000fc80000010000 */
[----:B------:R-:W-:Y:S01]  /*196e0*/  FADD.FTZ R80, R24, R43 ;  /* 0x0000002b18507221 */ /* 0x000fe20000010000 */
[----:B------:R-:W-:Y:S01]  /*196f0*/  IMAD.MOV.U32 R24, RZ, RZ, R87 ;  /* 0x000000ffff187224 */ /* 0x000fe200078e0057 */
[----:B------:R-:W3:Y:S08]  /*19700*/  MUFU.EX2 R15, R15 ;  /* 0x0000000f000f7308 */ /* 0x000ef00000000800 */
[----:B------:R-:W4:Y:S08]  /*19710*/  MUFU.EX2 R60, R60 ;  /* 0x0000003c003c7308 */ /* 0x000f300000000800 */
[----:B------:R2:W-:Y:S08]  /*19720*/  MUFU.EX2 R3, R59 ;  /* 0x0000003b00037308 */ /* 0x0005f00000000800 */
[----:B------:R-:W5:Y:S01]  /*19730*/  MUFU.EX2 R77, R77 ;  /* 0x0000004d004d7308 */ /* 0x000f620000000800 */
[----:B--2---:R-:W-:-:S01]  /*19740*/  FADD.FTZ R59, R58, R41 ;  /* 0x000000293a3b7221 */ /* 0x004fc20000010000 */
[C-C-:B------:R-:W-:Y:S01]  /*19750*/  FFMA.FTZ R41, R2.reuse, R25, -R54.reuse ;  /* 0x0000001902297223 */ /* 0x140fe20000010836 */
[----:B------:R-:W-:-:S02]  /*19760*/  FFMA.FTZ R54, R2, R121, -R54 ;  /* 0x0000007902367223 */ /* 0x000fc40000010836 */
[----:B0-----:R-:W-:Y:S01]  /*19770*/  FADD.FTZ R82, R70, R59 ;  /* 0x0000003b46527221 */ /* 0x001fe20000010000 */
[C---:B-1----:R-:W-:Y:S01]  /*19780*/  F2FP.SATFINITE.E4M3.F32.PACK_AB_MERGE_C R70, R95.reuse, R70, RZ ;  /* 0x000000465f46723e */ /* 0x042fe200048070ff */
[----:B------:R-:W-:Y:S01]  /*19790*/  IMAD.MOV.U32 R59, RZ, RZ, R87 ;  /* 0x000000ffff3b7224 */ /* 0x000fe200078e0057 */
[----:B------:R-:W0:Y:S01]  /*197a0*/  MUFU.EX2 R72, R103 ;  /* 0x0000006700487308 */ /* 0x000e220000000800 */
[----:B------:R-:W-:-:S01]  /*197b0*/  FADD.FTZ R82, R95, R82 ;  /* 0x000000525f527221 */ /* 0x000fc20000010000 */
[----:B------:R-:W-:Y:S02]  /*197c0*/  F2FP.SATFINITE.E4M3.F32.PACK_AB_MERGE_C R181, R58, R9, R70 ;  /* 0x000000093ab5723e */ /* 0x000fe40004807046 */
[-C--:B------:R-:W-:Y:S01]  /*197d0*/  MOV R70, R87.reuse ;  /* 0x0000005700467202 */ /* 0x080fe20000000f00 */
[----:B---3--:R-:W-:Y:S01]  /*197e0*/  FADD.FTZ R43, R15, R82 ;  /* 0x000000520f2b7221 */ /* 0x008fe20000010000 */
[----:B------:R-:W-:Y:S02]  /*197f0*/  MOV R58, R87 ;  /* 0x00000057003a7202 */ /* 0x000fe40000000f00 */
[----:B------:R-:W1:Y:S01]  /*19800*/  MUFU.EX2 R21, R21 ;  /* 0x0000001500157308 */ /* 0x000e620000000800 */
[----:B----4-:R-:W-:-:S04]  /*19810*/  FADD.FTZ R82, R60, R43 ;  /* 0x0000002b3c527221 */ /* 0x010fc80000010000 */
[----:B-----5:R-:W-:-:S03]  /*19820*/  FADD.FTZ R43, R77, R82 ;  /* 0x000000524d2b7221 */ /* 0x020fc60000010000 */
[----:B------:R2:W-:Y:S01]  /*19830*/  MUFU.EX2 R78, R47 ;  /* 0x0000002f004e7308 */ /* 0x0005e20000000800 */
[----:B0-----:R-:W-:-:S01]  /*19840*/  FADD.FTZ R6, R72, R43 ;  /* 0x0000002b48067221 */ /* 0x001fc20000010000 */
[----:B------:R-:W-:Y:S01]  /*19850*/  F2FP.SATFINITE.E4M3.F32.PACK_AB_MERGE_C R72, R72, R77, RZ ;  /* 0x0000004d4848723e */ /* 0x000fe200048070ff */
[----:B------:R-:W-:-:S03]  /*19860*/  IMAD.MOV.U32 R77, RZ, RZ, R87 ;  /* 0x000000ffff4d7224 */ /* 0x000fc600078e0057 */
[----:B------:R-:W-:Y:S01]  /*19870*/  F2FP.SATFINITE.E4M3.F32.PACK_AB_MERGE_C R183, R60, R15, R72 ;  /* 0x0000000f3cb7723e */ /* 0x000fe20004807048 */
[----:B------:R-:W-:Y:S01]  /*19880*/  IMAD.MOV.U32 R72, RZ, RZ, R87 ;  /* 0x000000ffff487224 */ /* 0x000fe200078e0057 */
[----:B------:R-:W0:Y:S01]  /*19890*/  MUFU.EX2 R62, R62 ;  /* 0x0000003e003e7308 */ /* 0x000e220000000800 */
[----:B--2---:R-:W-:-:S01]  /*198a0*/  FADD.FTZ R47, R109, R80 ;  /* 0x000000506d2f7221 */ /* 0x004fc20000010000 */
[----:B-1----:R-:W-:Y:S01]  /*198b0*/  FADD.FTZ R37, R21, R6 ;  /* 0x0000000615257221 */ /* 0x002fe20000010000 */
[----:B------:R-:W-:Y:S02]  /*198c0*/  IMAD.MOV.U32 R60, RZ, RZ, R87 ;  /* 0x000000ffff3c7224 */ /* 0x000fe400078e0057 */
[----:B------:R-:W-:-:S03]  /*198d0*/  FADD.FTZ R84, R26, R47 ;  /* 0x0000002f1a547221 */ /* 0x000fc60000010000 */
[----:B------:R-:W1:Y:S01]  /*198e0*/  MUFU.EX2 R61, R61 ;  /* 0x0000003d003d7308 */ /* 0x000e620000000800 */
[----:B------:R-:W-:-:S01]  /*198f0*/  FADD.FTZ R47, R113, R84 ;  /* 0x00000054712f7221 */ /* 0x000fc20000010000 */
[----:B------:R-:W-:-:S03]  /*19900*/  IMAD.MOV.U32 R84, RZ, RZ, R87 ;  /* 0x000000ffff547224 */ /* 0x000fc600078e0057 */
[----:B------:R-:W-:Y:S01]  /*19910*/  FADD.FTZ R82, R28, R47 ;  /* 0x0000002f1c527221 */ /* 0x000fe20000010000 */
[----:B------:R-:W-:Y:S02]  /*19920*/  IMAD.MOV.U32 R47, RZ, RZ, R87 ;  /* 0x000000ffff2f7224 */ /* 0x000fe400078e0057 */
[----:B------:R-:W2:Y:S01]  /*19930*/  MUFU.EX2 R57, R57 ;  /* 0x0000003900397308 */ /* 0x000ea20000000800 */
[----:B------:R-:W-:-:S01]  /*19940*/  FADD.FTZ R43, R101, R82 ;  /* 0x00000052652b7221 */ /* 0x000fc20000010000 */
[----:B0-----:R-:W-:Y:S01]  /*19950*/  FADD.FTZ R10, R62, R37 ;  /* 0x000000253e0a7221 */ /* 0x001fe20000010000 */
[----:B------:R-:W-:Y:S02]  /*19960*/  MOV R82, R87 ;  /* 0x0000005700527202 */ /* 0x000fe40000000f00 */
[----:B------:R-:W-:Y:S01]  /*19970*/  FADD.FTZ R20, R30, R43 ;  /* 0x0000002b1e147221 */ /* 0x000fe20000010000 */
[----:B------:R-:W-:Y:S02]  /*19980*/  F2FP.SATFINITE.E4M3.F32.PACK_AB_MERGE_C R30, R85, R30, RZ ;  /* 0x0000001e551e723e */ /* 0x000fe400048070ff */
[----:B------:R-:W0:Y:S01]  /*19990*/  MUFU.EX2 R64, R64 ;  /* 0x0000004000407308 */ /* 0x000e220000000800 */
[----:B-1----:R-:W-:-:S01]  /*199a0*/  FADD.FTZ R37, R61, R10 ;  /* 0x0000000a3d257221 */ /* 0x002fc20000010000 */
[----:B------:R-:W-:Y:S01]  /*199b0*/  FADD.FTZ R85, R85, R20 ;  /* 0x0000001455557221 */ /* 0x000fe20000010000 */
[----:B------:R-:W-:-:S02]  /*199c0*/  F2FP.SATFINITE.E4M3.F32.PACK_AB_MERGE_C R61, R74, R61, RZ ;  /* 0x0000003d4a3d723e */ /* 0x000fc400048070ff */
[----:B------:R-:W-:Y:S01]  /*199d0*/  FADD.FTZ R10, R74, R37 ;  /* 0x000000254a0a7221 */ /* 0x000fe20000010000 */
[----:B------:R-:W-:-:S01]  /*199e0*/  FADD.FTZ R20, R32, R85 ;  /* 0x0000005520147221 */ /* 0x000fc20000010000 */
[----:B------:R-:W-:Y:S01]  /*199f0*/  F2FP.SATFINITE.E4M3.F32.PACK_AB_MERGE_C R184, R101, R28, R30 ;  /* 0x0000001c65b8723e */ /* 0x000fe2000480701e */
[----:B------:R-:W1:Y:S01]  /*19a00*/  MUFU.EX2 R69, R69 ;  /* 0x0000004500457308 */ /* 0x000e620000000800 */
[----:B--2---:R-:W-:-:S01]  /*19a10*/  FADD.FTZ R37, R57, R10 ;  /* 0x0000000a39257221 */ /* 0x004fc20000010000 */
[----:B------:R-:W-:Y:S01]  /*19a20*/  FADD.FTZ R43, R93, R20 ;  /* 0x000000145d2b7221 */ /* 0x000fe20000010000 */
[----:B------:R-:W-:Y:S01]  /*19a30*/  F2FP.SATFINITE.E4M3.F32.PACK_AB_MERGE_C R185, R62, R21, R61 ;  /* 0x000000153eb9723e */ /* 0x000fe2000480703d */
[----:B------:R-:W-:Y:S01]  /*19a40*/  IMAD.MOV.U32 R85, RZ, RZ, R87 ;  /* 0x000000ffff557224 */ /* 0x000fe200078e0057 */
[----:B------:R-:W-:Y:S01]  /*19a50*/  MOV R74, R87 ;  /* 0x00000057004a7202 */ /* 0x000fe20000000f00 */
[----:B------:R-:W-:Y:S01]  /*19a60*/  FADD.FTZ R26, R36, R43 ;  /* 0x0000002b241a7221 */ /* 0x000fe20000010000 */
[----:B------:R-:W-:Y:S01]  /*19a70*/  F2FP.SATFINITE.E4M3.F32.PACK_AB_MERGE_C R36, R89, R36, RZ ;  /* 0x000000245924723e */ /* 0x000fe200048070ff */
[----:B------:R2:W3:Y:S01]  /*19a80*/  MUFU.EX2 R76, R71 ;  /* 0x00000047004c7308 */ /* 0x0004e20000000800 */
[----:B0-----:R-:W-:-:S01]  /*19a90*/  FADD.FTZ R20, R64, R37 ;  /* 0x0000002540147221 */ /* 0x001fc20000010000 */
[----:B------:R-:W-:Y:S01]  /*19aa0*/  FADD.FTZ R89, R89, R26 ;  /* 0x0000001a59597221 */ /* 0x000fe20000010000 */
[----:B------:R-:W-:Y:S01]  /*19ab0*/  F2FP.SATFINITE.E4M3.F32.PACK_AB_MERGE_C R186, R93, R32, R36 ;  /* 0x000000205dba723e */ /* 0x000fe20004807024 */
[----:B------:R-:W-:Y:S01]  /*19ac0*/  IMAD.MOV.U32 R61, RZ, RZ, R87 ;  /* 0x000000ffff3d7224 */ /* 0x000fe200078e0057 */
[----:B------:R-:W-:Y:S01]  /*19ad0*/  MOV R62, R87 ;  /* 0x00000057003e7202 */ /* 0x000fe20000000f00 */
[----:B------:R-:W-:Y:S01]  /*19ae0*/  FADD.FTZ R4, R34, R89 ;  /* 0x0000005922047221 */ /* 0x000fe20000010000 */
[----:B------:R-:W-:Y:S01]  /*19af0*/  IMAD.MOV.U32 R43, RZ, RZ, R87 ;  /* 0x000000ffff2b7224 */ /* 0x000fe200078e0057 */
[----:B------:R-:W0:Y:S01]  /*19b00*/  MUFU.EX2 R39, R143 ;  /* 0x0000008f00277308 */ /* 0x000e220000000800 */
[----:B-1----:R-:W-:-:S01]  /*19b10*/  FADD.FTZ R33, R69, R20 ;  /* 0x0000001445217221 */ /* 0x002fc20000010000 */
[--C-:B--2---:R-:W-:Y:S01]  /*19b20*/  IMAD.MOV.U32 R71, RZ, RZ, R87.reuse ;  /* 0x000000ffff477224 */ /* 0x104fe200078e0057 */
[-C--:B------:R-:W-:Y:S01]  /*19b30*/  MOV R30, R87.reuse ;  /* 0x00000057001e7202 */ /* 0x080fe20000000f00 */
[--C-:B------:R-:W-:Y:S01]  /*19b40*/  IMAD.MOV.U32 R37, RZ, RZ, R87.reuse ;  /* 0x000000ffff257224 */ /* 0x100fe200078e0057 */
[----:B------:R-:W-:Y:S01]  /*19b50*/  MOV R26, R87 ;  /* 0x00000057001a7202 */ /* 0x000fe20000000f00 */
[----:B------:R-:W-:-:S02]  /*19b60*/  IMAD.MOV.U32 R36, RZ, RZ, R87 ;  /* 0x000000ffff247224 */ /* 0x000fc400078e0057 */
[----:B------:R-:W-:Y:S01]  /*19b70*/  MUFU.EX2 R68, R68 ;  /* 0x0000004400447308 */ /* 0x000fe20000000800 */
[C---:B---3--:R-:W-:Y:S01]  /*19b80*/  F2FP.SATFINITE.E4M3.F32.PACK_AB_MERGE_C R69, R76.reuse, R69, RZ ;  /* 0x000000454c45723e */ /* 0x048fe200048070ff */
[----:B------:R-:W-:Y:S01]  /*19b90*/  FADD.FTZ R76, R76, R33 ;  /* 0x000000214c4c7221 */ /* 0x000fe20000010000 */
[----:B------:R-:W-:Y:S02]  /*19ba0*/  IMAD.MOV.U32 R32, RZ, RZ, R87 ;  /* 0x000000ffff207224 */ /* 0x000fe400078e0057 */
[----:B------:R-:W-:Y:S01]  /*19bb0*/  F2FP.SATFINITE.E4M3.F32.PACK_AB_MERGE_C R187, R64, R57, R69 ;  /* 0x0000003940bb723e */ /* 0x000fe20004807045 */
[----:B------:R-:W-:Y:S02]  /*19bc0*/  IMAD.MOV.U32 R69, RZ, RZ, R87 ;  /* 0x000000ffff457224 */ /* 0x000fe400078e0057 */
[----:B------:R-:W1:Y:S01]  /*19bd0*/  MUFU.EX2 R38, R38 ;  /* 0x0000002600267308 */ /* 0x000e620000000800 */
[----:B0-----:R-:W-:-:S01]  /*19be0*/  FADD.FTZ R33, R39, R4 ;  /* 0x0000000427217221 */ /* 0x001fc20000010000 */
[----:B------:R-:W-:-:S02]  /*19bf0*/  IMAD.MOV.U32 R64, RZ, RZ, R87 ;  /* 0x000000ffff407224 */ /* 0x000fc400078e0057 */
[--C-:B------:R-:W-:Y:S02]  /*19c00*/  IMAD.MOV.U32 R57, RZ, RZ, R87.reuse ;  /* 0x000000ffff397224 */ /* 0x100fe400078e0057 */
[----:B------:R-:W-:Y:S02]  /*19c10*/  IMAD.MOV.U32 R28, RZ, RZ, R87 ;  /* 0x000000ffff1c7224 */ /* 0x000fe400078e0057 */
[----:B------:R-:W-:Y:S08]  /*19c20*/  MUFU.EX2 R45, R45 ;  /* 0x0000002d002d7308 */ /* 0x000ff00000000800 */
[----:B------:R-:W0:Y:S01]  /*19c30*/  MUFU.EX2 R123, R123 ;  /* 0x0000007b007b7308 */ /* 0x000e220000000800 */
[----:B-1----:R-:W-:-:S01]  /*19c40*/  FADD.FTZ R12, R38, R33 ;  /* 0x00000021260c7221 */ /* 0x002fc20000010000 */
[----:B------:R-:W-:-:S06]  /*19c50*/  IMAD.MOV.U32 R33, RZ, RZ, R87 ;  /* 0x000000ffff217224 */ /* 0x000fcc00078e0057 */
[----:B------:R-:W1:Y:S08]  /*19c60*/  MUFU.EX2 R40, R40 ;  /* 0x0000002800287308 */ /* 0x000e700000000800 */
[----:B------:R2:W3:Y:S01]  /*19c70*/  MUFU.EX2 R25, R49 ;  /* 0x0000003100197308 */ /* 0x0004e20000000800 */
[C---:B0-----:R-:W-:Y:S01]  /*19c80*/  F2FP.SATFINITE.E4M3.F32.PACK_AB_MERGE_C R38, R123.reuse, R38, RZ ;  /* 0x000000267b26723e */ /* 0x041fe200048070ff */
[----:B------:R-:W-:-:S03]  /*19c90*/  FADD.FTZ R123, R123, R12 ;  /* 0x0000000c7b7b7221 */ /* 0x000fc60000010000 */
[----:B------:R-:W-:Y:S01]  /*19ca0*/  F2FP.SATFINITE.E4M3.F32.PACK_AB_MERGE_C R188, R39, R34, R38 ;  /* 0x0000002227bc723e */ /* 0x000fe20004807026 */
[--C-:B------:R-:W-:Y:S01]  /*19cb0*/  IMAD.MOV.U32 R39, RZ, RZ, R87.reuse ;  /* 0x000000ffff277224 */ /* 0x100fe200078e0057 */
[-C--:B------:R-:W-:Y:S01]  /*19cc0*/  MOV R38, R87.reuse ;  /* 0x0000005700267202 */ /* 0x080fe20000000f00 */
[----:B------:R0:W-:Y:S01]  /*19cd0*/  MUFU.EX2 R10, R27 ;  /* 0x0000001b000a7308 */ /* 0x0001e20000000800 */
[----:B--2---:R-:W-:Y:S01]  /*19ce0*/  IMAD.MOV.U32 R49, RZ, RZ, R87 ;  /* 0x000000ffff317224 */ /* 0x004fe200078e0057 */
[----:B------:R-:W-:-:S06]  /*19cf0*/  MOV R34, R87 ;  /* 0x0000005700227202 */ /* 0x000fcc0000000f00 */
[----:B------:R-:W-:Y:S01]  /*19d00*/  MUFU.EX2 R125, R125 ;  /* 0x0000007d007d7308 */ /* 0x000fe20000000800 */
[----:B0-----:R-:W-:-:S01]  /*19d10*/  FADD.FTZ R27, R3, R76 ;  /* 0x0000004c031b7221 */ /* 0x001fc20000010000 */
[----:B------:R-:W-:-:S03]  /*19d20*/  IMAD.MOV.U32 R76, RZ, RZ, R87 ;  /* 0x000000ffff4c7224 */ /* 0x000fc600078e0057 */
[----:B------:R-:W-:-:S03]  /*19d30*/  FADD.FTZ R8, R68, R27 ;  /* 0x0000001b44087221 */ /* 0x000fc60000010000 */
[----:B------:R0:W2:Y:S01]  /*19d40*/  MUFU.EX2 R80, R51 ;  /* 0x0000003300507308 */ /* 0x0000a20000000800 */
[----:B------:R-:W-:-:S01]  /*19d50*/  FADD.FTZ R27, R45, R8 ;  /* 0x000000082d1b7221 */ /* 0x000fc20000010000 */
[----:B------:R-:W-:Y:S01]  /*19d60*/  F2FP.SATFINITE.E4M3.F32.PACK_AB_MERGE_C R45, R78, R45, RZ ;  /* 0x0000002d4e2d723e */ /* 0x000fe200048070ff */
[----:B-1----:R-:W-:-:S02]  /*19d70*/  FADD.FTZ R8, R40, R123 ;  /* 0x0000007b28087221 */ /* 0x002fc40000010000 */
[----:B------:R-:W-:Y:S01]  /*19d80*/  FADD.FTZ R78, R78, R27 ;  /* 0x0000001b4e4e7221 */ /* 0x000fe20000010000 */
[----:B------:R-:W-:Y:S01]  /*19d90*/  F2FP.SATFINITE.E4M3.F32.PACK_AB_MERGE_C R189, R68, R3, R45 ;  /* 0x0000000344bd723e */ /* 0x000fe2000480702d */
[----:B------:R-:W-:Y:S01]  /*19da0*/  IMAD.MOV.U32 R68, RZ, RZ, R87 ;  /* 0x000000ffff447224 */ /* 0x000fe200078e0057 */
[----:B------:R-:W-:Y:S01]  /*19db0*/  MUFU.EX2 R42, R42 ;  /* 0x0000002a002a7308 */ /* 0x000fe20000000800 */
[----:B---3--:R-:W-:-:S01]  /*19dc0*/  FADD.FTZ R27, R25, R78 ;  /* 0x0000004e191b7221 */ /* 0x008fc20000010000 */
[----:B------:R-:W-:Y:S01]  /*19dd0*/  MOV R78, R87 ;  /* 0x00000057004e7202 */ /* 0x000fe20000000f00 */
[----:B0-----:R-:W-:-:S02]  /*19de0*/  IMAD.MOV.U32 R51, RZ, RZ, R87 ;  /* 0x000000ffff337224 */ /* 0x001fc400078e0057 */
[----:B------:R-:W-:-:S03]  /*19df0*/  IMAD.MOV.U32 R45, RZ, RZ, R87 ;  /* 0x000000ffff2d7224 */ /* 0x000fc600078e0057 */
[----:B------:R-:W0:Y:S01]  /*19e00*/  MUFU.EX2 R127, R127 ;  /* 0x0000007f007f7308 */ /* 0x000e220000000800 */
[----:B--2---:R-:W-:-:S07]  /*19e10*/  FADD.FTZ R12, R80, R27 ;  /* 0x0000001b500c7221 */ /* 0x004fce0000010000 */
[----:B------:R-:W1:Y:S08]  /*19e20*/  MUFU.EX2 R53, R53 ;  /* 0x0000003500357308 */ /* 0x000e700000000800 */
[----:B------:R2:W3:Y:S01]  /*19e30*/  MUFU.EX2 R6, R55 ;  /* 0x0000003700067308 */ /* 0x0004e20000000800 */
[----:B0-----:R-:W-:-:S04]  /*19e40*/  F2FP.SATFINITE.E4M3.F32.PACK_AB_MERGE_C R20, R127, R42, RZ ;  /* 0x0000002a7f14723e */ /* 0x001fc800048070ff */
[----:B------:R-:W-:Y:S01]  /*19e50*/  F2FP.SATFINITE.E4M3.F32.PACK_AB_MERGE_C R190, R125, R40, R20 ;  /* 0x000000287dbe723e */ /* 0x000fe20004807014 */
[----:B------:R-:W-:Y:S02]  /*19e60*/  IMAD.MOV.U32 R40, RZ, RZ, R87 ;  /* 0x000000ffff287224 */ /* 0x000fe400078e0057 */
[----:B------:R-:W-:Y:S01]  /*19e70*/  MUFU.EX2 R46, R46 ;  /* 0x0000002e002e7308 */ /* 0x000fe20000000800 */
[----:B-1----:R-:W-:-:S01]  /*19e80*/  FADD.FTZ R27, R53, R12 ;  /* 0x0000000c351b7221 */ /* 0x002fc20000010000 */
[----:B--2---:R-:W-:-:S06]  /*19e90*/  IMAD.MOV.U32 R55, RZ, RZ, R87 ;  /* 0x000000ffff377224 */ /* 0x004fcc00078e0057 */
[----:B------:R-:W0:Y:S01]  /*19ea0*/  MUFU.EX2 R131, R131 ;  /* 0x0000008300837308 */ /* 0x000e220000000800 */
[C---:B---3--:R-:W-:Y:S01]  /*19eb0*/  F2FP.SATFINITE.E4M3.F32.PACK_AB_MERGE_C R53, R6.reuse, R53, RZ ;  /* 0x000000350635723e */ /* 0x048fe200048070ff */
[----:B------:R-:W-:Y:S01]  /*19ec0*/  FADD.FTZ R6, R6, R27 ;  /* 0x0000001b06067221 */ /* 0x000fe20000010000 */
[----:B------:R-:W-:Y:S02]  /*19ed0*/  IMAD.MOV.U32 R27, RZ, RZ, R87 ;  /* 0x000000ffff1b7224 */ /* 0x000fe400078e0057 */
[----:B------:R-:W-:Y:S01]  /*19ee0*/  F2FP.SATFINITE.E4M3.F32.PACK_AB_MERGE_C R191, R80, R25, R53 ;  /* 0x0000001950bf723e */ /* 0x000fe20004807035 */
[--C-:B------:R-:W-:Y:S02]  /*19ef0*/  IMAD.MOV.U32 R80, RZ, RZ, R87.reuse ;  /* 0x000000ffff507224 */ /* 0x100fe400078e0057 */
[----:B------:R-:W-:Y:S01]  /*19f00*/  MUFU.EX2 R44, R44 ;  /* 0x0000002c002c7308 */ /* 0x000fe20000000800 */
[--C-:B------:R-:W-:Y:S02]  /*19f10*/  IMAD.MOV.U32 R53, RZ, RZ, R87.reuse ;  /* 0x000000ffff357224 */ /* 0x100fe400078e0057 */
[----:B------:R-:W-:-:S05]  /*19f20*/  IMAD.MOV.U32 R25, RZ, RZ, R87 ;  /* 0x000000ffff197224 */ /* 0x000fca00078e0057 */
[----:B------:R-:W1:Y:S01]  /*19f30*/  MUFU.EX2 R41, R41 ;  /* 0x0000002900297308 */ /* 0x000e620000000800 */
[----:B0-----:R-:W-:-:S07]  /*19f40*/  F2FP.SATFINITE.E4M3.F32.PACK_AB_MERGE_C R14, R131, R46, RZ ;  /* 0x0000002e830e723e */ /* 0x001fce00048070ff */
[----:B------:R-:W0:Y:S08]  /*19f50*/  MUFU.EX2 R129, R129 ;  /* 0x0000008100817308 */ /* 0x000e300000000800 */
[----:B------:R2:W-:Y:S01]  /*19f60*/  MUFU.EX2 R4, R31 ;  /* 0x0000001f00047308 */ /* 0x0005e20000000800 */
[----:B-1----:R-:W-:-:S04]  /*19f70*/  FADD.FTZ R5, R41, R6 ;  /* 0x0000000629057221 */ /* 0x002fc80000010000 */
[----:B------:R-:W-:-:S03]  /*19f80*/  FADD.FTZ R6, R10, R5 ;  /* 0x000000050a067221 */ /* 0x000fc60000010000 */
[----:B------:R-:W1:Y:S01]  /*19f90*/  MUFU.EX2 R29, R29 ;  /* 0x0000001d001d7308 */ /* 0x000e620000000800 */
[----:B--2---:R-:W-:-:S01]  /*19fa0*/  FADD.FTZ R31, R125, R8 ;  /* 0x000000087d1f7221 */ /* 0x004fc20000010000 */
[----:B0-----:R-:W-:-:S03]  /*19fb0*/  F2FP.SATFINITE.E4M3.F32.PACK_AB_MERGE_C R192, R129, R44, R14 ;  /* 0x0000002c81c0723e */ /* 0x001fc6000480700e */
[----:B------:R-:W-:Y:S01]  /*19fc0*/  FADD.FTZ R42, R42, R31 ;  /* 0x0000001f2a2a7221 */ /* 0x000fe20000010000 */
[----:B------:R-:W-:Y:S02]  /*19fd0*/  IMAD.MOV.U32 R31, RZ, RZ, R87 ;  /* 0x000000ffff1f7224 */ /* 0x000fe400078e0057 */
[----:B------:R-:W-:Y:S01]  /*19fe0*/  MUFU.EX2 R50, R50 ;  /* 0x0000003200327308 */ /* 0x000fe20000000800 */
[----:B------:R-:W-:-:S01]  /*19ff0*/  FADD.FTZ R127, R127, R42 ;  /* 0x0000002a7f7f7221 */ /* 0x000fc20000010000 */
[----:B------:R-:W-:-:S03]  /*1a000*/  MOV R42, R87 ;  /* 0x00000057002a7202 */ /* 0x000fc60000000f00 */
[----:B------:R-:W-:Y:S01]  /*1a010*/  FADD.FTZ R12, R44, R127 ;  /* 0x0000007f2c0c7221 */ /* 0x000fe20000010000 */
[----:B------:R-:W-:Y:S02]  /*1a020*/  IMAD.MOV.U32 R44, RZ, RZ, R87 ;  /* 0x000000ffff2c7224 */ /* 0x000fe400078e0057 */
[----:B------:R-:W0:Y:S01]  /*1a030*/  MUFU.EX2 R135, R135 ;  /* 0x0000008700877308 */ /* 0x000e220000000800 */
[----:B------:R-:W-:-:S01]  /*1a040*/  FADD.FTZ R129, R129, R12 ;  /* 0x0000000c81817221 */ /* 0x000fc20000010000 */
[----:B-1----:R-:W-:Y:S01]  /*1a050*/  FADD.FTZ R5, R29, R6 ;  /* 0x000000061d057221 */ /* 0x002fe20000010000 */
[----:B------:R-:W-:Y:S02]  /*1a060*/  F2FP.SATFINITE.E4M3.F32.PACK_AB_MERGE_C R29, R4, R29, RZ ;  /* 0x0000001d041d723e */ /* 0x000fe400048070ff */
[----:B------:R-:W-:Y:S01]  /*1a070*/  FADD.FTZ R46, R46, R129 ;  /* 0x000000812e2e7221 */ /* 0x000fe20000010000 */
[----:B------:R-:W-:-:S01]  /*1a080*/  FADD.FTZ R4, R4, R5 ;  /* 0x0000000504047221 */ /* 0x000fc20000010000 */
[----:B------:R-:W-:Y:S01]  /*1a090*/  F2FP.SATFINITE.E4M3.F32.PACK_AB_MERGE_C R193, R10, R41, R29 ;  /* 0x000000290ac1723e */ /* 0x000fe2000480701d */
[----:B------:R-:W1:Y:S01]  /*1a0a0*/  MUFU.EX2 R48, R48 ;  /* 0x0000003000307308 */ /* 0x000e620000000800 */
[----:B------:R-:W-:-:S01]  /*1a0b0*/  FADD.FTZ R131, R131, R46 ;  /* 0x0000002e83837221 */ /* 0x000fc20000010000 */
[----:B------:R-:W-:Y:S01]  /*1a0c0*/  MOV R46, R87 ;  /* 0x00000057002e7202 */ /* 0x000fe20000000f00 */
[----:B------:R-:W-:-:S02]  /*1a0d0*/  IMAD.MOV.U32 R41, RZ, RZ, R87 ;  /* 0x000000ffff297224 */ /* 0x000fc400078e0057 */
[----:B------:R-:W-:-:S03]  /*1a0e0*/  IMAD.MOV.U32 R29, RZ, RZ, R87 ;  /* 0x000000ffff1d7224 */ /* 0x000fc600078e0057 */
[----:B------:R-:W2:Y:S01]  /*1a0f0*/  MUFU.EX2 R97, R97 ;  /* 0x0000006100617308 */ /* 0x000ea20000000800 */
[----:B0-----:R-:W-:-:S07]  /*1a100*/  F2FP.SATFINITE.E4M3.F32.PACK_AB_MERGE_C R7, R135, R50, RZ ;  /* 0x000000328707723e */ /* 0x001fce00048070ff */
[----:B------:R-:W0:Y:S01]  /*1a110*/  MUFU.EX2 R133, R133 ;  /* 0x0000008500857308 */ /* 0x000e220000000800 */
[----:B-1----:R-:W-:-:S07]  /*1a120*/  FADD.FTZ R6, R48, R131 ;  /* 0x0000008330067221 */ /* 0x002fce0000010000 */
[----:B------:R1:W3:Y:S01]  /*1a130*/  MUFU.EX2 R8, R35 ;  /* 0x0000002300087308 */ /* 0x0002e20000000800 */
[----:B--2---:R-:W-:-:S07]  /*1a140*/  FADD.FTZ R5, R97, R4 ;  /* 0x0000000461057221 */ /* 0x004fce0000010000 */
[----:B------:R-:W-:Y:S01]  /*1a150*/  MUFU.EX2 R117, R117 ;  /* 0x0000007500757308 */ /* 0x000fe20000000800 */
[C---:B0-----:R-:W-:Y:S01]  /*1a160*/  F2FP.SATFINITE.E4M3.F32.PACK_AB_MERGE_C R194, R133.reuse, R48, R7 ;  /* 0x0000003085c2723e */ /* 0x041fe20004807007 */
[----:B------:R-:W-:Y:S01]  /*1a170*/  FADD.FTZ R133, R133, R6 ;  /* 0x0000000685857221 */ /* 0x000fe20000010000 */
[--C-:B------:R-:W-:Y:S02]  /*1a180*/  IMAD.MOV.U32 R48, RZ, RZ, R87.reuse ;  /* 0x000000ffff307224 */ /* 0x100fe400078e0057 */
[----:B-1----:R-:W-:Y:S02]  /*1a190*/  IMAD.MOV.U32 R35, RZ, RZ, R87 ;  /* 0x000000ffff237224 */ /* 0x002fe400078e0057 */
[----:B------:R-:W-:-:S01]  /*1a1a0*/  FADD.FTZ R50, R50, R133 ;  /* 0x0000008532327221 */ /* 0x000fc20000010000 */
[----:B------:R-:W0:Y:S01]  /*1a1b0*/  MUFU.EX2 R54, R54 ;  /* 0x0000003600367308 */ /* 0x000e220000000800 */
[----:B---3--:R-:W-:-:S01]  /*1a1c0*/  FADD.FTZ R4, R8, R5 ;  /* 0x0000000508047221 */ /* 0x008fc20000010000 */
[----:B0-----:R-:W-:-:S03]  /*1a1d0*/  F2FP.SATFINITE.E4M3.F32.PACK_AB_MERGE_C R3, R54, R117, RZ ;  /* 0x000000753603723e */ /* 0x001fc600048070ff */
[----:B------:R-:W-:Y:S01]  /*1a1e0*/  FADD.FTZ R117, R117, R4 ;  /* 0x0000000475757221 */ /* 0x000fe20000010000 */
[----:B------:R-:W-:Y:S01]  /*1a1f0*/  F2FP.SATFINITE.E4M3.F32.PACK_AB_MERGE_C R195, R8, R97, R3 ;  /* 0x0000006108c3723e */ /* 0x000fe20004807003 */
[----:B------:R-:W-:Y:S02]  /*1a200*/  FADD.FTZ R3, R135, R50 ;  /* 0x0000003287037221 */ /* 0x000fe40000010000 */
[----:B------:R-:W-:-:S01]  /*1a210*/  FADD.FTZ R4, R54, R117 ;  /* 0x0000007536047221 */ /* 0x000fc20000010000 */
[-C--:B------:R-:W-:Y:S02]  /*1a220*/  MOV R54, R87.reuse ;  /* 0x0000005700367202 */ /* 0x080fe40000000f00 */
[----:B------:R-:W-:Y:S01]  /*1a230*/  MOV R50, R87 ;  /* 0x0000005700327202 */ /* 0x000fe20000000f00 */
[----:B------:R-:W-:Y:S06]  /*1a240*/  @!P2 BRA `(.L_x_570) ;  /* 0x000000340024a947 */ /* 0x000fec0003800000 */
[----:B------:R-:W-:Y:S01]  /*1a250*/  VIADD R5, R161, 0xfffffffe ;  /* 0xfffffffea1057836 */ /* 0x000fe20000000000 */
[----:B------:R-:W-:Y:S01]  /*1a260*/  MOV R6, R13 ;  /* 0x0000000d00067202 */ /* 0x000fe20000000f00 */
[----:B------:R-:W-:Y:S01]  /*1a270*/  IMAD.MOV.U32 R7, RZ, RZ, R11 ;  /* 0x000000ffff077224 */ /* 0x000fe200078e000b */
[----:B------:R-:W-:Y:S01]  /*1a280*/  CS2R R86, SRZ ;  /* 0x0000000000567805 */ /* 0x000fe2000001ff00 */
[----:B------:R-:W-:Y:S01]  /*1a290*/  IMAD.MOV.U32 R8, RZ, RZ, R175 ;  /* 0x000000ffff087224 */ /* 0x000fe200078e00af */
[----:B------:R-:W-:Y:S01]  /*1a2a0*/  CS2R R84, SRZ ;  /* 0x0000000000547805 */ /* 0x000fe2000001ff00 */
[----:B------:R-:W-:Y:S01]  /*1a2b0*/  IMAD.MOV.U32 R9, RZ, RZ, R148 ;  /* 0x000000ffff097224 */ /* 0x000fe200078e0094 */
        /* <DEDUP_REMOVED lines=29> */
[----:B------:R-:W-:-:S07]  /*1a490*/  CS2R R24, SRZ ;  /* 0x0000000000187805 */ /* 0x000fce000001ff00 */
.L_x_582:
[----:B------:R-:W-:Y:S01]  /*1a4a0*/  ISETP.NE.AND P1, PT, R9, 0x1, PT ;  /* 0x000000010900780c */ /* 0x000fe20003f25270 */
[----:B------:R-:W-:Y:S05]  /*1a4b0*/  YIELD ;  /* 0x0000000000007946 */ /* 0x000fea0003800000 */
[----:B------:R-:W-:Y:S02]  /*1a4c0*/  SEL R175, RZ, 0x1, P1 ;  /* 0x00000001ffaf7807 */ /* 0x000fe40000800000 */
[----:B------:R-:W-:Y:S02]  /*1a4d0*/  ISETP.NE.AND P1, PT, R198, RZ, PT ;  /* 0x000000ffc600720c */ /* 0x000fe40003f25270 */
[----:B------:R-:W-:-:S11]  /*1a4e0*/  LOP3.LUT R175, R8, R175, RZ, 0x3c, !PT ;  /* 0x000000af08af7212 */ /* 0x000fd600078e3cff */
[----:B------:R-:W-:Y:S05]  /*1a4f0*/  @P1 BRA `(.L_x_571) ;  /* 0x00000000003c1947 */ /* 0x000fea0003800000 */
[----:B------:R-:W-:Y:S05]  /*1a500*/  @!P0 BRA `(.L_x_572) ;  /* 0x0000000000048947 */ /* 0x000fea0003800000 */
[----:B------:R-:W-:Y:S01]  /*1a510*/  BPT.TRAP 0x1 ;  /* 0x000000040000795c */ /* 0x000fe20000300000 */
.L_x_572:
[----:B------:R-:W-:-:S04]  /*1a520*/  IADD3 R10, R9, 0x1, RZ ;  /* 0x00000001090a7810 */ /* 0x000fc80007ffe0ff */
[----:B------:R-:W-:-:S04]  /*1a530*/  ISETP.NE.AND P2, PT, R10, 0x2, PT ;  /* 0x000000020a00780c */ /* 0x000fc80003f45270 */
[----:B------:R-:W-:Y:S02]  /*1a540*/  SEL R11, R10, RZ, P2 ;  /* 0x000000ff0a0b7207 */ /* 0x000fe40001000000 */
[----:B------:R-:W-:-:S03]  /*1a550*/  SHF.L.U32 R10, R175, 0x1f, RZ ;  /* 0x0000001faf0a7819 */ /* 0x000fc600000006ff */
[----:B------:R-:W-:-:S04]  /*1a560*/  IMAD R11, R11, 0x8, R18 ;  /* 0x000000080b0b7824 */ /* 0x000fc800078e0212 */
[----:B------:R0:W1:Y:S01]  /*1a570*/  SYNCS.PHASECHK.TRANS64.TRYWAIT P2, [R11+URZ+0x29830], R10 ;  /* 0x0298300a0b0075a7 */ /* 0x000062000804017f */
[----:B------:R-:W-:Y:S05]  /*1a580*/  @!P0 BRA `(.L_x_573) ;  /* 0x0000000000048947 */ /* 0x000fea0003800000 */
[----:B------:R-:W-:Y:S01]  /*1a590*/  BPT.TRAP 0x1 ;  /* 0x000000040000795c */ /* 0x000fe20000300000 */
.L_x_573:
[----:B------:R-:W-:Y:S04]  /*1a5a0*/  BSSY B0, `(.L_x_571) ;  /* 0x0000004000007945 */ /* 0x000fe80003800000 */
[----:B-1----:R-:W-:Y:S05]  /*1a5b0*/  @P2 BRA `(.L_x_574) ;  /* 0x0000000000082947 */ /* 0x002fea0003800000 */
[----:B------:R-:W1:Y:S02]  /*1a5c0*/  SYNCS.PHASECHK.TRANS64.TRYWAIT P2, [R11+URZ+0x29830], R10 ;  /* 0x0298300a0b0075a7 */ /* 0x000e64000804017f */
[----:B-1----:R-:W-:Y:S05]  /*1a5d0*/  @!P2 BRA `(.L_x_575) ;  /* 0x000000cc0008a947 */ /* 0x002fea0003800000 */
.L_x_574:
[----:B------:R-:W-:Y:S05]  /*1a5e0*/  BSYNC B0 ;  /* 0x0000000000007941 */ /* 0x000fea0003800000 */
.L_x_571:
[----:B01----:R-:W0:Y:S01]  /*1a5f0*/  S2R R11, SR_TID.X ;  /* 0x00000000000b7919 */ /* 0x003e220000002100 */
[----:B------:R-:W-:Y:S01]  /*1a600*/  VIADD R10, R9, 0x1 ;  /* 0x00000001090a7836 */ /* 0x000fe20000000000 */
[----:B------:R-:W-:Y:S05]  /*1a610*/  WARPSYNC.ALL ;  /* 0x0000000000007948 */ /* 0x000fea0003800000 */
[C---:B------:R-:W-:Y:S01]  /*1a620*/  ISETP.NE.AND P2, PT, R10.reuse, 0x2, PT ;  /* 0x000000020a00780c */ /* 0x040fe20003f45270 */
[----:B------:R-:W-:Y:S01]  /*1a630*/  IMAD.MOV.U32 R13, RZ, RZ, -0x7fffffe0 ;  /* 0x80000020ff0d7424 */ /* 0x000fe200078e00ff */
[----:B------:R-:W-:Y:S01]  /*1a640*/  UMOV UR28, UR24 ;  /* 0x00000018001c7c82 */ /* 0x000fe20008000000 */
[----:B------:R-:W-:Y:S01]  /*1a650*/  IMAD.MOV.U32 R15, RZ, RZ, -0x7fffffe0 ;  /* 0x80000020ff0f7424 */ /* 0x000fe200078e00ff */
[----:B------:R-:W-:Y:S01]  /*1a660*/  SEL R10, R10, RZ, P2 ;  /* 0x000000ff0a0a7207 */ /* 0x000fe20001000000 */
[----:B------:R-:W-:Y:S01]  /*1a670*/  UMOV UR29, UR25 ;  /* 0x00000019001d7c82 */ /* 0x000fe20008000000 */
[----:B------:R-:W-:Y:S01]  /*1a680*/  R2UR UR27, R13 ;  /* 0x000000000d1b72ca */ /* 0x000fe200000e0000 */
[----:B------:R-:W-:Y:S01]  /*1a690*/  IMAD.MOV.U32 R21, RZ, RZ, -0x7fffffe0 ;  /* 0x80000020ff157424 */ /* 0x000fe200078e00ff */
[----:B------:R-:W-:Y:S01]  /*1a6a0*/  R2UR UR31, R15 ;  /* 0x000000000f1f72ca */ /* 0x000fe200000e0000 */
[----:B------:R-:W-:Y:S01]  /*1a6b0*/  IMAD R12, R10, 0x780, R0 ;  /* 0x000007800a0c7824 */ /* 0x000fe200078e0200 */
[----:B------:R-:W-:Y:S01]  /*1a6c0*/  UMOV UR32, UR24 ;  /* 0x0000001800207c82 */ /* 0x000fe20008000000 */
[----:B------:R-:W-:Y:S01]  /*1a6d0*/  UMOV UR33, UR25 ;  /* 0x0000001900217c82 */ /* 0x000fe20008000000 */
[----:B------:R-:W-:Y:S01]  /*1a6e0*/  R2UR UR35, R21 ;  /* 0x00000000152372ca */ /* 0x000fe200000e0000 */
[C---:B------:R-:W-:Y:S01]  /*1a6f0*/  VIADD R14, R12.reuse, 0x80 ;  /* 0x000000800c0e7836 */ /* 0x040fe20000000000 */
[C---:B------:R-:W-:Y:S01]  /*1a700*/  R2UR UR26, R12.reuse ;  /* 0x000000000c1a72ca */ /* 0x040fe200000e0000 */
[----:B------:R-:W-:Y:S01]  /*1a710*/  UMOV UR44, UR24 ;  /* 0x00000018002c7c82 */ /* 0x000fe20008000000 */
[----:B------:R-:W-:Y:S01]  /*1a720*/  IADD3 R20, R12, 0x100, RZ ;  /* 0x000001000c147810 */ /* 0x000fe20007ffe0ff */
[----:B------:R-:W-:Y:S01]  /*1a730*/  UMOV UR45, UR25 ;  /* 0x00000019002d7c82 */ /* 0x000fe20008000000 */
[----:B------:R-:W-:Y:S01]  /*1a740*/  R2UR UR30, R14 ;  /* 0x000000000e1e72ca */ /* 0x000fe200000e0000 */
[----:B------:R-:W-:Y:S01]  /*1a750*/  UMOV UR48, UR24 ;  /* 0x0000001800307c82 */ /* 0x000fe20008000000 */
[----:B------:R-:W-:Y:S01]  /*1a760*/  R2UR UR34, R20 ;  /* 0x00000000142272ca */ /* 0x000fe200000e0000 */
[C---:B------:R-:W-:Y:S01]  /*1a770*/  VIADD R20, R12.reuse, 0x200 ;  /* 0x000002000c147836 */ /* 0x040fe20000000000 */
[----:B------:R-:W-:Y:S01]  /*1a780*/  IADD3 R14, R12, 0x180, RZ ;  /* 0x000001800c0e7810 */ /* 0x000fe20007ffe0ff */
[----:B------:R-:W-:Y:S01]  /*1a790*/  UMOV UR49, UR25 ;  /* 0x0000001900317c82 */ /* 0x000fe20008000000 */
[----:B------:R-:W-:-:S02]  /*1a7a0*/  R2UR UR47, R15 ;  /* 0x000000000f2f72ca */ /* 0x000fc400000e0000 */
[----:B0-----:R-:W-:Y:S02]  /*1a7b0*/  SHF.R.U32.HI R11, RZ, 0x7, R11 ;  /* 0x00000007ff0b7819 */ /* 0x001fe4000001160b */
[----:B------:R-:W-:Y:S01]  /*1a7c0*/  R2UR UR46, R14 ;  /* 0x000000000e2e72ca */ /* 0x000fe200000e0000 */
[----:B------:R-:W-:Y:S01]  /*1a7d0*/  VIADD R14, R12, 0x2 ;  /* 0x000000020c0e7836 */ /* 0x000fe20000000000 */
[----:B------:R-:W-:Y:S01]  /*1a7e0*/  R2UR UR50, R20 ;  /* 0x00000000143272ca */ /* 0x000fe200000e0000 */
[----:B------:R-:W-:Y:S01]  /*1a7f0*/  VIADD R11, R11, 0x8 ;  /* 0x000000080b0b7836 */ /* 0x000fe20000000000 */
[----:B------:R-:W-:Y:S02]  /*1a800*/  R2UR UR51, R21 ;  /* 0x00000000153372ca */ /* 0x000fe400000e0000 */
[----:B------:R-:W-:Y:S02]  /*1a810*/  MOV R15, 0x80000020 ;  /* 0x80000020000f7802 */ /* 0x000fe40000000f00 */
[----:B------:R0:W-:Y:S01]  /*1a820*/  BAR.SYNC.DEFER_BLOCKING R11, 0x100 ;  /* 0x0004000b0000751d */ /* 0x0001e20000010000 */
[----:B------:R-:W-:Y:S01]  /*1a830*/  R2UR UR6, R14 ;  /* 0x000000000e0672ca */ /* 0x000fe200000e0000 */
[----:B------:R-:W-:Y:S01]  /*1a840*/  VIADD R14, R12, 0x82 ;  /* 0x000000820c0e7836 */ /* 0x000fe20000000000 */
[----:B------:R-:W-:Y:S01]  /*1a850*/  R2UR UR7, R15 ;  /* 0x000000000f0772ca */ /* 0x000fe200000e0000 */
[----:B------:R-:W-:Y:S01]  /*1a860*/  IMAD.MOV.U32 R15, RZ, RZ, -0x7fffffe0 ;  /* 0x80000020ff0f7424 */ /* 0x000fe200078e00ff */
[----:B------:R-:W-:Y:S01]  /*1a870*/  MOV R13, 0x80000020 ;  /* 0x80000020000d7802 */ /* 0x000fe20000000f00 */
[----:B------:R-:W-:-:S06]  /*1a880*/  WARPGROUP.ARRIVE ;  /* 0x00000000000079c5 */ /* 0x000fcc0000000000 */
[----:B------:R-:W-:Y:S03]  /*1a890*/  QGMMA.64x32x32.F32.E4M3.E4M3 R152, gdesc[UR24], RZ, !UPT, gsb0 ;  /* 0x00600000189879f3 */ /* 0x000fe6000c0008ff */
[----:B------:R-:W-:Y:S02]  /*1a8a0*/  WARPGROUP.DEPBAR.LE gsb0, 0x0 ;  /* 0x00008000000079c5 */ /* 0x000fe40000010000 */
[----:B------:R-:W-:-:S06]  /*1a8b0*/  WARPGROUP.ARRIVE ;  /* 0x00000000000079c5 */ /* 0x000fcc0000000000 */
[----:B------:R-:W-:Y:S01]  /*1a8c0*/  QGMMA.64x32x32.F32.E4M3.E4M3 R136, gdesc[UR28], RZ, !UPT, gsb0 ;  /* 0x006000001c8879f3 */ /* 0x000fe2000c0008ff */
        /* <DEDUP_REMOVED lines=32> */
[----:B------:R-:W-:-:S03]  /*1aad0*/  IMAD.MOV.U32 R15, RZ, RZ, -0x7fffffe0 ;  /* 0x80000020ff0f7424 */ /* 0x000fc600078e00ff */
[----:B------:R-:W-:Y:S01]  /*1aae0*/  R2UR UR10, R14 ;  /* 0x000000000e0a72ca */ /* 0x000fe200000e0000 */
[----:B------:R-:W-:Y:S01]  /*1aaf0*/  VIADD R14, R12, 0x300 ;  /* 0x000003000c0e7836 */ /* 0x000fe20000000000 */
[----:B------:R-:W-:Y:S02]  /*1ab00*/  R2UR UR11, R15 ;  /* 0x000000000f0b72ca */ /* 0x000fe400000e0000 */
[----:B------:R-:W-:Y:S01]  /*1ab10*/  MOV R15, 0x80000020 ;  /* 0x80000020000f7802 */ /* 0x000fe20000000f00 */
        /* <DEDUP_REMOVED lines=38> */
[----:B------:R-:W-:-:S04]  /*1ad80*/  MOV R15, 0x80000020 ;  /* 0x80000020000f7802 */ /* 0x000fc80000000f00 */
[----:B------:R-:W-:Y:S01]  /*1ad90*/  R2UR UR14, R14 ;  /* 0x000000000e0e72ca */ /* 0x000fe200000e0000 */
[----:B------:R-:W-:Y:S01]  /*1ada0*/  VIADD R14, R12, 0x302 ;  /* 0x000003020c0e7836 */ /* 0x000fe20000000000 */
[----:B------:R-:W-:Y:S01]  /*1adb0*/  R2UR UR15, R15 ;  /* 0x000000000f0f72ca */ /* 0x000fe200000e0000 */
[----:B------:R-:W-:Y:S01]  /*1adc0*/  IMAD.MOV.U32 R15, RZ, RZ, -0x7fffffe0 ;  /* 0x80000020ff0f7424 */ /* 0x000fe200078e00ff */
        /* <DEDUP_REMOVED lines=105> */
[C---:B------:R-:W-:Y:S02]  /*1b460*/  VIADD R14, R12.reuse, 0x682 ;  /* 0x000006820c0e7836 */ /* 0x040fe40000000000 */
[----:B------:R-:W-:Y:S02]  /*1b470*/  IMAD.MOV.U32 R15, RZ, RZ, -0x7fffffe0 ;  /* 0x80000020ff0f7424 */ /* 0x000fe400078e00ff */
[----:B------:R-:W-:Y:S01]  /*1b480*/  VIADD R12, R12, 0x702 ;  /* 0x000007020c0c7836 */ /* 0x000fe20000000000 */
[----:B------:R-:W-:-:S02]  /*1b490*/  WARPGROUP.DEPBAR.LE gsb0, 0x0 ;  /* 0x00008000000079c5 */ /* 0x000fc40000010000 */
        /* <DEDUP_REMOVED lines=29> */
[----:B0-----:R-:W-:Y:S05]  /*1b670*/  @P1 BRA `(.L_x_576) ;  /* 0x0000000000301947 */ /* 0x001fea0003800000 */
[----:B------:R-:W-:Y:S05]  /*1b680*/  @!P0 BRA `(.L_x_577) ;  /* 0x0000000000048947 */ /* 0x000fea0003800000 */
[----:B------:R-:W-:Y:S01]  /*1b690*/  BPT.TRAP 0x1 ;  /* 0x000000040000795c */ /* 0x000fe20000300000 */
.L_x_577:
[----:B------:R-:W-:Y:S01]  /*1b6a0*/  SHF.L.U32 R8, R8, 0x1f, RZ ;  /* 0x0000001f08087819 */ /* 0x000fe200000006ff */
[----:B------:R-:W-:-:S04]  /*1b6b0*/  IMAD R11, R9, 0x8, R18 ;  /* 0x00000008090b7824 */ /* 0x000fc800078e0212 */
[----:B------:R0:W1:Y:S01]  /*1b6c0*/  SYNCS.PHASECHK.TRANS64.TRYWAIT P1, [R11+URZ+0x29850], R8 ;  /* 0x029850080b0075a7 */ /* 0x000062000802017f */
[----:B------:R-:W-:Y:S05]  /*1b6d0*/  @!P0 BRA `(.L_x_578) ;  /* 0x0000000000048947 */ /* 0x000fea0003800000 */
[----:B------:R-:W-:Y:S01]  /*1b6e0*/  BPT.TRAP 0x1 ;  /* 0x000000040000795c */ /* 0x000fe20000300000 */
.L_x_578:
[----:B------:R-:W-:Y:S04]  /*1b6f0*/  BSSY B0, `(.L_x_576) ;  /* 0x0000004000007945 */ /* 0x000fe80003800000 */
[----:B-1----:R-:W-:Y:S05]  /*1b700*/  @P1 BRA `(.L_x_579) ;  /* 0x0000000000081947 */ /* 0x002fea0003800000 */
[----:B------:R-:W1:Y:S02]  /*1b710*/  SYNCS.PHASECHK.TRANS64.TRYWAIT P1, [R11+URZ+0x29850], R8 ;  /* 0x029850080b0075a7 */ /* 0x000e64000802017f */
[----:B-1----:R-:W-:Y:S05]  /*1b720*/  @!P1 BRA `(.L_x_580) ;  /* 0x000000b800c89947 */ /* 0x002fea0003800000 */
.L_x_579:
[----:B------:R-:W-:Y:S05]  /*1b730*/  BSYNC B0 ;  /* 0x0000000000007941 */ /* 0x000fea0003800000 */
.L_x_576:
[----:B01----:R-:W-:Y:S01]  /*1b740*/  FMNMX.FTZ R8, R152, R7, !PT ;  /* 0x0000000798087209 */ /* 0x003fe20007810000 */
[----:B------:R-:W-:Y:S05]  /*1b750*/  WARPSYNC.ALL ;  /* 0x0000000000007948 */ /* 0x000fea0003800000 */
[----:B------:R-:W-:Y:S01]  /*1b760*/  FMNMX.FTZ R12, R154, R6, !PT ;  /* 0x000000069a0c7209 */ /* 0x000fe20007810000 */
[----:B------:R-:W-:Y:S01]  /*1b770*/  WARPGROUP.ARRIVE ;  /* 0x00000000000079c5 */ /* 0x000fe20000000000 */
[----:B------:R-:W-:-:S05]  /*1b780*/  FMNMX.FTZ R11, R153, R8, !PT ;  /* 0x00000008990b7209 */ /* 0x000fca0007810000 */
[----:B------:R-:W0:Y:S01]  /*1b790*/  S2R R225, SR_TID.X ;  /* 0x0000000000e17919 */ /* 0x000e220000002100 */
        /* <DEDUP_REMOVED lines=75> */
[----:B------:R-:W-:Y:S01]  /*1bc50*/  FMNMX.FTZ R11, R101, R8, !PT ;  /* 0x00000008650b7209 */ /* 0x000fe20007810000 */
[----:B------:R-:W-:Y:S01]  /*1bc60*/  VIADD R8, R18, 0x400 ;  /* 0x0000040012087836 */ /* 0x000fe20000000000 */
[----:B------:R-:W-:Y:S02]  /*1bc70*/  FMNMX.FTZ R14, R103, R12, !PT ;  /* 0x0000000c670e7209 */ /* 0x000fe40007810000 */
[----:B0-----:R-:W-:Y:S01]  /*1bc80*/  LOP3.LUT R226, R225, 0x7f, RZ, 0xc0, !PT ;  /* 0x0000007fe1e27812 */ /* 0x001fe200078ec0ff */
[----:B------:R-:W0:Y:S01]  /*1bc90*/  SHFL.BFLY PT, R12, R11, 0x2, 0x1f ;  /* 0x0c401f000b0c7f89 */ /* 0x000e2200000e0000 */
[----:B------:R-:W-:-:S02]  /*1bca0*/  SHF.R.U32.HI R8, RZ, 0x4, R8 ;  /* 0x00000004ff087819 */ /* 0x000fc40000011608 */
[----:B------:R-:W-:Y:S01]  /*1bcb0*/  ISETP.NE.AND P1, PT, R226, RZ, PT ;  /* 0x000000ffe200720c */ /* 0x000fe20003f25270 */
[----:B------:R-:W1:Y:S01]  /*1bcc0*/  SHFL.BFLY PT, R13, R14, 0x2, 0x1f ;  /* 0x0c401f000e0d7f89 */ /* 0x000e6200000e0000 */
[----:B------:R-:W-:Y:S01]  /*1bcd0*/  LOP3.LUT R8, R8, 0x3fff, RZ, 0xc0, !PT ;  /* 0x00003fff08087812 */ /* 0x000fe200078ec0ff */
[----:B------:R-:W2:Y:S01]  /*1bce0*/  S2R R225, SR_TID.X ;  /* 0x0000000000e17919 */ /* 0x000ea20000002100 */
[----:B0-----:R-:W-:Y:S02]  /*1bcf0*/  FMNMX.FTZ R15, R11, R12, !PT ;  /* 0x0000000c0b0f7209 */ /* 0x001fe40007810000 */
[----:B------:R-:W-:Y:S02]  /*1bd00*/  LOP3.LUT R12, R8, 0x10000, RZ, 0xfc, !PT ;  /* 0x00010000080c7812 */ /* 0x000fe400078efcff */
[----:B-1----:R-:W-:Y:S01]  /*1bd10*/  FMNMX.FTZ R20, R14, R13, !PT ;  /* 0x0000000d0e147209 */ /* 0x002fe20007810000 */
[----:B------:R-:W-:Y:S01]  /*1bd20*/  IMAD.MOV.U32 R13, RZ, RZ, -0x3ffffff0 ;  /* 0xc0000010ff0d7424 */ /* 0x000fe200078e00ff */
[----:B------:R-:W0:Y:S01]  /*1bd30*/  SHFL.BFLY PT, R8, R15, 0x1, 0x1f ;  /* 0x0c201f000f087f89 */ /* 0x000e2200000e0000 */
[----:B------:R-:W-:-:S03]  /*1bd40*/  IMAD R12, R9, 0x500, R12 ;  /* 0x00000500090c7824 */ /* 0x000fc600078e020c */
[----:B------:R-:W-:Y:S01]  /*1bd50*/  R2UR UR7, R13 ;  /* 0x000000000d0772ca */ /* 0x000fe200000e0000 */
[----:B------:R-:W1:Y:S01]  /*1bd60*/  SHFL.BFLY PT, R21, R20, 0x1, 0x1f ;  /* 0x0c201f0014157f89 */ /* 0x000e6200000e0000 */
[----:B------:R-:W-:Y:S02]  /*1bd70*/  R2UR UR6, R12 ;  /* 0x000000000c0672ca */ /* 0x000fe400000e0000 */
[----:B--2---:R-:W-:-:S11]  /*1bd80*/  SHF.R.U32.HI R225, RZ, 0x7, R225 ;  /* 0x00000007ffe17819 */ /* 0x004fd600000116e1 */
[----:B------:R-:W-:Y:S01]  /*1bd90*/  QGMMA.64x128x32.F32.E4M3.E4M3 R24, R176, gdesc[UR4], R24, gsb0 ;  /* 0x01e00004b0187df3 */ /* 0x000fe20008000818 */
[----:B0-----:R-:W-:-:S05]  /*1bda0*/  FMNMX.FTZ R11, R15, R8, !PT ;  /* 0x000000080f0b7209 */ /* 0x001fca0007810000 */
[----:B------:R-:W-:Y:S01]  /*1bdb0*/  FADD.FTZ R7, -R11, R7 ;  /* 0x000000070b077221 */ /* 0x000fe20000010100 */
[----:B-1----:R-:W-:-:S03]  /*1bdc0*/  FMNMX.FTZ R13, R20, R21, !PT ;  /* 0x00000015140d7209 */ /* 0x002fc60007810000 */
[----:B------:R-:W-:Y:S02]  /*1bdd0*/  FMUL.FTZ R7, R2, R7 ;  /* 0x0000000702077220 */ /* 0x000fe40000410000 */
[----:B------:R-:W-:-:S01]  /*1bde0*/  FADD.FTZ R21, -R13, R6 ;  /* 0x000000060d157221 */ /* 0x000fc20000010100 */
[----:B------:R-:W-:Y:S01]  /*1bdf0*/  IADD3 R6, R12, 0x100, RZ ;  /* 0x000001000c067810 */ /* 0x000fe20007ffe0ff */
[----:B------:R0:W-:Y:S02]  /*1be00*/  MUFU.EX2 R8, R7 ;  /* 0x0000000700087308 */ /* 0x0001e40000000800 */
[----:B------:R-:W-:Y:S01]  /*1be10*/  FMUL.FTZ R15, R2, R21 ;  /* 0x00000015020f7220 */ /* 0x000fe20000410000 */
[----:B------:R-:W-:Y:S01]  /*1be20*/  R2UR UR6, R6 ;  /* 0x00000000060672ca */ /* 0x000fe200000e0000 */
[----:B------:R-:W-:-:S04]  /*1be30*/  VIADD R6, R12, 0x200 ;  /* 0x000002000c067836 */ /* 0x000fc80000000000 */
[----:B------:R-:W-:Y:S01]  /*1be40*/  MUFU.EX2 R15, R15 ;  /* 0x0000000f000f7308 */ /* 0x000fe20000000800 */
[----:B0-----:R-:W-:-:S05]  /*1be50*/  IMAD.MOV.U32 R7, RZ, RZ, -0x3ffffff0 ;  /* 0xc0000010ff077424 */ /* 0x001fca00078e00ff */
[----:B------:R-:W-:Y:S01]  /*1be60*/  R2UR UR7, R7 ;  /* 0x00000000070772ca */ /* 0x000fe200000e0000 */
[----:B------:R-:W-:Y:S01]  /*1be70*/  IMAD.MOV.U32 R7, RZ, RZ, -0x3ffffff0 ;  /* 0xc0000010ff077424 */ /* 0x000fe200078e00ff */
[----:B------:R-:W-:Y:S02]  /*1be80*/  WARPGROUP.DEPBAR.LE gsb0, 0x0 ;  /* 0x00008000000079c5 */ /* 0x000fe40000010000 */
[----:B------:R-:W-:Y:S01]  /*1be90*/  WARPGROUP.ARRIVE ;  /* 0x00000000000079c5 */ /* 0x000fe20000000000 */
[----:B------:R-:W-:-:S04]  /*1bea0*/  FFMA.FTZ R177, R2, R11, -8 ;  /* 0xc100000002b17423 */ /* 0x000fc8000001000b */
[----:B------:R-:W-:-:S04]  /*1beb0*/  FFMA.FTZ R14, R2, R153, -R177 ;  /* 0x00000099020e7223 */ /* 0x000fc800000108b1 */
[----:B------:R-:W-:Y:S01]  /*1bec0*/  QGMMA.64x128x32.F32.E4M3.E4M3 R24, R180, gdesc[UR4], R24, gsb0 ;  /* 0x01e00004b4187df3 */ /* 0x000fe20008000818 */
[----:B------:R-:W-:Y:S01]  /*1bed0*/  R2UR UR6, R6 ;  /* 0x00000000060672ca */ /* 0x000fe200000e0000 */
[--C-:B------:R-:W-:Y:S01]  /*1bee0*/  FFMA.FTZ R153, R2, R157, -R177.reuse ;  /* 0x0000009d02997223 */ /* 0x100fe200000108b1 */
[----:B------:R-:W-:Y:S01]  /*1bef0*/  R2UR UR7, R7 ;  /* 0x00000000070772ca */ /* 0x000fe200000e0000 */
[----:B------:R-:W-:Y:S01]  /*1bf00*/  IMAD.MOV.U32 R7, RZ, RZ, -0x3ffffff0 ;  /* 0xc0000010ff077424 */ /* 0x000fe200078e00ff */
[----:B------:R-:W-:Y:S01]  /*1bf10*/  IADD3 R6, R12, 0x300, RZ ;  /* 0x000003000c067810 */ /* 0x000fe20007ffe0ff */
[C-C-:B------:R-:W-:Y:S01]  /*1bf20*/  FFMA.FTZ R157, R2.reuse, R161, -R177.reuse ;  /* 0x000000a1029d7223 */ /* 0x140fe200000108b1 */
[----:B------:R-:W-:-:S01]  /*1bf30*/  FFMA.FTZ R161, R2, R165, -R177 ;  /* 0x000000a502a17223 */ /* 0x000fc200000108b1 */
[C---:B------:R-:W-:Y:S01]  /*1bf40*/  FFMA.FTZ R165, R2.reuse, R13, -8 ;  /* 0xc100000002a57423 */ /* 0x040fe2000001000d */
[----:B------:R-:W-:-:S01]  /*1bf50*/  FFMA.FTZ R21, R2, R152, -R177 ;  /* 0x0000009802157223 */ /* 0x000fc200000108b1 */
[C-C-:B------:R-:W-:Y:S01]  /*1bf60*/  FFMA.FTZ R152, R2.reuse, R160, -R177.reuse ;  /* 0x000000a002987223 */ /* 0x140fe200000108b1 */
[----:B------:R-:W-:-:S01]  /*1bf70*/  FFMA.FTZ R20, R2, R156, -R177 ;  /* 0x0000009c02147223 */ /* 0x000fc200000108b1 */
[C-C-:B------:R-:W-:Y:S01]  /*1bf80*/  FFMA.FTZ R154, R2.reuse, R154, -R165.reuse ;  /* 0x0000009a029a7223 */ /* 0x140fe200000108a5 */
[----:B------:R-:W-:-:S01]  /*1bf90*/  FFMA.FTZ R155, R2, R155, -R165 ;  /* 0x0000009b029b7223 */ /* 0x000fc200000108a5 */
[C-C-:B------:R-:W-:Y:S01]  /*1bfa0*/  FFMA.FTZ R158, R2.reuse, R158, -R165.reuse ;  /* 0x0000009e029e7223 */ /* 0x140fe200000108a5 */
[----:B------:R-:W-:-:S01]  /*1bfb0*/  FFMA.FTZ R159, R2, R159, -R165 ;  /* 0x0000009f029f7223 */ /* 0x000fc200000108a5 */
[C-C-:B------:R-:W-:Y:S01]  /*1bfc0*/  FFMA.FTZ R160, R2.reuse, R162, -R165.reuse ;  /* 0x000000a202a07223 */ /* 0x140fe200000108a5 */
[----:B------:R-:W-:-:S01]  /*1bfd0*/  FFMA.FTZ R163, R2, R163, -R165 ;  /* 0x000000a302a37223 */ /* 0x000fc200000108a5 */
[----:B------:R-:W0:Y:S01]  /*1bfe0*/  MUFU.EX2 R154, R154 ;  /* 0x0000009a009a7308 */ /* 0x000e220000000800 */
        /* <DEDUP_REMOVED lines=16> */
[----:B0-----:R-:W-:-:S01]  /*1c0f0*/  FFMA.FTZ R4, R15, R4, R154 ;  /* 0x000000040f047223 */ /* 0x001fc2000001009a */
[C---:B------:R-:W-:Y:S01]  /*1c100*/  FFMA.FTZ R147, R2.reuse, R147, -R165 ;  /* 0x0000009302937223 */ /* 0x040fe200000108a5 */
[----:B------:R-:W-:-:S01]  /*1c110*/  FFMA.FTZ R148, R2, R148, -R177 ;  /* 0x0000009402947223 */ /* 0x000fc200000108b1 */
[C---:B------:R-:W-:Y:S01]  /*1c120*/  FFMA.FTZ R150, R2.reuse, R150, -R165 ;  /* 0x0000009602967223 */ /* 0x040fe200000108a5 */
[----:B------:R-:W-:-:S01]  /*1c130*/  FFMA.FTZ R149, R2, R149, -R177 ;  /* 0x0000009502957223 */ /* 0x000fc200000108b1 */
[C---:B------:R-:W-:Y:S01]  /*1c140*/  FFMA.FTZ R151, R2.reuse, R151, -R165 ;  /* 0x0000009702977223 */ /* 0x040fe200000108a5 */
[----:B------:R-:W-:-:S01]  /*1c150*/  FFMA.FTZ R120, R2, R120, -R177 ;  /* 0x0000007802787223 */ /* 0x000fc200000108b1 */
[----:B------:R-:W-:Y:S01]  /*1c160*/  MUFU.EX2 R159, R159 ;  /* 0x0000009f009f7308 */ /* 0x000fe20000000800 */
[----:B------:R-:W-:-:S01]  /*1c170*/  FFMA.FTZ R122, R2, R122, -R165 ;  /* 0x0000007a027a7223 */ /* 0x000fc200000108a5 */
[C---:B------:R-:W-:Y:S01]  /*1c180*/  FFMA.FTZ R121, R2.reuse, R121, -R177 ;  /* 0x0000007902797223 */ /* 0x040fe200000108b1 */
[----:B------:R-:W-:-:S01]  /*1c190*/  FFMA.FTZ R123, R2, R123, -R165 ;  /* 0x0000007b027b7223 */ /* 0x000fc200000108a5 */
[C---:B------:R-:W-:Y:S01]  /*1c1a0*/  FFMA.FTZ R124, R2.reuse, R124, -R177 ;  /* 0x0000007c027c7223 */ /* 0x040fe200000108b1 */
        /* <DEDUP_REMOVED lines=45> */
[----:B------:R-:W-:-:S06]  /*1c480*/  FFMA.FTZ R103, R2, R103, -R165 ;  /* 0x0000006702677223 */ /* 0x000fcc00000108a5 */
[----:B------:R-:W-:Y:S08]  /*1c490*/  MUFU.EX2 R139, R139 ;  /* 0x0000008b008b7308 */ /* 0x000ff00000000800 */
[----:B------:R-:W1:Y:S01]  /*1c4a0*/  MUFU.EX2 R14, R14 ;  /* 0x0000000e000e7308 */ /* 0x000e620000000800 */
[----:B0-----:R-:W-:-:S07]  /*1c4b0*/  FFMA.FTZ R3, R8, R3, R21 ;  /* 0x0000000308037223 */ /* 0x001fce0000010015 */
[----:B------:R-:W-:Y:S08]  /*1c4c0*/  MUFU.EX2 R142, R142 ;  /* 0x0000008e008e7308 */ /* 0x000ff00000000800 */
[----:B------:R-:W0:Y:S01]  /*1c4d0*/  MUFU.EX2 R20, R20 ;  /* 0x0000001400147308 */ /* 0x000e220000000800 */
[----:B-1----:R-:W-:-:S07]  /*1c4e0*/  FADD.FTZ R3, R14, R3 ;  /* 0x000000030e037221 */ /* 0x002fce0000010000 */
[----:B------:R-:W-:Y:S08]  /*1c4f0*/  MUFU.EX2 R143, R143 ;  /* 0x0000008f008f7308 */ /* 0x000ff00000000800 */
[----:B------:R-:W1:Y:S01]  /*1c500*/  MUFU.EX2 R153, R153 ;  /* 0x0000009900997308 */ /* 0x000e620000000800 */
[----:B------:R-:W-:Y:S02]  /*1c510*/  WARPGROUP.DEPBAR.LE gsb0, 0x0 ;  /* 0x00008000000079c5 */ /* 0x000fe40000010000 */
[----:B------:R-:W-:-:S05]  /*1c520*/  WARPGROUP.ARRIVE ;  /* 0x00000000000079c5 */ /* 0x000fca0000000000 */
[----:B------:R-:W-:Y:S01]  /*1c530*/  MUFU.EX2 R146, R146 ;  /* 0x0000009200927308 */ /* 0x000fe20000000800 */
[----:B------:R-:W-:Y:S01]  /*1c540*/  QGMMA.64x128x32.F32.E4M3.E4M3 R24, R184, gdesc[UR4], R24, gsb0 ;  /* 0x01e00004b8187df3 */ /* 0x000fe20008000818 */
[----:B------:R-:W-:Y:S02]  /*1c550*/  R2UR UR6, R6 ;  /* 0x00000000060672ca */ /* 0x000fe400000e0000 */
[----:B------:R-:W-:Y:S01]  /*1c560*/  R2UR UR7, R7 ;  /* 0x00000000070772ca */ /* 0x000fe200000e0000 */
[----:B------:R-:W-:-:S03]  /*1c570*/  FADD.FTZ R7, R155, R4 ;  /* 0x000000049b077221 */ /* 0x000fc60000010000 */
[----:B------:R-:W2:Y:S01]  /*1c580*/  MUFU.EX2 R152, R152 ;  /* 0x0000009800987308 */ /* 0x000ea20000000800 */
[----:B0-----:R-:W-:-:S01]  /*1c590*/  FADD.FTZ R4, R20, R3 ;  /* 0x0000000314047221 */ /* 0x001fc20000010000 */
[----:B------:R-:W-:-:S03]  /*1c5a0*/  FADD.FTZ R6, R158, R7 ;  /* 0x000000079e067221 */ /* 0x000fc60000010000 */
[----:B-1----:R-:W-:Y:S01]  /*1c5b0*/  FADD.FTZ R3, R153, R4 ;  /* 0x0000000499037221 */ /* 0x002fe20000010000 */
[----:B------:R-:W-:-:S02]  /*1c5c0*/  FADD.FTZ R7, R159, R6 ;  /* 0x000000069f077221 */ /* 0x000fc40000010000 */
[----:B------:R-:W0:Y:S02]  /*1c5d0*/  MUFU.EX2 R157, R157 ;  /* 0x0000009d009d7308 */ /* 0x000e240000000800 */
[----:B------:R-:W-:-:S04]  /*1c5e0*/  FADD.FTZ R6, R160, R7 ;  /* 0x00000007a0067221 */ /* 0x000fc80000010000 */
[----:B------:R-:W-:Y:S02]  /*1c5f0*/  FADD.FTZ R7, R163, R6 ;  /* 0x00000006a3077221 */ /* 0x000fe40000010000 */
[----:B------:R-:W1:Y:S01]  /*1c600*/  MUFU.EX2 R156, R156 ;  /* 0x0000009c009c7308 */ /* 0x000e620000000800 */
[----:B--2---:R-:W-:-:S01]  /*1c610*/  FADD.FTZ R4, R152, R3 ;  /* 0x0000000398047221 */ /* 0x004fc20000010000 */
[----:B------:R-:W-:-:S04]  /*1c620*/  FADD.FTZ R6, R162, R7 ;  /* 0x00000007a2067221 */ /* 0x000fc80000010000 */
[----:B------:R-:W-:Y:S02]  /*1c630*/  FADD.FTZ R7, R167, R6 ;  /* 0x00000006a7077221 */ /* 0x000fe40000010000 */
[----:B------:R-:W2:Y:S01]  /*1c640*/  MUFU.EX2 R161, R161 ;  /* 0x000000a100a17308 */ /* 0x000ea20000000800 */
[----:B0-----:R-:W-:-:S01]  /*1c650*/  FADD.FTZ R3, R157, R4 ;  /* 0x000000049d037221 */ /* 0x001fc20000010000 */
[----:B------:R-:W-:-:S04]  /*1c660*/  FADD.FTZ R6, R138, R7 ;  /* 0x000000078a067221 */ /* 0x000fc80000010000 */
[----:B------:R-:W-:Y:S01]  /*1c670*/  FADD.FTZ R7, R139, R6 ;  /* 0x000000068b077221 */ /* 0x000fe20000010000 */
[----:B------:R-:W-:Y:S01]  /*1c680*/  VIADD R6, R12, 0x400 ;  /* 0x000004000c067836 */ /* 0x000fe20000000000 */
[----:B------:R-:W0:Y:S01]  /*1c690*/  MUFU.EX2 R136, R136 ;  /* 0x0000008800887308 */ /* 0x000e220000000800 */
[----:B-1----:R-:W-:-:S01]  /*1c6a0*/  FADD.FTZ R4, R156, R3 ;  /* 0x000000039c047221 */ /* 0x002fc20000010000 */
[----:B------:R-:W-:-:S04]  /*1c6b0*/  FADD.FTZ R164, R142, R7 ;  /* 0x000000078ea47221 */ /* 0x000fc80000010000 */
[----:B------:R-:W-:Y:S02]  /*1c6c0*/  FADD.FTZ R7, R143, R164 ;  /* 0x000000a48f077221 */ /* 0x000fe40000010000 */
[----:B------:R-:W1:Y:S01]  /*1c6d0*/  MUFU.EX2 R137, R137 ;  /* 0x0000008900897308 */ /* 0x000e620000000800 */
[----:B--2---:R-:W-:-:S01]  /*1c6e0*/  FADD.FTZ R3, R161, R4 ;  /* 0x00000004a1037221 */ /* 0x004fc20000010000 */
[----:B------:R-:W-:Y:S01]  /*1c6f0*/  FADD.FTZ R12, R146, R7 ;  /* 0x00000007920c7221 */ /* 0x000fe20000010000 */
[----:B------:R-:W-:-:S05]  /*1c700*/  IMAD.MOV.U32 R7, RZ, RZ, -0x3ffffff0 ;  /* 0xc0000010ff077424 */ /* 0x000fca00078e00ff */
        /* <DEDUP_REMOVED lines=16> */
[----:B------:R-:W-:Y:S01]  /*1c810*/  MUFU.EX2 R151, R151 ;  /* 0x0000009700977308 */ /* 0x000fe20000000800 */
[----:B--2---:R-:W-:-:S07]  /*1c820*/  FADD.FTZ R12, R150, R177 ;  /* 0x000000b1960c7221 */ /* 0x004fce0000010000 */
[----:B------:R-:W1:Y:S01]  /*1c830*/  MUFU.EX2 R120, R120 ;  /* 0x0000007800787308 */ /* 0x000e620000000800 */
[----:B0-----:R-:W-:-:S07]  /*1c840*/  FADD.FTZ R3, R149, R4 ;  /* 0x0000000495037221 */ /* 0x001fce0000010000 */
[----:B------:R-:W0:Y:S01]  /*1c850*/  MUFU.EX2 R122, R122 ;  /* 0x0000007a007a7308 */ /* 0x000e220000000800 */
[----:B------:R-:W-:Y:S02]  /*1c860*/  WARPGROUP.DEPBAR.LE gsb0, 0x0 ;  /* 0x00008000000079c5 */ /* 0x000fe40000010000 */
[----:B------:R-:W-:-:S05]  /*1c870*/  WARPGROUP.ARRIVE ;  /* 0x00000000000079c5 */ /* 0x000fca0000000000 */
[----:B------:R-:W2:Y:S01]  /*1c880*/  MUFU.EX2 R121, R121 ;  /* 0x0000007900797308 */ /* 0x000ea20000000800 */
[----:B-1----:R-:W-:-:S01]  /*1c890*/  FADD.FTZ R4, R120, R3 ;  /* 0x0000000378047221 */ /* 0x002fc20000010000 */
[----:B------:R-:W-:Y:S01]  /*1c8a0*/  QGMMA.64x128x32.F32.E4M3.E4M3 R24, R188, gdesc[UR4], R24, gsb0 ;  /* 0x01e00004bc187df3 */ /* 0x000fe20008000818 */
[----:B------:R-:W-:Y:S02]  /*1c8b0*/  R2UR UR6, R6 ;  /* 0x00000000060672ca */ /* 0x000fe400000e0000 */
[----:B------:R-:W-:-:S03]  /*1c8c0*/  R2UR UR7, R7 ;  /* 0x00000000070772ca */ /* 0x000fc600000e0000 */
[----:B------:R-:W1:Y:S01]  /*1c8d0*/  MUFU.EX2 R123, R123 ;  /* 0x0000007b007b7308 */ /* 0x000e620000000800 */
[----:B------:R-:W-:-:S01]  /*1c8e0*/  FFMA.FTZ R7, R2, R115, -R165 ;  /* 0x0000007302077223 */ /* 0x000fc200000108a5 */
[----:B------:R-:W-:Y:S01]  /*1c8f0*/  FADD.FTZ R115, R151, R12 ;  /* 0x0000000c97737221 */ /* 0x000fe20000010000 */
[----:B------:R-:W-:-:S03]  /*1c900*/  FFMA.FTZ R12, R2, R118, -R165 ;  /* 0x00000076020c7223 */ /* 0x000fc600000108a5 */
[----:B0-----:R-:W-:Y:S02]  /*1c910*/  FADD.FTZ R164, R122, R115 ;  /* 0x000000737aa47221 */ /* 0x001fe40000010000 */
[----:B------:R-:W0:Y:S01]  /*1c920*/  MUFU.EX2 R124, R124 ;  /* 0x0000007c007c7308 */ /* 0x000e220000000800 */
[----:B--2---:R-:W-:-:S07]  /*1c930*/  FADD.FTZ R3, R121, R4 ;  /* 0x0000000479037221 */ /* 0x004fce0000010000 */
[----:B------:R-:W-:Y:S01]  /*1c940*/  MUFU.EX2 R126, R126 ;  /* 0x0000007e007e7308 */ /* 0x000fe20000000800 */
[----:B-1----:R-:W-:-:S07]  /*1c950*/  FADD.FTZ R115, R123, R164 ;  /* 0x000000a47b737221 */ /* 0x002fce0000010000 */
[----:B------:R-:W1:Y:S01]  /*1c960*/  MUFU.EX2 R125, R125 ;  /* 0x0000007d007d7308 */ /* 0x000e620000000800 */
[----:B0-----:R-:W-:-:S07]  /*1c970*/  FADD.FTZ R4, R124, R3 ;  /* 0x000000037c047221 */ /* 0x001fce0000010000 */
[----:B------:R-:W-:Y:S08]  /*1c980*/  MUFU.EX2 R127, R127 ;  /* 0x0000007f007f7308 */ /* 0x000ff00000000800 */
[----:B------:R-:W0:Y:S01]  /*1c990*/  MUFU.EX2 R128, R128 ;  /* 0x0000008000807308 */ /* 0x000e220000000800 */
[----:B-1----:R-:W-:-:S07]  /*1c9a0*/  FADD.FTZ R3, R125, R4 ;  /* 0x000000047d037221 */ /* 0x002fce0000010000 */
[----:B------:R-:W-:Y:S08]  /*1c9b0*/  MUFU.EX2 R130, R130 ;  /* 0x0000008200827308 */ /* 0x000ff00000000800 */
[----:B------:R-:W1:Y:S01]  /*1c9c0*/  MUFU.EX2 R129, R129 ;  /* 0x0000008100817308 */ /* 0x000e620000000800 */
[----:B0-----:R-:W-:-:S07]  /*1c9d0*/  FADD.FTZ R4, R128, R3 ;  /* 0x0000000380047221 */ /* 0x001fce0000010000 */
[----:B------:R-:W-:Y:S08]  /*1c9e0*/  MUFU.EX2 R131, R131 ;  /* 0x0000008300837308 */ /* 0x000ff00000000800 */
[----:B------:R-:W0:Y:S01]  /*1c9f0*/  MUFU.EX2 R132, R132 ;  /* 0x0000008400847308 */ /* 0x000e220000000800 */
[----:B-1----:R-:W-:-:S07]  /*1ca00*/  FADD.FTZ R3, R129, R4 ;  /* 0x0000000481037221 */ /* 0x002fce0000010000 */
[----:B------:R-:W1:Y:S08]  /*1ca10*/  MUFU.EX2 R134, R134 ;  /* 0x0000008600867308 */ /* 0x000e700000000800 */
[----:B------:R2:W-:Y:S01]  /*1ca20*/  MUFU.EX2 R6, R114 ;  /* 0x0000007200067308 */ /* 0x0005e20000000800 */
[----:B0-----:R-:W-:-:S07]  /*1ca30*/  FADD.FTZ R4, R132, R3 ;  /* 0x0000000384047221 */ /* 0x001fce0000010000 */
[----:B------:R-:W0:Y:S01]  /*1ca40*/  MUFU.EX2 R133, R133 ;  /* 0x0000008500857308 */ /* 0x000e220000000800 */
[----:B--2---:R-:W-:-:S01]  /*1ca50*/  FADD.FTZ R114, R126, R115 ;  /* 0x000000737e727221 */ /* 0x004fc20000010000 */
[----:B------:R-:W-:-:S03]  /*1ca60*/  FFMA.FTZ R115, R2, R119, -R165 ;  /* 0x0000007702737223 */ /* 0x000fc600000108a5 */
[----:B------:R-:W-:-:S03]  /*1ca70*/  FADD.FTZ R119, R127, R114 ;  /* 0x000000727f777221 */ /* 0x000fc60000010000 */
[----:B------:R-:W2:Y:S01]  /*1ca80*/  MUFU.EX2 R135, R135 ;  /* 0x0000008700877308 */ /* 0x000ea20000000800 */
[----:B------:R-:W-:-:S04]  /*1ca90*/  FADD.FTZ R114, R130, R119 ;  /* 0x0000007782727221 */ /* 0x000fc80000010000 */
[----:B------:R-:W-:-:S03]  /*1caa0*/  FADD.FTZ R119, R131, R114 ;  /* 0x0000007283777221 */ /* 0x000fc60000010000 */
[----:B------:R-:W3:Y:S01]  /*1cab0*/  MUFU.EX2 R104, R104 ;  /* 0x0000006800687308 */ /* 0x000ee20000000800 */
[----:B-1----:R-:W-:-:S01]  /*1cac0*/  FADD.FTZ R114, R134, R119 ;  /* 0x0000007786727221 */ /* 0x002fc20000010000 */
[----:B0-----:R-:W-:-:S06]  /*1cad0*/  FADD.FTZ R3, R133, R4 ;  /* 0x0000000485037221 */ /* 0x001fcc0000010000 */
[----:B------:R-:W0:Y:S01]  /*1cae0*/  MUFU.EX2 R106, R106 ;  /* 0x0000006a006a7308 */ /* 0x000e220000000800 */
[----:B--2---:R-:W-:-:S07]  /*1caf0*/  FADD.FTZ R119, R135, R114 ;  /* 0x0000007287777221 */ /* 0x004fce0000010000 */
[----:B------:R-:W1:Y:S01]  /*1cb00*/  MUFU.EX2 R105, R105 ;  /* 0x0000006900697308 */ /* 0x000e620000000800 */
[----:B---3--:R-:W-:-:S07]  /*1cb10*/  FADD.FTZ R4, R104, R3 ;  /* 0x0000000368047221 */ /* 0x008fce0000010000 */
[----:B------:R-:W2:Y:S01]  /*1cb20*/  MUFU.EX2 R107, R107 ;  /* 0x0000006b006b7308 */ /* 0x000ea20000000800 */
[----:B0-----:R-:W-:-:S01]  /*1cb30*/  FADD.FTZ R114, R106, R119 ;  /* 0x000000776a727221 */ /* 0x001fc20000010000 */
[----:B------:R-:W-:Y:S02]  /*1cb40*/  WARPGROUP.DEPBAR.LE gsb0, 0x0 ;  /* 0x00008000000079c5 */ /* 0x000fe40000010000 */
[----:B------:R-:W-:-:S04]  /*1cb50*/  WARPGROUP.ARRIVE ;  /* 0x00000000000079c5 */ /* 0x000fc80000000000 */
[----:B------:R-:W0:Y:S01]  /*1cb60*/  MUFU.EX2 R108, R108 ;  /* 0x0000006c006c7308 */ /* 0x000e220000000800 */
[----:B-1----:R-:W-:-:S01]  /*1cb70*/  FADD.FTZ R3, R105, R4 ;  /* 0x0000000469037221 */ /* 0x002fc20000010000 */
[----:B------:R-:W-:Y:S06]  /*1cb80*/  QGMMA.64x128x32.F32.E4M3.E4M3 R24, R192, gdesc[UR4], R24, gsb0 ;  /* 0x01e00004c0187df3 */ /* 0x000fec0008000818 */
        /* <DEDUP_REMOVED lines=9> */
[----:B0-----:R-:W-:-:S04]  /*1cc20*/  FADD.FTZ R119, R111, R114 ;  /* 0x000000726f777221 */ /* 0x001fc80000010000 */
[----:B------:R-:W-:-:S03]  /*1cc30*/  FADD.FTZ R114, R6, R119 ;  /* 0x0000007706727221 */ /* 0x000fc60000010000 */
        /* <DEDUP_REMOVED lines=13> */
[----:B------:R-:W-:-:S05]  /*1cd10*/  @!P1 LEA R4, R10, R18, 0x3 ;  /* 0x000000120a049211 */ /* 0x000fca00078e18ff */
[----:B------:R-:W-:Y:S01]  /*1cd20*/  @!P1 VIADD R4, R4, 0x29840 ;  /* 0x0002984004049836 */ /* 0x000fe20000000000 */
[----:B------:R-:W0:Y:S01]  /*1cd30*/  MUFU.EX2 R90, R90 ;  /* 0x0000005a005a7308 */ /* 0x000e220000000800 */
[----:B-1----:R-:W-:-:S03]  /*1cd40*/  FADD.FTZ R177, R115, R114 ;  /* 0x0000007273b17221 */ /* 0x002fc60000010000 */
[----:B------:R-:W-:-:S04]  /*1cd50*/  @!P1 PRMT R4, RZ, 0x654, R4 ;  /* 0x00000654ff049816 */ /* 0x000fc80000000004 */
[----:B------:R-:W1:Y:S01]  /*1cd60*/  MUFU.EX2 R89, R89 ;  /* 0x0000005900597308 */ /* 0x000e620000000800 */
[----:B--2---:R-:W-:-:S07]  /*1cd70*/  FADD.FTZ R114, R88, R119 ;  /* 0x0000007758727221 */ /* 0x004fce0000010000 */
[----:B------:R-:W-:Y:S01]  /*1cd80*/  MUFU.EX2 R91, R91 ;  /* 0x0000005b005b7308 */ /* 0x000fe20000000800 */
[----:B0-----:R-:W-:-:S07]  /*1cd90*/  FADD.FTZ R118, R90, R177 ;  /* 0x000000b15a767221 */ /* 0x001fce0000010000 */
[----:B------:R-:W0:Y:S01]  /*1cda0*/  MUFU.EX2 R92, R92 ;  /* 0x0000005c005c7308 */ /* 0x000e220000000800 */
[----:B-1----:R-:W-:-:S07]  /*1cdb0*/  FADD.FTZ R119, R89, R114 ;  /* 0x0000007259777221 */ /* 0x002fce0000010000 */
[----:B------:R-:W1:Y:S08]  /*1cdc0*/  MUFU.EX2 R94, R94 ;  /* 0x0000005e005e7308 */ /* 0x000e700000000800 */
[----:B------:R-:W2:Y:S01]  /*1cdd0*/  MUFU.EX2 R93, R93 ;  /* 0x0000005d005d7308 */ /* 0x000ea20000000800 */
[----:B0-----:R-:W-:-:S07]  /*1cde0*/  FADD.FTZ R114, R92, R119 ;  /* 0x000000775c727221 */ /* 0x001fce0000010000 */
[----:B------:R-:W0:Y:S01]  /*1cdf0*/  MUFU.EX2 R95, R95 ;  /* 0x0000005f005f7308 */ /* 0x000e220000000800 */
[----:B------:R-:W-:Y:S02]  /*1ce00*/  WARPGROUP.DEPBAR.LE gsb0, 0x0 ;  /* 0x00008000000079c5 */ /* 0x000fe40000010000 */
[----:B------:R3:W-:Y:S06]  /*1ce10*/  BAR.ARV R3, 0x100 ;  /* 0x000400030000751d */ /* 0x0007ec0000002000 */
[----:B------:R-:W4:Y:S01]  /*1ce20*/  MUFU.EX2 R96, R96 ;  /* 0x0000006000607308 */ /* 0x000f220000000800 */
[----:B------:R4:W-:Y:S01]  /*1ce30*/  @!P1 SYNCS.ARRIVE.TRANS64.RED.A1T0 RZ, [R4+URZ], RZ ;  /* 0x000000ff04ff99a7 */ /* 0x0009e2000810043f */
[----:B---3--:R-:W-:-:S04]  /*1ce40*/  FADD.FTZ R3, R91, R118 ;  /* 0x000000765b037221 */ /* 0x008fc80000010000 */
[----:B-1----:R-:W-:Y:S01]  /*1ce50*/  FADD.FTZ R118, R94, R3 ;  /* 0x000000035e767221 */ /* 0x002fe20000010000 */
[----:B--2---:R-:W-:-:S01]  /*1ce60*/  FADD.FTZ R3, R93, R114 ;  /* 0x000000725d037221 */ /* 0x004fc20000010000 */
[----:B------:R-:W1:Y:S02]  /*1ce70*/  MUFU.EX2 R98, R98 ;  /* 0x0000006200627308 */ /* 0x000e640000000800 */
[----:B0-----:R-:W-:-:S06]  /*1ce80*/  FADD.FTZ R119, R95, R118 ;  /* 0x000000765f777221 */ /* 0x001fcc0000010000 */
[----:B------:R-:W0:Y:S01]  /*1ce90*/  MUFU.EX2 R97, R97 ;  /* 0x0000006100617308 */ /* 0x000e220000000800 */
[----:B----4-:R-:W-:-:S07]  /*1cea0*/  FADD.FTZ R4, R96, R3 ;  /* 0x0000000360047221 */ /* 0x010fce0000010000 */
[----:B------:R-:W2:Y:S01]  /*1ceb0*/  MUFU.EX2 R99, R99 ;  /* 0x0000006300637308 */ /* 0x000ea20000000800 */
[----:B-1----:R-:W-:-:S07]  /*1cec0*/  FADD.FTZ R114, R98, R119 ;  /* 0x0000007762727221 */ /* 0x002fce0000010000 */
[----:B------:R-:W1:Y:S01]  /*1ced0*/  MUFU.EX2 R100, R100 ;  /* 0x0000006400647308 */ /* 0x000e620000000800 */
[----:B0-----:R-:W-:-:S07]  /*1cee0*/  FADD.FTZ R3, R97, R4 ;  /* 0x0000000461037221 */ /* 0x001fce0000010000 */
[----:B------:R-:W0:Y:S01]  /*1cef0*/  MUFU.EX2 R102, R102 ;  /* 0x0000006600667308 */ /* 0x000e220000000800 */
[----:B--2---:R-:W-:-:S07]  /*1cf00*/  FADD.FTZ R119, R99, R114 ;  /* 0x0000007263777221 */ /* 0x004fce0000010000 */
[----:B------:R-:W2:Y:S01]  /*1cf10*/  MUFU.EX2 R101, R101 ;  /* 0x0000006500657308 */ /* 0x000ea20000000800 */
[----:B-1----:R-:W-:-:S07]  /*1cf20*/  FADD.FTZ R4, R100, R3 ;  /* 0x0000000364047221 */ /* 0x002fce0000010000 */
[----:B------:R-:W1:Y:S01]  /*1cf30*/  MUFU.EX2 R103, R103 ;  /* 0x0000006700677308 */ /* 0x000e620000000800 */
[----:B0-----:R-:W-:-:S01]  /*1cf40*/  FADD.FTZ R119, R102, R119 ;  /* 0x0000007766777221 */ /* 0x001fc20000010000 */
[----:B--2---:R-:W-:-:S03]  /*1cf50*/  FADD.FTZ R3, R101, R4 ;  /* 0x0000000465037221 */ /* 0x004fc60000010000 */
[----:B-1----:R-:W-:Y:S01]  /*1cf60*/  FADD.FTZ R4, R103, R119 ;  /* 0x0000007767047221 */ /* 0x002fe20000010000 */
[----:B------:R-:W-:Y:S06]  /*1cf70*/  @!P0 BRA `(.L_x_581) ;  /* 0x0000000000048947 */ /* 0x000fec0003800000 */
[----:B------:R-:W-:Y:S01]  /*1cf80*/  BPT.TRAP 0x1 ;  /* 0x000000040000795c */ /* 0x000fe20000300000 */
.L_x_581:
[----:B------:R-:W-:Y:S01]  /*1cf90*/  F2FP.SATFINITE.E4M3.F32.PACK_AB_MERGE_C R20, R153, R20, RZ ;  /* 0x000000149914723e */ /* 0x000fe200048070ff */
[----:B------:R-:W-:Y:S01]  /*1cfa0*/  IMAD R9, R9, 0x8, R18 ;  /* 0x0000000809097824 */ /* 0x000fe200078e0212 */
[----:B------:R-:W-:Y:S01]  /*1cfb0*/  ISETP.GT.AND P1, PT, R5, RZ, PT ;  /* 0x000000ff0500720c */ /* 0x000fe20003f24270 */
[-C--:B------:R-:W-:Y:S01]  /*1cfc0*/  FMUL.FTZ R24, R24, R8.reuse ;  /* 0x0000000818187220 */ /* 0x080fe20000410000 */
[----:B------:R-:W-:Y:S01]  /*1cfd0*/  F2FP.SATFINITE.E4M3.F32.PACK_AB_MERGE_C R176, R14, R21, R20 ;  /* 0x000000150eb0723e */ /* 0x000fe20004807014 */
[----:B------:R-:W-:Y:S01]  /*1cfe0*/  IMAD.U32 R14, RZ, RZ, UR37 ;  /* 0x00000025ff0e7e24 */ /* 0x000fe2000f8e00ff */
[----:B------:R-:W-:Y:S01]  /*1cff0*/  IADD3 R9, R9, 0x29860, RZ ;  /* 0x0002986009097810 */ /* 0x000fe20007ffe0ff */
        /* <DEDUP_REMOVED lines=41> */
[----:B------:R-:W-:Y:S01]  /*1d290*/  F2FP.SATFINITE.E4M3.F32.PACK_AB_MERGE_C R191, R7, R6, R12 ;  /* 0x0000000607bf723e */ /* 0x000fe2000480700c */
        /* <DEDUP_REMOVED lines=12> */
[-C--:B------:R-:W-:Y:S01]  /*1d360*/  FMUL.FTZ R26, R26, R15.reuse ;  /* 0x0000000f1a1a7220 */ /* 0x080fe20000410000 */
        /* <DEDUP_REMOVED lines=48> */
[----:B------:R-:W-:Y:S01]  /*1d670*/  VIADD R5, R5, 0xffffffff ;  /* 0xffffffff05057836 */ /* 0x000fe20000000000 */
[----:B------:R-:W-:Y:S01]  /*1d680*/  MOV R8, R175 ;  /* 0x000000af00087202 */ /* 0x000fe20000000f00 */
[----:B------:R-:W-:-:S02]  /*1d690*/  IMAD.MOV.U32 R6, RZ, RZ, R13 ;  /* 0x000000ffff067224 */ /* 0x000fc400078e000d */
[----:B------:R-:W-:Y:S02]  /*1d6a0*/  IMAD.MOV.U32 R7, RZ, RZ, R11 ;  /* 0x000000ffff077224 */ /* 0x000fe400078e000b */
[----:B0-----:R-:W-:Y:S01]  /*1d6b0*/  IMAD.MOV.U32 R9, RZ, RZ, R10 ;  /* 0x000000ffff097224 */ /* 0x001fe200078e000a */
[----:B------:R-:W-:Y:S06]  /*1d6c0*/  @P1 BRA `(.L_x_582) ;  /* 0xffffffcc00741947 */ /* 0x000fec000383ffff */
[----:B------:R-:W-:-:S07]  /*1d6d0*/  IMAD.MOV.U32 R148, RZ, RZ, R10 ;  /* 0x000000ffff947224 */ /* 0x000fce00078e000a */
.L_x_570:
[----:B------:R-:W-:Y:S05]  /*1d6e0*/  WARPSYNC.ALL ;  /* 0x0000000000007948 */ /* 0x000fea0003800000 */
[----:B------:R-:W-:Y:S06]  /*1d6f0*/  BAR.ARV 0x8, 0x120 ;  /* 0x0204800000007b1d */ /* 0x000fec0000002000 */
[----:B------:R-:W-:Y:S05]  /*1d700*/  @!P0 BRA `(.L_x_583) ;  /* 0x0000000000048947 */ /* 0x000fea0003800000 */
[----:B------:R-:W-:Y:S01]  /*1d710*/  BPT.TRAP 0x1 ;  /* 0x000000040000795c */ /* 0x000fe20000300000 */
.L_x_583:
[----:B------:R-:W-:Y:S01]  /*1d720*/  IMAD R21, R148, 0x8, R18 ;  /* 0x0000000894157824 */ /* 0x000fe200078e0212 */
[----:B------:R-:W-:-:S04]  /*1d730*/  SHF.L.U32 R0, R175, 0x1f, RZ ;  /* 0x0000001faf007819 */ /* 0x000fc800000006ff */
[----:B------:R0:W1:Y:S01]  /*1d740*/  SYNCS.PHASECHK.TRANS64.TRYWAIT P1, [R21+URZ+0x29850], R0 ;  /* 0x02985000150075a7 */ /* 0x000062000802017f */
[----:B------:R-:W-:Y:S05]  /*1d750*/  @!P0 BRA `(.L_x_584) ;  /* 0x0000000000048947 */ /* 0x000fea0003800000 */
[----:B------:R-:W-:Y:S01]  /*1d760*/  BPT.TRAP 0x1 ;  /* 0x000000040000795c */ /* 0x000fe20000300000 */
.L_x_584:
[----:B------:R-:W-:-:S04]  /*1d770*/  IADD3 R18, R18, 0x400, RZ ;  /* 0x0000040012127810 */ /* 0x000fc80007ffe0ff */
[----:B------:R-:W-:-:S04]  /*1d780*/  SHF.R.U32.HI R18, RZ, 0x4, R18 ;  /* 0x00000004ff127819 */ /* 0x000fc80000011612 */
[----:B------:R-:W-:-:S04]  /*1d790*/  LOP3.LUT R18, R18, 0x3fff, RZ, 0xc0, !PT ;  /* 0x00003fff12127812 */ /* 0x000fc800078ec0ff */
[----:B------:R-:W-:Y:S01]  /*1d7a0*/  LOP3.LUT R7, R18, 0x10000, RZ, 0xfc, !PT ;  /* 0x0001000012077812 */ /* 0x000fe200078efcff */
[----:B-1----:R-:W-:Y:S06]  /*1d7b0*/  @P1 BRA `(.L_x_585) ;  /* 0x0000000000081947 */ /* 0x002fec0003800000 */
[----:B------:R-:W1:Y:S02]  /*1d7c0*/  SYNCS.PHASECHK.TRANS64.TRYWAIT P1, [R21+URZ+0x29850], R0 ;  /* 0x02985000150075a7 */ /* 0x000e64000802017f */
[----:B-1----:R-:W-:Y:S05]  /*1d7d0*/  @!P1 BRA `(.L_x_586) ;  /* 0x0000009800b09947 */ /* 0x002fea0003800000 */
.L_x_585:
[----:B------:R-:W-:Y:S01]  /*1d7e0*/  IMAD R6, R148, 0x500, R7 ;  /* 0x0000050094067824 */ /* 0x000fe200078e0207 */
[----:B------:R-:W-:Y:S05]  /*1d7f0*/  WARPSYNC.ALL ;  /* 0x0000000000007948 */ /* 0x000fea0003800000 */
[----:B------:R-:W-:Y:S01]  /*1d800*/  IMAD.MOV.U32 R7, RZ, RZ, -0x3ffffff0 ;  /* 0xc0000010ff077424 */ /* 0x000fe200078e00ff */
[C---:B------:R-:W-:Y:S01]  /*1d810*/  R2UR UR6, R6.reuse ;  /* 0x00000000060672ca */ /* 0x040fe200000e0000 */
[----:B------:R-:W-:Y:S01]  /*1d820*/  WARPGROUP.ARRIVE ;  /* 0x00000000000079c5 */ /* 0x000fe20000000000 */
[C---:B------:R-:W-:Y:S01]  /*1d830*/  VIADD R8, R6.reuse, 0x100 ;  /* 0x0000010006087836 */ /* 0x040fe20000000000 */
[----:B------:R-:W-:Y:S01]  /*1d840*/  ULDC.64 UR4, c[0x0][0x9a0] ;  /* 0x0002680000047ab9 */ /* 0x000fe20000000a00 */
[----:B------:R-:W-:Y:S01]  /*1d850*/  R2UR UR7, R7 ;  /* 0x00000000070772ca */ /* 0x000fe200000e0000 */
[----:B------:R-:W-:Y:S01]  /*1d860*/  IMAD.MOV.U32 R9, RZ, RZ, -0x3ffffff0 ;  /* 0xc0000010ff097424 */ /* 0x000fe200078e00ff */
[----:B------:R-:W-:Y:S01]  /*1d870*/  ISETP.NE.U32.AND P1, PT, RZ, UR4, PT ;  /* 0x00000004ff007c0c */ /* 0x000fe2000bf25070 */
[----:B------:R-:W-:Y:S01]  /*1d880*/  VIADD R88, R6, 0x200 ;  /* 0x0000020006587836 */ /* 0x000fe20000000000 */
[----:B------:R-:W-:-:S02]  /*1d890*/  MOV R89, 0xc0000010 ;  /* 0xc000001000597802 */ /* 0x000fc40000000f00 */
[----:B------:R-:W-:-:S07]  /*1d8a0*/  ISETP.NE.AND.EX P1, PT, RZ, UR5, PT, P1 ;  /* 0x00000005ff007c0c */ /* 0x000fce000bf25310 */
[----:B------:R-:W-:Y:S01]  /*1d8b0*/  QGMMA.64x128x32.F32.E4M3.E4M3 R24, R176, gdesc[UR4], R24, gsb0 ;  /* 0x01e00004b0187df3 */ /* 0x000fe20008000818 */
[----:B------:R-:W-:Y:S02]  /*1d8c0*/  R2UR UR6, R8 ;  /* 0x00000000080672ca */ /* 0x000fe400000e0000 */
[----:B------:R-:W-:-:S03]  /*1d8d0*/  R2UR UR7, R9 ;  /* 0x00000000090772ca */ /* 0x000fc600000e0000 */
[----:B------:R-:W0:Y:S01]  /*1d8e0*/  @P1 LDC.64 R8, c[0x0][0x9c8] ;  /* 0x00027200ff081b82 */ /* 0x000e220000000a00 */
[----:B------:R-:W-:-:S07]  /*1d8f0*/  @P1 SHF.R.S32.HI R5, RZ, 0x1f, R206 ;  /* 0x0000001fff051819 */ /* 0x000fce00000114ce */
[----:B------:R-:W2:Y:S01]  /*1d900*/  @P1 LDC.64 R14, c[0x0][0x9d0] ;  /* 0x00027400ff0e1b82 */ /* 0x000ea20000000a00 */
[----:B01----:R-:W-:-:S04]  /*1d910*/  @P1 IMAD R0, R210, R8, RZ ;  /* 0x00000008d2001224 */ /* 0x003fc800078e02ff */
[C---:B------:R-:W-:Y:S02]  /*1d920*/  @P1 IMAD R7, R205.reuse, R9, R0 ;  /* 0x00000009cd071224 */ /* 0x040fe400078e0200 */
[----:B------:R-:W-:-:S04]  /*1d930*/  @P1 IMAD.WIDE.U32 R8, R205, R8, RZ ;  /* 0x00000008cd081225 */ /* 0x000fc800078e00ff */
[-C--:B--2---:R-:W-:Y:S01]  /*1d940*/  @P1 IMAD R5, R5, R14.reuse, RZ ;  /* 0x0000000e05051224 */ /* 0x084fe200078e02ff */
[----:B------:R-:W-:Y:S01]  /*1d950*/  @P1 IADD3 R9, R9, R7, RZ ;  /* 0x0000000709091210 */ /* 0x000fe20007ffe0ff */
[----:B------:R-:W-:Y:S02]  /*1d960*/  IMAD.MOV.U32 R0, RZ, RZ, 0x3f800000 ;  /* 0x3f800000ff007424 */ /* 0x000fe400078e00ff */
[C---:B------:R-:W-:Y:S02]  /*1d970*/  @P1 IMAD R5, R206.reuse, R15, R5 ;  /* 0x0000000fce051224 */ /* 0x040fe400078e0205 */
[----:B------:R-:W-:-:S04]  /*1d980*/  @P1 IMAD.WIDE.U32 R8, R206, R14, R8 ;  /* 0x0000000ece081225 */ /* 0x000fc800078e0008 */
[----:B------:R-:W-:Y:S01]  /*1d990*/  @P1 IMAD.IADD R5, R9, 0x1, R5 ;  /* 0x0000000109051824 */ /* 0x000fe200078e0205 */
[----:B------:R-:W-:-:S04]  /*1d9a0*/  @P1 LEA R14, P2, R8, UR4, 0x2 ;  /* 0x00000004080e1c11 */ /* 0x000fc8000f8410ff */
[----:B------:R-:W-:-:S05]  /*1d9b0*/  @P1 LEA.HI.X R15, R8, UR5, R5, 0x2, P2 ;  /* 0x00000005080f1c11 */ /* 0x000fca00090f1405 */
[----:B------:R0:W2:Y:S01]  /*1d9c0*/  @P1 LDG.E R0, desc[UR54][R14.64] ;  /* 0x000000360e001981 */ /* 0x0000a2000c1e1900 */
[----:B------:R-:W-:Y:S02]  /*1d9d0*/  WARPGROUP.DEPBAR.LE gsb0, 0x0 ;  /* 0x00008000000079c5 */ /* 0x000fe40000010000 */
[----:B------:R-:W-:-:S06]  /*1d9e0*/  WARPGROUP.ARRIVE ;  /* 0x00000000000079c5 */ /* 0x000fcc0000000000 */
[----:B------:R-:W-:Y:S01]  /*1d9f0*/  QGMMA.64x128x32.F32.E4M3.E4M3 R24, R180, gdesc[UR4], R24, gsb0 ;  /* 0x01e00004b4187df3 */ /* 0x000fe20008000818 */
[----:B------:R-:W-:Y:S02]  /*1da00*/  R2UR UR6, R88 ;  /* 0x00000000580672ca */ /* 0x000fe400000e0000 */
[----:B------:R-:W-:Y:S01]  /*1da10*/  R2UR UR7, R89 ;  /* 0x00000000590772ca */ /* 0x000fe200000e0000 */
[----:B------:R-:W-:Y:S02]  /*1da20*/  VIADD R8, R6, 0x300 ;  /* 0x0000030006087836 */ /* 0x000fe40000000000 */
[----:B------:R-:W-:Y:S01]  /*1da30*/  IMAD.MOV.U32 R9, RZ, RZ, -0x3ffffff0 ;  /* 0xc0000010ff097424 */ /* 0x000fe200078e00ff */
[----:B------:R-:W-:Y:S02]  /*1da40*/  WARPGROUP.DEPBAR.LE gsb0, 0x0 ;  /* 0x00008000000079c5 */ /* 0x000fe40000010000 */
[----:B------:R-:W-:-:S07]  /*1da50*/  WARPGROUP.ARRIVE ;  /* 0x00000000000079c5 */ /* 0x000fce0000000000 */
[----:B------:R-:W-:Y:S01]  /*1da60*/  QGMMA.64x128x32.F32.E4M3.E4M3 R24, R184, gdesc[UR4], R24, gsb0 ;  /* 0x01e00004b8187df3 */ /* 0x000fe20008000818 */
[----:B------:R-:W-:Y:S02]  /*1da70*/  R2UR UR6, R8 ;  /* 0x00000000080672ca */ /* 0x000fe400000e0000 */
[----:B------:R-:W-:Y:S01]  /*1da80*/  R2UR UR7, R9 ;  /* 0x00000000090772ca */ /* 0x000fe200000e0000 */
[----:B------:R-:W-:Y:S01]  /*1da90*/  VIADD R6, R6, 0x400 ;  /* 0x0000040006067836 */ /* 0x000fe20000000000 */
[----:B------:R-:W-:Y:S01]  /*1daa0*/  MOV R7, 0xc0000010 ;  /* 0xc000001000077802 */ /* 0x000fe20000000f00 */
[----:B------:R-:W1:Y:S01]  /*1dab0*/  SHFL.BFLY PT, R8, R3, 0x2, 0x1f ;  /* 0x0c401f0003087f89 */ /* 0x000e6200000e0000 */
[----:B------:R-:W-:Y:S02]  /*1dac0*/  WARPGROUP.DEPBAR.LE gsb0, 0x0 ;  /* 0x00008000000079c5 */ /* 0x000fe40000010000 */
[----:B------:R-:W-:-:S07]  /*1dad0*/  WARPGROUP.ARRIVE ;  /* 0x00000000000079c5 */ /* 0x000fce0000000000 */
[----:B------:R-:W-:Y:S01]  /*1dae0*/  QGMMA.64x128x32.F32.E4M3.E4M3 R24, R188, gdesc[UR4], R24, gsb0 ;  /* 0x01e00004bc187df3 */ /* 0x000fe20008000818 */
[----:B------:R-:W-:Y:S02]  /*1daf0*/  R2UR UR6, R6 ;  /* 0x00000000060672ca */ /* 0x000fe400000e0000 */
[----:B------:R-:W-:Y:S02]  /*1db00*/  R2UR UR7, R7 ;  /* 0x00000000070772ca */ /* 0x000fe400000e0000 */
[----:B------:R-:W3:Y:S01]  /*1db10*/  SHFL.BFLY PT, R7, R4, 0x2, 0x1f ;  /* 0x0c401f0004077f89 */ /* 0x000ee200000e0000 */
[----:B-1----:R-:W-:-:S05]  /*1db20*/  FADD.FTZ R8, R8, R3 ;  /* 0x0000000308087221 */ /* 0x002fca0000010000 */
[----:B------:R-:W1:Y:S01]  /*1db30*/  SHFL.BFLY PT, R5, R8, 0x1, 0x1f ;  /* 0x0c201f0008057f89 */ /* 0x000e6200000e0000 */
[----:B---3--:R-:W-:-:S05]  /*1db40*/  FADD.FTZ R7, R7, R4 ;  /* 0x0000000407077221 */ /* 0x008fca0000010000 */
[----:B------:R-:W3:Y:S01]  /*1db50*/  SHFL.BFLY PT, R6, R7, 0x1, 0x1f ;  /* 0x0c201f0007067f89 */ /* 0x000ee200000e0000 */
[----:B-1----:R-:W-:-:S05]  /*1db60*/  FADD.FTZ R9, R8, R5 ;  /* 0x0000000508097221 */ /* 0x002fca0000010000 */
[C---:B------:R-:W-:Y:S01]  /*1db70*/  FSETP.NE.FTZ.AND P1, PT, R9.reuse, RZ, PT ;  /* 0x000000ff0900720b */ /* 0x040fe20003f35000 */
[----:B------:R-:W-:Y:S01]  /*1db80*/  FMUL.FTZ R12, R9, 0.00390625 ;  /* 0x3b800000090c7820 */ /* 0x000fe20000410000 */
[----:B------:R-:W-:-:S04]  /*1db90*/  IMAD.MOV.U32 R3, RZ, RZ, RZ ;  /* 0x000000ffff037224 */ /* 0x000fc800078e00ff */
[----:B------:R-:W-:Y:S01]  /*1dba0*/  FSETP.NE.FTZ.AND P2, PT, R12, RZ, PT ;  /* 0x000000ff0c00720b */ /* 0x000fe20003f55000 */
[----:B---3--:R-:W-:-:S04]  /*1dbb0*/  FADD.FTZ R10, R7, R6 ;  /* 0x00000006070a7221 */ /* 0x008fc80000010000 */
[----:B0-----:R-:W-:Y:S02]  /*1dbc0*/  FMUL.FTZ R14, R10, 0.00390625 ;  /* 0x3b8000000a0e7820 */ /* 0x001fe40000410000 */
[----:B------:R-:W-:Y:S03]  /*1dbd0*/  @P1 MUFU.RCP R3, R9 ;  /* 0x0000000900031308 */ /* 0x000fe60000001000 */
[----:B------:R-:W-:Y:S01]  /*1dbe0*/  FSETP.NE.FTZ.AND P3, PT, R14, RZ, PT ;  /* 0x000000ff0e00720b */ /* 0x000fe20003f75000 */
[----:B------:R-:W-:Y:S02]  /*1dbf0*/  WARPGROUP.DEPBAR.LE gsb0, 0x0 ;  /* 0x00008000000079c5 */ /* 0x000fe40000010000 */
[----:B------:R-:W-:-:S06]  /*1dc00*/  WARPGROUP.ARRIVE ;  /* 0x00000000000079c5 */ /* 0x000fcc0000000000 */
[----:B------:R-:W-:Y:S01]  /*1dc10*/  QGMMA.64x128x32.F32.E4M3.E4M3 R24, R192, gdesc[UR4], R24, gsb0 ;  /* 0x01e00004c0187df3 */ /* 0x000fe20008000818 */
[----:B------:R-:W-:Y:S01]  /*1dc20*/  FSETP.NE.FTZ.AND P1, PT, R10, RZ, PT ;  /* 0x000000ff0a00720b */ /* 0x000fe20003f35000 */
[----:B------:R-:W-:Y:S01]  /*1dc30*/  IMAD.MOV.U32 R7, RZ, RZ, RZ ;  /* 0x000000ffff077224 */ /* 0x000fe200078e00ff */
[----:B------:R-:W0:Y:S08]  /*1dc40*/  @P2 MUFU.LG2 R5, R12 ;  /* 0x0000000c00052308 */ /* 0x000e300000000c00 */
[----:B------:R-:W1:Y:S08]  /*1dc50*/  @P3 MUFU.LG2 R6, R14 ;  /* 0x0000000e00063308 */ /* 0x000e700000000c00 */
[----:B------:R-:W3:Y:S01]  /*1dc60*/  @P1 MUFU.RCP R7, R10 ;  /* 0x0000000a00071308 */ /* 0x000ee20000001000 */
[C---:B------:R-:W-:Y:S01]  /*1dc70*/  @P2 FMUL.FTZ R4, R2.reuse, 0.69314718246459960938 ;  /* 0x3f31721802042820 */ /* 0x040fe20000410000 */
[----:B------:R-:W-:Y:S01]  /*1dc80*/  @P3 FMUL.FTZ R15, R2, 0.69314718246459960938 ;  /* 0x3f317218020f3820 */ /* 0x000fe20000410000 */
[----:B0-----:R-:W-:Y:S01]  /*1dc90*/  @P2 FMUL.FTZ R5, R5, 0.69314718246459960938 ;  /* 0x3f31721805052820 */ /* 0x001fe20000410000 */
[----:B------:R-:W-:Y:S01]  /*1dca0*/  IMAD.MOV.U32 R89, RZ, RZ, -0x800000 ;  /* 0xff800000ff597424 */ /* 0x000fe200078e00ff */
[----:B------:R-:W-:Y:S01]  /*1dcb0*/  MOV R88, 0xff800000 ;  /* 0xff80000000587802 */ /* 0x000fe20000000f00 */
[----:B-1----:R-:W-:Y:S01]  /*1dcc0*/  @P3 FMUL.FTZ R6, R6, 0.69314718246459960938 ;  /* 0x3f31721806063820 */ /* 0x002fe20000410000 */
[----:B------:R-:W-:-:S01]  /*1dcd0*/  @P2 FFMA.FTZ R89, R4, R11, R5 ;  /* 0x0000000b04592223 */ /* 0x000fc20000010005 */
[----:B--2---:R-:W-:-:S02]  /*1dce0*/  FMUL.FTZ R3, R3, R0 ;  /* 0x0000000003037220 */ /* 0x004fc40000410000 */
[----:B------:R-:W-:-:S01]  /*1dcf0*/  @P3 FFMA.FTZ R88, R15, R13, R6 ;  /* 0x0000000d0f583223 */ /* 0x000fc20000010006 */
[----:B---3--:R-:W-:Y:S01]  /*1dd00*/  FMUL.FTZ R2, R7, R0 ;  /* 0x0000000007027220 */ /* 0x008fe20000410000 */
[----:B------:R-:W-:Y:S02]  /*1dd10*/  WARPGROUP.DEPBAR.LE gsb0, 0x0 ;  /* 0x00008000000079c5 */ /* 0x000fe40000010000 */
[----:B------:R-:W-:Y:S05]  /*1dd20*/  @!P0 BRA `(.L_x_587) ;  /* 0x0000000000048947 */ /* 0x000fea0003800000 */
[----:B------:R-:W-:Y:S01]  /*1dd30*/  BPT.TRAP 0x1 ;  /* 0x000000040000795c */ /* 0x000fe20000300000 */
.L_x_587:
[----:B------:R-:W-:Y:S02]  /*1dd40*/  VIADD R0, R21, 0x29860 ;  /* 0x0002986015007836 */ /* 0x000fe40000000000 */
[-C--:B------:R-:W-:Y:S01]  /*1dd50*/  FMUL.FTZ R103, R24, R3.reuse ;  /* 0x0000000318677220 */ /* 0x080fe20000410000 */
[----:B------:R-:W-:Y:S02]  /*1dd60*/  IMAD.U32 R5, RZ, RZ, UR37 ;  /* 0x00000025ff057e24 */ /* 0x000fe4000f8e00ff */
[-C--:B------:R-:W-:Y:S01]  /*1dd70*/  FMUL.FTZ R98, R29, R3.reuse ;  /* 0x000000031d627220 */ /* 0x080fe20000410000 */
[----:B------:R-:W-:Y:S02]  /*1dd80*/  VIADD R148, R148, 0x1 ;  /* 0x0000000194947836 */ /* 0x000fe40000000000 */
[-C--:B------:R-:W-:Y:S01]  /*1dd90*/  FMUL.FTZ R99, R32, R3.reuse ;  /* 0x0000000320637220 */ /* 0x080fe20000410000 */
[-C--:B------:R-:W-:Y:S01]  /*1dda0*/  FMUL.FTZ R97, R33, R3.reuse ;  /* 0x0000000321617220 */ /* 0x080fe20000410000 */
[----:B------:R-:W-:Y:S01]  /*1ddb0*/  PRMT R0, R5, 0x654, R0 ;  /* 0x0000065405007816 */ /* 0x000fe20000000000 */
[-C--:B------:R-:W-:Y:S01]  /*1ddc0*/  FMUL.FTZ R96, R36, R3.reuse ;  /* 0x0000000324607220 */ /* 0x080fe20000410000 */
[----:B------:R-:W-:Y:S01]  /*1ddd0*/  ISETP.NE.AND P1, PT, R148, 0x2, PT ;  /* 0x000000029400780c */ /* 0x000fe20003f25270 */
        /* <DEDUP_REMOVED lines=9> */
[----:B0-----:R-:W-:Y:S01]  /*1de70*/  SEL R0, RZ, 0x1, P1 ;  /* 0x00000001ff007807 */ /* 0x001fe20000800000 */
        /* <DEDUP_REMOVED lines=51> */
[----:B------:R-:W-:Y:S01]  /*1e1b0*/  FMUL.FTZ R87, R87, R2 ;  /* 0x0000000257577220 */ /* 0x000fe20000410000 */
[----:B------:R-:W-:Y:S01]  /*1e1c0*/  LOP3.LUT R175, R175, R0, RZ, 0x3c, !PT ;  /* 0x00000000afaf7212 */ /* 0x000fe200078e3cff */
[----:B------:R-:W-:Y:S01]  /*1e1d0*/  UIADD3 UR43, UR43, 0x1, URZ ;  /* 0x000000012b2b7890 */ /* 0x000fe2000fffe03f */
[----:B------:R-:W-:-:S11]  /*1e1e0*/  SEL R148, R148, RZ, P1 ;  /* 0x000000ff94947207 */ /* 0x000fd60000800000 */
.L_x_524:
[----:B------:R-:W-:Y:S05]  /*1e1f0*/  WARPSYNC.ALL ;  /* 0x0000000000007948 */ /* 0x000fea0003800000 */
[----:B------:R-:W0:Y:S08]  /*1e200*/  S2UR UR37, SR_CgaCtaId ;  /* 0x00000000002579c3 */ /* 0x000e300000008800 */
[----:B------:R-:W-:Y:S06]  /*1e210*/  BAR.SYNC.DEFER_BLOCKING 0x5, 0x180 ;  /* 0x0146000000007b1d */ /* 0x000fec0000010000 */
[----:B------:R-:W-:Y:S01]  /*1e220*/  UMOV UR4, 0x400 ;  /* 0x0000040000047882 */ /* 0x000fe20000000000 */
[----:B------:R-:W-:Y:S01]  /*1e230*/  BSSY B0, `(.L_x_588) ;  /* 0x0000242000007945 */ /* 0x000fe20003800000 */
[----:B0-----:R-:W-:-:S06]  /*1e240*/  ULEA UR4, UR37, UR4, 0x18 ;  /* 0x0000000425047291 */ /* 0x001fcc000f8ec03f */
[----:B------:R-:W-:-:S05]  /*1e250*/  MOV R18, UR4 ;  /* 0x0000000400127c02 */ /* 0x000fca0008000f00 */
[----:B------:R0:W1:Y:S01]  /*1e260*/  LDS.128 R144, [R18+0x298d0] ;  /* 0x0298d00012907984 */ /* 0x0000620000000c00 */
[----:B------:R-:W-:Y:S06]  /*1e270*/  BAR.ARV 0x4, 0x180 ;  /* 0x0106000000007b1d */ /* 0x000fec0000002000 */
[----:B------:R-:W-:Y:S05]  /*1e280*/  @P0 BRA `(.L_x_589) ;  /* 0x0000001800740947 */ /* 0x000fea0003800000 */
[----:B------:R-:W2:Y:S01]  /*1e290*/  S2R R54, SR_TID.X ;  /* 0x0000000000367919 */ /* 0x000ea20000002100 */
[----:B------:R-:W-:Y:S01]  /*1e2a0*/  ULDC.64 UR4, c[0x4][0x40] ;  /* 0x0100100000047ab9 */ /* 0x000fe20000000a00 */
[----:B--2---:R-:W-:-:S05]  /*1e2b0*/  IMAD.SHL.U32 R0, R54, 0x4, RZ ;  /* 0x0000000436007824 */ /* 0x004fca00078e00ff */
[----:B------:R-:W-:-:S04]  /*1e2c0*/  LOP3.LUT R0, R0, 0xc, RZ, 0xc0, !PT ;  /* 0x0000000c00007812 */ /* 0x000fc800078ec0ff */
[----:B------:R-:W-:-:S05]  /*1e2d0*/  IADD3 R2, P0, R0, UR4, RZ ;  /* 0x0000000400027c10 */ /* 0x000fca000ff1e0ff */
[----:B------:R-:W-:-:S05]  /*1e2e0*/  IMAD.X R3, RZ, RZ, UR5, P0 ;  /* 0x00000005ff037e24 */ /* 0x000fca00080e06ff */
[----:B------:R2:W3:Y:S01]  /*1e2f0*/  LDG.E.CONSTANT R0, desc[UR54][R2.64] ;  /* 0x0000003602007981 */ /* 0x0004e2000c1e9900 */
[----:B------:R-:W-:Y:S01]  /*1e300*/  F2FP.BF16.F32.PACK_AB R68, R61, R68 ;  /* 0x000000443d44723e */ /* 0x000fe200000010ff */
[----:B------:R-:W-:Y:S01]  /*1e310*/  UMOV UR4, 0xffffffff ;  /* 0xffffffff00047882 */ /* 0x000fe20000000000 */
[----:B------:R-:W-:Y:S01]  /*1e320*/  F2FP.BF16.F32.PACK_AB R50, R53, R60 ;  /* 0x0000003c3532723e */ /* 0x000fe200000010ff */
[----:B------:R-:W4:Y:S01]  /*1e330*/  S2R R63, SR_SWINHI ;  /* 0x00000000003f7919 */ /* 0x000f220000002f00 */
[----:B------:R-:W-:Y:S02]  /*1e340*/  F2FP.BF16.F32.PACK_AB R46, R43, R46 ;  /* 0x0000002e2b2e723e */ /* 0x000fe400000010ff */
[----:B------:R-:W-:Y:S02]  /*1e350*/  F2FP.BF16.F32.PACK_AB R43, R4, R5 ;  /* 0x00000005042b723e */ /* 0x000fe400000010ff */
[----:B------:R-:W-:Y:S02]  /*1e360*/  F2FP.BF16.F32.PACK_AB R37, R36, R37 ;  /* 0x000000252425723e */ /* 0x000fe400000010ff */
[----:B------:R-:W-:-:S02]  /*1e370*/  F2FP.BF16.F32.PACK_AB R77, R9, R10 ;  /* 0x0000000a094d723e */ /* 0x000fc400000010ff */
[----:B------:R-:W-:Y:S02]  /*1e380*/  F2FP.BF16.F32.PACK_AB R36, R7, R8 ;  /* 0x000000080724723e */ /* 0x000fe400000010ff */
[----:B------:R-:W-:Y:S02]  /*1e390*/  F2FP.BF16.F32.PACK_AB R59, R39, R42 ;  /* 0x0000002a273b723e */ /* 0x000fe400000010ff */
        /* <DEDUP_REMOVED lines=10> */
[----:B------:R-:W-:Y:S02]  /*1e440*/  MOV R60, R18 ;  /* 0x00000012003c7202 */ /* 0x000fe40000000f00 */
[----:B----4-:R-:W-:Y:S02]  /*1e450*/  MOV R61, R63 ;  /* 0x0000003f003d7202 */ /* 0x010fe40000000f00 */
[----:B--2---:R-:W-:Y:S02]  /*1e460*/  LOP3.LUT P0, R2, R54, 0x3, RZ, 0xc0, !PT ;  /* 0x0000000336027812 */ /* 0x004fe4000780c0ff */
[----:B------:R-:W-:Y:S01]  /*1e470*/  F2FP.BF16.F32.PACK_AB R100, R100, R103 ;  /* 0x000000676464723e */ /* 0x000fe200000010ff */
[----:B------:R-:W-:Y:S01]  /*1e480*/  IMAD.WIDE R4, R234, 0x2, R60 ;  /* 0x00000002ea047825 */ /* 0x000fe200078e023c */
[----:B------:R-:W-:Y:S02]  /*1e490*/  F2FP.BF16.F32.PACK_AB R101, R98, R101 ;  /* 0x000000656265723e */ /* 0x000fe400000010ff */
[----:B------:R-:W-:-:S02]  /*1e4a0*/  ISETP.EQ.OR P0, PT, R2, 0x3, !P0 ;  /* 0x000000030200780c */ /* 0x000fc40004702670 */
[C---:B------:R-:W-:Y:S02]  /*1e4b0*/  IADD3 R9, P1, R4.reuse, 0x4040, RZ ;  /* 0x0000404004097810 */ /* 0x040fe40007f3e0ff */
[C---:B------:R-:W-:Y:S02]  /*1e4c0*/  IADD3 R7, P5, R4.reuse, 0x4060, RZ ;  /* 0x0000406004077810 */ /* 0x040fe40007fbe0ff */
[----:B------:R-:W-:Y:S02]  /*1e4d0*/  LOP3.LUT R8, R9, 0x380, RZ, 0xc0, !PT ;  /* 0x0000038009087812 */ /* 0x000fe400078ec0ff */
[----:B------:R-:W-:Y:S02]  /*1e4e0*/  LOP3.LUT R6, R7, 0x380, RZ, 0xc0, !PT ;  /* 0x0000038007067812 */ /* 0x000fe400078ec0ff */
[----:B------:R-:W-:Y:S02]  /*1e4f0*/  IADD3 R15, P3, R4, 0x4000, RZ ;  /* 0x00004000040f7810 */ /* 0x000fe40007f7e0ff */
[----:B------:R-:W-:-:S02]  /*1e500*/  SHF.R.U64 R8, R8, 0x3, RZ ;  /* 0x0000000308087819 */ /* 0x000fc400000012ff */
[----:B------:R-:W-:Y:S02]  /*1e510*/  SHF.R.U64 R6, R6, 0x3, RZ ;  /* 0x0000000306067819 */ /* 0x000fe400000012ff */
[----:B------:R-:W-:Y:S02]  /*1e520*/  LOP3.LUT R14, R15, 0x380, RZ, 0xc0, !PT ;  /* 0x000003800f0e7812 */ /* 0x000fe400078ec0ff */
[----:B------:R-:W-:Y:S02]  /*1e530*/  LOP3.LUT R8, R8, R9, RZ, 0x3c, !PT ;  /* 0x0000000908087212 */ /* 0x000fe400078e3cff */
[----:B------:R-:W-:Y:S01]  /*1e540*/  LOP3.LUT R6, R6, R7, RZ, 0x3c, !PT ;  /* 0x0000000706067212 */ /* 0x000fe200078e3cff */
[----:B------:R-:W-:Y:S01]  /*1e550*/  IMAD.X R7, RZ, RZ, R5, P5 ;  /* 0x000000ffff077224 */ /* 0x000fe200028e0605 */
[----:B------:R-:W-:Y:S02]  /*1e560*/  SHF.R.U64 R14, R14, 0x3, RZ ;  /* 0x000000030e0e7819 */ /* 0x000fe400000012ff */
[----:B------:R-:W-:-:S02]  /*1e570*/  IADD3.X R9, RZ, R5, RZ, P1, !PT ;  /* 0x00000005ff097210 */ /* 0x000fc40000ffe4ff */
[C---:B------:R-:W-:Y:S02]  /*1e580*/  IADD3 R11, P2, R4.reuse, 0x4020, RZ ;  /* 0x00004020040b7810 */ /* 0x040fe40007f5e0ff */
[C---:B------:R-:W-:Y:S02]  /*1e590*/  IADD3 R21, P4, R4.reuse, 0x60, RZ ;  /* 0x0000006004157810 */ /* 0x040fe40007f9e0ff */
[C---:B------:R-:W-:Y:S02]  /*1e5a0*/  IADD3 R27, P1, R4.reuse, 0x20, RZ ;  /* 0x00000020041b7810 */ /* 0x040fe40007f3e0ff */
[----:B------:R-:W-:Y:S02]  /*1e5b0*/  IADD3 R25, P5, R4, 0x40, RZ ;  /* 0x0000004004197810 */ /* 0x000fe40007fbe0ff */
[----:B------:R-:W-:Y:S02]  /*1e5c0*/  LOP3.LUT R14, R14, R15, RZ, 0x3c, !PT ;  /* 0x0000000f0e0e7212 */ /* 0x000fe400078e3cff */
[----:B------:R-:W-:-:S02]  /*1e5d0*/  LOP3.LUT R10, R11, 0x380, RZ, 0xc0, !PT ;  /* 0x000003800b0a7812 */ /* 0x000fc400078ec0ff */
[----:B------:R-:W-:Y:S02]  /*1e5e0*/  LOP3.LUT R20, R21, 0x380, RZ, 0xc0, !PT ;  /* 0x0000038015147812 */ /* 0x000fe400078ec0ff */
[----:B------:R-:W-:Y:S02]  /*1e5f0*/  LOP3.LUT R26, R27, 0x380, RZ, 0xc0, !PT ;  /* 0x000003801b1a7812 */ /* 0x000fe400078ec0ff */
[----:B------:R-:W-:Y:S02]  /*1e600*/  LOP3.LUT R15, R4, 0x380, RZ, 0xc0, !PT ;  /* 0x00000380040f7812 */ /* 0x000fe400078ec0ff */
[----:B------:R-:W-:Y:S02]  /*1e610*/  LOP3.LUT R24, R25, 0x380, RZ, 0xc0, !PT ;  /* 0x0000038019187812 */ /* 0x000fe400078ec0ff */
[----:B------:R-:W-:Y:S02]  /*1e620*/  SHF.R.U64 R10, R10, 0x3, RZ ;  /* 0x000000030a0a7819 */ /* 0x000fe400000012ff */
[----:B------:R-:W-:-:S02]  /*1e630*/  SHF.R.U64 R20, R20, 0x3, RZ ;  /* 0x0000000314147819 */ /* 0x000fc400000012ff */
[----:B------:R-:W-:Y:S02]  /*1e640*/  SHF.R.U64 R26, R26, 0x3, RZ ;  /* 0x000000031a1a7819 */ /* 0x000fe400000012ff */
[----:B------:R-:W-:Y:S02]  /*1e650*/  SHF.R.U64 R15, R15, 0x3, RZ ;  /* 0x000000030f0f7819 */ /* 0x000fe400000012ff */
[----:B------:R-:W-:Y:S02]  /*1e660*/  SHF.R.U64 R24, R24, 0x3, RZ ;  /* 0x0000000318187819 */ /* 0x000fe400000012ff */
        /* <DEDUP_REMOVED lines=8> */
[----:B------:R-:W-:-:S02]  /*1e6f0*/  LOP3.LUT R24, R24, R25, RZ, 0x3c, !PT ;  /* 0x0000001918187212 */ /* 0x000fc400078e3cff */
[----:B------:R-:W-:Y:S02]  /*1e700*/  IADD3.X R25, RZ, R5, RZ, P5, !PT ;  /* 0x00000005ff197210 */ /* 0x000fe40002ffe4ff */
        /* <DEDUP_REMOVED lines=12> */
[----:B------:R-:W-:Y:S02]  /*1e7d0*/  SEL R13, R100, R101, P0 ;  /* 0x00000065640d7207 */ /* 0x000fe40000000000 */
[----:B------:R-:W-:Y:S02]  /*1e7e0*/  SEL R3, R101, R100, P0 ;  /* 0x0000006465037207 */ /* 0x000fe40000000000 */
[----:B------:R-:W-:Y:S02]  /*1e7f0*/  MOV R79, R4 ;  /* 0x00000004004f7202 */ /* 0x000fe40000000f00 */
[----:B------:R-:W-:Y:S02]  /*1e800*/  MOV R64, R6 ;  /* 0x0000000600407202 */ /* 0x000fe40000000f00 */
[----:B------:R-:W-:-:S02]  /*1e810*/  MOV R66, R8 ;  /* 0x0000000800427202 */ /* 0x000fc40000000f00 */
[----:B------:R-:W-:Y:S02]  /*1e820*/  MOV R70, R10 ;  /* 0x0000000a00467202 */ /* 0x000fe40000000f00 */
[----:B------:R-:W-:Y:S02]  /*1e830*/  MOV R72, R14 ;  /* 0x0000000e00487202 */ /* 0x000fe40000000f00 */
[----:B------:R-:W-:Y:S02]  /*1e840*/  MOV R74, R20 ;  /* 0x00000014004a7202 */ /* 0x000fe40000000f00 */
[----:B------:R-:W-:Y:S02]  /*1e850*/  MOV R76, R24 ;  /* 0x00000018004c7202 */ /* 0x000fe40000000f00 */
[----:B------:R-:W-:Y:S02]  /*1e860*/  MOV R78, R26 ;  /* 0x0000001a004e7202 */ /* 0x000fe40000000f00 */
[----:B---3--:R-:W-:Y:S01]  /*1e870*/  LOP3.LUT R2, R0, 0x2, RZ, 0x3c, !PT ;  /* 0x0000000200027812 */ /* 0x008fe200078e3cff */
[----:B------:R-:W-:Y:S06]  /*1e880*/  BRA.DIV UR4, `(.L_x_590) ;  /* 0x0000008a04987947 */ /* 0x000fec000b800000 */
[----:B------:R-:W-:Y:S01]  /*1e890*/  SEL R25, R48, R45, P0 ;  /* 0x0000002d30197207 */ /* 0x000fe20000000000 */
[----:B------:R-:W-:Y:S01]  /*1e8a0*/  SHFL.IDX PT, R6, R13, R0, 0x1c1f ;  /* 0x001c1f000d067589 */ /* 0x000fe200000e0000 */
[----:B------:R-:W-:Y:S02]  /*1e8b0*/  SEL R27, R45, R48, P0 ;  /* 0x000000302d1b7207 */ /* 0x000fe40000000000 */
[----:B------:R-:W-:Y:S01]  /*1e8c0*/  SEL R33, R32, R35, P0 ;  /* 0x0000002320217207 */ /* 0x000fe20000000000 */
[----:B------:R-:W-:Y:S01]  /*1e8d0*/  SHFL.IDX PT, R3, R3, R2, 0x1c1f ;  /* 0x001c1f0203037589 */ /* 0x000fe200000e0000 */
[----:B------:R-:W-:Y:S02]  /*1e8e0*/  SEL R7, R97, R96, P0 ;  /* 0x0000006061077207 */ /* 0x000fe40000000000 */
[----:B------:R-:W-:Y:S01]  /*1e8f0*/  SEL R29, R40, R37, P0 ;  /* 0x00000025281d7207 */ /* 0x000fe20000000000 */
[----:B------:R-:W-:Y:S01]  /*1e900*/  SHFL.IDX PT, R27, R27, R2, 0x1c1f ;  /* 0x001c1f021b1b7589 */ /* 0x000fe200000e0000 */
[----:B------:R-:W-:-:S02]  /*1e910*/  SEL R31, R37, R40, P0 ;  /* 0x00000028251f7207 */ /* 0x000fc40000000000 */
        /* <DEDUP_REMOVED lines=10> */
[----:B------:R-:W2:Y:S01]  /*1e9c0*/  SHFL.IDX PT, R10, R5, R0, 0x1c1f ;  /* 0x001c1f00050a7589 */ /* 0x000ea200000e0000 */
[----:B------:R-:W-:Y:S02]  /*1e9d0*/  SEL R65, R67, R38, P0 ;  /* 0x0000002643417207 */ /* 0x000fe40000000000 */
[----:B------:R-:W-:Y:S01]  /*1e9e0*/  SEL R9, R92, R93, P0 ;  /* 0x0000005d5c097207 */ /* 0x000fe20000000000 */
[----:B------:R-:W3:Y:S01]  /*1e9f0*/  SHFL.IDX PT, R38, R33, R0, 0x1c1f ;  /* 0x001c1f0021267589 */ /* 0x000ee200000e0000 */
[----:B------:R-:W-:Y:S02]  /*1ea00*/  SEL R39, R28, R39, P0 ;  /* 0x000000271c277207 */ /* 0x000fe40000000000 */
[----:B------:R-:W-:Y:S01]  /*1ea10*/  SEL R41, R43, R36, P0 ;  /* 0x000000242b297207 */ /* 0x000fe20000000000 */
[----:B------:R-:W-:Y:S01]  /*1ea20*/  SHFL.IDX PT, R26, R9, R0, 0x1c1f ;  /* 0x001c1f00091a7589 */ /* 0x000fe200000e0000 */
[----:B------:R-:W-:-:S02]  /*1ea30*/  SEL R49, R51, R50, P0 ;  /* 0x0000003233317207 */ /* 0x000fc40000000000 */
[----:B------:R-:W-:Y:S01]  /*1ea40*/  SEL R53, R55, R52, P0 ;  /* 0x0000003437357207 */ /* 0x000fe20000000000 */
[----:B------:R-:W4:Y:S01]  /*1ea50*/  SHFL.IDX PT, R21, R21, R2, 0x1c1f ;  /* 0x001c1f0215157589 */ /* 0x000f2200000e0000 */
[----:B------:R-:W-:Y:S02]  /*1ea60*/  SEL R57, R46, R59, P0 ;  /* 0x0000003b2e397207 */ /* 0x000fe40000000000 */
[----:B------:R-:W-:Y:S01]  /*1ea70*/  SEL R67, R30, R69, P0 ;  /* 0x000000451e437207 */ /* 0x000fe20000000000 */
[----:B------:R-:W-:Y:S01]  /*1ea80*/  SHFL.IDX PT, R37, R37, R0, 0x1c1f ;  /* 0x001c1f0025257589 */ /* 0x000fe200000e0000 */
[----:B------:R-:W-:Y:S02]  /*1ea90*/  SEL R71, R73, R34, P0 ;  /* 0x0000002249477207 */ /* 0x000fe40000000000 */
[----:B------:R-:W-:Y:S01]  /*1eaa0*/  SEL R43, R36, R43, P0 ;  /* 0x0000002b242b7207 */ /* 0x000fe20000000000 */
[----:B------:R-:W0:Y:S01]  /*1eab0*/  SHFL.IDX PT, R20, R39, R2, 0x1c1f ;  /* 0x001c1f0227147589 */ /* 0x000e2200000e0000 */
[----:B------:R-:W-:-:S02]  /*1eac0*/  SEL R51, R50, R51, P0 ;  /* 0x0000003332337207 */ /* 0x000fc40000000000 */
[----:B------:R-:W-:Y:S01]  /*1ead0*/  SEL R55, R52, R55, P0 ;  /* 0x0000003734377207 */ /* 0x000fe20000000000 */
[----:B------:R-:W-:Y:S01]  /*1eae0*/  SHFL.IDX PT, R41, R41, R0, 0x1c1f ;  /* 0x001c1f0029297589 */ /* 0x000fe200000e0000 */
[----:B------:R-:W-:Y:S02]  /*1eaf0*/  SEL R59, R59, R46, P0 ;  /* 0x0000002e3b3b7207 */ /* 0x000fe40000000000 */
[----:B------:R-:W-:Y:S01]  /*1eb00*/  SEL R69, R69, R30, P0 ;  /* 0x0000001e45457207 */ /* 0x000fe20000000000 */
[----:B------:R-:W1:Y:S01]  /*1eb10*/  SHFL.IDX PT, R40, R43, R2, 0x1c1f ;  /* 0x001c1f022b287589 */ /* 0x000e6200000e0000 */
[----:B------:R-:W-:Y:S02]  /*1eb20*/  SEL R73, R34, R73, P0 ;  /* 0x0000004922497207 */ /* 0x000fe40000000000 */
[----:B------:R-:W-:Y:S01]  /*1eb30*/  SEL R75, R77, R42, P0 ;  /* 0x0000002a4d4b7207 */ /* 0x000fe20000000000 */
[----:B------:R-:W1:Y:S01]  /*1eb40*/  SHFL.IDX PT, R30, R25, R0, 0x1c1f ;  /* 0x001c1f00191e7589 */ /* 0x000e6200000e0000 */
[----:B------:R-:W-:-:S02]  /*1eb50*/  SEL R77, R42, R77, P0 ;  /* 0x0000004d2a4d7207 */ /* 0x000fc40000000000 */
[----:B--2---:R-:W-:Y:S01]  /*1eb60*/  SEL R8, R10, R7, P0 ;  /* 0x000000070a087207 */ /* 0x004fe20000000000 */
[----:B------:R-:W2:Y:S01]  /*1eb70*/  SHFL.IDX PT, R34, R29, R0, 0x1c1f ;  /* 0x001c1f001d227589 */ /* 0x000ea200000e0000 */
[----:B---3--:R-:W-:Y:S02]  /*1eb80*/  SEL R36, R38, R35, P0 ;  /* 0x0000002326247207 */ /* 0x008fe40000000000 */
[----:B------:R-:W-:Y:S01]  /*1eb90*/  SEL R4, R6, R3, P0 ;  /* 0x0000000306047207 */ /* 0x000fe20000000000 */
[----:B------:R-:W-:Y:S01]  /*1eba0*/  SHFL.IDX PT, R45, R45, R0, 0x1c1f ;  /* 0x001c1f002d2d7589 */ /* 0x000fe200000e0000 */
[----:B------:R-:W-:Y:S02]  /*1ebb0*/  SEL R10, R7, R10, P0 ;  /* 0x0000000a070a7207 */ /* 0x000fe40000000000 */
[----:B----4-:R-:W-:Y:S01]  /*1ebc0*/  SEL R24, R26, R21, P0 ;  /* 0x000000151a187207 */ /* 0x010fe20000000000 */
[----:B------:R-:W-:Y:S01]  /*1ebd0*/  SHFL.IDX PT, R49, R49, R0, 0x1c1f ;  /* 0x001c1f0031317589 */ /* 0x000fe200000e0000 */
[----:B------:R-:W-:-:S02]  /*1ebe0*/  SEL R38, R35, R38, P0 ;  /* 0x0000002623267207 */ /* 0x000fc40000000000 */
[----:B0-----:R-:W-:Y:S01]  /*1ebf0*/  SEL R12, R37, R20, P0 ;  /* 0x00000014250c7207 */ /* 0x001fe20000000000 */
[----:B------:R-:W-:Y:S01]  /*1ec00*/  SHFL.IDX PT, R53, R53, R0, 0x1c1f ;  /* 0x001c1f0035357589 */ /* 0x000fe200000e0000 */
[----:B------:R-:W-:Y:S01]  /*1ec10*/  SEL R14, R20, R37, P0 ;  /* 0x00000025140e7207 */ /* 0x000fe20000000000 */
[----:B------:R-:W-:Y:S01]  /*1ec20*/  IMAD.MOV.U32 R20, RZ, RZ, RZ ;  /* 0x000000ffff147224 */ /* 0x000fe200078e00ff */
[----:B------:R-:W-:Y:S01]  /*1ec30*/  SEL R6, R3, R6, P0 ;  /* 0x0000000603067207 */ /* 0x000fe20000000000 */
[----:B------:R-:W-:Y:S01]  /*1ec40*/  SHFL.IDX PT, R57, R57, R0, 0x1c1f ;  /* 0x001c1f0039397589 */ /* 0x000fe200000e0000 */
[----:B------:R-:W-:Y:S02]  /*1ec50*/  SEL R26, R21, R26, P0 ;  /* 0x0000001a151a7207 */ /* 0x000fe40000000000 */
[----:B-1----:R-:W-:Y:S01]  /*1ec60*/  SEL R44, R41, R40, P0 ;  /* 0x00000028292c7207 */ /* 0x002fe20000000000 */
[----:B------:R-:W-:Y:S01]  /*1ec70*/  SHFL.IDX PT, R63, R63, R0, 0x1c1f ;  /* 0x001c1f003f3f7589 */ /* 0x000fe200000e0000 */
[----:B------:R-:W-:-:S02]  /*1ec80*/  SEL R28, R30, R27, P0 ;  /* 0x0000001b1e1c7207 */ /* 0x000fc40000000000 */
[----:B------:R-:W-:Y:S01]  /*1ec90*/  SEL R30, R27, R30, P0 ;  /* 0x0000001e1b1e7207 */ /* 0x000fe20000000000 */
[----:B------:R-:W-:Y:S01]  /*1eca0*/  SHFL.IDX PT, R67, R67, R0, 0x1c1f ;  /* 0x001c1f0043437589 */ /* 0x000fe200000e0000 */
[----:B--2---:R-:W-:Y:S02]  /*1ecb0*/  SEL R32, R34, R31, P0 ;  /* 0x0000001f22207207 */ /* 0x004fe40000000000 */
[----:B------:R-:W-:Y:S01]  /*1ecc0*/  SEL R34, R31, R34, P0 ;  /* 0x000000221f227207 */ /* 0x000fe20000000000 */
[----:B------:R-:W-:Y:S01]  /*1ecd0*/  SHFL.IDX PT, R71, R71, R0, 0x1c1f ;  /* 0x001c1f0047477589 */ /* 0x000fe200000e0000 */
[----:B------:R-:W-:-:S03]  /*1ece0*/  SEL R46, R40, R41, P0 ;  /* 0x00000029282e7207 */ /* 0x000fc60000000000 */
[----:B------:R-:W0:Y:S04]  /*1ecf0*/  SHFL.IDX PT, R42, R47, R2, 0x1c1f ;  /* 0x001c1f022f2a7589 */ /* 0x000e2800000e0000 */
[----:B------:R-:W1:Y:S04]  /*1ed00*/  SHFL.IDX PT, R48, R51, R2, 0x1c1f ;  /* 0x001c1f0233307589 */ /* 0x000e6800000e0000 */
[----:B------:R-:W2:Y:S04]  /*1ed10*/  SHFL.IDX PT, R50, R55, R2, 0x1c1f ;  /* 0x001c1f0237327589 */ /* 0x000ea800000e0000 */
[----:B------:R-:W3:Y:S04]  /*1ed20*/  SHFL.IDX PT, R52, R59, R2, 0x1c1f ;  /* 0x001c1f023b347589 */ /* 0x000ee800000e0000 */
[----:B------:R-:W4:Y:S04]  /*1ed30*/  SHFL.IDX PT, R54, R65, R2, 0x1c1f ;  /* 0x001c1f0241367589 */ /* 0x000f2800000e0000 */
[----:B------:R-:W4:Y:S04]  /*1ed40*/  SHFL.IDX PT, R56, R69, R2, 0x1c1f ;  /* 0x001c1f0245387589 */ /* 0x000f2800000e0000 */
[----:B------:R-:W4:Y:S01]  /*1ed50*/  SHFL.IDX PT, R58, R73, R2, 0x1c1f ;  /* 0x001c1f02493a7589 */ /* 0x000f2200000e0000 */
[----:B0-----:R-:W-:-:S02]  /*1ed60*/  SEL R5, R45, R42, P0 ;  /* 0x0000002a2d057207 */ /* 0x001fc40000000000 */
[----:B------:R-:W-:Y:S01]  /*1ed70*/  SEL R7, R42, R45, P0 ;  /* 0x0000002d2a077207 */ /* 0x000fe20000000000 */
[----:B------:R0:W0:Y:S01]  /*1ed80*/  SHFL.IDX PT, R75, R75, R0, 0x1c1f ;  /* 0x001c1f004b4b7589 */ /* 0x00002200000e0000 */
[----:B-1----:R-:W-:Y:S02]  /*1ed90*/  SEL R9, R49, R48, P0 ;  /* 0x0000003031097207 */ /* 0x002fe40000000000 */
[----:B------:R-:W-:Y:S01]  /*1eda0*/  SEL R11, R48, R49, P0 ;  /* 0x00000031300b7207 */ /* 0x000fe20000000000 */
[----:B------:R1:W0:Y:S01]  /*1edb0*/  SHFL.IDX PT, R62, R77, R2, 0x1c1f ;  /* 0x001c1f024d3e7589 */ /* 0x00022200000e0000 */
[----:B--2---:R-:W-:Y:S02]  /*1edc0*/  SEL R25, R53, R50, P0 ;  /* 0x0000003235197207 */ /* 0x004fe40000000000 */
[----:B------:R-:W-:Y:S02]  /*1edd0*/  SEL R27, R50, R53, P0 ;  /* 0x00000035321b7207 */ /* 0x000fe40000000000 */
[----:B---3--:R-:W-:-:S02]  /*1ede0*/  SEL R29, R57, R52, P0 ;  /* 0x00000034391d7207 */ /* 0x008fc40000000000 */
[----:B------:R-:W-:Y:S02]  /*1edf0*/  SEL R31, R52, R57, P0 ;  /* 0x00000039341f7207 */ /* 0x000fe40000000000 */
[----:B----4-:R-:W-:Y:S02]  /*1ee00*/  SEL R33, R63, R54, P0 ;  /* 0x000000363f217207 */ /* 0x010fe40000000000 */
[----:B------:R-:W-:Y:S02]  /*1ee10*/  SEL R35, R54, R63, P0 ;  /* 0x0000003f36237207 */ /* 0x000fe40000000000 */
[----:B------:R-:W-:Y:S02]  /*1ee20*/  SEL R37, R67, R56, P0 ;  /* 0x0000003843257207 */ /* 0x000fe40000000000 */
[----:B------:R-:W-:Y:S02]  /*1ee30*/  SEL R39, R56, R67, P0 ;  /* 0x0000004338277207 */ /* 0x000fe40000000000 */
[----:B------:R-:W-:-:S02]  /*1ee40*/  SEL R13, R71, R58, P0 ;  /* 0x0000003a470d7207 */ /* 0x000fc40000000000 */
[----:B-1----:R-:W-:-:S07]  /*1ee50*/  SEL R15, R58, R71, P0 ;  /* 0x000000473a0f7207 */ /* 0x002fce0000000000 */
.L_x_801:
[----:B------:R-:W-:Y:S05]  /*1ee60*/  WARPSYNC.ALL ;  /* 0x0000000000007948 */ /* 0x000fea0003800000 */
[----:B------:R-:W-:Y:S01]  /*1ee70*/  BAR.SYNC.DEFER_BLOCKING 0x1, 0x100 ;  /* 0x0044000000007b1d */ /* 0x000fe20000010000 */
[----:B0-----:R-:W-:Y:S02]  /*1ee80*/  SEL R45, R75, R62, P0 ;  /* 0x0000003e4b2d7207 */ /* 0x001fe40000000000 */
[----:B------:R-:W-:-:S03]  /*1ee90*/  SEL R47, R62, R75, P0 ;  /* 0x0000004b3e2f7207 */ /* 0x000fc60000000000 */
[----:B------:R-:W-:Y:S02]  /*1eea0*/  ULDC.64 UR4, c[0x0][0xbd8] ;  /* 0x0002f60000047ab9 */ /* 0x000fe40000000a00 */
[----:B------:R-:W-:Y:S02]  /*1eeb0*/  ISETP.NE.U32.AND P2, PT, RZ, UR4, PT ;  /* 0x00000004ff007c0c */ /* 0x000fe4000bf45070 */
[----:B------:R-:W-:Y:S02]  /*1eec0*/  IADD3 R2, P1, R208, UR4, RZ ;  /* 0x00000004d0027c10 */ /* 0x000fe4000ff3e0ff */
[----:B------:R-:W-:Y:S02]  /*1eed0*/  ISETP.NE.AND.EX P2, PT, RZ, UR5, PT, P2 ;  /* 0x00000005ff007c0c */ /* 0x000fe4000bf45320 */
[----:B------:R-:W-:Y:S01]  /*1eee0*/  IADD3.X R3, R209, UR5, RZ, P1, !PT ;  /* 0x00000005d1037c10 */ /* 0x000fe20008ffe4ff */
[----:B------:R-:W-:Y:S02]  /*1eef0*/  ULDC.64 UR4, c[0x0][0xbe0] ;  /* 0x0002f80000047ab9 */ /* 0x000fe40000000a00 */
[----:B------:R-:W-:Y:S01]  /*1ef00*/  ISETP.NE.U32.AND P0, PT, RZ, UR4, PT ;  /* 0x00000004ff007c0c */ /* 0x000fe2000bf05070 */
[----:B------:R0:W-:Y:S04]  /*1ef10*/  STSM.16.M88.4 [R79], R4 ;  /* 0x000000044f007844 */ /* 0x0001e80000000200 */
[----:B------:R1:W-:Y:S04]  /*1ef20*/  STSM.16.M88.4 [R78], R8 ;  /* 0x000000084e007844 */ /* 0x0003e80000000200 */
[----:B------:R1:W-:Y:S04]  /*1ef30*/  STSM.16.M88.4 [R76], R24 ;  /* 0x000000184c007844 */ /* 0x0003e80000000200 */
[----:B------:R1:W-:Y:S04]  /*1ef40*/  STSM.16.M88.4 [R74], R28 ;  /* 0x0000001c4a007844 */ /* 0x0003e80000000200 */
[----:B------:R1:W-:Y:S04]  /*1ef50*/  STSM.16.M88.4 [R72], R32 ;  /* 0x0000002048007844 */ /* 0x0003e80000000200 */
[----:B------:R1:W-:Y:S04]  /*1ef60*/  STSM.16.M88.4 [R70], R36 ;  /* 0x0000002446007844 */ /* 0x0003e80000000200 */
[----:B------:R1:W-:Y:S01]  /*1ef70*/  STSM.16.M88.4 [R66], R12 ;  /* 0x0000000c42007844 */ /* 0x0003e20000000200 */
[----:B------:R-:W-:-:S03]  /*1ef80*/  ISETP.NE.AND.EX P0, PT, RZ, UR5, PT, P0 ;  /* 0x00000005ff007c0c */ /* 0x000fc6000bf05300 */
[----:B------:R1:W-:Y:S01]  /*1ef90*/  STSM.16.M88.4 [R64], R44 ;  /* 0x0000002c40007844 */ /* 0x0003e20000000200 */
[----:B------:R-:W-:Y:S09]  /*1efa0*/  BAR.SYNC.DEFER_BLOCKING 0x1, 0x100 ;  /* 0x0044000000007b1d */ /* 0x000ff20000010000 */
[----:B------:R-:W-:Y:S01]  /*1efb0*/  @P0 IADD3 R208, P1, R208, UR4, RZ ;  /* 0x00000004d0d00c10 */ /* 0x000fe2000ff3e0ff */
[----:B------:R-:W-:-:S02]  /*1efc0*/  ULDC UR4, c[0x0][0xa88] ;  /* 0x0002a20000047ab9 */ /* 0x000fc40000000800 */
[----:B------:R-:W-:Y:S02]  /*1efd0*/  MOV R49, UR4 ;  /* 0x0000000400317c02 */ /* 0x000fe40008000f00 */
[----:B------:R-:W-:Y:S01]  /*1efe0*/  @P0 IADD3.X R209, R209, UR5, RZ, P1, !PT ;  /* 0x00000005d1d10c10 */ /* 0x000fe20008ffe4ff */
[----:B------:R1:W5:Y:S01]  /*1eff0*/  @P2 LDG.E R20, desc[UR54][R2.64] ;  /* 0x0000003602142981 */ /* 0x000362000c1e1900 */
[----:B0-----:R-:W-:-:S03]  /*1f000*/  IMAD R5, R200, 0x40, R199 ;  /* 0x00000040c8057824 */ /* 0x001fc600078e02c7 */
[----:B------:R1:W5:Y:S01]  /*1f010*/  @P0 LDG.E R49, desc[UR54][R208.64] ;  /* 0x00000036d0310981 */ /* 0x000362000c1e1900 */
[----:B------:R-:W-:Y:S01]  /*1f020*/  IMAD.WIDE R60, R5, 0x2, R60 ;  /* 0x00000002053c7825 */ /* 0x000fe200078e023c */
[----:B------:R-:W-:Y:S06]  /*1f030*/  @P0 BRA `(.L_x_591) ;  /* 0x0000000000100947 */ /* 0x000fec0003800000 */
[----:B------:R-:W-:Y:S05]  /*1f040*/  @!P2 BRA `(.L_x_591) ;  /* 0x00000000000ca947 */ /* 0x000fea0003800000 */
[----:B------:R-:W2:Y:S04]  /*1f050*/  LDG.E R0, desc[UR54][R2.64] ;  /* 0x0000003602007981 */ /* 0x000ea8000c1e1900 */
[----:B-----5:R-:W2:Y:S02]  /*1f060*/  LDG.E R49, desc[UR54][R2.64+0x4] ;  /* 0x0000043602317981 */ /* 0x020ea4000c1e1900 */
[----:B--2---:R-:W-:-:S07]  /*1f070*/  IMAD.IADD R49, R49, 0x1, -R0 ;  /* 0x0000000131317824 */ /* 0x004fce00078e0a00 */
.L_x_591:
[----:B-1----:R-:W-:Y:S01]  /*1f080*/  SHF.R.S32.HI R46, RZ, 0x1f, R207 ;  /* 0x0000001fff2e7819 */ /* 0x002fe200000114cf */
[----:B------:R-:W-:Y:S01]  /*1f090*/  ULDC.64 UR4, c[0x0][0xb70] ;  /* 0x0002dc0000047ab9 */ /* 0x000fe20000000a00 */
[----:B-----5:R-:W-:Y:S01]  /*1f0a0*/  SHF.R.S32.HI R21, RZ, 0x1f, R20 ;  /* 0x0000001fff157819 */ /* 0x020fe20000011414 */
[----:B------:R-:W-:Y:S01]  /*1f0b0*/  IMAD R6, R212, 0x80, R224 ;  /* 0x00000080d4067824 */ /* 0x000fe200078e02e0 */
[----:B------:R-:W-:Y:S01]  /*1f0c0*/  SEL R210, R210, RZ, !P2 ;  /* 0x000000ffd2d27207 */ /* 0x000fe20005000000 */
[----:B------:R-:W-:Y:S01]  /*1f0d0*/  IMAD R0, R46, UR4, RZ ;  /* 0x000000042e007c24 */ /* 0x000fe2000f8e02ff */
[----:B------:R-:W-:Y:S01]  /*1f0e0*/  SEL R205, R205, RZ, !P2 ;  /* 0x000000ffcdcd7207 */ /* 0x000fe20005000000 */
[C---:B------:R-:W-:Y:S01]  /*1f0f0*/  IMAD.WIDE.U32 R2, R207.reuse, UR4, R20 ;  /* 0x00000004cf027c25 */ /* 0x040fe2000f8e0014 */
[C---:B------:R-:W-:Y:S02]  /*1f100*/  IADD3 R9, P0, R60.reuse, 0x1000, RZ ;  /* 0x000010003c097810 */ /* 0x040fe40007f1e0ff */
[----:B------:R-:W-:Y:S01]  /*1f110*/  IADD3 R25, P2, R60, 0x3000, RZ ;  /* 0x000030003c197810 */ /* 0x000fe20007f5e0ff */
[----:B------:R-:W-:Y:S01]  /*1f120*/  IMAD R5, R207, UR5, R0 ;  /* 0x00000005cf057c24 */ /* 0x000fe2000f8e0200 */
[----:B------:R-:W-:Y:S01]  /*1f130*/  ULDC.64 UR4, c[0x0][0xb78] ;  /* 0x0002de0000047ab9 */ /* 0x000fe20000000a00 */
[----:B------:R-:W-:Y:S01]  /*1f140*/  LOP3.LUT R8, R9, 0x380, RZ, 0xc0, !PT ;  /* 0x0000038009087812 */ /* 0x000fe200078ec0ff */
[----:B------:R-:W-:Y:S01]  /*1f150*/  IMAD R0, R210, UR4, RZ ;  /* 0x00000004d2007c24 */ /* 0x000fe2000f8e02ff */
[----:B------:R-:W-:Y:S01]  /*1f160*/  IADD3 R13, P1, R60, 0x2000, RZ ;  /* 0x000020003c0d7810 */ /* 0x000fe20007f3e0ff */
[----:B------:R-:W-:Y:S01]  /*1f170*/  IMAD.IADD R3, R3, 0x1, R5 ;  /* 0x0000000103037824 */ /* 0x000fe200078e0205 */
[----:B------:R-:W-:Y:S01]  /*1f180*/  SHF.R.S32.HI R5, RZ, 0x1f, R6 ;  /* 0x0000001fff057819 */ /* 0x000fe20000011406 */
[----:B------:R-:W-:Y:S01]  /*1f190*/  IMAD R4, R205, UR5, R0 ;  /* 0x00000005cd047c24 */ /* 0x000fe2000f8e0200 */
[----:B------:R-:W-:Y:S01]  /*1f1a0*/  LOP3.LUT R24, R25, 0x380, RZ, 0xc0, !PT ;  /* 0x0000038019187812 */ /* 0x000fe200078ec0ff */
[----:B------:R-:W-:Y:S01]  /*1f1b0*/  IMAD.WIDE.U32 R2, R205, UR4, R2 ;  /* 0x00000004cd027c25 */ /* 0x000fe2000f8e0002 */
[----:B------:R-:W-:Y:S01]  /*1f1c0*/  ULDC.64 UR4, c[0x0][0xb40] ;  /* 0x0002d00000047ab9 */ /* 0x000fe20000000a00 */
[----:B------:R-:W-:-:S02]  /*1f1d0*/  SHF.R.U64 R8, R8, 0x3, RZ ;  /* 0x0000000308087819 */ /* 0x000fc400000012ff */
[----:B------:R-:W-:Y:S02]  /*1f1e0*/  LOP3.LUT R12, R13, 0x380, RZ, 0xc0, !PT ;  /* 0x000003800d0c7812 */ /* 0x000fe400078ec0ff */
[----:B------:R-:W-:Y:S02]  /*1f1f0*/  IADD3 R0, P4, R6, R2, RZ ;  /* 0x0000000206007210 */ /* 0x000fe40007f9e0ff */
[----:B------:R-:W-:Y:S02]  /*1f200*/  SHF.R.U64 R24, R24, 0x3, RZ ;  /* 0x0000000318187819 */ /* 0x000fe400000012ff */
[----:B------:R-:W-:Y:S02]  /*1f210*/  IADD3.X R5, R5, R3, R4, P4, !PT ;  /* 0x0000000305057210 */ /* 0x000fe400027fe404 */
[----:B------:R-:W-:Y:S02]  /*1f220*/  LEA R44, P5, R0, UR4, 0x2 ;  /* 0x00000004002c7c11 */ /* 0x000fe4000f8a10ff */
[----:B------:R-:W-:-:S02]  /*1f230*/  LOP3.LUT R8, R8, R9, RZ, 0x3c, !PT ;  /* 0x0000000908087212 */ /* 0x000fc400078e3cff */
[----:B------:R-:W-:Y:S02]  /*1f240*/  SHF.R.U64 R12, R12, 0x3, RZ ;  /* 0x000000030c0c7819 */ /* 0x000fe400000012ff */
[----:B------:R-:W-:Y:S01]  /*1f250*/  LEA.HI.X R45, R0, UR5, R5, 0x2, P5 ;  /* 0x00000005002d7c11 */ /* 0x000fe2000a8f1405 */
[----:B------:R-:W-:Y:S01]  /*1f260*/  VIADD R0, R6, 0x8 ;  /* 0x0000000806007836 */ /* 0x000fe20000000000 */
[----:B------:R-:W-:Y:S01]  /*1f270*/  IADD3.X R9, RZ, R61, RZ, P0, !PT ;  /* 0x0000003dff097210 */ /* 0x000fe200007fe4ff */
[----:B------:R-:W-:Y:S01]  /*1f280*/  ULDC.64 UR4, c[0x0][0xaa0] ;  /* 0x0002a80000047ab9 */ /* 0x000fe20000000a00 */
[----:B------:R-:W-:Y:S01]  /*1f290*/  LOP3.LUT R24, R24, R25, RZ, 0x3c, !PT ;  /* 0x0000001918187212 */ /* 0x000fe200078e3cff */
[----:B------:R-:W-:Y:S01]  /*1f2a0*/  IMAD.X R25, RZ, RZ, R61, P2 ;  /* 0x000000ffff197224 */ /* 0x000fe200010e063d */
[----:B------:R-:W-:Y:S02]  /*1f2b0*/  LOP3.LUT P0, RZ, R215, 0x3, RZ, 0xc0, !PT ;  /* 0x00000003d7ff7812 */ /* 0x000fe4000780c0ff */
[----:B------:R-:W-:-:S02]  /*1f2c0*/  IADD3 R29, P3, R60, 0x4000, RZ ;  /* 0x000040003c1d7810 */ /* 0x000fc40007f7e0ff */
[C---:B------:R-:W-:Y:S02]  /*1f2d0*/  IADD3 R33, P4, R60.reuse, 0x5000, RZ ;  /* 0x000050003c217810 */ /* 0x040fe40007f9e0ff */
[----:B------:R-:W-:Y:S02]  /*1f2e0*/  IADD3 R37, P5, R60, 0x6000, RZ ;  /* 0x000060003c257810 */ /* 0x000fe40007fbe0ff */
[----:B------:R-:W-:Y:S01]  /*1f2f0*/  LOP3.LUT R12, R12, R13, RZ, 0x3c, !PT ;  /* 0x0000000d0c0c7212 */ /* 0x000fe200078e3cff */
[--C-:B------:R-:W-:Y:S01]  /*1f300*/  IMAD.X R13, RZ, RZ, R61.reuse, P1 ;  /* 0x000000ffff0d7224 */ /* 0x100fe200008e063d */
[----:B------:R-:W-:Y:S02]  /*1f310*/  IADD3 R3, P2, R60, 0x7000, RZ ;  /* 0x000070003c037810 */ /* 0x000fe40007f5e0ff */
[----:B------:R-:W-:Y:S02]  /*1f320*/  ISETP.GE.OR P1, PT, R6, R49, P0 ;  /* 0x000000310600720c */ /* 0x000fe40000726670 */
[----:B------:R-:W-:Y:S01]  /*1f330*/  LOP3.LUT R28, R29, 0x380, RZ, 0xc0, !PT ;  /* 0x000003801d1c7812 */ /* 0x000fe200078ec0ff */
[----:B------:R-:W-:Y:S01]  /*1f340*/  IMAD.X R41, RZ, RZ, R61, P2 ;  /* 0x000000ffff297224 */ /* 0x000fe200010e063d */
[----:B------:R-:W-:-:S02]  /*1f350*/  LOP3.LUT R32, R33, 0x380, RZ, 0xc0, !PT ;  /* 0x0000038021207812 */ /* 0x000fc400078ec0ff */
[----:B------:R-:W-:Y:S02]  /*1f360*/  LOP3.LUT R36, R37, 0x380, RZ, 0xc0, !PT ;  /* 0x0000038025247812 */ /* 0x000fe400078ec0ff */
[----:B------:R-:W-:Y:S02]  /*1f370*/  ISETP.GE.OR P0, PT, R0, R49, P0 ;  /* 0x000000310000720c */ /* 0x000fe40000706670 */
[----:B------:R-:W-:Y:S02]  /*1f380*/  LOP3.LUT R0, R3, 0x380, RZ, 0xc0, !PT ;  /* 0x0000038003007812 */ /* 0x000fe400078ec0ff */
[----:B------:R-:W-:Y:S01]  /*1f390*/  LOP3.LUT R5, R60, 0x380, RZ, 0xc0, !PT ;  /* 0x000003803c057812 */ /* 0x000fe200078ec0ff */
[----:B------:R-:W-:Y:S01]  /*1f3a0*/  @!P1 STG.E desc[UR54][R44.64], R89 ;  /* 0x000000592c009986 */ /* 0x000fe2000c101936 */
[----:B------:R-:W-:Y:S02]  /*1f3b0*/  SHF.R.U64 R28, R28, 0x3, RZ ;  /* 0x000000031c1c7819 */ /* 0x000fe400000012ff */
[----:B------:R-:W-:-:S02]  /*1f3c0*/  SHF.R.U64 R32, R32, 0x3, RZ ;  /* 0x0000000320207819 */ /* 0x000fc400000012ff */
[----:B------:R-:W-:Y:S02]  /*1f3d0*/  SHF.R.U64 R36, R36, 0x3, RZ ;  /* 0x0000000324247819 */ /* 0x000fe400000012ff */
[----:B------:R-:W-:Y:S01]  /*1f3e0*/  SHF.R.U64 R0, R0, 0x3, RZ ;  /* 0x0000000300007819 */ /* 0x000fe200000012ff */
[----:B------:R0:W-:Y:S01]  /*1f3f0*/  @!P0 STG.E desc[UR54][R44.64+0x20], R88 ;  /* 0x000020582c008986 */ /* 0x0001e2000c101936 */
[----:B------:R-:W-:Y:S02]  /*1f400*/  SHF.R.U64 R5, R5, 0x3, RZ ;  /* 0x0000000305057819 */ /* 0x000fe400000012ff */
[----:B------:R-:W-:Y:S01]  /*1f410*/  LOP3.LUT R28, R28, R29, RZ, 0x3c, !PT ;  /* 0x0000001d1c1c7212 */ /* 0x000fe200078e3cff */
[----:B------:R-:W5:Y:S01]  /*1f420*/  LD.E.128 R8, desc[UR54][R8.64] ;  /* 0x0000003608087980 */ /* 0x000f62000c101d00 */
[----:B------:R-:W-:Y:S01]  /*1f430*/  LOP3.LUT R32, R32, R33, RZ, 0x3c, !PT ;  /* 0x0000002120207212 */ /* 0x000fe200078e3cff */
[--C-:B------:R-:W-:Y:S01]  /*1f440*/  IMAD.X R33, RZ, RZ, R61.reuse, P4 ;  /* 0x000000ffff217224 */ /* 0x100fe200020e063d */
[----:B------:R-:W-:Y:S01]  /*1f450*/  LOP3.LUT R36, R36, R37, RZ, 0x3c, !PT ;  /* 0x0000002524247212 */ /* 0x000fe200078e3cff */
[----:B------:R-:W-:Y:S01]  /*1f460*/  IMAD.X R37, RZ, RZ, R61, P5 ;  /* 0x000000ffff257224 */ /* 0x000fe200028e063d */
[----:B------:R-:W-:Y:S01]  /*1f470*/  IADD3.X R29, RZ, R61, RZ, P3, !PT ;  /* 0x0000003dff1d7210 */ /* 0x000fe20001ffe4ff */
[----:B------:R-:W5:Y:S01]  /*1f480*/  LD.E.128 R12, desc[UR54][R12.64] ;  /* 0x000000360c0c7980 */ /* 0x000f62000c101d00 */
[----:B------:R-:W-:-:S02]  /*1f490*/  LOP3.LUT R40, R0, R3, RZ, 0x3c, !PT ;  /* 0x0000000300287212 */ /* 0x000fc400078e3cff */
[----:B------:R-:W-:Y:S01]  /*1f4a0*/  LOP3.LUT R60, R5, R60, RZ, 0x3c, !PT ;  /* 0x0000003c053c7212 */ /* 0x000fe200078e3cff */
[----:B------:R-:W5:Y:S01]  /*1f4b0*/  LD.E.128 R24, desc[UR54][R24.64] ;  /* 0x0000003618187980 */ /* 0x000f62000c101d00 */
[----:B------:R-:W-:-:S03]  /*1f4c0*/  SHF.R.S32.HI R3, RZ, 0x1f, R199 ;  /* 0x0000001fff037819 */ /* 0x000fc600000114c7 */
[----:B------:R1:W5:Y:S01]  /*1f4d0*/  LD.E.128 R4, desc[UR54][R60.64] ;  /* 0x000000363c047980 */ /* 0x000362000c101d00 */
[----:B------:R-:W-:-:S03]  /*1f4e0*/  MOV R2, R199 ;  /* 0x000000c700027202 */ /* 0x000fc60000000f00 */
[----:B------:R-:W5:Y:S04]  /*1f4f0*/  LD.E.128 R28, desc[UR54][R28.64] ;  /* 0x000000361c1c7980 */ /* 0x000f68000c101d00 */
[----:B------:R-:W5:Y:S04]  /*1f500*/  LD.E.128 R32, desc[UR54][R32.64] ;  /* 0x0000003620207980 */ /* 0x000f68000c101d00 */
[----:B------:R-:W5:Y:S04]  /*1f510*/  LD.E.128 R36, desc[UR54][R36.64] ;  /* 0x0000003624247980 */ /* 0x000f68000c101d00 */
[----:B------:R-:W5:Y:S01]  /*1f520*/  LD.E.128 R40, desc[UR54][R40.64] ;  /* 0x0000003628287980 */ /* 0x000f62000c101d00 */
[----:B------:R-:W-:Y:S01]  /*1f530*/  IMAD R21, R21, UR4, RZ ;  /* 0x0000000415157c24 */ /* 0x000fe2000f8e02ff */
[----:B------:R-:W-:Y:S01]  /*1f540*/  @!PT LDS RZ, [RZ] ;  /* 0x00000000fffff984 */ /* 0x000fe20000000800 */
[----:B------:R-:W-:Y:S01]  /*1f550*/  @!PT LDS RZ, [RZ] ;  /* 0x00000000fffff984 */ /* 0x000fe20000000800 */
[----:B------:R-:W-:Y:S01]  /*1f560*/  @!PT LDS RZ, [RZ] ;  /* 0x00000000fffff984 */ /* 0x000fe20000000800 */
[----:B------:R-:W-:Y:S01]  /*1f570*/  @!PT LDS RZ, [RZ] ;  /* 0x00000000fffff984 */ /* 0x000fe20000000800 */
[----:B------:R2:W-:Y:S06]  /*1f580*/  MEMBAR.ALL.CTA ;  /* 0x0000000000007992 */ /* 0x0005ec0000008000 */
[----:B--2---:R-:W2:Y:S01]  /*1f590*/  FENCE.VIEW.ASYNC.S ;  /* 0x00000000000073c6 */ /* 0x004ea20000000000 */
[----:B------:R-:W-:-:S04]  /*1f5a0*/  IMAD.WIDE.U32 R2, R20, UR4, R2 ;  /* 0x0000000414027c25 */ /* 0x000fc8000f8e0002 */
[----:B------:R-:W-:Y:S01]  /*1f5b0*/  IMAD R21, R20, UR5, R21 ;  /* 0x0000000514157c24 */ /* 0x000fe2000f8e0215 */
[----:B------:R-:W-:Y:S01]  /*1f5c0*/  ULDC.64 UR4, c[0x0][0xae0] ;  /* 0x0002b80000047ab9 */ /* 0x000fe20000000a00 */
[----:B------:R-:W-:Y:S02]  /*1f5d0*/  IMAD R49, R212, -0x80, R49 ;  /* 0xffffff80d4317824 */ /* 0x000fe400078e0231 */
[C---:B------:R-:W-:Y:S02]  /*1f5e0*/  VIADD R0, R200.reuse, 0x20 ;  /* 0x00000020c8007836 */ /* 0x040fe40000000000 */
[----:B------:R-:W-:Y:S01]  /*1f5f0*/  IMAD.IADD R3, R3, 0x1, R21 ;  /* 0x0000000103037824 */ /* 0x000fe200078e0215 */
[-C--:B------:R-:W-:Y:S01]  /*1f600*/  ISETP.GE.AND P3, PT, R200, R49.reuse, PT ;  /* 0x00000031c800720c */ /* 0x080fe20003f66270 */
[----:B0-----:R-:W-:Y:S01]  /*1f610*/  IMAD R44, R46, UR4, RZ ;  /* 0x000000042e2c7c24 */ /* 0x001fe2000f8e02ff */
[----:B------:R-:W-:Y:S01]  /*1f620*/  ISETP.GE.AND P0, PT, R0, R49, PT ;  /* 0x000000310000720c */ /* 0x000fe20003f06270 */
[----:B------:R-:W-:-:S02]  /*1f630*/  VIADD R20, R200, 0x40 ;  /* 0x00000040c8147836 */ /* 0x000fc40000000000 */
[C---:B------:R-:W-:Y:S02]  /*1f640*/  IMAD R45, R207.reuse, UR5, R44 ;  /* 0x00000005cf2d7c24 */ /* 0x040fe4000f8e022c */
[----:B------:R-:W-:Y:S01]  /*1f650*/  IMAD.WIDE.U32 R2, R207, UR4, R2 ;  /* 0x00000004cf027c25 */ /* 0x000fe2000f8e0002 */
[----:B------:R-:W-:-:S03]  /*1f660*/  ULDC.64 UR4, c[0x0][0xae8] ;  /* 0x0002ba0000047ab9 */ /* 0x000fc60000000a00 */
[----:B------:R-:W-:Y:S01]  /*1f670*/  VIADD R0, R18, 0x29820 ;  /* 0x0002982012007836 */ /* 0x000fe20000000000 */
[-C--:B------:R-:W-:Y:S01]  /*1f680*/  ISETP.GE.AND P1, PT, R20, R49.reuse, PT ;  /* 0x000000311400720c */ /* 0x080fe20003f26270 */
[----:B------:R-:W-:Y:S02]  /*1f690*/  IMAD.IADD R3, R3, 0x1, R45 ;  /* 0x0000000103037824 */ /* 0x000fe400078e022d */
[----:B------:R-:W-:Y:S01]  /*1f6a0*/  IMAD R20, R210, UR4, RZ ;  /* 0x00000004d2147c24 */ /* 0x000fe2000f8e02ff */
[----:B------:R-:W-:Y:S01]  /*1f6b0*/  PRMT R0, RZ, 0x654, R0 ;  /* 0x00000654ff007816 */ /* 0x000fe20000000000 */
[C---:B------:R-:W-:Y:S01]  /*1f6c0*/  IMAD.WIDE.U32 R44, R205.reuse, UR4, R2 ;  /* 0x00000004cd2c7c25 */ /* 0x040fe2000f8e0002 */
[----:B------:R-:W-:Y:S02]  /*1f6d0*/  IADD3 R21, R200, 0x60, RZ ;  /* 0x00000060c8157810 */ /* 0x000fe40007ffe0ff */
[----:B------:R-:W-:Y:S01]  /*1f6e0*/  SHF.R.S32.HI R201, RZ, 0x1f, R200 ;  /* 0x0000001fffc97819 */ /* 0x000fe200000114c8 */
[----:B------:R-:W-:Y:S01]  /*1f6f0*/  IMAD R47, R205, UR5, R20 ;  /* 0x00000005cd2f7c24 */ /* 0x000fe2000f8e0214 */
[----:B--2---:R1:W-:Y:S01]  /*1f700*/  SYNCS.ARRIVE.TRANS64.RED.A1T0 RZ, [R0+URZ], RZ ;  /* 0x000000ff00ff79a7 */ /* 0x0043e2000810043f */
[----:B------:R-:W-:Y:S01]  /*1f710*/  BSSY B1, `(.L_x_592) ;  /* 0x0000015000017945 */ /* 0x000fe20003800000 */
[----:B------:R-:W-:Y:S01]  /*1f720*/  ISETP.GE.AND P2, PT, R21, R49, PT ;  /* 0x000000311500720c */ /* 0x000fe20003f46270 */
[----:B------:R-:W-:-:S04]  /*1f730*/  IMAD.WIDE R20, R212, 0x80, R200 ;  /* 0x00000080d4147825 */ /* 0x000fc800078e02c8 */
[----:B------:R-:W-:Y:S01]  /*1f740*/  IMAD.IADD R49, R45, 0x1, R47 ;  /* 0x000000012d317824 */ /* 0x000fe200078e022f */
[----:B-1----:R-:W-:Y:S07]  /*1f750*/  @P3 BRA `(.L_x_593) ;  /* 0x0000000000403947 */ /* 0x002fee0003800000 */
[----:B------:R-:W-:Y:S01]  /*1f760*/  ULDC.64 UR4, c[0x0][0xad8] ;  /* 0x0002b60000047ab9 */ /* 0x000fe20000000a00 */
[----:B------:R-:W-:Y:S01]  /*1f770*/  IMAD.MOV.U32 R2, RZ, RZ, R44 ;  /* 0x000000ffff027224 */ /* 0x000fe200078e002c */
[----:B------:R-:W-:Y:S01]  /*1f780*/  IADD3 R0, R199, 0x40, RZ ;  /* 0x00000040c7007810 */ /* 0x000fe20007ffe0ff */
[----:B------:R-:W-:Y:S01]  /*1f790*/  IMAD.MOV.U32 R3, RZ, RZ, R49 ;  /* 0x000000ffff037224 */ /* 0x000fe200078e0031 */
[----:B------:R-:W-:Y:S01]  /*1f7a0*/  ULDC.64 UR6, c[0x0][0xa80] ;  /* 0x0002a00000067ab9 */ /* 0x000fe20000000a00 */
[----:B------:R-:W-:Y:S02]  /*1f7b0*/  IMAD R47, R21, UR4, RZ ;  /* 0x00000004152f7c24 */ /* 0x000fe4000f8e02ff */
[C---:B------:R-:W-:Y:S01]  /*1f7c0*/  IMAD.WIDE.U32 R2, R20.reuse, UR4, R2 ;  /* 0x0000000414027c25 */ /* 0x040fe2000f8e0002 */
[----:B------:R-:W-:Y:S02]  /*1f7d0*/  ULDC UR4, c[0x0][0xa8c] ;  /* 0x0002a30000047ab9 */ /* 0x000fe40000000800 */
[----:B------:R-:W-:Y:S01]  /*1f7e0*/  ISETP.GE.AND P3, PT, R199, UR4, PT ;  /* 0x00000004c7007c0c */ /* 0x000fe2000bf66270 */
[----:B------:R-:W-:Y:S01]  /*1f7f0*/  IMAD R47, R20, UR5, R47 ;  /* 0x00000005142f7c24 */ /* 0x000fe2000f8e022f */
[----:B------:R-:W-:-:S02]  /*1f800*/  ISETP.GE.AND P4, PT, R0, UR4, PT ;  /* 0x0000000400007c0c */ /* 0x000fc4000bf86270 */
[----:B------:R-:W-:Y:S01]  /*1f810*/  LEA R46, P5, R2, UR6, 0x1 ;  /* 0x00000006022e7c11 */ /* 0x000fe2000f8a08ff */
[----:B------:R-:W-:-:S05]  /*1f820*/  IMAD.IADD R3, R3, 0x1, R47 ;  /* 0x0000000103037824 */ /* 0x000fca00078e022f */
[----:B------:R-:W-:-:S05]  /*1f830*/  LEA.HI.X R47, R2, UR7, R3, 0x1, P5 ;  /* 0x00000007022f7c11 */ /* 0x000fca000a8f0c03 */
[----:B-----5:R0:W-:Y:S04]  /*1f840*/  @!P3 STG.E.128 desc[UR54][R46.64], R4 ;  /* 0x000000042e00b986 */ /* 0x0201e8000c101d36 */
[----:B------:R0:W-:Y:S02]  /*1f850*/  @!P4 STG.E.128 desc[UR54][R46.64+0x80], R28 ;  /* 0x0000801c2e00c986 */ /* 0x0001e4000c101d36 */
.L_x_593:
[----:B------:R-:W-:Y:S05]  /*1f860*/  BSYNC B1 ;  /* 0x0000000000017941 */ /* 0x000fea0003800000 */
.L_x_592:
[----:B------:R-:W-:Y:S04]  /*1f870*/  BSSY B1, `(.L_x_594) ;  /* 0x0000014000017945 */ /* 0x000fe80003800000 */
[----:B------:R-:W-:Y:S05]  /*1f880*/  @P0 BRA `(.L_x_595) ;  /* 0x0000000000480947 */ /* 0x000fea0003800000 */
[----:B0----5:R-:W-:Y:S01]  /*1f890*/  IADD3 R5, P0, R20, 0x20, RZ ;  /* 0x0000002014057810 */ /* 0x021fe20007f1e0ff */
[----:B------:R-:W-:Y:S01]  /*1f8a0*/  ULDC.64 UR4, c[0x0][0xad8] ;  /* 0x0002b60000047ab9 */ /* 0x000fe20000000a00 */
[----:B------:R-:W-:Y:S01]  /*1f8b0*/  IMAD.MOV.U32 R2, RZ, RZ, R44 ;  /* 0x000000ffff027224 */ /* 0x000fe200078e002c */
[----:B------:R-:W-:Y:S01]  /*1f8c0*/  ULDC.64 UR6, c[0x0][0xa80] ;  /* 0x0002a00000067ab9 */ /* 0x000fe20000000a00 */
[----:B------:R-:W-:Y:S01]  /*1f8d0*/  IADD3.X R0, RZ, R21, RZ, P0, !PT ;  /* 0x00000015ff007210 */ /* 0x000fe200007fe4ff */
[----:B------:R-:W-:Y:S02]  /*1f8e0*/  IMAD.MOV.U32 R3, RZ, RZ, R49 ;  /* 0x000000ffff037224 */ /* 0x000fe400078e0031 */
[----:B------:R-:W-:Y:S02]  /*1f8f0*/  VIADD R4, R199, 0x40 ;  /* 0x00000040c7047836 */ /* 0x000fe40000000000 */
[----:B------:R-:W-:Y:S02]  /*1f900*/  IMAD R0, R0, UR4, RZ ;  /* 0x0000000400007c24 */ /* 0x000fe4000f8e02ff */
[----:B------:R-:W-:Y:S01]  /*1f910*/  IMAD.WIDE.U32 R2, R5, UR4, R2 ;  /* 0x0000000405027c25 */ /* 0x000fe2000f8e0002 */
[----:B------:R-:W-:-:S02]  /*1f920*/  ULDC UR4, c[0x0][0xa8c] ;  /* 0x0002a30000047ab9 */ /* 0x000fc40000000800 */
[----:B------:R-:W-:Y:S01]  /*1f930*/  ISETP.GE.AND P3, PT, R199, UR4, PT ;  /* 0x00000004c7007c0c */ /* 0x000fe2000bf66270 */
[----:B------:R-:W-:Y:S01]  /*1f940*/  IMAD R5, R5, UR5, R0 ;  /* 0x0000000505057c24 */ /* 0x000fe2000f8e0200 */
[----:B------:R-:W-:Y:S02]  /*1f950*/  ISETP.GE.AND P4, PT, R4, UR4, PT ;  /* 0x0000000404007c0c */ /* 0x000fe4000bf86270 */
[----:B------:R-:W-:Y:S02]  /*1f960*/  LEA R4, P0, R2, UR6, 0x1 ;  /* 0x0000000602047c11 */ /* 0x000fe4000f8008ff */
[----:B------:R-:W-:-:S04]  /*1f970*/  IADD3 R3, R3, R5, RZ ;  /* 0x0000000503037210 */ /* 0x000fc80007ffe0ff */
[----:B------:R-:W-:-:S05]  /*1f980*/  LEA.HI.X R5, R2, UR7, R3, 0x1, P0 ;  /* 0x0000000702057c11 */ /* 0x000fca00080f0c03 */
[----:B------:R1:W-:Y:S04]  /*1f990*/  @!P3 STG.E.128 desc[UR54][R4.64], R8 ;  /* 0x000000080400b986 */ /* 0x0003e8000c101d36 */
[----:B------:R1:W-:Y:S02]  /*1f9a0*/  @!P4 STG.E.128 desc[UR54][R4.64+0x80], R32 ;  /* 0x000080200400c986 */ /* 0x0003e4000c101d36 */
.L_x_595:
[----:B------:R-:W-:Y:S05]  /*1f9b0*/  BSYNC B1 ;  /* 0x0000000000017941 */ /* 0x000fea0003800000 */
.L_x_594:
[----:B------:R-:W-:Y:S04]  /*1f9c0*/  BSSY B1, `(.L_x_596) ;  /* 0x0000014000017945 */ /* 0x000fe80003800000 */
[----:B------:R-:W-:Y:S05]  /*1f9d0*/  @P1 BRA `(.L_x_597) ;  /* 0x0000000000481947 */ /* 0x000fea0003800000 */
[----:B01---5:R-:W-:Y:S01]  /*1f9e0*/  IADD3 R5, P0, R20, 0x40, RZ ;  /* 0x0000004014057810 */ /* 0x023fe20007f1e0ff */
[----:B------:R-:W-:Y:S01]  /*1f9f0*/  ULDC.64 UR4, c[0x0][0xad8] ;  /* 0x0002b60000047ab9 */ /* 0x000fe20000000a00 */
[----:B------:R-:W-:Y:S01]  /*1fa00*/  MOV R3, R49 ;  /* 0x0000003100037202 */ /* 0x000fe20000000f00 */
[----:B------:R-:W-:Y:S01]  /*1fa10*/  IMAD.MOV.U32 R2, RZ, RZ, R44 ;  /* 0x000000ffff027224 */ /* 0x000fe200078e002c */
[----:B------:R-:W-:Y:S01]  /*1fa20*/  ULDC.64 UR6, c[0x0][0xa80] ;  /* 0x0002a00000067ab9 */ /* 0x000fe20000000a00 */
[----:B------:R-:W-:Y:S02]  /*1fa30*/  IMAD.X R0, RZ, RZ, R21, P0 ;  /* 0x000000ffff007224 */ /* 0x000fe400000e0615 */
[----:B------:R-:W-:Y:S02]  /*1fa40*/  VIADD R4, R199, 0x40 ;  /* 0x00000040c7047836 */ /* 0x000fe40000000000 */
[----:B------:R-:W-:Y:S02]  /*1fa50*/  IMAD R0, R0, UR4, RZ ;  /* 0x0000000400007c24 */ /* 0x000fe4000f8e02ff */
[----:B------:R-:W-:Y:S01]  /*1fa60*/  IMAD.WIDE.U32 R2, R5, UR4, R2 ;  /* 0x0000000405027c25 */ /* 0x000fe2000f8e0002 */
[----:B------:R-:W-:-:S02]  /*1fa70*/  ULDC UR4, c[0x0][0xa8c] ;  /* 0x0002a30000047ab9 */ /* 0x000fc40000000800 */
[----:B------:R-:W-:Y:S01]  /*1fa80*/  ISETP.GE.AND P1, PT, R199, UR4, PT ;  /* 0x00000004c7007c0c */ /* 0x000fe2000bf26270 */
[----:B------:R-:W-:Y:S01]  /*1fa90*/  IMAD R5, R5, UR5, R0 ;  /* 0x0000000505057c24 */ /* 0x000fe2000f8e0200 */
[----:B------:R-:W-:Y:S02]  /*1faa0*/  ISETP.GE.AND P3, PT, R4, UR4, PT ;  /* 0x0000000404007c0c */ /* 0x000fe4000bf66270 */
[----:B------:R-:W-:Y:S01]  /*1fab0*/  LEA R4, P0, R2, UR6, 0x1 ;  /* 0x0000000602047c11 */ /* 0x000fe2000f8008ff */
[----:B------:R-:W-:-:S05]  /*1fac0*/  IMAD.IADD R3, R3, 0x1, R5 ;  /* 0x0000000103037824 */ /* 0x000fca00078e0205 */
[----:B------:R-:W-:-:S05]  /*1fad0*/  LEA.HI.X R5, R2, UR7, R3, 0x1, P0 ;  /* 0x0000000702057c11 */ /* 0x000fca00080f0c03 */
[----:B------:R2:W-:Y:S04]  /*1fae0*/  @!P1 STG.E.128 desc[UR54][R4.64], R12 ;  /* 0x0000000c04009986 */ /* 0x0005e8000c101d36 */
[----:B------:R2:W-:Y:S02]  /*1faf0*/  @!P3 STG.E.128 desc[UR54][R4.64+0x80], R36 ;  /* 0x000080240400b986 */ /* 0x0005e4000c101d36 */
.L_x_597:
[----:B------:R-:W-:Y:S05]  /*1fb00*/  BSYNC B1 ;  /* 0x0000000000017941 */ /* 0x000fea0003800000 */
.L_x_596:
[----:B------:R-:W-:Y:S05]  /*1fb10*/  @P2 BRA `(.L_x_598) ;  /* 0x0000000800cc2947 */ /* 0x000fea0003800000 */
[----:B012--5:R-:W-:Y:S01]  /*1fb20*/  IADD3 R5, P0, R20, 0x60, RZ ;  /* 0x0000006014057810 */ /* 0x027fe20007f1e0ff */
[----:B------:R-:W-:Y:S01]  /*1fb30*/  ULDC.64 UR6, c[0x0][0xad8] ;  /* 0x0002b60000067ab9 */ /* 0x000fe20000000a00 */
[----:B------:R-:W-:Y:S01]  /*1fb40*/  MOV R3, R49 ;  /* 0x0000003100037202 */ /* 0x000fe20000000f00 */
[----:B------:R-:W-:Y:S01]  /*1fb50*/  IMAD.MOV.U32 R2, RZ, RZ, R44 ;  /* 0x000000ffff027224 */ /* 0x000fe200078e002c */
[----:B------:R-:W-:Y:S01]  /*1fb60*/  ULDC UR4, c[0x0][0xa8c] ;  /* 0x0002a30000047ab9 */ /* 0x000fe20000000800 */
[----:B------:R-:W-:Y:S01]  /*1fb70*/  IMAD.X R20, RZ, RZ, R21, P0 ;  /* 0x000000ffff147224 */ /* 0x000fe200000e0615 */
[----:B------:R-:W-:Y:S01]  /*1fb80*/  ISETP.GE.AND P1, PT, R199, UR4, PT ;  /* 0x00000004c7007c0c */ /* 0x000fe2000bf26270 */
        /* <DEDUP_REMOVED lines=9> */
[----:B------:R3:W-:Y:S10]  /*1fc20*/  @!P1 STG.E.128 desc[UR54][R4.64], R24 ;  /* 0x0000001804009986 */ /* 0x0007f4000c101d36 */
[----:B------:R-:W-:Y:S05]  /*1fc30*/  @P0 BRA `(.L_x_598) ;  /* 0x0000000800840947 */ /* 0x000fea0003800000 */
[----:B------:R4:W-:Y:S01]  /*1fc40*/  STG.E.128 desc[UR54][R4.64+0x80], R40 ;  /* 0x0000802804007986 */ /* 0x0009e2000c101d36 */
[----:B------:R-:W-:Y:S05]  /*1fc50*/  BRA `(.L_x_598) ;  /* 0x00000008007c7947 */ /* 0x000fea0003800000 */
.L_x_589:
[----:B------:R-:W-:Y:S01]  /*1fc60*/  ULDC.64 UR4, c[0x0][0xbd8] ;  /* 0x0002f60000047ab9 */ /* 0x000fe20000000a00 */
[----:B------:R-:W-:Y:S01]  /*1fc70*/  IMAD.MOV.U32 R9, RZ, RZ, RZ ;  /* 0x000000ffff097224 */ /* 0x000fe200078e00ff */
[----:B------:R-:W-:Y:S02]  /*1fc80*/  ISETP.NE.U32.AND P0, PT, RZ, UR4, PT ;  /* 0x00000004ff007c0c */ /* 0x000fe4000bf05070 */
[----:B------:R-:W-:Y:S02]  /*1fc90*/  IADD3 R2, P1, R208, UR4, RZ ;  /* 0x00000004d0027c10 */ /* 0x000fe4000ff3e0ff */
[----:B------:R-:W-:Y:S02]  /*1fca0*/  ISETP.NE.AND.EX P0, PT, RZ, UR5, PT, P0 ;  /* 0x00000005ff007c0c */ /* 0x000fe4000bf05300 */
[----:B------:R-:W-:Y:S01]  /*1fcb0*/  IADD3.X R3, R209, UR5, RZ, P1, !PT ;  /* 0x00000005d1037c10 */ /* 0x000fe20008ffe4ff */
[----:B------:R-:W-:Y:S02]  /*1fcc0*/  ULDC.64 UR4, c[0x0][0xbe0] ;  /* 0x0002f80000047ab9 */ /* 0x000fe40000000a00 */
[----:B------:R-:W-:-:S04]  /*1fcd0*/  ISETP.NE.U32.AND P1, PT, RZ, UR4, PT ;  /* 0x00000004ff007c0c */ /* 0x000fc8000bf25070 */
[----:B------:R-:W-:-:S04]  /*1fce0*/  ISETP.NE.AND.EX P1, PT, RZ, UR5, PT, P1 ;  /* 0x00000005ff007c0c */ /* 0x000fc8000bf25310 */
[----:B------:R2:W5:Y:S09]  /*1fcf0*/  @P0 LDG.E R9, desc[UR54][R2.64] ;  /* 0x0000003602090981 */ /* 0x000572000c1e1900 */
[----:B------:R-:W-:Y:S01]  /*1fd00*/  @P1 IADD3 R208, P2, R208, UR4, RZ ;  /* 0x00000004d0d01c10 */ /* 0x000fe2000ff5e0ff */
[----:B------:R-:W-:-:S02]  /*1fd10*/  ULDC UR4, c[0x0][0xa88] ;  /* 0x0002a20000047ab9 */ /* 0x000fc40000000800 */
[----:B------:R-:W-:Y:S02]  /*1fd20*/  MOV R7, UR4 ;  /* 0x0000000400077c02 */ /* 0x000fe40008000f00 */
[----:B------:R-:W-:-:S05]  /*1fd30*/  @P1 IADD3.X R209, R209, UR5, RZ, P2, !PT ;  /* 0x00000005d1d11c10 */ /* 0x000fca00097fe4ff */
[----:B------:R2:W5:Y:S01]  /*1fd40*/  @P1 LDG.E R7, desc[UR54][R208.64] ;  /* 0x00000036d0071981 */ /* 0x000562000c1e1900 */
[----:B------:R-:W-:Y:S01]  /*1fd50*/  ISETP.GE.AND P2, PT, R235, 0x80, PT ;  /* 0x00000080eb00780c */ /* 0x000fe20003f46270 */
[----:B------:R-:W-:-:S12]  /*1fd60*/  @P1 BRA `(.L_x_599) ;  /* 0x0000000000101947 */ /* 0x000fd80003800000 */
[----:B------:R-:W-:Y:S05]  /*1fd70*/  @!P0 BRA `(.L_x_599) ;  /* 0x00000000000c8947 */ /* 0x000fea0003800000 */
[----:B------:R-:W3:Y:S04]  /*1fd80*/  LDG.E R0, desc[UR54][R2.64] ;  /* 0x0000003602007981 */ /* 0x000ee8000c1e1900 */
[----:B-----5:R-:W3:Y:S02]  /*1fd90*/  LDG.E R7, desc[UR54][R2.64+0x4] ;  /* 0x0000043602077981 */ /* 0x020ee4000c1e1900 */
[----:B---3--:R-:W-:-:S07]  /*1fda0*/  IMAD.IADD R7, R7, 0x1, -R0 ;  /* 0x0000000107077824 */ /* 0x008fce00078e0a00 */
.L_x_599:
[----:B------:R-:W-:Y:S01]  /*1fdb0*/  BSSY B1, `(.L_x_600) ;  /* 0x000001d000017945 */ /* 0x000fe20003800000 */
[----:B------:R-:W-:Y:S02]  /*1fdc0*/  SHF.R.S32.HI R8, RZ, 0x1f, R207 ;  /* 0x0000001fff087819 */ /* 0x000fe400000114cf */
[----:B------:R-:W-:Y:S02]  /*1fdd0*/  SHF.R.S32.HI R10, RZ, 0x1f, R199 ;  /* 0x0000001fff0a7819 */ /* 0x000fe400000114c7 */
[----:B------:R-:W-:Y:S02]  /*1fde0*/  SEL R205, R205, RZ, !P0 ;  /* 0x000000ffcdcd7207 */ /* 0x000fe40004000000 */
[----:B------:R-:W-:Y:S02]  /*1fdf0*/  SEL R210, R210, RZ, !P0 ;  /* 0x000000ffd2d27207 */ /* 0x000fe40004000000 */
[----:B-----5:R-:W-:Y:S01]  /*1fe00*/  SHF.R.S32.HI R6, RZ, 0x1f, R9 ;  /* 0x0000001fff067819 */ /* 0x020fe20000011409 */
[----:B------:R-:W-:Y:S06]  /*1fe10*/  @P2 BRA `(.L_x_601) ;  /* 0x0000000000582947 */ /* 0x000fec0003800000 */
[----:B------:R-:W3:Y:S02]  /*1fe20*/  S2R R0, SR_TID.X ;  /* 0x0000000000007919 */ /* 0x000ee40000002100 */
[----:B---3--:R-:W-:-:S04]  /*1fe30*/  IMAD R0, R212, 0x80, R0 ;  /* 0x00000080d4007824 */ /* 0x008fc800078e0200 */
[----:B------:R-:W-:-:S05]  /*1fe40*/  VIADD R0, R0, 0xffffff80 ;  /* 0xffffff8000007836 */ /* 0x000fca0000000000 */
[----:B------:R-:W-:-:S13]  /*1fe50*/  ISETP.GE.AND P0, PT, R0, R7, PT ;  /* 0x000000070000720c */ /* 0x000fda0003f06270 */
[----:B------:R-:W-:Y:S05]  /*1fe60*/  @P0 BRA `(.L_x_601) ;  /* 0x0000000000440947 */ /* 0x000fea0003800000 */
[----:B--2---:R-:W-:Y:S01]  /*1fe70*/  IADD3 R2, P0, R0, R9, RZ ;  /* 0x0000000900027210 */ /* 0x004fe20007f1e0ff */
[----:B------:R-:W-:-:S03]  /*1fe80*/  ULDC.64 UR4, c[0x0][0xb70] ;  /* 0x0002dc0000047ab9 */ /* 0x000fc60000000a00 */
[----:B------:R-:W-:Y:S01]  /*1fe90*/  LEA.HI.X.SX32 R3, R0, R6, 0x1, P0 ;  /* 0x0000000600037211 */ /* 0x000fe200000f0eff */
[----:B------:R-:W-:-:S04]  /*1fea0*/  IMAD R0, R8, UR4, RZ ;  /* 0x0000000408007c24 */ /* 0x000fc8000f8e02ff */
[C---:B------:R-:W-:Y:S02]  /*1feb0*/  IMAD R5, R207.reuse, UR5, R0 ;  /* 0x00000005cf057c24 */ /* 0x040fe4000f8e0200 */
[----:B------:R-:W-:Y:S01]  /*1fec0*/  IMAD.WIDE.U32 R2, R207, UR4, R2 ;  /* 0x00000004cf027c25 */ /* 0x000fe2000f8e0002 */
[----:B------:R-:W-:-:S03]  /*1fed0*/  ULDC.64 UR4, c[0x0][0xb78] ;  /* 0x0002de0000047ab9 */ /* 0x000fc60000000a00 */
[----:B------:R-:W-:Y:S01]  /*1fee0*/  IMAD R0, R210, UR4, RZ ;  /* 0x00000004d2007c24 */ /* 0x000fe2000f8e02ff */
[----:B------:R-:W-:-:S03]  /*1fef0*/  IADD3 R3, R3, R5, RZ ;  /* 0x0000000503037210 */ /* 0x000fc60007ffe0ff */
[C---:B------:R-:W-:Y:S02]  /*1ff00*/  IMAD R5, R205.reuse, UR5, R0 ;  /* 0x00000005cd057c24 */ /* 0x040fe4000f8e0200 */
[----:B------:R-:W-:Y:S01]  /*1ff10*/  IMAD.WIDE.U32 R2, R205, UR4, R2 ;  /* 0x00000004cd027c25 */ /* 0x000fe2000f8e0002 */
[----:B------:R-:W-:-:S03]  /*1ff20*/  ULDC.64 UR4, c[0x0][0xb40] ;  /* 0x0002d00000047ab9 */ /* 0x000fc60000000a00 */
[----:B------:R-:W-:Y:S01]  /*1ff30*/  IMAD.IADD R3, R3, 0x1, R5 ;  /* 0x0000000103037824 */ /* 0x000fe200078e0205 */
[----:B------:R-:W-:-:S04]  /*1ff40*/  LEA R4, P0, R2, UR4, 0x2 ;  /* 0x0000000402047c11 */ /* 0x000fc8000f8010ff */
[----:B------:R-:W-:Y:S01]  /*1ff50*/  LEA.HI.X R5, R2, UR5, R3, 0x2, P0 ;  /* 0x0000000502057c11 */ /* 0x000fe200080f1403 */
[----:B------:R-:W-:-:S05]  /*1ff60*/  IMAD.MOV.U32 R3, RZ, RZ, -0x800000 ;  /* 0xff800000ff037424 */ /* 0x000fca00078e00ff */
[----:B------:R3:W-:Y:S03]  /*1ff70*/  STG.E desc[UR54][R4.64], R3 ;  /* 0x0000000304007986 */ /* 0x0007e6000c101936 */
.L_x_601:
[----:B------:R-:W-:Y:S05]  /*1ff80*/  BSYNC B1 ;  /* 0x0000000000017941 */ /* 0x000fea0003800000 */
.L_x_600:
[----:B------:R-:W-:Y:S01]  /*1ff90*/  ULDC.64 UR4, c[0x0][0xaa0] ;  /* 0x0002a80000047ab9 */ /* 0x000fe20000000a00 */
[----:B--23--:R-:W-:Y:S01]  /*1ffa0*/  MOV R3, R10 ;  /* 0x0000000a00037202 */ /* 0x00cfe20000000f00 */
[----:B------:R-:W-:Y:S01]  /*1ffb0*/  IMAD.MOV.U32 R2, RZ, RZ, R199 ;  /* 0x000000ffff027224 */ /* 0x000fe200078e00c7 */
[----:B------:R-:W-:Y:S01]  /*1ffc0*/  BSSY B1, `(.L_x_602) ;  /* 0x000002b000017945 */ /* 0x000fe20003800000 */
[----:B------:R-:W-:Y:S02]  /*1ffd0*/  IMAD R0, R6, UR4, RZ ;  /* 0x0000000406007c24 */ /* 0x000fe4000f8e02ff */
[----:B------:R-:W-:-:S04]  /*1ffe0*/  IMAD.WIDE.U32 R2, R9, UR4, R2 ;  /* 0x0000000409027c25 */ /* 0x000fc8000f8e0002 */
[----:B------:R-:W-:Y:S01]  /*1fff0*/  IMAD R9, R9, UR5, R0 ;  /* 0x0000000509097c24 */ /* 0x000fe2000f8e0200 */
[----:B------:R-:W-:Y:S01]  /*20000*/  ULDC.64 UR4, c[0x0][0xae0] ;  /* 0x0002b80000047ab9 */ /* 0x000fe20000000a00 */
[----:B------:R-:W-:Y:S02]  /*20010*/  IMAD R7, R212, -0x80, R7 ;  /* 0xffffff80d4077824 */ /* 0x000fe400078e0207 */
[----:B------:R-:W-:Y:S02]  /*20020*/  IMAD R0, R8, UR4, RZ ;  /* 0x0000000408007c24 */ /* 0x000fe4000f8e02ff */
[----:B------:R-:W-:Y:S01]  /*20030*/  IMAD.IADD R3, R3, 0x1, R9 ;  /* 0x0000000103037824 */ /* 0x000fe200078e0209 */
[C---:B------:R-:W-:Y:S01]  /*20040*/  ISETP.GE.AND P3, PT, R200.reuse, R7, PT ;  /* 0x00000007c800720c */ /* 0x040fe20003f66270 */
[----:B------:R-:W-:Y:S02]  /*20050*/  VIADD R4, R200, 0x20 ;  /* 0x00000020c8047836 */ /* 0x000fe40000000000 */
[----:B------:R-:W-:-:S02]  /*20060*/  IMAD R5, R207, UR5, R0 ;  /* 0x00000005cf057c24 */ /* 0x000fc4000f8e0200 */
[----:B------:R-:W-:Y:S01]  /*20070*/  VIADD R0, R200, 0x40 ;  /* 0x00000040c8007836 */ /* 0x000fe20000000000 */
[-C--:B------:R-:W-:Y:S01]  /*20080*/  ISETP.GE.AND P2, PT, R4, R7.reuse, PT ;  /* 0x000000070400720c */ /* 0x080fe20003f46270 */
[----:B------:R-:W-:Y:S01]  /*20090*/  IMAD.WIDE.U32 R2, R207, UR4, R2 ;  /* 0x00000004cf027c25 */ /* 0x000fe2000f8e0002 */
[----:B------:R-:W-:Y:S01]  /*200a0*/  IADD3 R4, R200, 0x60, RZ ;  /* 0x00000060c8047810 */ /* 0x000fe20007ffe0ff */
[----:B------:R-:W-:Y:S01]  /*200b0*/  ULDC.64 UR4, c[0x0][0xae8] ;  /* 0x0002ba0000047ab9 */ /* 0x000fe20000000a00 */
[-C--:B------:R-:W-:Y:S01]  /*200c0*/  ISETP.GE.AND P0, PT, R0, R7.reuse, PT ;  /* 0x000000070000720c */ /* 0x080fe20003f06270 */
[----:B------:R-:W-:Y:S01]  /*200d0*/  IMAD.IADD R3, R3, 0x1, R5 ;  /* 0x0000000103037824 */ /* 0x000fe200078e0205 */
[----:B------:R-:W-:Y:S01]  /*200e0*/  ISETP.GE.AND P1, PT, R4, R7, PT ;  /* 0x000000070400720c */ /* 0x000fe20003f26270 */
[----:B------:R-:W-:Y:S01]  /*200f0*/  IMAD R0, R210, UR4, RZ ;  /* 0x00000004d2007c24 */ /* 0x000fe2000f8e02ff */
[----:B------:R-:W-:Y:S01]  /*20100*/  SHF.R.S32.HI R7, RZ, 0x1f, R200 ;  /* 0x0000001fff077819 */ /* 0x000fe200000114c8 */
[----:B------:R-:W-:-:S04]  /*20110*/  IMAD.WIDE.U32 R4, R205, UR4, R2 ;  /* 0x00000004cd047c25 */ /* 0x000fc8000f8e0002 */
[----:B------:R-:W-:Y:S02]  /*20120*/  IMAD R9, R205, UR5, R0 ;  /* 0x00000005cd097c24 */ /* 0x000fe4000f8e0200 */
[----:B------:R-:W-:Y:S02]  /*20130*/  IMAD.MOV.U32 R6, RZ, RZ, R200 ;  /* 0x000000ffff067224 */ /* 0x000fe400078e00c8 */
[----:B------:R-:W-:Y:S02]  /*20140*/  IMAD.IADD R11, R5, 0x1, R9 ;  /* 0x00000001050b7824 */ /* 0x000fe400078e0209 */
[----:B------:R-:W-:Y:S01]  /*20150*/  IMAD.WIDE R6, R212, 0x80, R6 ;  /* 0x00000080d4067825 */ /* 0x000fe200078e0206 */
[----:B------:R-:W-:Y:S06]  /*20160*/  @P3 BRA `(.L_x_603) ;  /* 0x0000000000403947 */ /* 0x000fec0003800000 */
        /* <DEDUP_REMOVED lines=14> */
[----:B------:R2:W-:Y:S04]  /*20250*/  @!P4 STG.E.128 desc[UR54][R8.64], RZ ;  /* 0x000000ff0800c986 */ /* 0x0005e8000c101d36 */
[----:B------:R2:W-:Y:S02]  /*20260*/  @!P5 STG.E.128 desc[UR54][R8.64+0x80], RZ ;  /* 0x000080ff0800d986 */ /* 0x0005e4000c101d36 */
.L_x_603:
[----:B------:R-:W-:Y:S05]  /*20270*/  BSYNC B1 ;  /* 0x0000000000017941 */ /* 0x000fea0003800000 */
.L_x_602:
[----:B------:R-:W-:Y:S04]  /*20280*/  BSSY B1, `(.L_x_604) ;  /* 0x0000014000017945 */ /* 0x000fe80003800000 */
[----:B------:R-:W-:Y:S05]  /*20290*/  @P2 BRA `(.L_x_605) ;  /* 0x0000000000482947 */ /* 0x000fea0003800000 */
[----:B--2---:R-:W-:Y:S01]  /*202a0*/  IADD3 R9, P2, R6, 0x20, RZ ;  /* 0x0000002006097810 */ /* 0x004fe20007f5e0ff */
        /* <DEDUP_REMOVED lines=15> */
[----:B------:R3:W-:Y:S04]  /*203a0*/  @!P3 STG.E.128 desc[UR54][R8.64], RZ ;  /* 0x000000ff0800b986 */ /* 0x0007e8000c101d36 */
[----:B------:R3:W-:Y:S02]  /*203b0*/  @!P4 STG.E.128 desc[UR54][R8.64+0x80], RZ ;  /* 0x000080ff0800c986 */ /* 0x0007e4000c101d36 */
.L_x_605:
[----:B------:R-:W-:Y:S05]  /*203c0*/  BSYNC B1 ;  /* 0x0000000000017941 */ /* 0x000fea0003800000 */
.L_x_604:
[----:B------:R-:W-:Y:S04]  /*203d0*/  BSSY B1, `(.L_x_606) ;  /* 0x0000014000017945 */ /* 0x000fe80003800000 */
[----:B------:R-:W-:Y:S05]  /*203e0*/  @P0 BRA `(.L_x_607) ;  /* 0x0000000000480947 */ /* 0x000fea0003800000 */
[----:B--23--:R-:W-:Y:S01]  /*203f0*/  IADD3 R9, P0, R6, 0x40, RZ ;  /* 0x0000004006097810 */ /* 0x00cfe20007f1e0ff */
        /* <DEDUP_REMOVED lines=15> */
[----:B------:R4:W-:Y:S04]  /*204f0*/  @!P2 STG.E.128 desc[UR54][R8.64], RZ ;  /* 0x000000ff0800a986 */ /* 0x0009e8000c101d36 */
[----:B------:R4:W-:Y:S02]  /*20500*/  @!P3 STG.E.128 desc[UR54][R8.64+0x80], RZ ;  /* 0x000080ff0800b986 */ /* 0x0009e4000c101d36 */
.L_x_607:
[----:B------:R-:W-:Y:S05]  /*20510*/  BSYNC B1 ;  /* 0x0000000000017941 */ /* 0x000fea0003800000 */
.L_x_606:
[----:B------:R-:W-:Y:S05]  /*20520*/  @P1 BRA `(.L_x_598) ;  /* 0x0000000000481947 */ /* 0x000fea0003800000 */
[----:B------:R-:W-:Y:S01]  /*20530*/  IADD3 R5, P0, R6, 0x60, RZ ;  /* 0x0000006006057810 */ /* 0x000fe20007f1e0ff */
        /* <DEDUP_REMOVED lines=17> */
.L_x_598:
[----:B------:R-:W-:Y:S05]  /*20650*/  BSYNC B0 ;  /* 0x0000000000007941 */ /* 0x000fea0003800000 */
.L_x_588:
[----:B------:R-:W-:Y:S02]  /*20660*/  ULDC UR4, c[0x0][0xc14] ;  /* 0x0003050000047ab9 */ /* 0x000fe40000000800 */
[----:B-1----:R-:W-:-:S13]  /*20670*/  ISETP.GE.AND P0, PT, R147, UR4, PT ;  /* 0x0000000493007c0c */ /* 0x002fda000bf06270 */
[----:B------:R-:W-:Y:S05]  /*20680*/  @!P0 BRA `(.L_x_608) ;  /* 0xfffffe0c00308947 */ /* 0x000fea000383ffff */
[----:B------:R-:W-:Y:S05]  /*20690*/  BRA `(.L_x_414) ;  /* 0x0000006000d87947 */ /* 0x000fea0003800000 */
.L_x_412:
        /* <DEDUP_REMOVED lines=16> */
[----:B-1----:R1:W-:Y:S04]  /*207a0*/  STL.64 [R1], R4 ;  /* 0x0000000401007387 */ /* 0x0023e80000100a00 */
[----:B------:R1:W-:Y:S01]  /*207b0*/  STL.64 [R1+0x8], R6 ;  /* 0x0000080601007387 */ /* 0x0003e20000100a00 */
[----:B------:R-:W-:Y:S06]  /*207c0*/  BAR.ARV 0x4, 0x180 ;  /* 0x0106000000007b1d */ /* 0x000fec0000002000 */
[----:B------:R-:W-:Y:S05]  /*207d0*/  BRA `(.L_x_610) ;  /* 0x0000000800207947 */ /* 0x000fea0003800000 */
.L_x_609:
[----:B0-----:R-:W0:Y:S01]  /*207e0*/  S2R R2, SR_TID.X ;  /* 0x0000000000027919 */ /* 0x001e220000002100 */
[----:B------:R-:W-:Y:S01]  /*207f0*/  ULDC UR4, c[0x0][0xc14] ;  /* 0x0003050000047ab9 */ /* 0x000fe20000000800 */
[----:B------:R-:W1:Y:S01]  /*20800*/  S2UR UR6, SR_CTAID.X ;  /* 0x00000000000679c3 */ /* 0x000e620000002500 */
[----:B------:R-:W-:Y:S01]  /*20810*/  ULDC UR5, c[0x0][0xc10] ;  /* 0x0003040000057ab9 */ /* 0x000fe20000000800 */
        /* <DEDUP_REMOVED lines=13> */
[----:B0-----:R-:W-:-:S04]  /*208f0*/  SEL R7, R4, RZ, P1 ;  /* 0x000000ff04077207 */ /* 0x001fc80000800000 */
[----:B------:R-:W-:-:S05]  /*20900*/  IADD3 R7, R0, R7, RZ ;  /* 0x0000000700077210 */ /* 0x000fca0007ffe0ff */
[----:B------:R-:W0:Y:S02]  /*20910*/  SHFL.UP PT, R4, R7, 0x2, RZ ;  /* 0x0440000007047989 */ /* 0x000e2400000e00ff */
[----:B0-----:R-:W-:-:S05]  /*20920*/  SEL R4, R4, RZ, P2 ;  /* 0x000000ff04047207 */ /* 0x001fca0001000000 */
[----:B------:R-:W-:-:S05]  /*20930*/  IMAD.IADD R4, R7, 0x1, R4 ;  /* 0x0000000107047824 */ /* 0x000fca00078e0204 */
[----:B------:R-:W0:Y:S02]  /*20940*/  SHFL.UP PT, R6, R4, 0x4, RZ ;  /* 0x0480000004067989 */ /* 0x000e2400000e00ff */
[----:B0-----:R-:W-:-:S05]  /*20950*/  SEL R3, R6, RZ, P3 ;  /* 0x000000ff06037207 */ /* 0x001fca0001800000 */
[----:B------:R-:W-:Y:S02]  /*20960*/  IMAD.IADD R3, R4, 0x1, R3 ;  /* 0x0000000104037824 */ /* 0x000fe400078e0203 */
[----:B------:R-:W-:-:S03]  /*20970*/  IMAD.MOV.U32 R4, RZ, RZ, RZ ;  /* 0x000000ffff047224 */ /* 0x000fc600078e00ff */
[----:B------:R-:W0:Y:S02]  /*20980*/  SHFL.UP PT, R2, R3, 0x8, RZ ;  /* 0x0500000003027989 */ /* 0x000e2400000e00ff */
[----:B0-----:R-:W-:-:S05]  /*20990*/  SEL R2, R2, RZ, P4 ;  /* 0x000000ff02027207 */ /* 0x001fca0002000000 */
[----:B------:R-:W-:-:S05]  /*209a0*/  IMAD.IADD R7, R3, 0x1, R2 ;  /* 0x0000000103077824 */ /* 0x000fca00078e0202 */
[----:B------:R-:W0:Y:S02]  /*209b0*/  SHFL.UP PT, R2, R7, 0x10, RZ ;  /* 0x0600000007027989 */ /* 0x000e2400000e00ff */
[----:B0-----:R-:W-:-:S04]  /*209c0*/  SEL R2, R2, RZ, P5 ;  /* 0x000000ff02027207 */ /* 0x001fc80002800000 */
[----:B------:R-:W-:-:S05]  /*209d0*/  IADD3 R2, R7, R2, RZ ;  /* 0x0000000207027210 */ /* 0x000fca0007ffe0ff */
[----:B------:R-:W0:Y:S02]  /*209e0*/  SHFL.IDX PT, R6, R2, 0x1f, 0x1f ;  /* 0x03e01f0002067f89 */ /* 0x000e2400000e0000 */
[----:B0-----:R-:W-:-:S04]  /*209f0*/  IMAD R6, R6, UR5, RZ ;  /* 0x0000000506067c24 */ /* 0x001fc8000f8e02ff */
[----:B------:R-:W-:Y:S01]  /*20a00*/  IMAD.MOV.U32 R9, RZ, RZ, R6 ;  /* 0x000000ffff097224 */ /* 0x000fe200078e0006 */
[----:B-1----:R-:W-:-:S13]  /*20a10*/  ISETP.GT.AND P6, PT, R6, UR6, PT ;  /* 0x0000000606007c0c */ /* 0x002fda000bfc4270 */
[----:B------:R-:W-:Y:S05]  /*20a20*/  @P6 BRA `(.L_x_611) ;  /* 0x0000000000a46947 */ /* 0x000fea0003800000 */
[----:B------:R-:W0:Y:S01]  /*20a30*/  LDC R7, c[0x0][0xc14] ;  /* 0x00030500ff077b82 */ /* 0x000e220000000800 */
[----:B------:R-:W-:Y:S01]  /*20a40*/  IMAD.MOV.U32 R6, RZ, RZ, R9 ;  /* 0x000000ffff067224 */ /* 0x000fe200078e0009 */
[----:B------:R-:W-:Y:S01]  /*20a50*/  UMOV UR4, URZ ;  /* 0x0000003f00047c82 */ /* 0x000fe20008000000 */
[----:B------:R-:W-:Y:S01]  /*20a60*/  ULDC UR7, c[0x0][0xc14] ;  /* 0x0003050000077ab9 */ /* 0x000fe20000000800 */
[----:B------:R-:W-:-:S05]  /*20a70*/  ULDC UR5, c[0x0][0xc10] ;  /* 0x0003040000057ab9 */ /* 0x000fca0000000800 */
.L_x_615:
[----:B------:R-:W-:Y:S01]  /*20a80*/  MOV R0, UR7 ;  /* 0x0000000700007c02 */ /* 0x000fe20008000f00 */
[----:B------:R-:W-:-:S04]  /*20a90*/  UIADD3 UR4, UR4, 0x1f, URZ ;  /* 0x0000001f04047890 */ /* 0x000fc8000fffe03f */
[----:B------:R1:W-:Y:S02]  /*20aa0*/  STL [R1+0xc], R0 ;  /* 0x00000c0001007387 */ /* 0x0003e40000100800 */
[----:B0-----:R-:W-:-:S13]  /*20ab0*/  ISETP.LE.AND P6, PT, R7, UR4, PT ;  /* 0x0000000407007c0c */ /* 0x001fda000bfc3270 */
[----:B-1----:R-:W-:Y:S05]  /*20ac0*/  @P6 BRA `(.L_x_612) ;  /* 0x00000004002c6947 */ /* 0x002fea0003800000 */
[----:B------:R-:W-:Y:S01]  /*20ad0*/  VIADD R8, R5, UR4 ;  /* 0x0000000405087c36 */ /* 0x000fe20008000000 */
[----:B------:R-:W-:Y:S01]  /*20ae0*/  BSSY B0, `(.L_x_613) ;  /* 0x0000007000007945 */ /* 0x000fe20003800000 */
[----:B------:R-:W-:-:S03]  /*20af0*/  IMAD.MOV.U32 R0, RZ, RZ, RZ ;  /* 0x000000ffff007224 */ /* 0x000fc600078e00ff */
[----:B------:R-:W-:-:S13]  /*20b00*/  ISETP.GE.OR P6, PT, R8, R7, !P0 ;  /* 0x000000070800720c */ /* 0x000fda00047c6670 */
[----:B------:R-:W-:Y:S05]  /*20b10*/  @P6 BRA `(.L_x_614) ;  /* 0x00000000000c6947 */ /* 0x000fea0003800000 */
[----:B------:R-:W0:Y:S02]  /*20b20*/  LDC.64 R2, c[0x0][0xc58] ;  /* 0x00031600ff027b82 */ /* 0x000e240000000a00 */
[----:B0-----:R-:W-:-:S05]  /*20b30*/  IMAD.WIDE R2, R8, 0x4, R2 ;  /* 0x0000000408027825 */ /* 0x001fca00078e0202 */
[----:B------:R0:W5:Y:S02]  /*20b40*/  LDG.E R0, desc[UR54][R2.64] ;  /* 0x0000003602007981 */ /* 0x000164000c1e1900 */
.L_x_614:
[----:B------:R-:W-:Y:S05]  /*20b50*/  BSYNC B0 ;  /* 0x0000000000007941 */ /* 0x000fea0003800000 */
.L_x_613:
[----:B0----5:R-:W0:Y:S02]  /*20b60*/  SHFL.UP PT, R2, R0, 0x1, RZ ;  /* 0x0420000000027989 */ /* 0x021e2400000e00ff */
[----:B0-----:R-:W-:-:S05]  /*20b70*/  SEL R3, R2, RZ, P1 ;  /* 0x000000ff02037207 */ /* 0x001fca0000800000 */
[----:B------:R-:W-:-:S05]  /*20b80*/  IMAD.IADD R3, R0, 0x1, R3 ;  /* 0x0000000100037824 */ /* 0x000fca00078e0203 */
[----:B------:R-:W0:Y:S02]  /*20b90*/  SHFL.UP PT, R2, R3, 0x2, RZ ;  /* 0x0440000003027989 */ /* 0x000e2400000e00ff */
[----:B0-----:R-:W-:-:S04]  /*20ba0*/  SEL R2, R2, RZ, P2 ;  /* 0x000000ff02027207 */ /* 0x001fc80001000000 */
[----:B------:R-:W-:-:S05]  /*20bb0*/  IADD3 R2, R3, R2, RZ ;  /* 0x0000000203027210 */ /* 0x000fca0007ffe0ff */
        /* <DEDUP_REMOVED lines=9> */
[----:B------:R-:W0:Y:S02]  /*20c50*/  SHFL.IDX PT, R3, R11, 0x1f, 0x1f ;  /* 0x03e01f000b037f89 */ /* 0x000e2400000e0000 */
[----:B0-----:R-:W-:-:S05]  /*20c60*/  IMAD R3, R3, UR5, RZ ;  /* 0x0000000503037c24 */ /* 0x001fca000f8e02ff */
[----:B------:R-:W-:-:S04]  /*20c70*/  IADD3 R6, R3, R6, RZ ;  /* 0x0000000603067210 */ /* 0x000fc80007ffe0ff */
[----:B------:R-:W-:-:S13]  /*20c80*/  ISETP.GT.AND P6, PT, R6, UR6, PT ;  /* 0x0000000606007c0c */ /* 0x000fda000bfc4270 */
[----:B------:R-:W-:Y:S05]  /*20c90*/  @!P6 BRA `(.L_x_615) ;  /* 0xfffffffc0078e947 */ /* 0x000fea000383ffff */
[----:B------:R-:W-:Y:S02]  /*20ca0*/  IMAD.MOV.U32 R2, RZ, RZ, R11 ;  /* 0x000000ffff027224 */ /* 0x000fe400078e000b */
[----:B------:R-:W-:-:S07]  /*20cb0*/  IMAD.MOV.U32 R9, RZ, RZ, R3 ;  /* 0x000000ffff097224 */ /* 0x000fce00078e0003 */
.L_x_611:
[----:B------:R-:W-:-:S04]  /*20cc0*/  IMAD.IADD R9, R6, 0x1, -R9 ;  /* 0x0000000106097824 */ /* 0x000fc800078e0a09 */
[----:B------:R-:W-:-:S05]  /*20cd0*/  IMAD R3, R2, UR5, R9 ;  /* 0x0000000502037c24 */ /* 0x000fca000f8e0209 */
[----:B------:R-:W-:-:S13]  /*20ce0*/  ISETP.GT.AND P0, PT, R3, UR6, PT ;  /* 0x0000000603007c0c */ /* 0x000fda000bf04270 */
[----:B------:R-:W-:-:S04]  /*20cf0*/  VOTE.ANY R8, PT, !P0 ;  /* 0x0000000000087806 */ /* 0x000fc800040e0100 */
[----:B------:R-:W0:Y:S01]  /*20d00*/  POPC R7, R8 ;  /* 0x0000000800077309 */ /* 0x000e220000000000 */
[----:B------:R-:W-:Y:S01]  /*20d10*/  ISETP.NE.AND P0, PT, R8, RZ, PT ;  /* 0x000000ff0800720c */ /* 0x000fe20003f05270 */
[----:B0-----:R-:W0:Y:S02]  /*20d20*/  SHFL.IDX PT, R0, R0, R7, 0x1f ;  /* 0x00001f0700007589 */ /* 0x001e2400000e0000 */
[----:B0-----:R-:W-:-:S04]  /*20d30*/  IABS R6, R0 ;  /* 0x0000000000067213 */ /* 0x001fc80000000000 */
[----:B------:R-:W0:Y:S08]  /*20d40*/  I2F.RP R10, R6 ;  /* 0x00000006000a7306 */ /* 0x000e300000209400 */
[----:B0-----:R-:W0:Y:S02]  /*20d50*/  MUFU.RCP R10, R10 ;  /* 0x0000000a000a7308 */ /* 0x001e240000001000 */
[----:B0-----:R-:W-:-:S06]  /*20d60*/  IADD3 R3, R10, 0xffffffe, RZ ;  /* 0x0ffffffe0a037810 */ /* 0x001fcc0007ffe0ff */
[----:B------:R-:W0:Y:S02]  /*20d70*/  F2I.FTZ.U32.TRUNC.NTZ R3, R3 ;  /* 0x0000000300037305 */ /* 0x000e24000021f000 */
[----:B0-----:R-:W-:Y:S01]  /*20d80*/  IMAD.MOV R13, RZ, RZ, -R3 ;  /* 0x000000ffff0d7224 */ /* 0x001fe200078e0a03 */
[----:B------:R-:W-:Y:S06]  /*20d90*/  @!P0 BRA `(.L_x_616) ;  /* 0x0000000000088947 */ /* 0x000fec0003800000 */
[----:B------:R-:W-:-:S05]  /*20da0*/  VIADD R11, R7, 0xffffffff ;  /* 0xffffffff070b7836 */ /* 0x000fca0000000000 */
[----:B------:R0:W1:Y:S02]  /*20db0*/  SHFL.IDX PT, R4, R2, R11, 0x1f ;  /* 0x00001f0b02047589 */ /* 0x00006400000e0000 */
.L_x_616:
[----:B-1----:R-:W-:Y:S02]  /*20dc0*/  IMAD R4, R4, UR5, R9 ;  /* 0x0000000504047c24 */ /* 0x002fe4000f8e0209 */
[----:B------:R-:W-:Y:S02]  /*20dd0*/  IMAD R9, R13, R6, RZ ;  /* 0x000000060d097224 */ /* 0x000fe400078e02ff */
[----:B0-----:R-:W-:Y:S01]  /*20de0*/  IMAD.MOV.U32 R2, RZ, RZ, RZ ;  /* 0x000000ffff027224 */ /* 0x001fe200078e00ff */
[----:B------:R0:W-:Y:S03]  /*20df0*/  STL [R1], R4 ;  /* 0x0000000401007387 */ /* 0x0001e60000100800 */
[----:B------:R-:W-:Y:S01]  /*20e00*/  IMAD.HI.U32 R2, R3, R9, R2 ;  /* 0x0000000903027227 */ /* 0x000fe200078e0002 */
[----:B------:R-:W-:-:S04]  /*20e10*/  IADD3 R9, -R4, UR6, RZ ;  /* 0x0000000604097c10 */ /* 0x000fc8000fffe1ff */
[----:B------:R-:W-:Y:S02]  /*20e20*/  IABS R3, R9 ;  /* 0x0000000900037213 */ /* 0x000fe40000000000 */
[----:B0-----:R-:W-:-:S03]  /*20e30*/  IABS R4, R0 ;  /* 0x0000000000047213 */ /* 0x001fc60000000000 */
[----:B------:R-:W-:Y:S01]  /*20e40*/  IMAD.HI.U32 R2, R2, R3, RZ ;  /* 0x0000000302027227 */ /* 0x000fe200078e00ff */
[----:B------:R-:W-:-:S05]  /*20e50*/  IADD3 R4, RZ, -R4, RZ ;  /* 0x80000004ff047210 */ /* 0x000fca0007ffe0ff */
        /* <DEDUP_REMOVED lines=9> */
[----:B------:R-:W-:Y:S02]  /*20ef0*/  @!P2 IADD3 R2, -R2, RZ, RZ ;  /* 0x000000ff0202a210 */ /* 0x000fe40007ffe1ff */
[----:B------:R-:W-:-:S05]  /*20f00*/  @!P1 LOP3.LUT R2, RZ, R0, RZ, 0x33, !PT ;  /* 0x00000000ff029212 */ /* 0x000fca00078e33ff */
[----:B------:R-:W-:-:S04]  /*20f10*/  IMAD.MOV R3, RZ, RZ, -R2 ;  /* 0x000000ffff037224 */ /* 0x000fc800078e0a02 */
[----:B------:R-:W-:Y:S02]  /*20f20*/  IMAD R3, R0, R3, R9 ;  /* 0x0000000300037224 */ /* 0x000fe400078e0209 */
[----:B------:R-:W-:-:S03]  /*20f30*/  VIADD R0, R7, UR4 ;  /* 0x0000000407007c36 */ /* 0x000fc60008000000 */
[----:B------:R1:W-:Y:S04]  /*20f40*/  STL [R1+0x4], R3 ;  /* 0x0000040301007387 */ /* 0x0003e80000100800 */
[----:B------:R1:W-:Y:S04]  /*20f50*/  STL [R1+0x8], R2 ;  /* 0x0000080201007387 */ /* 0x0003e80000100800 */
[----:B------:R1:W-:Y:S01]  /*20f60*/  STL [R1+0xc], R0 ;  /* 0x00000c0001007387 */ /* 0x0003e20000100800 */
[----:B------:R-:W-:Y:S05]  /*20f70*/  BRA `(.L_x_617) ;  /* 0x0000000000107947 */ /* 0x000fea0003800000 */
.L_x_612:
[----:B------:R-:W-:Y:S01]  /*20f80*/  IMAD.U32 R0, RZ, RZ, UR6 ;  /* 0x00000006ff007e24 */ /* 0x000fe2000f8e00ff */
[----:B------:R0:W-:Y:S04]  /*20f90*/  STL [R1+0x4], RZ ;  /* 0x000004ff01007387 */ /* 0x0001e80000100800 */
[----:B------:R0:W-:Y:S04]  /*20fa0*/  STL [R1+0x8], RZ ;  /* 0x000008ff01007387 */ /* 0x0001e80000100800 */
[----:B------:R0:W-:Y:S02]  /*20fb0*/  STL [R1], R0 ;  /* 0x0000000001007387 */ /* 0x0001e40000100800 */
.L_x_617:
[----:B------:R-:W2:Y:S04]  /*20fc0*/  LDL R8, [R1] ;  /* 0x0000000001087983 */ /* 0x000ea80000100800 */
[----:B------:R-:W2:Y:S04]  /*20fd0*/  LDL R9, [R1+0x4] ;  /* 0x0000040001097983 */ /* 0x000ea80000100800 */
[----:B------:R-:W2:Y:S04]  /*20fe0*/  LDL R10, [R1+0x8] ;  /* 0x00000800010a7983 */ /* 0x000ea80000100800 */
[----:B------:R-:W2:Y:S01]  /*20ff0*/  LDL R11, [R1+0xc] ;  /* 0x00000c00010b7983 */ /* 0x000ea20000100800 */
[----:B------:R-:W-:-:S13]  /*21000*/  ISETP.NE.AND P0, PT, R5, RZ, PT ;  /* 0x000000ff0500720c */ /* 0x000fda0003f05270 */
[----:B-1----:R-:W1:Y:S01]  /*21010*/  @!P0 S2R R3, SR_CgaCtaId ;  /* 0x0000000000038919 */ /* 0x002e620000008800 */
[----:B0-----:R-:W-:-:S04]  /*21020*/  @!P0 MOV R0, 0x400 ;  /* 0x0000040000008802 */ /* 0x001fc80000000f00 */
[----:B-1----:R-:W-:-:S05]  /*21030*/  @!P0 LEA R0, R3, R0, 0x18 ;  /* 0x0000000003008211 */ /* 0x002fca00078ec0ff */
[----:B--2---:R2:W-:Y:S01]  /*21040*/  @!P0 STS.128 [R0+0x298d0], R8 ;  /* 0x0298d00800008388 */ /* 0x0045e20000000c00 */
[----:B------:R-:W-:Y:S06]  /*21050*/  BAR.ARV 0x5, 0x180 ;  /* 0x0146000000007b1d */ /* 0x000fec0000002000 */
.L_x_610:
[----:B--2---:R-:W2:Y:S01]  /*21060*/  LDL R0, [R1+0xc] ;  /* 0x00000c0001007983 */ /* 0x004ea20000100800 */
[----:B------:R-:W-:-:S03]  /*21070*/  ULDC UR4, c[0x0][0xc14] ;  /* 0x0003050000047ab9 */ /* 0x000fc60000000800 */
[----:B------:R3:W-:Y:S01]  /*21080*/  STL [R1+0x10], RZ ;  /* 0x000010ff01007387 */ /* 0x0007e20000100800 */
[----:B--2---:R-:W-:Y:S02]  /*21090*/  ISETP.GE.AND P0, PT, R0, UR4, PT ;  /* 0x0000000400007c0c */ /* 0x004fe4000bf06270 */
[----:B------:R-:W-:-:S05]  /*210a0*/  MOV R0, 0x1 ;  /* 0x0000000100007802 */ /* 0x000fca0000000f00 */
[----:B------:R3:W-:Y:S04]  /*210b0*/  STL [R1+0x1c], R0 ;  /* 0x00001c0001007387 */ /* 0x0007e80000100800 */
[----:B------:R3:W-:Y:S02]  /*210c0*/  STL [R1+0x44], RZ ;  /* 0x000044ff01007387 */ /* 0x0007e40000100800 */
[----:B------:R-:W-:Y:S05]  /*210d0*/  @P0 BRA `(.L_x_618) ;  /* 0x0000005400440947 */ /* 0x000fea0003800000 */
[----:B---3--:R-:W2:Y:S01]  /*210e0*/  S2R R0, SR_TID.X ;  /* 0x0000000000007919 */ /* 0x008ea20000002100 */
[----:B------:R-:W-:Y:S01]  /*210f0*/  BSSY B7, `(.L_x_618) ;  /* 0x000054f000077945 */ /* 0x000fe20003800000 */
[----:B------:R-:W-:Y:S01]  /*21100*/  ULDC UR38, c[0x0][0xc] ;  /* 0x0000030000267ab9 */ /* 0x000fe20000000800 */
[----:B------:R-:W-:Y:S01]  /*21110*/  ULOP3.LUT UR37, UR36, 0x1, URZ, 0xfc, !UPT ;  /* 0x0000000124257892 */ /* 0x000fe2000f8efc3f */
[----:B-1----:R-:W1:Y:S01]  /*21120*/  S2R R6, SR_TID.X ;  /* 0x0000000000067919 */ /* 0x002e620000002100 */
[----:B------:R-:W-:Y:S01]  /*21130*/  ULOP3.LUT UR39, UR36, 0x2, URZ, 0xfc, !UPT ;  /* 0x0000000224277892 */ /* 0x000fe2000f8efc3f */
[----:B------:R-:W-:Y:S01]  /*21140*/  ULDC.64 UR40, c[0x0][0x198] ;  /* 0x0000660000287ab9 */ /* 0x000fe20000000a00 */
[----:B--2---:R-:W-:Y:S01]  /*21150*/  LOP3.LUT R0, R0, 0x7f, RZ, 0xc0, !PT ;  /* 0x0000007f00007812 */ /* 0x004fe200078ec0ff */
[C---:B-1----:R-:W-:Y:S01]  /*21160*/  IMAD.SHL.U32 R4, R6.reuse, 0x20, RZ ;  /* 0x0000002006047824 */ /* 0x042fe200078e00ff */
[----:B------:R-:W-:-:S03]  /*21170*/  LOP3.LUT P0, RZ, R6, 0x4, RZ, 0xc0, !PT ;  /* 0x0000000406ff7812 */ /* 0x000fc6000780c0ff */
[----:B------:R-:W-:Y:S02]  /*21180*/  IMAD.SHL.U32 R0, R0, 0x10, RZ ;  /* 0x0000001000007824 */ /* 0x000fe400078e00ff */
[----:B------:R-:W-:-:S03]  /*21190*/  IMAD.SHL.U32 R7, R6, 0x4, RZ ;  /* 0x0000000406077824 */ /* 0x000fc600078e00ff */
[----:B------:R-:W-:Y:S01]  /*211a0*/  LOP3.LUT R3, R0, 0x600, RZ, 0xc0, !PT ;  /* 0x0000060000037812 */ /* 0x000fe200078ec0ff */
[----:B------:R-:W-:-:S03]  /*211b0*/  IMAD.SHL.U32 R0, R6, 0x80, RZ ;  /* 0x0000008006007824 */ /* 0x000fc600078e00ff */
[----:B------:R-:W-:Y:S02]  /*211c0*/  LOP3.LUT R5, R3, 0x60, R4, 0xf8, !PT ;  /* 0x0000006003057812 */ /* 0x000fe400078ef804 */
[----:B------:R-:W-:Y:S02]  /*211d0*/  SHF.R.U32.HI R3, RZ, 0x1, R6 ;  /* 0x00000001ff037819 */ /* 0x000fe40000011606 */
[----:B0-----:R-:W-:Y:S02]  /*211e0*/  LOP3.LUT R2, R0, 0x380, RZ, 0xc0, !PT ;  /* 0x0000038000027812 */ /* 0x001fe400078ec0ff */
[----:B------:R-:W-:Y:S02]  /*211f0*/  LOP3.LUT R5, R5, 0x100, R4, 0xf8, !PT ;  /* 0x0000010005057812 */ /* 0x000fe400078ef804 */
[----:B------:R-:W-:Y:S02]  /*21200*/  LOP3.LUT R4, R4, 0x80, RZ, 0xc0, !PT ;  /* 0x0000008004047812 */ /* 0x000fe400078ec0ff */
[----:B------:R-:W-:-:S02]  /*21210*/  LOP3.LUT R2, R2, 0x30, R3, 0xf8, !PT ;  /* 0x0000003002027812 */ /* 0x000fc400078ef803 */
[----:B------:R-:W-:Y:S02]  /*21220*/  SHF.L.U32 R3, R6, 0x4, RZ ;  /* 0x0000000406037819 */ /* 0x000fe400000006ff */
[----:B------:R-:W-:Y:S02]  /*21230*/  LOP3.LUT R4, R4, 0x10, R6, 0xf8, !PT ;  /* 0x0000001004047812 */ /* 0x000fe400078ef806 */
[----:B------:R-:W-:Y:S02]  /*21240*/  LOP3.LUT R3, R2, 0x70, R3, 0x78, !PT ;  /* 0x0000007002037812 */ /* 0x000fe400078e7803 */
[----:B------:R-:W-:Y:S02]  /*21250*/  LOP3.LUT R4, R4, 0x10, R7, 0x78, !PT ;  /* 0x0000001004047812 */ /* 0x000fe400078e7807 */
[----:B------:R-:W-:Y:S02]  /*21260*/  LOP3.LUT R2, R3, 0xc00, R0, 0xf8, !PT ;  /* 0x00000c0003027812 */ /* 0x000fe400078ef800 */
[----:B------:R-:W-:-:S03]  /*21270*/  LOP3.LUT R0, R5, R4, RZ, 0xfc, !PT ;  /* 0x0000000405007212 */ /* 0x000fc600078efcff */
[----:B------:R-:W-:Y:S04]  /*21280*/  STL [R1+0x34], R2 ;  /* 0x0000340201007387 */ /* 0x000fe80000100800 */
[----:B------:R0:W-:Y:S02]  /*21290*/  STL [R1+0x30], R0 ;  /* 0x0000300001007387 */ /* 0x0001e40000100800 */
[----:B0-----:R-:W-:-:S05]  /*212a0*/  IMAD.MOV.U32 R0, RZ, RZ, 0x40 ;  /* 0x00000040ff007424 */ /* 0x001fca00078e00ff */
[----:B------:R-:W-:Y:S01]  /*212b0*/  SEL R2, R0, 0xffffffc0, !P0 ;  /* 0xffffffc000027807 */ /* 0x000fe20004000000 */
[----:B------:R-:W-:-:S04]  /*212c0*/  IMAD.MOV.U32 R0, RZ, RZ, 0x1 ;  /* 0x00000001ff007424 */ /* 0x000fc800078e00ff */
[----:B------:R0:W-:Y:S04]  /*212d0*/  STL [R1+0x38], R2 ;  /* 0x0000380201007387 */ /* 0x0001e80000100800 */
[----:B------:R0:W-:Y:S04]  /*212e0*/  STL [R1+0x44], RZ ;  /* 0x000044ff01007387 */ /* 0x0001e80000100800 */
[----:B------:R0:W-:Y:S04]  /*212f0*/  STL [R1+0x20], R0 ;  /* 0x0000200001007387 */ /* 0x0001e80000100800 */
[----:B------:R0:W-:Y:S04]  /*21300*/  STL [R1+0x14], RZ ;  /* 0x000014ff01007387 */ /* 0x0001e80000100800 */
[----:B------:R0:W-:Y:S04]  /*21310*/  STL [R1+0x10], RZ ;  /* 0x000010ff01007387 */ /* 0x0001e80000100800 */
[----:B------:R0:W-:Y:S02]  /*21320*/  STL [R1+0x1c], R0 ;  /* 0x00001c0001007387 */ /* 0x0001e40000100800 */
.L_x_721:
[----:B0-----:R-:W2:Y:S01]  /*21330*/  LDL R0, [R1+0xc] ;  /* 0x00000c0001007983 */ /* 0x001ea20000100800 */
[----:B------:R-:W2:Y:S01]  /*21340*/  LDC.64 R16, c[0x0][0xc60] ;  /* 0x00031800ff107b82 */ /* 0x000ea20000000a00 */
[----:B------:R-:W-:Y:S05]  /*21350*/  YIELD ;  /* 0x0000000000007946 */ /* 0x000fea0003800000 */
[----:B------:R-:W-:Y:S01]  /*21360*/  ULDC.64 UR4, c[0x0][0xa28] ;  /* 0x00028a0000047ab9 */ /* 0x000fe20000000a00 */
[----:B------:R-:W-:Y:S01]  /*21370*/  ULDC.64 UR6, c[0x0][0xa00] ;  /* 0x0002800000067ab9 */ /* 0x000fe20000000a00 */
[----:B------:R-:W-:Y:S01]  /*21380*/  ISETP.NE.U32.AND P0, PT, RZ, UR4, PT ;  /* 0x00000004ff007c0c */ /* 0x000fe2000bf05070 */
[----:B--2---:R-:W-:-:S06]  /*21390*/  IMAD.WIDE R16, R0, 0x4, R16 ;  /* 0x0000000400107825 */ /* 0x004fcc00078e0210 */
[----:B------:R-:W2:Y:S01]  /*213a0*/  LDG.E R16, desc[UR54][R16.64] ;  /* 0x0000003610107981 */ /* 0x000ea2000c1e1900 */
[----:B------:R-:W-:Y:S02]  /*213b0*/  ISETP.NE.AND.EX P0, PT, RZ, UR5, PT, P0 ;  /* 0x00000005ff007c0c */ /* 0x000fe4000bf05300 */
[----:B------:R-:W-:Y:S02]  /*213c0*/  ISETP.NE.U32.AND P1, PT, RZ, UR6, PT ;  /* 0x00000006ff007c0c */ /* 0x000fe4000bf25070 */
[----:B------:R-:W-:Y:S02]  /*213d0*/  MOV R0, RZ ;  /* 0x000000ff00007202 */ /* 0x000fe40000000f00 */
[----:B------:R-:W-:Y:S01]  /*213e0*/  ISETP.NE.AND.EX P1, PT, RZ, UR7, PT, P1 ;  /* 0x00000007ff007c0c */ /* 0x000fe2000bf25310 */
[----:B------:R-:W-:Y:S02]  /*213f0*/  IMAD.MOV.U32 R4, RZ, RZ, RZ ;  /* 0x000000ffff047224 */ /* 0x000fe400078e00ff */
[----:B------:R-:W-:Y:S01]  /*21400*/  IMAD.MOV.U32 R10, RZ, RZ, RZ ;  /* 0x000000ffff0a7224 */ /* 0x000fe200078e00ff */
[----:B------:R-:W-:-:S02]  /*21410*/  MOV R8, RZ ;  /* 0x000000ff00087202 */ /* 0x000fc40000000f00 */
[----:B--2---:R-:W-:Y:S02]  /*21420*/  SHF.R.S32.HI R18, RZ, 0x1f, R16 ;  /* 0x0000001fff127819 */ /* 0x004fe40000011410 */
[----:B------:R-:W-:-:S04]  /*21430*/  @P0 LEA R2, P2, R16, UR4, 0x2 ;  /* 0x0000000410020c11 */ /* 0x000fc8000f8410ff */
[C---:B------:R-:W-:Y:S01]  /*21440*/  @P0 LEA.HI.X R3, R16.reuse, UR5, R18, 0x2, P2 ;  /* 0x0000000510030c11 */ /* 0x040fe200090f1412 */
[----:B------:R-:W-:Y:S01]  /*21450*/  IMAD.SHL.U32 R17, R16, 0x4, RZ ;  /* 0x0000000410117824 */ /* 0x000fe200078e00ff */
[----:B------:R-:W-:-:S03]  /*21460*/  ULDC.64 UR4, c[0x0][0xa08] ;  /* 0x0002820000047ab9 */ /* 0x000fc60000000a00 */
[----:B------:R0:W5:Y:S02]  /*21470*/  @P0 LDG.E R0, desc[UR54][R2.64] ;  /* 0x0000003602000981 */ /* 0x000164000c1e1900 */
[----:B0-----:R-:W-:-:S04]  /*21480*/  @P1 LEA R2, P0, R16, UR6, 0x2 ;  /* 0x0000000610021c11 */ /* 0x001fc8000f8010ff */
[----:B------:R-:W-:Y:S01]  /*21490*/  @P1 LEA.HI.X R3, R16, UR7, R18, 0x2, P0 ;  /* 0x0000000710031c11 */ /* 0x000fe200080f1412 */
[----:B------:R-:W-:-:S04]  /*214a0*/  ULDC.64 UR6, c[0x0][0xa10] ;  /* 0x0002840000067ab9 */ /* 0x000fc80000000a00 */
[----:B------:R0:W2:Y:S01]  /*214b0*/  @P1 LDG.E R4, desc[UR54][R2.64] ;  /* 0x0000003602041981 */ /* 0x0000a2000c1e1900 */
[----:B------:R-:W-:Y:S02]  /*214c0*/  ISETP.NE.U32.AND P1, PT, RZ, UR6, PT ;  /* 0x00000006ff007c0c */ /* 0x000fe4000bf25070 */
[----:B------:R-:W-:Y:S02]  /*214d0*/  SHF.L.U64.HI R18, R16, 0x2, R18 ;  /* 0x0000000210127819 */ /* 0x000fe40000010212 */
[----:B------:R-:W-:Y:S02]  /*214e0*/  ISETP.NE.AND.EX P1, PT, RZ, UR7, PT, P1 ;  /* 0x00000007ff007c0c */ /* 0x000fe4000bf25310 */
[----:B0-----:R-:W-:-:S04]  /*214f0*/  IADD3 R2, P0, R17, UR6, RZ ;  /* 0x0000000611027c10 */ /* 0x001fc8000ff1e0ff */
[----:B------:R-:W-:Y:S01]  /*21500*/  IADD3.X R3, R18, UR7, RZ, P0, !PT ;  /* 0x0000000712037c10 */ /* 0x000fe200087fe4ff */
[----:B------:R-:W-:Y:S01]  /*21510*/  ULDC.64 UR6, c[0x0][0xa20] ;  /* 0x0002880000067ab9 */ /* 0x000fe20000000a00 */
[----:B------:R-:W-:-:S05]  /*21520*/  ISETP.NE.U32.AND P0, PT, RZ, UR4, PT ;  /* 0x00000004ff007c0c */ /* 0x000fca000bf05070 */
[----:B------:R-:W5:Y:S04]  /*21530*/  @P1 LDG.E R10, desc[UR54][R2.64] ;  /* 0x00000036020a1981 */ /* 0x000f68000c1e1900 */
[----:B------:R-:W5:Y:S04]  /*21540*/  @P1 LDG.E R11, desc[UR54][R2.64] ;  /* 0x00000036020b1981 */ /* 0x000f68000c1e1900 */
[----:B------:R0:W5:Y:S01]  /*21550*/  @P1 LDG.E R9, desc[UR54][R2.64+0x4] ;  /* 0x0000043602091981 */ /* 0x000162000c1e1900 */
[----:B------:R-:W-:Y:S02]  /*21560*/  ISETP.NE.AND.EX P0, PT, RZ, UR5, PT, P0 ;  /* 0x00000005ff007c0c */ /* 0x000fe4000bf05300 */
[----:B0-----:R-:W-:-:S04]  /*21570*/  IADD3 R2, P2, R17, UR4, RZ ;  /* 0x0000000411027c10 */ /* 0x001fc8000ff5e0ff */
[----:B------:R-:W-:Y:S01]  /*21580*/  IADD3.X R3, R18, UR5, RZ, P2, !PT ;  /* 0x0000000512037c10 */ /* 0x000fe200097fe4ff */
[----:B------:R-:W-:Y:S01]  /*21590*/  ULDC.64 UR4, c[0x0][0x3f8] ;  /* 0x0000fe0000047ab9 */ /* 0x000fe20000000a00 */
[----:B------:R-:W-:Y:S01]  /*215a0*/  ISETP.NE.U32.AND P2, PT, RZ, UR6, PT ;  /* 0x00000006ff007c0c */ /* 0x000fe2000bf45070 */
[----:B------:R-:W-:-:S04]  /*215b0*/  UISETP.NE.U32.AND UP0, UPT, UR4, URZ, UPT ;  /* 0x0000003f0400728c */ /* 0x000fc8000bf05070 */
[----:B------:R0:W5:Y:S01]  /*215c0*/  @P0 LDG.E R8, desc[UR54][R2.64] ;  /* 0x0000003602080981 */ /* 0x000162000c1e1900 */
[----:B------:R-:W-:Y:S01]  /*215d0*/  ISETP.NE.AND.EX P2, PT, RZ, UR7, PT, P2 ;  /* 0x00000007ff007c0c */ /* 0x000fe2000bf45320 */
[----:B------:R-:W-:Y:S01]  /*215e0*/  UISETP.NE.AND.EX UP0, UPT, UR5, URZ, UPT, UP0 ;  /* 0x0000003f0500728c */ /* 0x000fe2000bf05300 */
[----:B------:R-:W-:Y:S02]  /*215f0*/  ULDC UR4, c[0x0][0x404] ;  /* 0x0001010000047ab9 */ /* 0x000fe40000000800 */
[----:B------:R-:W-:Y:S01]  /*21600*/  ULDC UR5, c[0x0][0x2e0] ;  /* 0x0000b80000057ab9 */ /* 0x000fe20000000800 */
[----:B------:R-:W-:-:S04]  /*21610*/  USEL UR4, UR4, 0x1, UP0 ;  /* 0x0000000104047887 */ /* 0x000fc80008000000 */
[----:B------:R-:W-:-:S04]  /*21620*/  UIMAD UR4, UR4, UR5, URZ ;  /* 0x00000005040472a4 */ /* 0x000fc8000f8e023f */
[----:B------:R-:W-:Y:S02]  /*21630*/  @P2 IADD3 R6, P3, R17, UR6, RZ ;  /* 0x0000000611062c10 */ /* 0x000fe4000ff7e0ff */
[----:B------:R-:W-:Y:S02]  /*21640*/  IMAD.U32 R5, RZ, RZ, UR4 ;  /* 0x00000004ff057e24 */ /* 0x000fe4000f8e00ff */
[----:B------:R-:W-:-:S05]  /*21650*/  @P2 IADD3.X R7, R18, UR7, RZ, P3, !PT ;  /* 0x0000000712072c10 */ /* 0x000fca0009ffe4ff */
[----:B------:R0:W5:Y:S01]  /*21660*/  @P2 LDG.E R5, desc[UR54][R6.64] ;  /* 0x0000003606052981 */ /* 0x000162000c1e1900 */
[----:B------:R-:W-:-:S03]  /*21670*/  ULDC UR4, c[0x0][0x338] ;  /* 0x0000ce0000047ab9 */ /* 0x000fc60000000800 */
[----:B--2---:R1:W-:Y:S02]  /*21680*/  STL [R1+0x28], R4 ;  /* 0x0000280401007387 */ /* 0x0043e40000100800 */
[----:B-1----:R-:W-:Y:S01]  /*21690*/  IMAD.U32 R4, RZ, RZ, UR4 ;  /* 0x00000004ff047e24 */ /* 0x002fe2000f8e00ff */
[----:B0-----:R-:W-:Y:S06]  /*216a0*/  @P2 BRA `(.L_x_619) ;  /* 0x0000000000102947 */ /* 0x001fec0003800000 */
[----:B------:R-:W-:Y:S05]  /*216b0*/  @!P0 BRA `(.L_x_619) ;  /* 0x00000000000c8947 */ /* 0x000fea0003800000 */
[----:B-----5:R-:W2:Y:S04]  /*216c0*/  LDG.E R5, desc[UR54][R2.64] ;  /* 0x0000003602057981 */ /* 0x020ea8000c1e1900 */
[----:B------:R-:W2:Y:S02]  /*216d0*/  LDG.E R2, desc[UR54][R2.64+0x4] ;  /* 0x0000043602027981 */ /* 0x000ea4000c1e1900 */
[----:B--2---:R-:W-:-:S07]  /*216e0*/  IMAD.IADD R5, R2, 0x1, -R5 ;  /* 0x0000000102057824 */ /* 0x004fce00078e0a05 */
.L_x_619:
[----:B-----5:R-:W-:Y:S01]  /*216f0*/  @P1 IADD3 R4, -R11, R9, RZ ;  /* 0x000000090b041210 */ /* 0x020fe20007ffe1ff */
[--C-:B------:R-:W-:Y:S01]  /*21700*/  IMAD.IADD R5, R5, 0x1, -R0.reuse ;  /* 0x0000000105057824 */ /* 0x100fe200078e0a00 */
[----:B------:R-:W-:Y:S01]  /*21710*/  BSSY B0, `(.L_x_620) ;  /* 0x0000138000007945 */ /* 0x000fe20003800000 */
[----:B------:R-:W-:Y:S02]  /*21720*/  IMAD.IADD R0, R8, 0x1, R0 ;  /* 0x0000000108007824 */ /* 0x000fe400078e0200 */
[----:B------:R-:W-:-:S04]  /*21730*/  IMAD.IADD R19, R5, 0x1, R4 ;  /* 0x0000000105137824 */ /* 0x000fc800078e0204 */
[----:B------:R-:W-:-:S04]  /*21740*/  VIADD R2, R19, 0x9f ;  /* 0x0000009f13027836 */ /* 0x000fc80000000000 */
[----:B------:R-:W-:-:S05]  /*21750*/  IMAD.HI R2, R2, 0x66666667, RZ ;  /* 0x6666666702027827 */ /* 0x000fca00078e02ff */
[----:B------:R-:W-:-:S04]  /*21760*/  SHF.R.U32.HI R3, RZ, 0x1f, R2 ;  /* 0x0000001fff037819 */ /* 0x000fc80000011602 */
[----:B------:R-:W-:-:S05]  /*21770*/  LEA.HI.SX32 R6, R2, R3, 0x1a ;  /* 0x0000000302067211 */ /* 0x000fca00078fd2ff */
[----:B------:R-:W-:Y:S01]  /*21780*/  IMAD R2, R6, 0xa0, -R5 ;  /* 0x000000a006027824 */ /* 0x000fe200078e0a05 */
[----:B------:R-:W-:Y:S01]  /*21790*/  IADD3 R5, -R5, RZ, RZ ;  /* 0x000000ff05057210 */ /* 0x000fe20007ffe1ff */
[----:B------:R0:W-:Y:S03]  /*217a0*/  STL [R1+0x40], R6 ;  /* 0x0000400601007387 */ /* 0x0001e60000100800 */
[----:B------:R-:W-:Y:S01]  /*217b0*/  VIMNMX R4, R2, R4, PT ;  /* 0x0000000402047248 */ /* 0x000fe20003fe0100 */
[----:B------:R0:W-:Y:S01]  /*217c0*/  STL [R1+0x2c], R0 ;  /* 0x00002c0001007387 */ /* 0x0001e20000100800 */
[----:B------:R-:W-:-:S04]  /*217d0*/  VIMNMX R2, RZ, R5, !PT ;  /* 0x00000005ff027248 */ /* 0x000fc80007fe0100 */
[----:B------:R-:W-:Y:S01]  /*217e0*/  ISETP.GT.AND P0, PT, R4, R2, PT ;  /* 0x000000020400720c */ /* 0x000fe20003f04270 */
[----:B------:R-:W-:-:S05]  /*217f0*/  IMAD.WIDE.U32 R2, R2, -0x33333333, RZ ;  /* 0xcccccccd02027825 */ /* 0x000fca00078e00ff */
[----:B------:R-:W-:-:S07]  /*21800*/  SHF.R.U32.HI R3, RZ, 0x7, R3 ;  /* 0x00000007ff037819 */ /* 0x000fce0000011603 */
[----:B------:R-:W-:-:S04]  /*21810*/  @P0 VIADD R4, R4, 0x9f ;  /* 0x0000009f04040836 */ /* 0x000fc80000000000 */
[----:B------:R-:W-:-:S04]  /*21820*/  @P0 IMAD.HI R2, R4, 0x66666667, RZ ;  /* 0x6666666704020827 */ /* 0x000fc800078e02ff */
[----:B------:R-:W-:Y:S01]  /*21830*/  IMAD.MOV.U32 R4, RZ, RZ, R3 ;  /* 0x000000ffff047224 */ /* 0x000fe200078e0003 */
[----:B------:R-:W-:-:S04]  /*21840*/  @P0 SHF.R.U32.HI R5, RZ, 0x1f, R2 ;  /* 0x0000001fff050819 */ /* 0x000fc80000011602 */
[----:B------:R-:W-:Y:S02]  /*21850*/  @P0 LEA.HI.SX32 R4, R2, R5, 0x1a ;  /* 0x0000000502040211 */ /* 0x000fe400078fd2ff */
[----:B------:R-:W-:Y:S02]  /*21860*/  PLOP3.LUT P0, PT, PT, PT, PT, 0x80, 0x0 ;  /* 0x000000000000781c */ /* 0x000fe40003f0f070 */
[----:B------:R-:W-:-:S13]  /*21870*/  ISETP.GT.AND P2, PT, R4, R3, PT ;  /* 0x000000030400720c */ /* 0x000fda0003f44270 */
[----:B0-----:R-:W-:Y:S05]  /*21880*/  @!P2 BRA `(.L_x_621) ;  /* 0x000000100080a947 */ /* 0x001fea0003800000 */
[----:B------:R-:W2:Y:S01]  /*21890*/  LDL R6, [R1+0x8] ;  /* 0x0000080001067983 */ /* 0x000ea20000100800 */
[----:B------:R-:W0:Y:S01]  /*218a0*/  LDC R0, c[0x0][0x428] ;  /* 0x00010a00ff007b82 */ /* 0x000e220000000800 */
[----:B------:R-:W-:Y:S01]  /*218b0*/  UMOV UR4, 0xffffffff ;  /* 0xffffffff00047882 */ /* 0x000fe20000000000 */
[----:B0-----:R-:W-:-:S13]  /*218c0*/  ISETP.NE.AND P0, PT, R0, 0x1, PT ;  /* 0x000000010000780c */ /* 0x001fda0003f05270 */
[----:B------:R-:W2:Y:S08]  /*218d0*/  @P0 LDC R0, c[0x0][0x42c] ;  /* 0x00010b00ff000b82 */ /* 0x000eb00000000800 */
[----:B------:R-:W0:Y:S01]  /*218e0*/  @P0 LDC R5, c[0x0][0x430] ;  /* 0x00010c00ff050b82 */ /* 0x000e220000000800 */
[----:B--2---:R-:W-:Y:S01]  /*218f0*/  @P0 IMAD.HI.U32 R0, R6, R0, RZ ;  /* 0x0000000006000227 */ /* 0x004fe200078e00ff */
[----:B------:R-:W-:-:S04]  /*21900*/  MOV R2, R6 ;  /* 0x0000000600027202 */ /* 0x000fc80000000f00 */
[----:B0-----:R-:W-:Y:S02]  /*21910*/  @P0 SHF.R.U32.HI R2, RZ, R5, R0 ;  /* 0x00000005ff020219 */ /* 0x001fe40000011600 */
[----:B------:R-:W-:Y:S01]  /*21920*/  SEL R0, R16, RZ, !P1 ;  /* 0x000000ff10007207 */ /* 0x000fe20004800000 */
[----:B------:R-:W-:Y:S06]  /*21930*/  BRA.DIV UR4, `(.L_x_622) ;  /* 0x0000006a04687947 */ /* 0x000fec000b800000 */
[----:B------:R-:W0:Y:S02]  /*21940*/  S2R R5, SR_TID.X ;  /* 0x0000000000057919 */ /* 0x000e240000002100 */
[----:B0-----:R-:W-:-:S04]  /*21950*/  SHF.R.U32.HI R5, RZ, 0x5, R5 ;  /* 0x00000005ff057819 */ /* 0x001fc80000011605 */
[----:B------:R-:W-:-:S05]  /*21960*/  LOP3.LUT R5, R5, 0x3, RZ, 0xc0, !PT ;  /* 0x0000000305057812 */ /* 0x000fca00078ec0ff */
[----:B------:R0:W1:Y:S02]  /*21970*/  SHFL.IDX PT, R14, R5, RZ, 0x1f ;  /* 0x00001fff050e7589 */ /* 0x00006400000e0000 */
.L_x_804:
[----:B-1----:R-:W-:Y:S02]  /*21980*/  ISETP.NE.AND P0, PT, R14, RZ, PT ;  /* 0x000000ff0e00720c */ /* 0x002fe40003f05270 */
[----:B------:R-:W-:-:S11]  /*21990*/  PLOP3.LUT P6, PT, PT, PT, PT, 0x8, 0x0 ;  /* 0x000000000000781c */ /* 0x000fd60003fce170 */
[----:B------:R-:W-:Y:S05]  /*219a0*/  @P0 BRA `(.L_x_623) ;  /* 0x00000000000c0947 */ /* 0x000fea0003800000 */
[----:B------:R-:W-:-:S03]  /*219b0*/  UMOV UR4, 0xffffffff ;  /* 0xffffffff00047882 */ /* 0x000fc60000000000 */
[----:B------:R-:W-:Y:S05]  /*219c0*/  BRA.DIV UR4, `(.L_x_624) ;  /* 0x0000006a04787947 */ /* 0x000fea000b800000 */
[----:B------:R-:W-:-:S13]  /*219d0*/  ELECT P6, URZ, PT ;  /* 0x00000000003f782f */ /* 0x000fda00038c0000 */
.L_x_623:
[----:B0-----:R-:W2:Y:S01]  /*219e0*/  LDL R5, [R1+0x44] ;  /* 0x0000440001057983 */ /* 0x001ea20000100800 */
[----:B------:R-:W-:Y:S01]  /*219f0*/  BSSY B1, `(.L_x_625) ;  /* 0x000000b000017945 */ /* 0x000fe20003800000 */
[----:B------:R-:W0:Y:S01]  /*21a00*/  S2R R11, SR_CgaCtaId ;  /* 0x00000000000b7919 */ /* 0x000e220000008800 */
[----:B--2---:R-:W-:-:S05]  /*21a10*/  VIADD R5, R5, 0x1 ;  /* 0x0000000105057836 */ /* 0x004fca0000000000 */
[----:B------:R-:W-:-:S04]  /*21a20*/  LEA.HI R6, R5, R5, RZ, 0x1 ;  /* 0x0000000505067211 */ /* 0x000fc800078f08ff */
[----:B------:R-:W-:-:S05]  /*21a30*/  LOP3.LUT R6, R6, 0xfffffffe, RZ, 0xc0, !PT ;  /* 0xfffffffe06067812 */ /* 0x000fca00078ec0ff */
[----:B------:R-:W-:Y:S01]  /*21a40*/  IMAD.IADD R5, R5, 0x1, -R6 ;  /* 0x0000000105057824 */ /* 0x000fe200078e0a06 */
[----:B------:R-:W-:-:S04]  /*21a50*/  MOV R6, 0x400 ;  /* 0x0000040000067802 */ /* 0x000fc80000000f00 */
[----:B0-----:R-:W-:Y:S02]  /*21a60*/  LEA R11, R11, R6, 0x18 ;  /* 0x000000060b0b7211 */ /* 0x001fe400078ec0ff */
[----:B------:R-:W-:-:S04]  /*21a70*/  SHF.L.U32 R5, R5, 0x1f, RZ ;  /* 0x0000001f05057819 */ /* 0x000fc800000006ff */
[----:B------:R-:W0:Y:S02]  /*21a80*/  SYNCS.PHASECHK.TRANS64.TRYWAIT P0, [R11+URZ+0x29820], R5 ;  /* 0x029820050b0075a7 */ /* 0x000e24000800017f */
[----:B0-----:R-:W-:Y:S05]  /*21a90*/  @!P0 BRA `(.L_x_626) ;  /* 0x0000006800648947 */ /* 0x001fea0003800000 */
.L_x_807:
[----:B------:R-:W-:Y:S05]  /*21aa0*/  BSYNC B1 ;  /* 0x0000000000017941 */ /* 0x000fea0003800000 */
.L_x_625:
[----:B------:R-:W-:Y:S04]  /*21ab0*/  BSSY B1, `(.L_x_627) ;  /* 0x0000070000017945 */ /* 0x000fe80003800000 */
[----:B------:R-:W-:Y:S05]  /*21ac0*/  @!P6 BRA `(.L_x_628) ;  /* 0x0000000400b8e947 */ /* 0x000fea0003800000 */
[----:B------:R-:W2:Y:S04]  /*21ad0*/  LDL R8, [R1+0x14] ;  /* 0x0000140001087983 */ /* 0x000ea80000100800 */
[----:B------:R-:W3:Y:S01]  /*21ae0*/  LDL R7, [R1+0x20] ;  /* 0x0000200001077983 */ /* 0x000ee20000100800 */
[----:B------:R-:W1:Y:S01]  /*21af0*/  S2R R6, SR_TID.X ;  /* 0x0000000000067919 */ /* 0x000e620000002100 */
[----:B------:R-:W-:Y:S01]  /*21b00*/  BSSY B2, `(.L_x_629) ;  /* 0x0000007000027945 */ /* 0x000fe20003800000 */
[----:B-1----:R-:W-:-:S04]  /*21b10*/  LOP3.LUT R6, R6, 0x7f, RZ, 0xc0, !PT ;  /* 0x0000007f06067812 */ /* 0x002fc800078ec0ff */
[----:B------:R-:W-:Y:S01]  /*21b20*/  ISETP.NE.AND P1, PT, R6, RZ, PT ;  /* 0x000000ff0600720c */ /* 0x000fe20003f25270 */
[----:B--2---:R-:W-:Y:S01]  /*21b30*/  IMAD R8, R8, 0x8, R11 ;  /* 0x0000000808087824 */ /* 0x004fe200078e020b */
[----:B---3--:R-:W-:-:S04]  /*21b40*/  SHF.L.U32 R12, R7, 0x1f, RZ ;  /* 0x0000001f070c7819 */ /* 0x008fc800000006ff */
[----:B------:R-:W1:Y:S02]  /*21b50*/  SYNCS.PHASECHK.TRANS64.TRYWAIT P0, [R8+URZ+0x298a0], R12 ;  /* 0x0298a00c080075a7 */ /* 0x000e64000800017f */
[----:B-1----:R-:W-:Y:S05]  /*21b60*/  @!P0 BRA `(.L_x_630) ;  /* 0x0000006800448947 */ /* 0x002fea0003800000 */
.L_x_808:
[----:B------:R-:W-:Y:S05]  /*21b70*/  BSYNC B2 ;  /* 0x0000000000027941 */ /* 0x000fea0003800000 */
.L_x_629:
[----:B------:R-:W-:Y:S04]  /*21b80*/  BSSY B2, `(.L_x_631) ;  /* 0x0000009000027945 */ /* 0x000fe80003800000 */
[----:B------:R-:W-:Y:S05]  /*21b90*/  @P1 BRA `(.L_x_632) ;  /* 0x00000000001c1947 */ /* 0x000fea0003800000 */
[----:B0-----:R-:W0:Y:S02]  /*21ba0*/  S2R R5, SR_TID.X ;  /* 0x0000000000057919 */ /* 0x001e240000002100 */
[----:B0-----:R-:W-:Y:S02]  /*21bb0*/  LOP3.LUT R6, R5, 0x1f, RZ, 0xc0, !PT ;  /* 0x0000001f05067812 */ /* 0x001fe400078ec0ff */
[----:B------:R-:W-:Y:S02]  /*21bc0*/  MOV R5, 0x7800 ;  /* 0x0000780000057802 */ /* 0x000fe40000000f00 */
[----:B------:R-:W-:Y:S02]  /*21bd0*/  ISETP.NE.AND P0, PT, R6, RZ, PT ;  /* 0x000000ff0600720c */ /* 0x000fe40003f05270 */
[----:B------:R2:W-:Y:S11]  /*21be0*/  SYNCS.ARRIVE.TRANS64 RZ, [R8+URZ+0x29890], R5 ;  /* 0x0298900508ff79a7 */ /* 0x0005f6000800003f */
[----:B--2---:R-:W-:Y:S05]  /*21bf0*/  @!P0 BRA `(.L_x_632) ;  /* 0x0000000000048947 */ /* 0x004fea0003800000 */
[----:B------:R-:W-:Y:S01]  /*21c00*/  BPT.TRAP 0x1 ;  /* 0x000000040000795c */ /* 0x000fe20000300000 */
.L_x_632:
[----:B------:R-:W-:Y:S05]  /*21c10*/  BSYNC B2 ;  /* 0x0000000000027941 */ /* 0x000fea0003800000 */
.L_x_631:
[----:B0-----:R-:W2:Y:S01]  /*21c20*/  LDL R5, [R1+0x14] ;  /* 0x0000140001057983 */ /* 0x001ea20000100800 */
[----:B------:R-:W-:Y:S01]  /*21c30*/  IMAD.MOV.U32 R13, RZ, RZ, RZ ;  /* 0x000000ffff0d7224 */ /* 0x000fe200078e00ff */
[----:B------:R-:W-:Y:S01]  /*21c40*/  UIADD3 UR4, UP0, UR40, 0x570, URZ ;  /* 0x0000057028047890 */ /* 0x000fe2000ff1e03f */
[----:B------:R-:W-:Y:S01]  /*21c50*/  IMAD R6, R4, 0xa0, R10 ;  /* 0x000000a004067824 */ /* 0x000fe200078e020a */
[----:B------:R-:W-:Y:S01]  /*21c60*/  PLOP3.LUT P0, PT, PT, PT, PT, 0x80, 0x0 ;  /* 0x000000000000781c */ /* 0x000fe20003f0f070 */
[----:B------:R-:W-:Y:S01]  /*21c70*/  UMOV UR6, 0x0 ;  /* 0x0000000000067882 */ /* 0x000fe20000000000 */
[----:B------:R-:W-:Y:S01]  /*21c80*/  R2UR UR10, R13 ;  /* 0x000000000d0a72ca */ /* 0x000fe200000e0000 */
[----:B------:R-:W-:Y:S01]  /*21c90*/  VIADD R6, R6, 0xffffff60 ;  /* 0xffffff6006067836 */ /* 0x000fe20000000000 */
[----:B------:R-:W-:Y:S01]  /*21ca0*/  UIADD3.X UR5, URZ, UR41, URZ, UP0, !UPT ;  /* 0x000000293f057290 */ /* 0x000fe200087fe43f */
[----:B------:R-:W-:Y:S01]  /*21cb0*/  UMOV UR7, 0x12f00000 ;  /* 0x12f0000000077882 */ /* 0x000fe20000000000 */
[----:B--2---:R-:W-:-:S02]  /*21cc0*/  IMAD R9, R5, 0x7800, R11 ;  /* 0x0000780005097824 */ /* 0x004fc400078e020b */
[----:B------:R-:W-:-:S03]  /*21cd0*/  VIADD R5, R8, 0x29890 ;  /* 0x0002989008057836 */ /* 0x000fc60000000000 */
[----:B------:R-:W-:-:S07]  /*21ce0*/  IADD3 R7, R9, 0x1a400, RZ ;  /* 0x0001a40009077810 */ /* 0x000fce0007ffe0ff */
.L_x_633:
[----:B------:R-:W-:-:S13]  /*21cf0*/  @P0 ELECT P2, URZ, PT ;  /* 0x00000000003f082f */ /* 0x000fda0003840000 */
[----:B------:R-:W-:Y:S02]  /*21d00*/  @P2 R2UR UR13, R0 ;  /* 0x00000000000d22ca */ /* 0x000fe400000e0000 */
[----:B------:R-:W-:Y:S02]  /*21d10*/  @P2 R2UR UR12, R2 ;  /* 0x00000000020c22ca */ /* 0x000fe400000e0000 */
[----:B------:R-:W-:Y:S02]  /*21d20*/  @P2 R2UR UR11, R6 ;  /* 0x00000000060b22ca */ /* 0x000fe400000e0000 */
[----:B------:R-:W-:Y:S02]  /*21d30*/  @P2 R2UR UR9, R5 ;  /* 0x00000000050922ca */ /* 0x000fe400000e0000 */
[----:B------:R-:W-:Y:S02]  /*21d40*/  @P2 R2UR UR8, R7 ;  /* 0x00000000070822ca */ /* 0x000fe400000e0000 */
[----:B------:R-:W-:-:S02]  /*21d50*/  @P2 PLOP3.LUT P0, PT, P2, PT, PT, 0x8, 0x0 ;  /* 0x000000000000281c */ /* 0x000fc4000170e170 */
[----:B------:R-:W-:-:S09]  /*21d60*/  PLOP3.LUT P2, PT, PT, PT, PT, 0x8, 0x0 ;  /* 0x000000000000781c */ /* 0x000fd20003f4e170 */
[----:B------:R0:W-:Y:S02]  /*21d70*/  UTMALDG.4D [UR8], [UR4], desc[UR6] ;  /* 0x00000608040075b4 */ /* 0x0001e40008019000 */
[----:B0-----:R-:W-:Y:S05]  /*21d80*/  @P0 BRA.U.ANY `(.L_x_633) ;  /* 0xfffffffd00d80947 */ /* 0x001fea000393ffff */
[----:B------:R-:W-:Y:S01]  /*21d90*/  PLOP3.LUT P0, PT, PT, PT, PT, 0x80, 0x0 ;  /* 0x000000000000781c */ /* 0x000fe20003f0f070 */
[----:B------:R-:W-:Y:S01]  /*21da0*/  VIADD R7, R9, 0x1cc00 ;  /* 0x0001cc0009077836 */ /* 0x000fe20000000000 */
[----:B------:R-:W-:Y:S01]  /*21db0*/  UMOV UR6, 0x0 ;  /* 0x0000000000067882 */ /* 0x000fe20000000000 */
[----:B------:R-:W-:Y:S01]  /*21dc0*/  UMOV UR7, 0x12f00000 ;  /* 0x12f0000000077882 */ /* 0x000fe20000000000 */
[----:B------:R-:W-:-:S09]  /*21dd0*/  UMOV UR10, 0x40 ;  /* 0x00000040000a7882 */ /* 0x000fd20000000000 */
.L_x_634:
        /* <DEDUP_REMOVED lines=15> */
.L_x_635:
        /* <DEDUP_REMOVED lines=10> */
[----:B------:R-:W0:Y:S01]  /*21f70*/  SYNCS.PHASECHK.TRANS64.TRYWAIT P0, [R8+URZ+0x298c0], R12 ;  /* 0x0298c00c080075a7 */ /* 0x000e22000800017f */
[----:B------:R-:W-:Y:S04]  /*21f80*/  BSSY B2, `(.L_x_636) ;  /* 0x0000002000027945 */ /* 0x000fe80003800000 */
[----:B0-----:R-:W-:Y:S05]  /*21f90*/  @!P0 BRA `(.L_x_637) ;  /* 0x00000064004c8947 */ /* 0x001fea0003800000 */
.L_x_809:
[----:B------:R-:W-:Y:S05]  /*21fa0*/  BSYNC B2 ;  /* 0x0000000000027941 */ /* 0x000fea0003800000 */
.L_x_636:
[----:B------:R-:W-:Y:S01]  /*21fb0*/  BSSY B2, `(.L_x_638) ;  /* 0x000000b000027945 */ /* 0x000fe20003800000 */
[----:B------:R-:W-:Y:S01]  /*21fc0*/  IMAD.MOV.U32 R14, RZ, RZ, 0x0 ;  /* 0x00000000ff0e7424 */ /* 0x000fe200078e00ff */
[----:B------:R-:W-:Y:S02]  /*21fd0*/  MOV R15, 0x12f00000 ;  /* 0x12f00000000f7802 */ /* 0x000fe40000000f00 */
[----:B------:R-:W-:Y:S05]  /*21fe0*/  @P1 BRA `(.L_x_639) ;  /* 0x00000000001c1947 */ /* 0x000fea0003800000 */
[----:B------:R-:W2:Y:S02]  /*21ff0*/  S2R R5, SR_TID.X ;  /* 0x0000000000057919 */ /* 0x000ea40000002100 */
[----:B--2---:R-:W-:Y:S01]  /*22000*/  LOP3.LUT R7, R5, 0x1f, RZ, 0xc0, !PT ;  /* 0x0000001f05077812 */ /* 0x004fe200078ec0ff */
[----:B------:R-:W-:-:S03]  /*22010*/  IMAD.MOV.U32 R5, RZ, RZ, 0x5000 ;  /* 0x00005000ff057424 */ /* 0x000fc600078e00ff */
[----:B------:R-:W-:Y:S01]  /*22020*/  ISETP.NE.AND P0, PT, R7, RZ, PT ;  /* 0x000000ff0700720c */ /* 0x000fe20003f05270 */
[----:B------:R2:W-:-:S12]  /*22030*/  SYNCS.ARRIVE.TRANS64 RZ, [R8+URZ+0x298b0], R5 ;  /* 0x0298b00508ff79a7 */ /* 0x0005d8000800003f */
[----:B--2---:R-:W-:Y:S05]  /*22040*/  @!P0 BRA `(.L_x_639) ;  /* 0x0000000000048947 */ /* 0x004fea0003800000 */
[----:B------:R-:W-:Y:S01]  /*22050*/  BPT.TRAP 0x1 ;  /* 0x000000040000795c */ /* 0x000fe20000300000 */
.L_x_639:
[----:B------:R-:W-:Y:S05]  /*22060*/  BSYNC B2 ;  /* 0x0000000000027941 */ /* 0x000fea0003800000 */
.L_x_638:
[----:B------:R-:W2:Y:S01]  /*22070*/  LDL R5, [R1+0x14] ;  /* 0x0000140001057983 */ /* 0x000ea20000100800 */
[----:B------:R-:W-:Y:S01]  /*22080*/  R2UR UR10, R13 ;  /* 0x000000000d0a72ca */ /* 0x000fe200000e0000 */
[----:B------:R-:W-:Y:S01]  /*22090*/  UIADD3 UR4, UP0, UR40, 0x670, URZ ;  /* 0x0000067028047890 */ /* 0x000fe2000ff1e03f */
[----:B------:R-:W-:Y:S01]  /*220a0*/  R2UR UR6, R14 ;  /* 0x000000000e0672ca */ /* 0x000fe200000e0000 */
[----:B01----:R-:W-:Y:S01]  /*220b0*/  VIADD R8, R8, 0x298b0 ;  /* 0x000298b008087836 */ /* 0x003fe20000000000 */
[----:B------:R-:W-:Y:S01]  /*220c0*/  R2UR UR7, R15 ;  /* 0x000000000f0772ca */ /* 0x000fe200000e0000 */
[----:B------:R-:W-:Y:S01]  /*220d0*/  UIADD3.X UR5, URZ, UR41, URZ, UP0, !UPT ;  /* 0x000000293f057290 */ /* 0x000fe200087fe43f */
[----:B------:R-:W-:Y:S01]  /*220e0*/  PLOP3.LUT P0, PT, PT, PT, PT, 0x80, 0x0 ;  /* 0x000000000000781c */ /* 0x000fe20003f0f070 */
[----:B--2---:R-:W-:-:S04]  /*220f0*/  IMAD R5, R5, 0x5000, R11 ;  /* 0x0000500005057824 */ /* 0x004fc800078e020b */
[----:B------:R-:W-:-:S08]  /*22100*/  VIADD R5, R5, 0xa400 ;  /* 0x0000a40005057836 */ /* 0x000fd00000000000 */
.L_x_640:
        /* <DEDUP_REMOVED lines=9> */
[----:B-1----:R-:W-:Y:S05]  /*221a0*/  @P0 BRA.U.ANY `(.L_x_640) ;  /* 0xfffffffd00d80947 */ /* 0x002fea000393ffff */
.L_x_628:
[----:B------:R-:W-:Y:S05]  /*221b0*/  BSYNC B1 ;  /* 0x0000000000017941 */ /* 0x000fea0003800000 */
.L_x_627:
[----:B------:R-:W0:Y:S04]  /*221c0*/  LDL.LU R9, [R1+0x14] ;  /* 0x0000140001097983 */ /* 0x000e280000300800 */
[----:B------:R-:W2:Y:S01]  /*221d0*/  LDL.LU R7, [R1+0x20] ;  /* 0x0000200001077983 */ /* 0x000ea20000300800 */
[----:B------:R-:W-:Y:S02]  /*221e0*/  PLOP3.LUT P0, PT, PT, PT, PT, 0x8, 0x0 ;  /* 0x000000000000781c */ /* 0x000fe40003f0e170 */
[----:B0-----:R-:W-:-:S04]  /*221f0*/  IADD3 R5, R9, 0x1, RZ ;  /* 0x0000000109057810 */ /* 0x001fc80007ffe0ff */
[----:B------:R-:W-:-:S04]  /*22200*/  ISETP.NE.AND P1, PT, R5, 0x2, PT ;  /* 0x000000020500780c */ /* 0x000fc80003f25270 */
[----:B------:R-:W-:Y:S02]  /*22210*/  SEL R6, RZ, 0x1, P1 ;  /* 0x00000001ff067807 */ /* 0x000fe40000800000 */
[----:B------:R-:W-:Y:S02]  /*22220*/  SEL R5, R5, RZ, P1 ;  /* 0x000000ff05057207 */ /* 0x000fe40000800000 */
[----:B--2---:R-:W-:Y:S01]  /*22230*/  LOP3.LUT R7, R7, R6, RZ, 0x3c, !PT ;  /* 0x0000000607077212 */ /* 0x004fe200078e3cff */
[----:B------:R-:W-:-:S04]  /*22240*/  VIADD R6, R4, 0xfffffffe ;  /* 0xfffffffe04067836 */ /* 0x000fc80000000000 */
[----:B------:R0:W-:Y:S01]  /*22250*/  STL [R1+0x20], R7 ;  /* 0x0000200701007387 */ /* 0x0001e20000100800 */
[----:B------:R-:W-:-:S03]  /*22260*/  ISETP.GE.AND P2, PT, R6, R3, PT ;  /* 0x000000030600720c */ /* 0x000fc60003f46270 */
[----:B------:R0:W-:Y:S10]  /*22270*/  STL [R1+0x14], R5 ;  /* 0x0000140501007387 */ /* 0x0001f40000100800 */
[----:B0-----:R-:W-:Y:S05]  /*22280*/  @!P2 BRA `(.L_x_621) ;  /* 0x000000080000a947 */ /* 0x001fea0003800000 */
[C---:B------:R-:W-:Y:S02]  /*22290*/  IMAD R8, R4.reuse, 0xa0, R10 ;  /* 0x000000a004087824 */ /* 0x040fe400078e020a */
[----:B------:R-:W-:Y:S02]  /*222a0*/  VIADD R9, R4, 0xffffffff ;  /* 0xffffffff04097836 */ /* 0x000fe40000000000 */
[----:B------:R-:W-:-:S07]  /*222b0*/  VIADD R8, R8, 0xfffffec0 ;  /* 0xfffffec008087836 */ /* 0x000fce0000000000 */
.L_x_655:
[----:B------:R-:W-:Y:S05]  /*222c0*/  YIELD ;  /* 0x0000000000007946 */ /* 0x000fea0003800000 */
[----:B------:R-:W-:Y:S04]  /*222d0*/  BSSY B1, `(.L_x_641) ;  /* 0x000006e000017945 */ /* 0x000fe80003800000 */
[----:B0-----:R-:W-:Y:S05]  /*222e0*/  @!P6 BRA `(.L_x_642) ;  /* 0x0000000400b0e947 */ /* 0x001fea0003800000 */
[----:B------:R-:W2:Y:S04]  /*222f0*/  LDL R6, [R1+0x14] ;  /* 0x0000140001067983 */ /* 0x000ea80000100800 */
[----:B------:R-:W3:Y:S01]  /*22300*/  LDL R5, [R1+0x20] ;  /* 0x0000200001057983 */ /* 0x000ee20000100800 */
[----:B------:R-:W0:Y:S01]  /*22310*/  S2R R4, SR_TID.X ;  /* 0x0000000000047919 */ /* 0x000e220000002100 */
[----:B------:R-:W-:Y:S01]  /*22320*/  BSSY B2, `(.L_x_643) ;  /* 0x0000007000027945 */ /* 0x000fe20003800000 */
[----:B0-----:R-:W-:-:S04]  /*22330*/  LOP3.LUT R4, R4, 0x7f, RZ, 0xc0, !PT ;  /* 0x0000007f04047812 */ /* 0x001fc800078ec0ff */
[----:B------:R-:W-:Y:S02]  /*22340*/  ISETP.NE.AND P2, PT, R4, RZ, PT ;  /* 0x000000ff0400720c */ /* 0x000fe40003f45270 */
[----:B--2---:R-:W-:Y:S02]  /*22350*/  LEA R7, R6, R11, 0x3 ;  /* 0x0000000b06077211 */ /* 0x004fe400078e18ff */
[----:B---3--:R-:W-:-:S04]  /*22360*/  SHF.L.U32 R6, R5, 0x1f, RZ ;  /* 0x0000001f05067819 */ /* 0x008fc800000006ff */
[----:B------:R-:W0:Y:S02]  /*22370*/  SYNCS.PHASECHK.TRANS64.TRYWAIT P1, [R7+URZ+0x298a0], R6 ;  /* 0x0298a006070075a7 */ /* 0x000e24000802017f */
[----:B0-----:R-:W-:Y:S05]  /*22380*/  @!P1 BRA `(.L_x_644) ;  /* 0x0000006000649947 */ /* 0x001fea0003800000 */
.L_x_810:
[----:B------:R-:W-:Y:S05]  /*22390*/  BSYNC B2 ;  /* 0x0000000000027941 */ /* 0x000fea0003800000 */
.L_x_643:
[----:B------:R-:W-:Y:S04]  /*223a0*/  BSSY B2, `(.L_x_645) ;  /* 0x0000009000027945 */ /* 0x000fe80003800000 */
[----:B------:R-:W-:Y:S05]  /*223b0*/  @P2 BRA `(.L_x_646) ;  /* 0x00000000001c2947 */ /* 0x000fea0003800000 */
[----:B------:R-:W1:Y:S02]  /*223c0*/  S2R R4, SR_TID.X ;  /* 0x0000000000047919 */ /* 0x000e640000002100 */
[----:B-1----:R-:W-:Y:S01]  /*223d0*/  LOP3.LUT R5, R4, 0x1f, RZ, 0xc0, !PT ;  /* 0x0000001f04057812 */ /* 0x002fe200078ec0ff */
[----:B------:R-:W-:-:S03]  /*223e0*/  IMAD.MOV.U32 R4, RZ, RZ, 0x7800 ;  /* 0x00007800ff047424 */ /* 0x000fc600078e00ff */
[----:B------:R-:W-:Y:S01]  /*223f0*/  ISETP.NE.AND P1, PT, R5, RZ, PT ;  /* 0x000000ff0500720c */ /* 0x000fe20003f25270 */
[----:B------:R1:W-:-:S12]  /*22400*/  SYNCS.ARRIVE.TRANS64 RZ, [R7+URZ+0x29890], R4 ;  /* 0x0298900407ff79a7 */ /* 0x0003d8000800003f */
[----:B-1----:R-:W-:Y:S05]  /*22410*/  @!P1 BRA `(.L_x_646) ;  /* 0x0000000000049947 */ /* 0x002fea0003800000 */
[----:B------:R-:W-:Y:S01]  /*22420*/  BPT.TRAP 0x1 ;  /* 0x000000040000795c */ /* 0x000fe20000300000 */
.L_x_646:
[----:B------:R-:W-:Y:S05]  /*22430*/  BSYNC B2 ;  /* 0x0000000000027941 */ /* 0x000fea0003800000 */
.L_x_645:
[----:B------:R-:W2:Y:S01]  /*22440*/  LDL R4, [R1+0x14] ;  /* 0x0000140001047983 */ /* 0x000ea20000100800 */
[----:B------:R-:W-:Y:S01]  /*22450*/  IMAD.MOV.U32 R12, RZ, RZ, RZ ;  /* 0x000000ffff0c7224 */ /* 0x000fe200078e00ff */
[----:B------:R-:W-:Y:S01]  /*22460*/  UIADD3 UR4, UP0, UR40, 0x570, URZ ;  /* 0x0000057028047890 */ /* 0x000fe2000ff1e03f */
[----:B------:R-:W-:Y:S01]  /*22470*/  PLOP3.LUT P1, PT, PT, PT, PT, 0x80, 0x0 ;  /* 0x000000000000781c */ /* 0x000fe20003f2f070 */
[----:B------:R-:W-:Y:S01]  /*22480*/  UMOV UR6, 0x0 ;  /* 0x0000000000067882 */ /* 0x000fe20000000000 */
[----:B------:R-:W-:Y:S01]  /*22490*/  UMOV UR7, 0x12f00000 ;  /* 0x12f0000000077882 */ /* 0x000fe20000000000 */
[----:B------:R-:W-:Y:S01]  /*224a0*/  R2UR UR10, R12 ;  /* 0x000000000c0a72ca */ /* 0x000fe200000e0000 */
[----:B------:R-:W-:Y:S01]  /*224b0*/  UIADD3.X UR5, URZ, UR41, URZ, UP0, !UPT ;  /* 0x000000293f057290 */ /* 0x000fe200087fe43f */
[----:B--2---:R-:W-:Y:S02]  /*224c0*/  IMAD R5, R4, 0x7800, R11 ;  /* 0x0000780004057824 */ /* 0x004fe400078e020b */
[----:B------:R-:W-:-:S03]  /*224d0*/  VIADD R4, R7, 0x29890 ;  /* 0x0002989007047836 */ /* 0x000fc60000000000 */
[----:B------:R-:W-:-:S08]  /*224e0*/  IADD3 R10, R5, 0x1a400, RZ ;  /* 0x0001a400050a7810 */ /* 0x000fd00007ffe0ff */
.L_x_647:
        /* <DEDUP_REMOVED lines=10> */
[----:B------:R-:W-:Y:S01]  /*22590*/  PLOP3.LUT P1, PT, PT, PT, PT, 0x80, 0x0 ;  /* 0x000000000000781c */ /* 0x000fe20003f2f070 */
[----:B------:R-:W-:Y:S01]  /*225a0*/  VIADD R10, R5, 0x1cc00 ;  /* 0x0001cc00050a7836 */ /* 0x000fe20000000000 */
[----:B------:R-:W-:Y:S01]  /*225b0*/  UMOV UR6, 0x0 ;  /* 0x0000000000067882 */ /* 0x000fe20000000000 */
[----:B------:R-:W-:Y:S01]  /*225c0*/  UMOV UR7, 0x12f00000 ;  /* 0x12f0000000077882 */ /* 0x000fe20000000000 */
[----:B------:R-:W-:-:S09]  /*225d0*/  UMOV UR10, 0x40 ;  /* 0x00000040000a7882 */ /* 0x000fd20000000000 */
.L_x_648:
        /* <DEDUP_REMOVED lines=15> */
.L_x_649:
        /* <DEDUP_REMOVED lines=10> */
[----:B------:R-:W1:Y:S01]  /*22770*/  SYNCS.PHASECHK.TRANS64.TRYWAIT P1, [R7+URZ+0x298c0], R6 ;  /* 0x0298c006070075a7 */ /* 0x000e62000802017f */
[----:B------:R-:W-:Y:S04]  /*22780*/  BSSY B2, `(.L_x_650) ;  /* 0x0000002000027945 */ /* 0x000fe80003800000 */
[----:B-1----:R-:W-:Y:S05]  /*22790*/  @!P1 BRA `(.L_x_651) ;  /* 0x0000005c00749947 */ /* 0x002fea0003800000 */
.L_x_811:
[----:B------:R-:W-:Y:S05]  /*227a0*/  BSYNC B2 ;  /* 0x0000000000027941 */ /* 0x000fea0003800000 */
.L_x_650:
[----:B------:R-:W-:Y:S01]  /*227b0*/  BSSY B2, `(.L_x_652) ;  /* 0x000000b000027945 */ /* 0x000fe20003800000 */
[----:B------:R-:W-:Y:S01]  /*227c0*/  IMAD.MOV.U32 R4, RZ, RZ, 0x0 ;  /* 0x00000000ff047424 */ /* 0x000fe200078e00ff */
[----:B------:R-:W-:Y:S02]  /*227d0*/  MOV R5, 0x12f00000 ;  /* 0x12f0000000057802 */ /* 0x000fe40000000f00 */
        /* <DEDUP_REMOVED lines=8> */
.L_x_653:
[----:B------:R-:W-:Y:S05]  /*22860*/  BSYNC B2 ;  /* 0x0000000000027941 */ /* 0x000fea0003800000 */
.L_x_652:
[----:B01----:R-:W2:Y:S01]  /*22870*/  LDL R6, [R1+0x14] ;  /* 0x0000140001067983 */ /* 0x003ea20000100800 */
[----:B------:R-:W-:Y:S01]  /*22880*/  R2UR UR10, R12 ;  /* 0x000000000c0a72ca */ /* 0x000fe200000e0000 */
[----:B------:R-:W-:Y:S01]  /*22890*/  UIADD3 UR4, UP0, UR40, 0x670, URZ ;  /* 0x0000067028047890 */ /* 0x000fe2000ff1e03f */
[----:B------:R-:W-:Y:S01]  /*228a0*/  R2UR UR7, R5 ;  /* 0x00000000050772ca */ /* 0x000fe200000e0000 */
[----:B------:R-:W-:Y:S01]  /*228b0*/  VIADD R7, R7, 0x298b0 ;  /* 0x000298b007077836 */ /* 0x000fe20000000000 */
[----:B------:R-:W-:Y:S01]  /*228c0*/  R2UR UR6, R4 ;  /* 0x00000000040672ca */ /* 0x000fe200000e0000 */
[----:B------:R-:W-:Y:S01]  /*228d0*/  UIADD3.X UR5, URZ, UR41, URZ, UP0, !UPT ;  /* 0x000000293f057290 */ /* 0x000fe200087fe43f */
[----:B------:R-:W-:Y:S01]  /*228e0*/  PLOP3.LUT P1, PT, PT, PT, PT, 0x80, 0x0 ;  /* 0x000000000000781c */ /* 0x000fe20003f2f070 */
[----:B--2---:R-:W-:-:S04]  /*228f0*/  IMAD R4, R6, 0x5000, R11 ;  /* 0x0000500006047824 */ /* 0x004fc800078e020b */
[----:B------:R-:W-:-:S08]  /*22900*/  VIADD R4, R4, 0xa400 ;  /* 0x0000a40004047836 */ /* 0x000fd00000000000 */
.L_x_654:
        /* <DEDUP_REMOVED lines=10> */
.L_x_642:
[----:B------:R-:W-:Y:S05]  /*229b0*/  BSYNC B1 ;  /* 0x0000000000017941 */ /* 0x000fea0003800000 */
.L_x_641:
[----:B------:R-:W2:Y:S04]  /*229c0*/  LDL.LU R5, [R1+0x14] ;  /* 0x0000140001057983 */ /* 0x000ea80000300800 */
[----:B------:R-:W3:Y:S01]  /*229d0*/  LDL.LU R6, [R1+0x20] ;  /* 0x0000200001067983 */ /* 0x000ee20000300800 */
[----:B------:R-:W-:Y:S02]  /*229e0*/  VIADD R9, R9, 0xffffffff ;  /* 0xffffffff09097836 */ /* 0x000fe40000000000 */
[----:B------:R-:W-:-:S03]  /*229f0*/  VIADD R8, R8, 0xffffff60 ;  /* 0xffffff6008087836 */ /* 0x000fc60000000000 */
[----:B------:R-:W-:Y:S02]  /*22a00*/  ISETP.GT.AND P2, PT, R9, R3, PT ;  /* 0x000000030900720c */ /* 0x000fe40003f44270 */
[----:B--2---:R-:W-:-:S04]  /*22a10*/  IADD3 R4, R5, 0x1, RZ ;  /* 0x0000000105047810 */ /* 0x004fc80007ffe0ff */
[----:B------:R-:W-:-:S04]  /*22a20*/  ISETP.NE.AND P1, PT, R4, 0x2, PT ;  /* 0x000000020400780c */ /* 0x000fc80003f25270 */
[----:B------:R-:W-:Y:S02]  /*22a30*/  SEL R5, RZ, 0x1, P1 ;  /* 0x00000001ff057807 */ /* 0x000fe40000800000 */
[----:B------:R-:W-:Y:S02]  /*22a40*/  SEL R4, R4, RZ, P1 ;  /* 0x000000ff04047207 */ /* 0x000fe40000800000 */
[----:B---3--:R-:W-:-:S03]  /*22a50*/  LOP3.LUT R6, R6, R5, RZ, 0x3c, !PT ;  /* 0x0000000506067212 */ /* 0x008fc600078e3cff */
[----:B------:R0:W-:Y:S04]  /*22a60*/  STL [R1+0x14], R4 ;  /* 0x0000140401007387 */ /* 0x0001e80000100800 */
[----:B------:R0:W-:Y:S01]  /*22a70*/  STL [R1+0x20], R6 ;  /* 0x0000200601007387 */ /* 0x0001e20000100800 */
[----:B------:R-:W-:Y:S05]  /*22a80*/  @P2 BRA `(.L_x_655) ;  /* 0xfffffff8000c2947 */ /* 0x000fea000383ffff */
.L_x_621:
[----:B------:R-:W-:Y:S05]  /*22a90*/  BSYNC B0 ;  /* 0x0000000000007941 */ /* 0x000fea0003800000 */
.L_x_620:
[----:B------:R-:W-:Y:S05]  /*22aa0*/  @!P0 WARPSYNC.ALL ;  /* 0x0000000000008948 */ /* 0x000fea0003800000 */
[----:B------:R-:W-:Y:S01]  /*22ab0*/  @!P0 BAR.SYNC.DEFER_BLOCKING 0xc, 0x180 ;  /* 0x0306000000008b1d */ /* 0x000fe20000010000 */
[----:B------:R-:W-:-:S05]  /*22ac0*/  ISETP.GT.AND P0, PT, R19, RZ, PT ;  /* 0x000000ff1300720c */ /* 0x000fca0003f04270 */
[----:B------:R-:W-:Y:S08]  /*22ad0*/  BSSY B6, `(.L_x_656) ;  /* 0x00002fe000067945 */ /* 0x000ff00003800000 */
[----:B------:R-:W-:Y:S05]  /*22ae0*/  @P0 BRA `(.L_x_657) ;  /* 0x0000000000480947 */ /* 0x000fea0003800000 */
[----:B0-----:R-:W0:Y:S02]  /*22af0*/  S2R R4, SR_TID.X ;  /* 0x0000000000047919 */ /* 0x001e240000002100 */
        /* <DEDUP_REMOVED lines=15> */
[----:B------:R1:W-:Y:S01]  /*22bf0*/  STL [R1], R0 ;  /* 0x0000000001007387 */ /* 0x0003e20000100800 */
[----:B------:R-:W-:Y:S05]  /*22c00*/  BRA `(.L_x_658) ;  /* 0x0000002c00a87947 */ /* 0x000fea0003800000 */
.L_x_657:
[----:B------:R-:W1:Y:S01]  /*22c10*/  S2R R0, SR_CgaCtaId ;  /* 0x0000000000007919 */ /* 0x000e620000008800 */
[----:B------:R-:W-:-:S04]  /*22c20*/  MOV R2, 0x400 ;  /* 0x0000040000027802 */ /* 0x000fc80000000f00 */
[----:B-1----:R-:W-:-:S05]  /*22c30*/  LEA R3, R0, R2, 0x18 ;  /* 0x0000000200037211 */ /* 0x002fca00078ec0ff */
[----:B------:R1:W-:Y:S01]  /*22c40*/  STL [R1+0x3c], R3 ;  /* 0x00003c0301007387 */ /* 0x0003e20000100800 */
[----:B------:R-:W-:-:S05]  /*22c50*/  VIADD R0, R3, 0x1a400 ;  /* 0x0001a40003007836 */ /* 0x000fca0000000000 */
[----:B------:R-:W-:-:S13]  /*22c60*/  LOP3.LUT P0, RZ, R0, 0x1bf, RZ, 0xc0, !PT ;  /* 0x000001bf00ff7812 */ /* 0x000fda000780c0ff */
[----:B-1----:R-:W-:Y:S05]  /*22c70*/  @!P0 BRA `(.L_x_659) ;  /* 0x0000000000408947 */ /* 0x002fea0003800000 */
[----:B------:R-:W-:Y:S01]  /*22c80*/  MOV R2, 0x0 ;  /* 0x0000000000027802 */ /* 0x000fe20000000f00 */
[----:B------:R-:W-:Y:S01]  /*22c90*/  ULDC.64 UR6, c[0x4][0xa0] ;  /* 0x0100280000067ab9 */ /* 0x000fe20000000a00 */
[----:B------:R-:W-:Y:S01]  /*22ca0*/  ULDC.64 UR8, c[0x4][0xa8] ;  /* 0x01002a0000087ab9 */ /* 0x000fe20000000a00 */
[----:B------:R-:W-:Y:S01]  /*22cb0*/  ULDC.64 UR4, c[0x4][0x8] ;  /* 0x0100020000047ab9 */ /* 0x000fe20000000a00 */
[----:B0-----:R-:W-:Y:S01]  /*22cc0*/  MOV R4, UR6 ;  /* 0x0000000600047c02 */ /* 0x001fe20008000f00 */
[----:B------:R-:W-:Y:S01]  /*22cd0*/  IMAD.U32 R5, RZ, RZ, UR7 ;  /* 0x00000007ff057e24 */ /* 0x000fe2000f8e00ff */
[----:B------:R-:W0:Y:S01]  /*22ce0*/  LDC.64 R2, c[0x4][R2] ;  /* 0x0100000002027b82 */ /* 0x000e220000000a00 */
[----:B------:R-:W-:Y:S01]  /*22cf0*/  IMAD.U32 R6, RZ, RZ, UR8 ;  /* 0x00000008ff067e24 */ /* 0x000fe2000f8e00ff */
[----:B------:R-:W-:Y:S01]  /*22d00*/  MOV R10, UR4 ;  /* 0x00000004000a7c02 */ /* 0x000fe20008000f00 */
[----:B------:R-:W-:Y:S01]  /*22d10*/  IMAD.U32 R7, RZ, RZ, UR9 ;  /* 0x00000009ff077e24 */ /* 0x000fe2000f8e00ff */
[----:B------:R-:W-:Y:S01]  /*22d20*/  MOV R13, RZ ;  /* 0x000000ff000d7202 */ /* 0x000fe20000000f00 */
[----:B------:R-:W-:-:S02]  /*22d30*/  IMAD.U32 R11, RZ, RZ, UR5 ;  /* 0x00000005ff0b7e24 */ /* 0x000fc4000f8e00ff */
[----:B------:R-:W-:Y:S02]  /*22d40*/  IMAD.MOV.U32 R8, RZ, RZ, 0x70 ;  /* 0x00000070ff087424 */ /* 0x000fe400078e00ff */
[----:B------:R-:W-:-:S07]  /*22d50*/  IMAD.MOV.U32 R12, RZ, RZ, 0x1 ;  /* 0x00000001ff0c7424 */ /* 0x000fce00078e00ff */
[----:B------:R-:W-:-:S07]  /*22d60*/  LEPC R20, `(.L_x_659) ;  /* 0x000000001014794e */ /* 0x000fce0000000000 */
[----:B0-----:R-:W-:Y:S05]  /*22d70*/  CALL.ABS.NOINC R2 ;  /* 0x0000000002007343 */ /* 0x001fea0003c00000 */
.L_x_659:
[----:B------:R-:W2:Y:S01]  /*22d80*/  LDL.LU R2, [R1+0x18] ;  /* 0x0000180001027983 */ /* 0x000ea20000300800 */
[----:B------:R-:W-:Y:S01]  /*22d90*/  MOV R0, 0x400 ;  /* 0x0000040000007802 */ /* 0x000fe20000000f00 */
[----:B------:R-:W1:Y:S03]  /*22da0*/  S2R R15, SR_CgaCtaId ;  /* 0x00000000000f7919 */ /* 0x000e660000008800 */
[----:B-1----:R-:W-:-:S05]  /*22db0*/  LEA R0, R15, R0, 0x18 ;  /* 0x000000000f007211 */ /* 0x002fca00078ec0ff */
[----:B------:R-:W-:-:S05]  /*22dc0*/  VIADD R0, R0, 0xa400 ;  /* 0x0000a40000007836 */ /* 0x000fca0000000000 */
[----:B------:R-:W-:Y:S01]  /*22dd0*/  LOP3.LUT P0, RZ, R0, 0x3ff, RZ, 0xc0, !PT ;  /* 0x000003ff00ff7812 */ /* 0x000fe2000780c0ff */
[----:B------:R1:W-:Y:S01]  /*22de0*/  STL [R1+0x24], R0 ;  /* 0x0000240001007387 */ /* 0x0003e20000100800 */
[----:B--2---:R-:W-:-:S11]  /*22df0*/  LOP3.LUT R2, R2, 0xfffffffe, RZ, 0xc0, !PT ;  /* 0xfffffffe02027812 */ /* 0x004fd600078ec0ff */
[----:B------:R-:W-:-:S05]  /*22e00*/  @P0 LOP3.LUT R2, R2, 0x1, RZ, 0xfc, !PT ;  /* 0x0000000102020812 */ /* 0x000fca00078efcff */
[----:B------:R1:W-:Y:S01]  /*22e10*/  STL [R1+0x18], R2 ;  /* 0x0000180201007387 */ /* 0x0003e20000100800 */
[----:B------:R-:W-:Y:S05]  /*22e20*/  @!P0 BRA `(.L_x_660) ;  /* 0x0000000000408947 */ /* 0x000fea0003800000 */
[----:B-1----:R-:W-:Y:S01]  /*22e30*/  MOV R2, 0x0 ;  /* 0x0000000000027802 */ /* 0x002fe20000000f00 */
[----:B------:R-:W-:Y:S01]  /*22e40*/  ULDC.64 UR6, c[0x4][0xa0] ;  /* 0x0100280000067ab9 */ /* 0x000fe20000000a00 */
[----:B------:R-:W-:Y:S01]  /*22e50*/  ULDC.64 UR8, c[0x4][0xa8] ;  /* 0x01002a0000087ab9 */ /* 0x000fe20000000a00 */
[----:B------:R-:W-:Y:S01]  /*22e60*/  ULDC.64 UR4, c[0x4][0x10] ;  /* 0x0100040000047ab9 */ /* 0x000fe20000000a00 */
[----:B0-----:R-:W-:Y:S01]  /*22e70*/  IMAD.U32 R4, RZ, RZ, UR6 ;  /* 0x00000006ff047e24 */ /* 0x001fe2000f8e00ff */
[----:B------:R-:W-:Y:S01]  /*22e80*/  MOV R6, UR8 ;  /* 0x0000000800067c02 */ /* 0x000fe20008000f00 */
[----:B------:R-:W0:Y:S01]  /*22e90*/  LDC.64 R2, c[0x4][R2] ;  /* 0x0100000002027b82 */ /* 0x000e220000000a00 */
[----:B------:R-:W-:Y:S01]  /*22ea0*/  IMAD.U32 R5, RZ, RZ, UR7 ;  /* 0x00000007ff057e24 */ /* 0x000fe2000f8e00ff */
[----:B------:R-:W-:Y:S01]  /*22eb0*/  MOV R8, 0x70 ;  /* 0x0000007000087802 */ /* 0x000fe20000000f00 */
[----:B------:R-:W-:Y:S02]  /*22ec0*/  IMAD.U32 R7, RZ, RZ, UR9 ;  /* 0x00000009ff077e24 */ /* 0x000fe4000f8e00ff */
[----:B------:R-:W-:-:S02]  /*22ed0*/  IMAD.U32 R10, RZ, RZ, UR4 ;  /* 0x00000004ff0a7e24 */ /* 0x000fc4000f8e00ff */
[----:B------:R-:W-:Y:S02]  /*22ee0*/  IMAD.U32 R11, RZ, RZ, UR5 ;  /* 0x00000005ff0b7e24 */ /* 0x000fe4000f8e00ff */
[----:B------:R-:W-:Y:S02]  /*22ef0*/  IMAD.MOV.U32 R12, RZ, RZ, 0x1 ;  /* 0x00000001ff0c7424 */ /* 0x000fe400078e00ff */
[----:B------:R-:W-:-:S07]  /*22f00*/  IMAD.MOV.U32 R13, RZ, RZ, RZ ;  /* 0x000000ffff0d7224 */ /* 0x000fce00078e00ff */
[----:B------:R-:W-:-:S07]  /*22f10*/  LEPC R20, `(.L_x_660) ;  /* 0x000000001014794e */ /* 0x000fce0000000000 */
[----:B0-----:R-:W-:Y:S05]  /*22f20*/  CALL.ABS.NOINC R2 ;  /* 0x0000000002007343 */ /* 0x001fea0003c00000 */
.L_x_660:
[----:B-1----:R-:W2:Y:S02]  /*22f30*/  LDL R2, [R1+0x3c] ;  /* 0x00003c0001027983 */ /* 0x002ea40000100800 */
[----:B--2---:R-:W-:-:S05]  /*22f40*/  VIADD R0, R2, 0x400 ;  /* 0x0000040002007836 */ /* 0x004fca0000000000 */
[----:B------:R-:W-:-:S13]  /*22f50*/  LOP3.LUT P0, RZ, R0, 0x9f, RZ, 0xc0, !PT ;  /* 0x0000009f00ff7812 */ /* 0x000fda000780c0ff */
[----:B------:R-:W-:Y:S05]  /*22f60*/  @!P0 BRA `(.L_x_661) ;  /* 0x0000000000408947 */ /* 0x000fea0003800000 */
        /* <DEDUP_REMOVED lines=16> */
.L_x_661:
[----:B------:R-:W2:Y:S02]  /*23070*/  LDL.LU R2, [R1+0x24] ;  /* 0x0000240001027983 */ /* 0x000ea40000300800 */
[----:B--2---:R-:W-:-:S13]  /*23080*/  LOP3.LUT P6, RZ, R2, 0x3ff, RZ, 0xc0, !PT ;  /* 0x000003ff02ff7812 */ /* 0x004fda00078cc0ff */
[----:B------:R-:W-:Y:S05]  /*23090*/  @!P6 BRA `(.L_x_662) ;  /* 0x000000000040e947 */ /* 0x000fea0003800000 */
[----:B------:R-:W-:Y:S01]  /*230a0*/  MOV R2, 0x0 ;  /* 0x0000000000027802 */ /* 0x000fe20000000f00 */
        /* <DEDUP_REMOVED lines=15> */
.L_x_662:
[----:B------:R-:W-:Y:S01]  /*231a0*/  ULDC.64 UR4, c[0x0][0x9f8] ;  /* 0x00027e0000047ab9 */ /* 0x000fe20000000a00 */
[----:B0-----:R-:W2:Y:S01]  /*231b0*/  LDL.LU R4, [R1+0x28] ;  /* 0x0000280001047983 */ /* 0x001ea20000300800 */
[----:B------:R-:W-:-:S03]  /*231c0*/  ISETP.NE.U32.AND P0, PT, RZ, UR4, PT ;  /* 0x00000004ff007c0c */ /* 0x000fc6000bf05070 */
[----:B------:R-:W2:Y:S01]  /*231d0*/  LDL.LU R0, [R1+0x4] ;  /* 0x0000040001007983 */ /* 0x000ea20000300800 */
[----:B------:R-:W-:Y:S01]  /*231e0*/  ISETP.NE.AND.EX P0, PT, RZ, UR5, PT, P0 ;  /* 0x00000005ff007c0c */ /* 0x000fe2000bf05300 */
[----:B------:R-:W-:Y:S02]  /*231f0*/  IMAD.MOV.U32 R5, RZ, RZ, R16 ;  /* 0x000000ffff057224 */ /* 0x000fe400078e0010 */
[----:B------:R-:W3:Y:S10]  /*23200*/  LDL R6, [R1+0x8] ;  /* 0x0000080001067983 */ /* 0x000ef40000100800 */
[----:B------:R-:W-:-:S04]  /*23210*/  @P0 IADD3 R2, P1, R17, UR4, RZ ;  /* 0x0000000411020c10 */ /* 0x000fc8000ff3e0ff */
[----:B------:R-:W-:Y:S01]  /*23220*/  @P0 IADD3.X R3, R18, UR5, RZ, P1, !PT ;  /* 0x0000000512030c10 */ /* 0x000fe20008ffe4ff */
[----:B------:R-:W-:-:S04]  /*23230*/  ULDC.64 UR4, c[0x0][0xa00] ;  /* 0x0002800000047ab9 */ /* 0x000fc80000000a00 */
[----:B------:R-:W4:Y:S01]  /*23240*/  @P0 LDG.E R5, desc[UR54][R2.64] ;  /* 0x0000003602050981 */ /* 0x000f22000c1e1900 */
[----:B--2---:R-:W-:Y:S02]  /*23250*/  IMAD R4, R0, 0x80, R4 ;  /* 0x0000008000047824 */ /* 0x004fe400078e0204 */
[----:B------:R-:W0:Y:S01]  /*23260*/  LDC R0, c[0x0][0x428] ;  /* 0x00010a00ff007b82 */ /* 0x000e220000000800 */
[----:B----4-:R1:W-:Y:S01]  /*23270*/  STL [R1+0x24], R5 ;  /* 0x0000240501007387 */ /* 0x0103e20000100800 */
[----:B0-----:R-:W-:Y:S02]  /*23280*/  ISETP.NE.AND P0, PT, R0, 0x1, PT ;  /* 0x000000010000780c */ /* 0x001fe40003f05270 */
[----:B---3--:R-:W-:Y:S01]  /*23290*/  MOV R0, R6 ;  /* 0x0000000600007202 */ /* 0x008fe20000000f00 */
[----:B-1----:R-:W0:Y:S10]  /*232a0*/  S2R R5, SR_TID.X ;  /* 0x0000000000057919 */ /* 0x002e340000002100 */
[----:B------:R-:W1:Y:S08]  /*232b0*/  @P0 LDC R2, c[0x0][0x42c] ;  /* 0x00010b00ff020b82 */ /* 0x000e700000000800 */
[----:B------:R-:W2:Y:S01]  /*232c0*/  @P0 LDC R3, c[0x0][0x430] ;  /* 0x00010c00ff030b82 */ /* 0x000ea20000000800 */
[----:B-1----:R-:W-:Y:S01]  /*232d0*/  @P0 IMAD.HI.U32 R2, R6, R2, RZ ;  /* 0x0000000206020227 */ /* 0x002fe200078e00ff */
[----:B0-----:R-:W-:-:S04]  /*232e0*/  LOP3.LUT R5, R5, 0x7f, RZ, 0xc0, !PT ;  /* 0x0000007f05057812 */ /* 0x001fc800078ec0ff */
[----:B------:R-:W-:Y:S02]  /*232f0*/  ISETP.NE.AND P1, PT, R5, RZ, PT ;  /* 0x000000ff0500720c */ /* 0x000fe40003f25270 */
[----:B--2---:R-:W-:Y:S02]  /*23300*/  @P0 SHF.R.U32.HI R0, RZ, R3, R2 ;  /* 0x00000003ff000219 */ /* 0x004fe40000011602 */
[----:B------:R-:W-:Y:S02]  /*23310*/  ISETP.NE.U32.AND P0, PT, RZ, UR4, PT ;  /* 0x00000004ff007c0c */ /* 0x000fe4000bf05070 */
[----:B------:R-:W-:Y:S02]  /*23320*/  PLOP3.LUT P3, PT, P1, PT, PT, 0x8, 0x0 ;  /* 0x000000000000781c */ /* 0x000fe40000f6e170 */
[----:B------:R-:W-:-:S04]  /*23330*/  ISETP.NE.AND.EX P2, PT, RZ, UR5, PT, P0 ;  /* 0x00000005ff007c0c */ /* 0x000fc8000bf45300 */
[----:B------:R-:W-:Y:S01]  /*23340*/  SEL R3, R16, RZ, !P2 ;  /* 0x000000ff10037207 */ /* 0x000fe20005000000 */
[----:B------:R-:W-:-:S05]  /*23350*/  VOTEU.ALL UP1, P1 ;  /* 0x00000000003f7886 */ /* 0x000fca0000820000 */
[----:B------:R-:W-:-:S04]  /*23360*/  @!UP1 UIADD3 UR8, UP0, UR40, 0x270, URZ ;  /* 0x0000027028089890 */ /* 0x000fc8000ff1e03f */
[----:B------:R-:W-:-:S03]  /*23370*/  @!UP1 UIADD3.X UR9, URZ, UR41, URZ, UP0, !UPT ;  /* 0x000000293f099290 */ /* 0x000fc600087fe43f */
[----:B------:R-:W-:-:S09]  /*23380*/  VOTEU.ALL UP0, P1 ;  /* 0x00000000003f7886 */ /* 0x000fd20000800000 */
.L_x_663:
[----:B------:R-:W2:Y:S01]  /*23390*/  LDL R2, [R1+0x8] ;  /* 0x0000080001027983 */ /* 0x000ea20000100800 */
[----:B------:R-:W-:Y:S02]  /*233a0*/  PLOP3.LUT P0, PT, P0, P3, PT, 0xa2, 0x0 ;  /* 0x000000000000781c */ /* 0x000fe40000707472 */
[----:B------:R-:W-:Y:S01]  /*233b0*/  @P3 R2UR P0, UR7, R3 ;  /* 0x00000000030732ca */ /* 0x000fe20000000000 */
[----:B------:R-:W-:-:S07]  /*233c0*/  UMOV UR4, URZ ;  /* 0x0000003f00047c82 */ /* 0x000fce0008000000 */
[----:B------:R-:W-:Y:S02]  /*233d0*/  PLOP3.LUT P0, PT, P0, P3, PT, 0xa2, 0x0 ;  /* 0x000000000000781c */ /* 0x000fe40000707472 */
[----:B--2---:R-:W-:-:S08]  /*233e0*/  @P3 R2UR.OR P0, UR6, R2 ;  /* 0x00000000020632ca */ /* 0x004fd00000100000 */
[----:B------:R-:W-:Y:S02]  /*233f0*/  PLOP3.LUT P0, PT, P0, P3, PT, 0xa2, 0x0 ;  /* 0x000000000000781c */ /* 0x000fe40000707472 */
[----:B------:R-:W-:-:S08]  /*23400*/  @P3 R2UR.OR P0, UR5, R4 ;  /* 0x00000000040532ca */ /* 0x000fd00000100000 */
[----:B------:R-:W-:-:S05]  /*23410*/  @P3 PLOP3.LUT P3, PT, P0, PT, PT, 0x80, 0x0 ;  /* 0x000000000000381c */ /* 0x000fca000076f070 */
[----:B------:R0:W-:Y:S08]  /*23420*/  @!UP0 UTMAPF.L2.4D [UR4], [UR8] ;  /* 0x00000004080085b8 */ /* 0x0001f00008018000 */
[----:B0-----:R-:W-:Y:S05]  /*23430*/  @P3 BRA.U.ANY `(.L_x_663) ;  /* 0xfffffffd00d43947 */ /* 0x001fea000393ffff */
[----:B------:R-:W-:Y:S01]  /*23440*/  PLOP3.LUT P2, PT, P1, PT, PT, 0x8, 0x0 ;  /* 0x000000000000781c */ /* 0x000fe20000f4e170 */
[----:B------:R-:W-:Y:S01]  /*23450*/  VOTEU.ALL UP0, P1 ;  /* 0x00000000003f7886 */ /* 0x000fe20000800000 */
[----:B------:R-:W-:-:S11]  /*23460*/  UMOV UR4, 0x40 ;  /* 0x0000004000047882 */ /* 0x000fd60000000000 */
.L_x_664:
[----:B------:R-:W2:Y:S01]  /*23470*/  LDL R2, [R1+0x8] ;  /* 0x0000080001027983 */ /* 0x000ea20000100800 */
[----:B------:R-:W-:Y:S02]  /*23480*/  PLOP3.LUT P0, PT, P0, P2, PT, 0xa2, 0x0 ;  /* 0x000000000000781c */ /* 0x000fe40000705472 */
[----:B------:R-:W-:-:S08]  /*23490*/  @P2 R2UR P0, UR7, R3 ;  /* 0x00000000030722ca */ /* 0x000fd00000000000 */
        /* <DEDUP_REMOVED lines=10> */
.L_x_665:
        /* <DEDUP_REMOVED lines=10> */
[----:B------:R-:W2:Y:S01]  /*235e0*/  LDL R16, [R1+0x24] ;  /* 0x0000240001107983 */ /* 0x000ea20000100800 */
[----:B------:R-:W0:Y:S01]  /*235f0*/  LDC.64 R6, c[0x0][0x3f8] ;  /* 0x0000fe00ff067b82 */ /* 0x000e220000000a00 */
[----:B------:R-:W-:Y:S02]  /*23600*/  ULDC.64 UR4, c[0x0][0xa08] ;  /* 0x0002820000047ab9 */ /* 0x000fe40000000a00 */
[----:B0-----:R-:W-:Y:S01]  /*23610*/  LOP3.LUT P0, RZ, R6, UR4, RZ, 0xfc, !PT ;  /* 0x0000000406ff7c12 */ /* 0x001fe2000f80fcff */
[----:B------:R-:W-:-:S03]  /*23620*/  UMOV UR4, 0xffffffff ;  /* 0xffffffff00047882 */ /* 0x000fc60000000000 */
[----:B------:R-:W-:Y:S02]  /*23630*/  LOP3.LUT P0, RZ, R7, UR5, RZ, 0xfc, P0 ;  /* 0x0000000507ff7c12 */ /* 0x000fe4000800fcff */
[----:B--2---:R-:W-:Y:S02]  /*23640*/  SHF.R.S32.HI R17, RZ, 0x1f, R16 ;  /* 0x0000001fff117819 */ /* 0x004fe40000011410 */
[----:B------:R-:W-:-:S03]  /*23650*/  SEL R2, R16, RZ, !P0 ;  /* 0x000000ff10027207 */ /* 0x000fc60004000000 */
[----:B------:R0:W-:Y:S01]  /*23660*/  STL [R1+0x28], R17 ;  /* 0x0000281101007387 */ /* 0x0001e20000100800 */
[----:B------:R-:W-:Y:S05]  /*23670*/  BRA.DIV UR4, `(.L_x_666) ;  /* 0x0000004e04d07947 */ /* 0x000fea000b800000 */
[----:B------:R-:W1:Y:S02]  /*23680*/  S2R R5, SR_TID.X ;  /* 0x0000000000057919 */ /* 0x000e640000002100 */
[----:B-1----:R-:W-:-:S04]  /*23690*/  SHF.R.U32.HI R5, RZ, 0x5, R5 ;  /* 0x00000005ff057819 */ /* 0x002fc80000011605 */
[----:B------:R-:W-:-:S05]  /*236a0*/  LOP3.LUT R5, R5, 0x3, RZ, 0xc0, !PT ;  /* 0x0000000305057812 */ /* 0x000fca00078ec0ff */
[----:B------:R1:W2:Y:S02]  /*236b0*/  SHFL.IDX PT, R14, R5, RZ, 0x1f ;  /* 0x00001fff050e7589 */ /* 0x0002a400000e0000 */
.L_x_814:
[----:B--2---:R-:W-:Y:S02]  /*236c0*/  ISETP.NE.AND P0, PT, R14, RZ, PT ;  /* 0x000000ff0e00720c */ /* 0x004fe40003f05270 */
[----:B------:R-:W-:-:S11]  /*236d0*/  PLOP3.LUT P6, PT, PT, PT, PT, 0x8, 0x0 ;  /* 0x000000000000781c */ /* 0x000fd60003fce170 */
[----:B------:R-:W-:Y:S05]  /*236e0*/  @P0 BRA `(.L_x_667) ;  /* 0x0000000800480947 */ /* 0x000fea0003800000 */
[----:B------:R-:W-:-:S03]  /*236f0*/  UMOV UR4, 0xffffffff ;  /* 0xffffffff00047882 */ /* 0x000fc60000000000 */
[----:B------:R-:W-:Y:S05]  /*23700*/  BRA.DIV UR4, `(.L_x_668) ;  /* 0x0000004e04e07947 */ /* 0x000fea000b800000 */
[----:B------:R-:W-:-:S13]  /*23710*/  ELECT P6, URZ, PT ;  /* 0x00000000003f782f */ /* 0x000fda00038c0000 */
.L_x_817:
[----:B------:R-:W-:Y:S05]  /*23720*/  @!P6 BRA `(.L_x_669) ;  /* 0x00000004009ce947 */ /* 0x000fea0003800000 */
[----:B-1----:R-:W2:Y:S01]  /*23730*/  LDL R5, [R1+0x40] ;  /* 0x0000400001057983 */ /* 0x002ea20000100800 */
[----:B------:R-:W-:-:S04]  /*23740*/  ISETP.NE.U32.AND P0, PT, R6, RZ, PT ;  /* 0x000000ff0600720c */ /* 0x000fc80003f05070 */
[----:B------:R-:W-:Y:S01]  /*23750*/  ISETP.NE.AND.EX P0, PT, R7, RZ, PT, P0 ;  /* 0x000000ff0700720c */ /* 0x000fe20003f05300 */
[----:B--2---:R-:W-:-:S12]  /*23760*/  VIADD R5, R5, 0xffffffff ;  /* 0xffffffff05057836 */ /* 0x004fd80000000000 */
[----:B------:R-:W-:Y:S05]  /*23770*/  @!P0 BRA `(.L_x_670) ;  /* 0x0000000000488947 */ /* 0x000fea0003800000 */
[----:B------:R-:W1:Y:S01]  /*23780*/  LDC R10, c[0x0][0x41c] ;  /* 0x00010700ff0a7b82 */ /* 0x000e620000000800 */
[----:B------:R-:W-:Y:S01]  /*23790*/  IMAD.MOV.U32 R2, RZ, RZ, R5 ;  /* 0x000000ffff027224 */ /* 0x000fe200078e0005 */
[----:B------:R-:W-:Y:S01]  /*237a0*/  ULDC.64 UR4, c[0x0][0x408] ;  /* 0x0001020000047ab9 */ /* 0x000fe20000000a00 */
[----:B-1----:R-:W-:-:S13]  /*237b0*/  ISETP.NE.AND P0, PT, R10, 0x1, PT ;  /* 0x000000010a00780c */ /* 0x002fda0003f05270 */
[----:B------:R-:W1:Y:S02]  /*237c0*/  @P0 LDC.64 R8, c[0x0][0x420] ;  /* 0x00010800ff080b82 */ /* 0x000e640000000a00 */
[----:B-1----:R-:W-:-:S05]  /*237d0*/  @P0 IMAD.HI.U32 R8, R5, R8, RZ ;  /* 0x0000000805080227 */ /* 0x002fca00078e00ff */
[----:B------:R-:W-:-:S04]  /*237e0*/  @P0 SHF.R.U32.HI R2, RZ, R9, R8 ;  /* 0x00000009ff020219 */ /* 0x000fc80000011608 */
[--C-:B------:R-:W-:Y:S01]  /*237f0*/  SHF.R.S32.HI R9, RZ, 0x1f, R2.reuse ;  /* 0x0000001fff097819 */ /* 0x100fe20000011402 */
[----:B------:R-:W-:-:S04]  /*23800*/  IMAD.MOV R8, RZ, RZ, -R2 ;  /* 0x000000ffff087224 */ /* 0x000fc800078e0a02 */
[----:B------:R-:W-:Y:S01]  /*23810*/  IMAD R5, R10, R8, R5 ;  /* 0x000000080a057224 */ /* 0x000fe200078e0205 */
[----:B------:R-:W-:Y:S01]  /*23820*/  MOV R8, R2 ;  /* 0x0000000200087202 */ /* 0x000fe20000000f00 */
[----:B------:R-:W-:-:S04]  /*23830*/  IMAD R10, R17, UR4, RZ ;  /* 0x00000004110a7c24 */ /* 0x000fc8000f8e02ff */
[----:B------:R-:W-:-:S04]  /*23840*/  IMAD.WIDE.U32 R8, R16, UR4, R8 ;  /* 0x0000000410087c25 */ /* 0x000fc8000f8e0008 */
[----:B------:R-:W-:Y:S01]  /*23850*/  IMAD R2, R16, UR5, R10 ;  /* 0x0000000510027c24 */ /* 0x000fe2000f8e020a */
[----:B------:R-:W-:-:S03]  /*23860*/  LEA R6, P0, R8, R6, 0x2 ;  /* 0x0000000608067211 */ /* 0x000fc600078010ff */
[----:B------:R-:W-:-:S05]  /*23870*/  IMAD.IADD R2, R9, 0x1, R2 ;  /* 0x0000000109027824 */ /* 0x000fca00078e0202 */
[----:B------:R-:W-:-:S05]  /*23880*/  LEA.HI.X R7, R8, R7, R2, 0x2, P0 ;  /* 0x0000000708077211 */ /* 0x000fca00000f1402 */
[----:B------:R1:W5:Y:S02]  /*23890*/  LDG.E R2, desc[UR54][R6.64] ;  /* 0x0000003606027981 */ /* 0x000364000c1e1900 */
.L_x_670:
[----:B-1----:R-:W2:Y:S01]  /*238a0*/  LDL R6, [R1+0x10] ;  /* 0x0000100001067983 */ /* 0x002ea20000100800 */
[----:B------:R-:W-:-:S03]  /*238b0*/  MOV R9, 0x400 ;  /* 0x0000040000097802 */ /* 0x000fc60000000f00 */
[----:B------:R-:W3:Y:S01]  /*238c0*/  LDL R7, [R1+0x1c] ;  /* 0x00001c0001077983 */ /* 0x000ee20000100800 */
[----:B------:R-:W1:Y:S01]  /*238d0*/  S2R R10, SR_CgaCtaId ;  /* 0x00000000000a7919 */ /* 0x000e620000008800 */
[----:B------:R-:W4:Y:S01]  /*238e0*/  S2R R8, SR_TID.X ;  /* 0x0000000000087919 */ /* 0x000f220000002100 */
[----:B-1----:R-:W-:Y:S02]  /*238f0*/  LEA R9, R10, R9, 0x18 ;  /* 0x000000090a097211 */ /* 0x002fe400078ec0ff */
[----:B----4-:R-:W-:-:S04]  /*23900*/  LOP3.LUT R8, R8, 0x7f, RZ, 0xc0, !PT ;  /* 0x0000007f08087812 */ /* 0x010fc800078ec0ff */
[----:B------:R-:W-:Y:S01]  /*23910*/  ISETP.NE.AND P0, PT, R8, RZ, PT ;  /* 0x000000ff0800720c */ /* 0x000fe20003f05270 */
[----:B--2---:R-:W-:Y:S01]  /*23920*/  IMAD R6, R6, 0x8, R9 ;  /* 0x0000000806067824 */ /* 0x004fe200078e0209 */
[----:B---3--:R-:W-:-:S04]  /*23930*/  SHF.L.U32 R7, R7, 0x1f, RZ ;  /* 0x0000001f07077819 */ /* 0x008fc800000006ff */
[----:B------:R-:W1:Y:S02]  /*23940*/  SYNCS.PHASECHK.TRANS64.TRYWAIT P2, [R6+URZ+0x29880], R7 ;  /* 0x02988007060075a7 */ /* 0x000e64000804017f */
[----:B-1----:R-:W-:Y:S05]  /*23950*/  @!P2 BRA `(.L_x_671) ;  /* 0x0000004c006ca947 */ /* 0x002fea0003800000 */
.L_x_818:
        /* <DEDUP_REMOVED lines=8> */
.L_x_672:
[----:B------:R-:W2:Y:S01]  /*239e0*/  LDL R8, [R1+0x10] ;  /* 0x0000100001087983 */ /* 0x000ea20000100800 */
[----:B------:R-:W-:-:S03]  /*239f0*/  MOV R10, 0x400 ;  /* 0x00000400000a7802 */ /* 0x000fc60000000f00 */
[----:B------:R-:W3:Y:S01]  /*23a00*/  LDL R9, [R1+0x2c] ;  /* 0x00002c0001097983 */ /* 0x000ee20000100800 */
[----:B------:R-:W4:Y:S01]  /*23a10*/  S2R R11, SR_CgaCtaId ;  /* 0x00000000000b7919 */ /* 0x000f220000008800 */
[----:B------:R-:W-:Y:S01]  /*23a20*/  R2UR UR9, R6 ;  /* 0x00000000060972ca */ /* 0x000fe200000e0000 */
[----:B------:R-:W-:Y:S01]  /*23a30*/  UIADD3 UR4, UP0, UR40, 0x470, URZ ;  /* 0x0000047028047890 */ /* 0x000fe2000ff1e03f */
[----:B------:R-:W-:Y:S02]  /*23a40*/  R2UR UR12, R0 ;  /* 0x00000000000c72ca */ /* 0x000fe400000e0000 */
[----:B-----5:R-:W-:Y:S01]  /*23a50*/  R2UR UR13, R2 ;  /* 0x00000000020d72ca */ /* 0x020fe200000e0000 */
[----:B------:R-:W-:Y:S01]  /*23a60*/  UIADD3.X UR5, URZ, UR41, URZ, UP0, !UPT ;  /* 0x000000293f057290 */ /* 0x000fe200087fe43f */
[----:B----4-:R-:W-:-:S07]  /*23a70*/  LEA R10, R11, R10, 0x18 ;  /* 0x0000000a0b0a7211 */ /* 0x010fce00078ec0ff */
[----:B------:R-:W-:Y:S01]  /*23a80*/  UIADD3 UR9, UR9, 0x29870, URZ ;  /* 0x0002987009097890 */ /* 0x000fe2000fffe03f */
[----:B------:R-:W-:Y:S01]  /*23a90*/  UMOV UR6, 0x0 ;  /* 0x0000000000067882 */ /* 0x000fe20000000000 */
[----:B------:R-:W-:Y:S01]  /*23aa0*/  UMOV UR7, 0x14f00000 ;  /* 0x14f0000000077882 */ /* 0x000fe20000000000 */
[----:B------:R-:W-:Y:S01]  /*23ab0*/  UMOV UR10, URZ ;  /* 0x0000003f000a7c82 */ /* 0x000fe20008000000 */
[----:B--2---:R-:W-:-:S05]  /*23ac0*/  IMAD R8, R8, 0x5000, R10 ;  /* 0x0000500008087824 */ /* 0x004fca00078e020a */
[----:B------:R-:W-:Y:S01]  /*23ad0*/  R2UR UR8, R8 ;  /* 0x00000000080872ca */ /* 0x000fe200000e0000 */
[----:B---3--:R-:W-:-:S05]  /*23ae0*/  IMAD R5, R5, 0xa0, R9 ;  /* 0x000000a005057824 */ /* 0x008fca00078e0209 */
[----:B------:R-:W-:-:S07]  /*23af0*/  R2UR UR11, R5 ;  /* 0x00000000050b72ca */ /* 0x000fce00000e0000 */
[----:B------:R-:W-:-:S09]  /*23b00*/  UIADD3 UR8, UR8, 0xa400, URZ ;  /* 0x0000a40008087890 */ /* 0x000fd2000fffe03f */
[----:B------:R2:W-:Y:S01]  /*23b10*/  UTMALDG.4D [UR8], [UR4], desc[UR6] ;  /* 0x00000608040075b4 */ /* 0x0005e20008019000 */
[----:B------:R-:W3:Y:S02]  /*23b20*/  SYNCS.PHASECHK.TRANS64.TRYWAIT P2, [R6+URZ+0x29840], R7 ;  /* 0x02984007060075a7 */ /* 0x000ee4000804017f */
[----:B--23--:R-:W-:Y:S05]  /*23b30*/  @!P2 BRA `(.L_x_673) ;  /* 0x0000004c0008a947 */ /* 0x00cfea0003800000 */
.L_x_819:
[----:B------:R-:W-:Y:S05]  /*23b40*/  @P0 BRA `(.L_x_674) ;  /* 0x00000000001c0947 */ /* 0x000fea0003800000 */
[----:B------:R-:W3:Y:S01]  /*23b50*/  S2R R8, SR_TID.X ;  /* 0x0000000000087919 */ /* 0x000ee20000002100 */
[----:B-12---:R-:W-:-:S04]  /*23b60*/  MOV R7, 0x7800 ;  /* 0x0000780000077802 */ /* 0x006fc80000000f00 */
[----:B------:R4:W-:Y:S01]  /*23b70*/  SYNCS.ARRIVE.TRANS64 RZ, [R6+URZ+0x29830], R7 ;  /* 0x0298300706ff79a7 */ /* 0x0009e2000800003f */
[----:B---3--:R-:W-:-:S04]  /*23b80*/  LOP3.LUT R8, R8, 0x1f, RZ, 0xc0, !PT ;  /* 0x0000001f08087812 */ /* 0x008fc800078ec0ff */
[----:B------:R-:W-:-:S13]  /*23b90*/  ISETP.NE.AND P0, PT, R8, RZ, PT ;  /* 0x000000ff0800720c */ /* 0x000fda0003f05270 */
[----:B----4-:R-:W-:Y:S05]  /*23ba0*/  @!P0 BRA `(.L_x_674) ;  /* 0x0000000000048947 */ /* 0x010fea0003800000 */
[----:B------:R-:W-:Y:S01]  /*23bb0*/  BPT.TRAP 0x1 ;  /* 0x000000040000795c */ /* 0x000fe20000300000 */
.L_x_674:
[----:B-12---:R-:W2:Y:S01]  /*23bc0*/  LDL R7, [R1+0x10] ;  /* 0x0000100001077983 */ /* 0x006ea20000100800 */
[----:B------:R-:W-:Y:S01]  /*23bd0*/  MOV R8, 0x400 ;  /* 0x0000040000087802 */ /* 0x000fe20000000f00 */
[----:B------:R-:W1:Y:S01]  /*23be0*/  S2R R9, SR_CgaCtaId ;  /* 0x0000000000097919 */ /* 0x000e620000008800 */
[----:B------:R-:W-:Y:S02]  /*23bf0*/  R2UR UR11, R5 ;  /* 0x00000000050b72ca */ /* 0x000fe400000e0000 */
[----:B------:R-:W-:Y:S01]  /*23c00*/  R2UR UR9, R6 ;  /* 0x00000000060972ca */ /* 0x000fe200000e0000 */
[----:B------:R-:W-:Y:S01]  /*23c10*/  UIADD3 UR4, UP0, UR40, 0x370, URZ ;  /* 0x0000037028047890 */ /* 0x000fe2000ff1e03f */
[----:B------:R-:W-:Y:S02]  /*23c20*/  R2UR UR12, R0 ;  /* 0x00000000000c72ca */ /* 0x000fe400000e0000 */
[----:B------:R-:W-:Y:S01]  /*23c30*/  R2UR UR13, R2 ;  /* 0x00000000020d72ca */ /* 0x000fe200000e0000 */
[----:B------:R-:W-:Y:S01]  /*23c40*/  UIADD3.X UR5, URZ, UR41, URZ, UP0, !UPT ;  /* 0x000000293f057290 */ /* 0x000fe200087fe43f */
[----:B-1----:R-:W-:-:S07]  /*23c50*/  LEA R8, R9, R8, 0x18 ;  /* 0x0000000809087211 */ /* 0x002fce00078ec0ff */
[----:B------:R-:W-:Y:S01]  /*23c60*/  UIADD3 UR9, UR9, 0x29830, URZ ;  /* 0x0002983009097890 */ /* 0x000fe2000fffe03f */
[----:B------:R-:W-:Y:S01]  /*23c70*/  UMOV UR10, URZ ;  /* 0x0000003f000a7c82 */ /* 0x000fe20008000000 */
[----:B------:R-:W-:Y:S01]  /*23c80*/  UMOV UR6, 0x0 ;  /* 0x0000000000067882 */ /* 0x000fe20000000000 */
[----:B------:R-:W-:Y:S01]  /*23c90*/  UMOV UR7, 0x14f00000 ;  /* 0x14f0000000077882 */ /* 0x000fe20000000000 */
[----:B------:R-:W-:Y:S01]  /*23ca0*/  UMOV UR17, 0x40 ;  /* 0x0000004000117882 */ /* 0x000fe20000000000 */
[----:B--2---:R-:W-:-:S05]  /*23cb0*/  IMAD R5, R7, 0x7800, R8 ;  /* 0x0000780007057824 */ /* 0x004fca00078e0208 */
[----:B------:R-:W-:-:S13]  /*23cc0*/  R2UR UR8, R5 ;  /* 0x00000000050872ca */ /* 0x000fda00000e0000 */
[----:B------:R-:W-:Y:S02]  /*23cd0*/  UIADD3 UR14, UR8, 0x1a400, URZ ;  /* 0x0001a400080e7890 */ /* 0x000fe4000fffe03f */
[----:B------:R-:W-:Y:S02]  /*23ce0*/  UIADD3 UR15, UR8, 0x1cc00, URZ ;  /* 0x0001cc00080f7890 */ /* 0x000fe4000fffe03f */
[----:B------:R-:W-:-:S03]  /*23cf0*/  UIADD3 UR16, UR8, 0x1f400, URZ ;  /* 0x0001f40008107890 */ /* 0x000fc6000fffe03f */
[----:B------:R-:W-:Y:S02]  /*23d00*/  UMOV UR8, UR14 ;  /* 0x0000000e00087c82 */ /* 0x000fe40008000000 */
[----:B------:R1:W-:Y:S01]  /*23d10*/  UTMALDG.4D [UR8], [UR4], desc[UR6] ;  /* 0x00000608040075b4 */ /* 0x0003e20008019000 */
[----:B------:R-:W-:Y:S01]  /*23d20*/  UMOV UR14, 0x80 ;  /* 0x00000080000e7882 */ /* 0x000fe20000000000 */
[----:B-1----:R-:W-:Y:S01]  /*23d30*/  UMOV UR8, UR15 ;  /* 0x0000000f00087c82 */ /* 0x002fe20008000000 */
[----:B------:R-:W-:Y:S02]  /*23d40*/  UMOV UR10, UR17 ;  /* 0x00000011000a7c82 */ /* 0x000fe40008000000 */
[----:B------:R1:W-:Y:S02]  /*23d50*/  UTMALDG.4D [UR8], [UR4], desc[UR6] ;  /* 0x00000608040075b4 */ /* 0x0003e40008019000 */
[----:B-1----:R-:W-:Y:S01]  /*23d60*/  UMOV UR8, UR16 ;  /* 0x0000001000087c82 */ /* 0x002fe20008000000 */
[----:B------:R-:W-:-:S02]  /*23d70*/  UMOV UR10, UR14 ;  /* 0x0000000e000a7c82 */ /* 0x000fc40008000000 */
[----:B------:R2:W-:Y:S02]  /*23d80*/  UTMALDG.4D [UR8], [UR4], desc[UR6] ;  /* 0x00000608040075b4 */ /* 0x0005e40008019000 */
[----:B--2---:R-:W-:Y:S01]  /*23d90*/  NOP ;  /* 0x0000000000007918 */ /* 0x004fe20000000000 */
.L_x_669:
[----:B------:R-:W2:Y:S01]  /*23da0*/  LDL.LU R6, [R1+0x8] ;  /* 0x0000080001067983 */ /* 0x000ea20000300800 */
[----:B------:R-:W-:Y:S01]  /*23db0*/  MOV R7, 0x400 ;  /* 0x0000040000077802 */ /* 0x000fe20000000f00 */
[----:B------:R-:W3:Y:S01]  /*23dc0*/  S2R R8, SR_CgaCtaId ;  /* 0x0000000000087919 */ /* 0x000ee20000008800 */
[----:B------:R-:W-:Y:S05]  /*23dd0*/  WARPSYNC.ALL ;  /* 0x0000000000007948 */ /* 0x000fea0003800000 */
[----:B------:R-:W-:-:S13]  /*23de0*/  ELECT P0, URZ, PT ;  /* 0x00000000003f782f */ /* 0x000fda0003800000 */
[----:B------:R-:W-:Y:S01]  /*23df0*/  @P0 R2UR UR13, R3 ;  /* 0x00000000030d02ca */ /* 0x000fe200000e0000 */
[----:B------:R-:W-:Y:S01]  /*23e00*/  UIADD3 UR4, UP0, UR40, 0x270, URZ ;  /* 0x0000027028047890 */ /* 0x000fe2000ff1e03f */
[----:B------:R-:W-:-:S03]  /*23e10*/  @P0 R2UR UR11, R4 ;  /* 0x00000000040b02ca */ /* 0x000fc600000e0000 */
[----:B------:R-:W-:Y:S01]  /*23e20*/  UIADD3.X UR5, URZ, UR41, URZ, UP0, !UPT ;  /* 0x000000293f057290 */ /* 0x000fe200087fe43f */
[----:B---3--:R-:W-:-:S04]  /*23e30*/  LEA R7, R8, R7, 0x18 ;  /* 0x0000000708077211 */ /* 0x008fc800078ec0ff */
[----:B------:R-:W-:Y:S01]  /*23e40*/  R2UR UR24, R7 ;  /* 0x00000000071872ca */ /* 0x000fe200000e0000 */
[----:B-1----:R-:W-:Y:S01]  /*23e50*/  @P0 IMAD.MOV.U32 R5, RZ, RZ, 0x6000 ;  /* 0x00006000ff050424 */ /* 0x002fe200078e00ff */
[----:B------:R-:W-:Y:S01]  /*23e60*/  BAR.SYNC.DEFER_BLOCKING 0x8, 0x120 ;  /* 0x0204800000007b1d */ /* 0x000fe20000010000 */
[----:B------:R-:W-:-:S10]  /*23e70*/  @P0 R2UR UR21, R3 ;  /* 0x00000000031502ca */ /* 0x000fd400000e0000 */
[----:B------:R-:W-:Y:S02]  /*23e80*/  UIADD3 UR8, UR24, 0x14400, URZ ;  /* 0x0001440018087890 */ /* 0x000fe4000fffe03f */
[----:B------:R-:W-:Y:S01]  /*23e90*/  UIADD3 UR9, UR24, 0x29800, URZ ;  /* 0x0002980018097890 */ /* 0x000fe2000fffe03f */
[----:B------:R-:W-:Y:S01]  /*23ea0*/  UMOV UR6, 0x0 ;  /* 0x0000000000067882 */ /* 0x000fe20000000000 */
[----:B------:R-:W-:Y:S01]  /*23eb0*/  UMOV UR7, 0x12f00000 ;  /* 0x12f0000000077882 */ /* 0x000fe20000000000 */
[----:B------:R-:W-:Y:S01]  /*23ec0*/  UMOV UR10, URZ ;  /* 0x0000003f000a7c82 */ /* 0x000fe20008000000 */
[----:B------:R-:W-:Y:S01]  /*23ed0*/  @P0 R2UR UR19, R4 ;  /* 0x00000000041302ca */ /* 0x000fe200000e0000 */
[----:B------:R-:W-:Y:S01]  /*23ee0*/  UIADD3 UR16, UR24, 0x16400, URZ ;  /* 0x0001640018107890 */ /* 0x000fe2000fffe03f */
[----:B------:R3:W-:Y:S01]  /*23ef0*/  @P0 SYNCS.ARRIVE.TRANS64 RZ, [R7+URZ+0x29800], R5 ;  /* 0x0298000507ff09a7 */ /* 0x0007e2000800003f */
[----:B------:R-:W-:Y:S01]  /*23f00*/  UMOV UR14, 0x0 ;  /* 0x00000000000e7882 */ /* 0x000fe20000000000 */
[----:B------:R-:W-:Y:S01]  /*23f10*/  UMOV UR15, 0x12f00000 ;  /* 0x12f00000000f7882 */ /* 0x000fe20000000000 */
[----:B------:R-:W-:Y:S01]  /*23f20*/  UMOV UR18, 0x40 ;  /* 0x0000004000127882 */ /* 0x000fe20000000000 */
[----:B------:R-:W-:Y:S01]  /*23f30*/  UMOV UR17, UR9 ;  /* 0x0000000900117c82 */ /* 0x000fe20008000000 */
[----:B------:R-:W-:Y:S01]  /*23f40*/  UMOV UR22, 0x0 ;  /* 0x0000000000167882 */ /* 0x000fe20000000000 */
[----:B------:R-:W-:Y:S01]  /*23f50*/  UMOV UR23, 0x12f00000 ;  /* 0x12f0000000177882 */ /* 0x000fe20000000000 */
[----:B--2---:R-:W-:-:S02]  /*23f60*/  @P0 R2UR UR12, R6 ;  /* 0x00000000060c02ca */ /* 0x004fc400000e0000 */
[----:B------:R-:W-:-:S11]  /*23f70*/  @P0 R2UR UR20, R6 ;  /* 0x00000000061402ca */ /* 0x000fd600000e0000 */
[----:B------:R1:W-:Y:S02]  /*23f80*/  UTMALDG.4D [UR8], [UR4], desc[UR6] ;  /* 0x00000608040075b4 */ /* 0x0003e40008019000 */
[----:B------:R3:W-:Y:S01]  /*23f90*/  UTMALDG.4D [UR16], [UR4], desc[UR14] ;  /* 0x00000e10040075b4 */ /* 0x0007e20008019000 */
[----:B-1----:R-:W-:Y:S02]  /*23fa0*/  @P0 R2UR UR13, R3 ;  /* 0x00000000030d02ca */ /* 0x002fe400000e0000 */
[----:B------:R-:W-:Y:S02]  /*23fb0*/  @P0 R2UR UR12, R6 ;  /* 0x00000000060c02ca */ /* 0x000fe400000e0000 */
[----:B------:R-:W-:Y:S01]  /*23fc0*/  @P0 R2UR UR11, R4 ;  /* 0x00000000040b02ca */ /* 0x000fe200000e0000 */
[----:B------:R-:W-:Y:S01]  /*23fd0*/  UIADD3 UR8, UR24, 0x18400, URZ ;  /* 0x0001840018087890 */ /* 0x000fe2000fffe03f */
[----:B------:R-:W-:-:S11]  /*23fe0*/  UMOV UR10, 0x80 ;  /* 0x00000080000a7882 */ /* 0x000fd60000000000 */
[----:B------:R3:W-:Y:S02]  /*23ff0*/  UTMALDG.4D [UR8], [UR4], desc[UR22] ;  /* 0x00001608040075b4 */ /* 0x0007e40008019000 */
[----:B---3--:R-:W-:Y:S01]  /*24000*/  NOP ;  /* 0x0000000000007918 */ /* 0x008fe20000000000 */
.L_x_667:
[----:B------:R-:W2:Y:S01]  /*24010*/  LDL.LU R6, [R1+0x44] ;  /* 0x0000440001067983 */ /* 0x000ea20000300800 */
[----:B------:R-:W-:Y:S01]  /*24020*/  MOV R4, 0x400 ;  /* 0x0000040000047802 */ /* 0x000fe20000000f00 */
[----:B------:R-:W-:Y:S01]  /*24030*/  BSSY B0, `(.L_x_675) ;  /* 0x000000b000007945 */ /* 0x000fe20003800000 */
[----:B-1----:R-:W1:Y:S02]  /*24040*/  S2R R5, SR_CgaCtaId ;  /* 0x0000000000057919 */ /* 0x002e640000008800 */
[----:B-1----:R-:W-:Y:S01]  /*24050*/  LEA R4, R5, R4, 0x18 ;  /* 0x0000000405047211 */ /* 0x002fe200078ec0ff */
[----:B--2---:R-:W-:-:S05]  /*24060*/  VIADD R6, R6, 0x1 ;  /* 0x0000000106067836 */ /* 0x004fca0000000000 */
[----:B------:R-:W-:Y:S01]  /*24070*/  LEA.HI R3, R6, R6, RZ, 0x1 ;  /* 0x0000000606037211 */ /* 0x000fe200078f08ff */
[----:B------:R1:W-:Y:S03]  /*24080*/  STL [R1+0x44], R6 ;  /* 0x0000440601007387 */ /* 0x0003e60000100800 */
[----:B------:R-:W-:-:S05]  /*24090*/  LOP3.LUT R3, R3, 0xfffffffe, RZ, 0xc0, !PT ;  /* 0xfffffffe03037812 */ /* 0x000fca00078ec0ff */
[----:B------:R-:W-:-:S05]  /*240a0*/  IMAD.IADD R3, R6, 0x1, -R3 ;  /* 0x0000000106037824 */ /* 0x000fca00078e0a03 */
[----:B------:R-:W-:-:S04]  /*240b0*/  SHF.L.U32 R3, R3, 0x1f, RZ ;  /* 0x0000001f03037819 */ /* 0x000fc800000006ff */
[----:B------:R-:W2:Y:S02]  /*240c0*/  SYNCS.PHASECHK.TRANS64.TRYWAIT P0, [R4+URZ+0x29820], R3 ;  /* 0x02982003040075a7 */ /* 0x000ea4000800017f */
[----:B-12---:R-:W-:Y:S05]  /*240d0*/  @!P0 BRA `(.L_x_676) ;  /* 0x0000004400b48947 */ /* 0x006fea0003800000 */
.L_x_820:
[----:B------:R-:W-:Y:S05]  /*240e0*/  BSYNC B0 ;  /* 0x0000000000007941 */ /* 0x000fea0003800000 */
.L_x_675:
[----:B------:R-:W-:-:S13]  /*240f0*/  ISETP.GE.AND P0, PT, R19, 0xa1, PT ;  /* 0x000000a11300780c */ /* 0x000fda0003f06270 */
[----:B------:R-:W-:Y:S05]  /*24100*/  @!P0 BRA `(.L_x_677) ;  /* 0x0000001000488947 */ /* 0x000fea0003800000 */
[----:B-1----:R-:W2:Y:S04]  /*24110*/  LDL.LU R4, [R1+0x40] ;  /* 0x0000400001047983 */ /* 0x002ea80000300800 */
[----:B------:R1:W5:Y:S04]  /*24120*/  LDL.LU R6, [R1+0x10] ;  /* 0x0000100001067983 */ /* 0x0003680000300800 */
[----:B------:R1:W5:Y:S02]  /*24130*/  LDL.LU R7, [R1+0x1c] ;  /* 0x00001c0001077983 */ /* 0x0003640000300800 */
[----:B-12---:R-:W-:-:S07]  /*24140*/  IADD3 R20, R4, -0x2, RZ ;  /* 0xfffffffe04147810 */ /* 0x006fce0007ffe0ff */
.L_x_699:
[----:B-----5:R-:W-:Y:S01]  /*24150*/  VIADD R4, R6, 0x1 ;  /* 0x0000000106047836 */ /* 0x020fe20000000000 */
[----:B------:R-:W-:Y:S05]  /*24160*/  YIELD ;  /* 0x0000000000007946 */ /* 0x000fea0003800000 */
[----:B------:R-:W-:Y:S01]  /*24170*/  ISETP.NE.AND P0, PT, R4, 0x2, PT ;  /* 0x000000020400780c */ /* 0x000fe20003f05270 */
[----:B------:R-:W-:Y:S03]  /*24180*/  BSSY B0, `(.L_x_678) ;  /* 0x0000094000007945 */ /* 0x000fe60003800000 */
[----:B--2---:R-:W-:-:S02]  /*24190*/  SEL R3, RZ, 0x1, P0 ;  /* 0x00000001ff037807 */ /* 0x004fc40000000000 */
[----:B-1----:R-:W-:Y:S02]  /*241a0*/  SEL R10, R4, RZ, P0 ;  /* 0x000000ff040a7207 */ /* 0x002fe40000000000 */
[----:B------:R-:W-:-:S05]  /*241b0*/  LOP3.LUT R9, R7, R3, RZ, 0x3c, !PT ;  /* 0x0000000307097212 */ /* 0x000fca00078e3cff */
[----:B------:R1:W-:Y:S04]  /*241c0*/  STL [R1+0x1c], R9 ;  /* 0x00001c0901007387 */ /* 0x0003e80000100800 */
[----:B------:R1:W-:Y:S01]  /*241d0*/  STL [R1+0x10], R10 ;  /* 0x0000100a01007387 */ /* 0x0003e20000100800 */
[----:B------:R-:W-:Y:S05]  /*241e0*/  @!P6 BRA `(.L_x_679) ;  /* 0x000000080034e947 */ /* 0x000fea0003800000 */
[----:B------:R-:W-:Y:S01]  /*241f0*/  ULDC.64 UR4, c[0x0][0x3f8] ;  /* 0x0000fe0000047ab9 */ /* 0x000fe20000000a00 */
[----:B------:R-:W-:Y:S01]  /*24200*/  IMAD.MOV.U32 R8, RZ, RZ, R20 ;  /* 0x000000ffff087224 */ /* 0x000fe200078e0014 */
[----:B------:R-:W-:-:S04]  /*24210*/  ISETP.NE.U32.AND P0, PT, RZ, UR4, PT ;  /* 0x00000004ff007c0c */ /* 0x000fc8000bf05070 */
[----:B------:R-:W-:-:S13]  /*24220*/  ISETP.NE.AND.EX P0, PT, RZ, UR5, PT, P0 ;  /* 0x00000005ff007c0c */ /* 0x000fda000bf05300 */
[----:B------:R-:W-:Y:S05]  /*24230*/  @!P0 BRA `(.L_x_680) ;  /* 0x00000000004c8947 */ /* 0x000fea0003800000 */
[----:B------:R-:W2:Y:S01]  /*24240*/  LDL R12, [R1+0x28] ;  /* 0x00002800010c7983 */ /* 0x000ea20000100800 */
[----:B------:R-:W3:Y:S01]  /*24250*/  LDC R5, c[0x0][0x41c] ;  /* 0x00010700ff057b82 */ /* 0x000ee20000000800 */
[----:B------:R-:W-:Y:S02]  /*24260*/  ULDC.64 UR6, c[0x0][0x408] ;  /* 0x0001020000067ab9 */ /* 0x000fe40000000a00 */
[----:B------:R-:W4:Y:S01]  /*24270*/  LDL R11, [R1+0x24] ;  /* 0x00002400010b7983 */ /* 0x000f220000100800 */
[----:B---3--:R-:W-:-:S13]  /*24280*/  ISETP.NE.AND P0, PT, R5, 0x1, PT ;  /* 0x000000010500780c */ /* 0x008fda0003f05270 */
[----:B------:R-:W3:Y:S02]  /*24290*/  @P0 LDC.64 R2, c[0x0][0x420] ;  /* 0x00010800ff020b82 */ /* 0x000ee40000000a00 */
[----:B---3--:R-:W-:-:S04]  /*242a0*/  @P0 IMAD.HI.U32 R4, R20, R2, RZ ;  /* 0x0000000214040227 */ /* 0x008fc800078e00ff */
[----:B------:R-:W-:Y:S01]  /*242b0*/  IMAD.MOV.U32 R2, RZ, RZ, R20 ;  /* 0x000000ffff027224 */ /* 0x000fe200078e0014 */
[----:B------:R-:W-:-:S04]  /*242c0*/  @P0 SHF.R.U32.HI R2, RZ, R3, R4 ;  /* 0x00000003ff020219 */ /* 0x000fc80000011604 */
[----:B------:R-:W-:Y:S02]  /*242d0*/  SHF.R.S32.HI R3, RZ, 0x1f, R2 ;  /* 0x0000001fff037819 */ /* 0x000fe40000011402 */
[----:B------:R-:W-:-:S05]  /*242e0*/  IADD3 R8, -R2, RZ, RZ ;  /* 0x000000ff02087210 */ /* 0x000fca0007ffe1ff */
[----:B------:R-:W-:Y:S02]  /*242f0*/  IMAD R8, R5, R8, R20 ;  /* 0x0000000805087224 */ /* 0x000fe400078e0214 */
[----:B--2---:R-:W-:-:S04]  /*24300*/  IMAD R4, R12, UR6, RZ ;  /* 0x000000060c047c24 */ /* 0x004fc8000f8e02ff */
[C---:B----4-:R-:W-:Y:S02]  /*24310*/  IMAD R4, R11.reuse, UR7, R4 ;  /* 0x000000070b047c24 */ /* 0x050fe4000f8e0204 */
[----:B------:R-:W-:-:S04]  /*24320*/  IMAD.WIDE.U32 R2, R11, UR6, R2 ;  /* 0x000000060b027c25 */ /* 0x000fc8000f8e0002 */
[----:B------:R-:W-:Y:S01]  /*24330*/  IMAD.IADD R3, R4, 0x1, R3 ;  /* 0x0000000104037824 */ /* 0x000fe200078e0203 */
[----:B------:R-:W-:-:S04]  /*24340*/  LEA R4, P0, R2, UR4, 0x2 ;  /* 0x0000000402047c11 */ /* 0x000fc8000f8010ff */
[----:B------:R-:W-:-:S05]  /*24350*/  LEA.HI.X R5, R2, UR5, R3, 0x2, P0 ;  /* 0x0000000502057c11 */ /* 0x000fca00080f1403 */
[----:B------:R2:W5:Y:S04]  /*24360*/  LDG.E R2, desc[UR54][R4.64] ;  /* 0x0000003604027981 */ /* 0x000568000c1e1900 */
.L_x_680:
[----:B--2---:R-:W2:Y:S01]  /*24370*/  S2R R4, SR_CgaCtaId ;  /* 0x0000000000047919 */ /* 0x004ea20000008800 */
[----:B------:R-:W-:Y:S01]  /*24380*/  MOV R3, 0x400 ;  /* 0x0000040000037802 */ /* 0x000fe20000000f00 */
[----:B------:R-:W-:Y:S01]  /*24390*/  BSSY B1, `(.L_x_681) ;  /* 0x0000009000017945 */ /* 0x000fe20003800000 */
[----:B------:R-:W3:Y:S02]  /*243a0*/  S2R R5, SR_TID.X ;  /* 0x0000000000057919 */ /* 0x000ee40000002100 */
[----:B--2---:R-:W-:Y:S02]  /*243b0*/  LEA R3, R4, R3, 0x18 ;  /* 0x0000000304037211 */ /* 0x004fe400078ec0ff */
[----:B---3--:R-:W-:-:S03]  /*243c0*/  LOP3.LUT R5, R5, 0x7f, RZ, 0xc0, !PT ;  /* 0x0000007f05057812 */ /* 0x008fc600078ec0ff */
[----:B------:R-:W-:Y:S01]  /*243d0*/  IMAD R4, R10, 0x8, R3 ;  /* 0x000000080a047824 */ /* 0x000fe200078e0203 */
[----:B------:R-:W-:Y:S02]  /*243e0*/  SHF.L.U32 R3, R9, 0x1f, RZ ;  /* 0x0000001f09037819 */ /* 0x000fe400000006ff */
[----:B------:R-:W-:Y:S02]  /*243f0*/  ISETP.NE.AND P2, PT, R5, RZ, PT ;  /* 0x000000ff0500720c */ /* 0x000fe40003f45270 */
[----:B------:R-:W2:Y:S02]  /*24400*/  SYNCS.PHASECHK.TRANS64.TRYWAIT P0, [R4+URZ+0x29880], R3 ;  /* 0x02988003040075a7 */ /* 0x000ea4000800017f */
[----:B--2---:R-:W-:Y:S09]  /*24410*/  @!P0 BRA `(.L_x_682) ;  /* 0x0000004400048947 */ /* 0x004ff20003800000 */
.L_x_821:
[----:B------:R-:W-:Y:S05]  /*24420*/  BSYNC B1 ;  /* 0x0000000000017941 */ /* 0x000fea0003800000 */
.L_x_681:
[----:B------:R-:W-:Y:S04]  /*24430*/  BSSY B1, `(.L_x_683) ;  /* 0x0000009000017945 */ /* 0x000fe80003800000 */
        /* <DEDUP_REMOVED lines=8> */
.L_x_684:
[----:B------:R-:W-:Y:S05]  /*244c0*/  BSYNC B1 ;  /* 0x0000000000017941 */ /* 0x000fea0003800000 */
.L_x_683:
[----:B-1----:R-:W3:Y:S04]  /*244d0*/  LDL R9, [R1+0x10] ;  /* 0x0000100001097983 */ /* 0x002ee80000100800 */
[----:B------:R-:W4:Y:S01]  /*244e0*/  LDL R5, [R1+0x2c] ;  /* 0x00002c0001057983 */ /* 0x000f220000100800 */
[----:B------:R-:W-:Y:S01]  /*244f0*/  MOV R10, 0x400 ;  /* 0x00000400000a7802 */ /* 0x000fe20000000f00 */
[----:B------:R-:W-:Y:S01]  /*24500*/  UIADD3 UR4, UP0, UR40, 0x470, URZ ;  /* 0x0000047028047890 */ /* 0x000fe2000ff1e03f */
[----:B------:R-:W-:Y:S01]  /*24510*/  MOV R12, RZ ;  /* 0x000000ff000c7202 */ /* 0x000fe20000000f00 */
[----:B------:R-:W1:Y:S01]  /*24520*/  S2R R11, SR_CgaCtaId ;  /* 0x00000000000b7919 */ /* 0x000e620000008800 */
[----:B------:R-:W-:Y:S01]  /*24530*/  PLOP3.LUT P0, PT, PT, PT, PT, 0x80, 0x0 ;  /* 0x000000000000781c */ /* 0x000fe20003f0f070 */
[----:B------:R-:W-:Y:S01]  /*24540*/  UIADD3.X UR5, URZ, UR41, URZ, UP0, !UPT ;  /* 0x000000293f057290 */ /* 0x000fe200087fe43f */
[----:B------:R-:W-:Y:S01]  /*24550*/  R2UR UR10, R12 ;  /* 0x000000000c0a72ca */ /* 0x000fe200000e0000 */
[----:B------:R-:W-:Y:S01]  /*24560*/  UMOV UR6, 0x0 ;  /* 0x0000000000067882 */ /* 0x000fe20000000000 */
[----:B------:R-:W-:Y:S01]  /*24570*/  UMOV UR7, 0x14f00000 ;  /* 0x14f0000000077882 */ /* 0x000fe20000000000 */
[----:B-1----:R-:W-:-:S05]  /*24580*/  LEA R10, R11, R10, 0x18 ;  /* 0x0000000a0b0a7211 */ /* 0x002fca00078ec0ff */
[----:B---3--:R-:W-:Y:S02]  /*24590*/  IMAD R9, R9, 0x5000, R10 ;  /* 0x0000500009097824 */ /* 0x008fe400078e020a */
[----:B----4-:R-:W-:Y:S02]  /*245a0*/  IMAD R5, R8, 0xa0, R5 ;  /* 0x000000a008057824 */ /* 0x010fe400078e0205 */
[----:B------:R-:W-:Y:S02]  /*245b0*/  VIADD R8, R9, 0xa400 ;  /* 0x0000a40009087836 */ /* 0x000fe40000000000 */
[----:B------:R-:W-:-:S07]  /*245c0*/  VIADD R9, R4, 0x29870 ;  /* 0x0002987004097836 */ /* 0x000fce0000000000 */
.L_x_685:
[----:B------:R-:W-:-:S13]  /*245d0*/  @P0 ELECT P3, URZ, PT ;  /* 0x00000000003f082f */ /* 0x000fda0003860000 */
[----:B-----5:R-:W-:Y:S02]  /*245e0*/  @P3 R2UR UR13, R2 ;  /* 0x00000000020d32ca */ /* 0x020fe400000e0000 */
        /* <DEDUP_REMOVED lines=11> */
.L_x_822:
[----:B------:R-:W-:Y:S05]  /*246a0*/  BSYNC B1 ;  /* 0x0000000000017941 */ /* 0x000fea0003800000 */
.L_x_686:
[----:B------:R-:W-:Y:S01]  /*246b0*/  BSSY B1, `(.L_x_688) ;  /* 0x000000b000017945 */ /* 0x000fe20003800000 */
[----:B------:R-:W-:Y:S01]  /*246c0*/  IMAD.MOV.U32 R10, RZ, RZ, 0x0 ;  /* 0x00000000ff0a7424 */ /* 0x000fe200078e00ff */
[----:B------:R-:W-:Y:S02]  /*246d0*/  MOV R11, 0x14f00000 ;  /* 0x14f00000000b7802 */ /* 0x000fe40000000f00 */
        /* <DEDUP_REMOVED lines=8> */
.L_x_689:
[----:B------:R-:W-:Y:S05]  /*24760*/  BSYNC B1 ;  /* 0x0000000000017941 */ /* 0x000fea0003800000 */
.L_x_688:
[----:B-12---:R-:W2:Y:S01]  /*24770*/  LDL R3, [R1+0x10] ;  /* 0x0000100001037983 */ /* 0x006ea20000100800 */
[----:B------:R-:W-:Y:S01]  /*24780*/  MOV R8, 0x400 ;  /* 0x0000040000087802 */ /* 0x000fe20000000f00 */
[----:B------:R-:W-:Y:S01]  /*24790*/  UIADD3 UR4, UP0, UR40, 0x370, URZ ;  /* 0x0000037028047890 */ /* 0x000fe2000ff1e03f */
[----:B------:R-:W-:Y:S01]  /*247a0*/  R2UR UR10, R12 ;  /* 0x000000000c0a72ca */ /* 0x000fe200000e0000 */
[----:B------:R-:W1:Y:S01]  /*247b0*/  S2R R9, SR_CgaCtaId ;  /* 0x0000000000097919 */ /* 0x000e620000008800 */
[----:B------:R-:W-:Y:S01]  /*247c0*/  R2UR UR6, R10 ;  /* 0x000000000a0672ca */ /* 0x000fe200000e0000 */
[----:B------:R-:W-:Y:S01]  /*247d0*/  VIADD R4, R4, 0x29830 ;  /* 0x0002983004047836 */ /* 0x000fe20000000000 */
[----:B------:R-:W-:Y:S01]  /*247e0*/  R2UR UR7, R11 ;  /* 0x000000000b0772ca */ /* 0x000fe200000e0000 */
[----:B------:R-:W-:Y:S01]  /*247f0*/  UIADD3.X UR5, URZ, UR41, URZ, UP0, !UPT ;  /* 0x000000293f057290 */ /* 0x000fe200087fe43f */
[----:B------:R-:W-:Y:S02]  /*24800*/  PLOP3.LUT P0, PT, PT, PT, PT, 0x80, 0x0 ;  /* 0x000000000000781c */ /* 0x000fe40003f0f070 */
[----:B-1----:R-:W-:-:S05]  /*24810*/  LEA R8, R9, R8, 0x18 ;  /* 0x0000000809087211 */ /* 0x002fca00078ec0ff */
[----:B--2---:R-:W-:-:S04]  /*24820*/  IMAD R3, R3, 0x7800, R8 ;  /* 0x0000780003037824 */ /* 0x004fc800078e0208 */
[----:B------:R-:W-:-:S07]  /*24830*/  VIADD R8, R3, 0x1a400 ;  /* 0x0001a40003087836 */ /* 0x000fce0000000000 */
.L_x_690:
        /* <DEDUP_REMOVED lines=10> */
[----:B------:R-:W-:Y:S01]  /*248e0*/  R2UR UR6, R10 ;  /* 0x000000000a0672ca */ /* 0x000fe200000e0000 */
[----:B------:R-:W-:Y:S01]  /*248f0*/  UMOV UR10, 0x40 ;  /* 0x00000040000a7882 */ /* 0x000fe20000000000 */
[----:B------:R-:W-:Y:S02]  /*24900*/  R2UR UR7, R11 ;  /* 0x000000000b0772ca */ /* 0x000fe400000e0000 */
[----:B------:R-:W-:Y:S02]  /*24910*/  PLOP3.LUT P0, PT, PT, PT, PT, 0x80, 0x0 ;  /* 0x000000000000781c */ /* 0x000fe40003f0f070 */
[----:B------:R-:W-:-:S11]  /*24920*/  IADD3 R8, R3, 0x1cc00, RZ ;  /* 0x0001cc0003087810 */ /* 0x000fd60007ffe0ff */
.L_x_691:
        /* <DEDUP_REMOVED lines=11> */
[----:B------:R-:W-:Y:S01]  /*249e0*/  VIADD R3, R3, 0x1f400 ;  /* 0x0001f40003037836 */ /* 0x000fe20000000000 */
[----:B------:R-:W-:Y:S01]  /*249f0*/  R2UR UR7, R11 ;  /* 0x000000000b0772ca */ /* 0x000fe200000e0000 */
[----:B------:R-:W-:Y:S01]  /*24a00*/  UMOV UR10, 0x80 ;  /* 0x00000080000a7882 */ /* 0x000fe20000000000 */
[----:B------:R-:W-:-:S13]  /*24a10*/  PLOP3.LUT P0, PT, PT, PT, PT, 0x80, 0x0 ;  /* 0x000000000000781c */ /* 0x000fda0003f0f070 */
.L_x_692:
        /* <DEDUP_REMOVED lines=9> */
[----:B--2---:R-:W-:Y:S05]  /*24ab0*/  @P0 BRA.U.ANY `(.L_x_692) ;  /* 0xfffffffd00d80947 */ /* 0x004fea000393ffff */
.L_x_679:
[----:B------:R-:W-:Y:S05]  /*24ac0*/  BSYNC B0 ;  /* 0x0000000000007941 */ /* 0x000fea0003800000 */
.L_x_678:
[----:B------:R-:W-:-:S06]  /*24ad0*/  UISETP.NE.AND UP0, UPT, UR37, 0x3, UPT ;  /* 0x000000032500788c */ /* 0x000fcc000bf05270 */
[----:B------:R-:W-:-:S13]  /*24ae0*/  PLOP3.LUT P0, PT, PT, PT, UP0, 0x80, 0x0 ;  /* 0x000000000000781c */ /* 0x000fda0003f0f008 */
[----:B------:R-:W-:Y:S05]  /*24af0*/  @!P0 BRA `(.L_x_693) ;  /* 0x0000000000048947 */ /* 0x000fea0003800000 */
[----:B------:R-:W-:Y:S01]  /*24b00*/  BPT.TRAP 0x1 ;  /* 0x000000040000795c */ /* 0x000fe20000300000 */
.L_x_693:
[----:B------:R-:W2:Y:S01]  /*24b10*/  S2R R5, SR_CgaCtaId ;  /* 0x0000000000057919 */ /* 0x000ea20000008800 */
[----:B------:R-:W-:Y:S01]  /*24b20*/  IMAD.U32 R3, RZ, RZ, UR39 ;  /* 0x00000027ff037e24 */ /* 0x000fe2000f8e00ff */
[----:B------:R-:W-:Y:S01]  /*24b30*/  MOV R4, 0x400 ;  /* 0x0000040000047802 */ /* 0x000fe20000000f00 */
[----:B------:R-:W-:Y:S03]  /*24b40*/  BSSY B0, `(.L_x_694) ;  /* 0x0000009000007945 */ /* 0x000fe60003800000 */
[----:B------:R-:W-:Y:S02]  /*24b50*/  ISETP.NE.AND P0, PT, R3, 0x3, PT ;  /* 0x000000030300780c */ /* 0x000fe40003f05270 */
[----:B------:R-:W-:-:S04]  /*24b60*/  LOP3.LUT R3, R7, 0x1, RZ, 0x3c, !PT ;  /* 0x0000000107037812 */ /* 0x000fc800078e3cff */
[----:B------:R-:W-:Y:S02]  /*24b70*/  SHF.L.U32 R3, R3, 0x1f, RZ ;  /* 0x0000001f03037819 */ /* 0x000fe400000006ff */
[----:B--2---:R-:W-:-:S05]  /*24b80*/  LEA R4, R5, R4, 0x18 ;  /* 0x0000000405047211 */ /* 0x004fca00078ec0ff */
[----:B------:R-:W-:-:S04]  /*24b90*/  IMAD R4, R6, 0x8, R4 ;  /* 0x0000000806047824 */ /* 0x000fc800078e0204 */
[----:B------:R-:W2:Y:S01]  /*24ba0*/  SYNCS.PHASECHK.TRANS64.TRYWAIT P2, [R4+URZ+0x29870], R3 ;  /* 0x02987003040075a7 */ /* 0x000ea2000804017f */
[----:B------:R3:W-:Y:S02]  /*24bb0*/  STL [R1+0x4], R4 ;  /* 0x0000040401007387 */ /* 0x0007e40000100800 */
[----:B--23--:R-:W-:Y:S05]  /*24bc0*/  @!P2 BRA `(.L_x_695) ;  /* 0x0000003c0040a947 */ /* 0x00cfea0003800000 */
.L_x_823:
[----:B------:R-:W-:Y:S05]  /*24bd0*/  BSYNC B0 ;  /* 0x0000000000007941 */ /* 0x000fea0003800000 */
.L_x_694:
[----:B------:R-:W-:Y:S05]  /*24be0*/  @!P0 BRA `(.L_x_696) ;  /* 0x0000000000048947 */ /* 0x000fea0003800000 */
[----:B------:R-:W-:Y:S01]  /*24bf0*/  BPT.TRAP 0x1 ;  /* 0x000000040000795c */ /* 0x000fe20000300000 */
.L_x_696:
[----:B--2---:R-:W2:Y:S01]  /*24c00*/  LDL R4, [R1+0x4] ;  /* 0x0000040001047983 */ /* 0x004ea20000100800 */
[----:B------:R-:W-:Y:S01]  /*24c10*/  SHF.L.U32 R3, R7, 0x1f, RZ ;  /* 0x0000001f07037819 */ /* 0x000fe200000006ff */
[----:B------:R-:W-:-:S03]  /*24c20*/  IMAD R12, R6, 0x5000, RZ ;  /* 0x00005000060c7824 */ /* 0x000fc600078e02ff */
[----:B--2---:R-:W2:Y:S02]  /*24c30*/  SYNCS.PHASECHK.TRANS64.TRYWAIT P2, [R4+URZ+0x29860], R3 ;  /* 0x02986003040075a7 */ /* 0x004ea4000804017f */
[----:B--2---:R-:W-:Y:S05]  /*24c40*/  @!P2 BRA `(.L_x_697) ;  /* 0x0000003c0038a947 */ /* 0x004fea0003800000 */
.L_x_824:
[----:B--2---:R-:W2:Y:S04]  /*24c50*/  LDL R4, [R1+0x34] ;  /* 0x0000340001047983 */ /* 0x004ea80000100800 */
[----:B------:R-:W3:Y:S04]  /*24c60*/  LDL R16, [R1+0x38] ;  /* 0x0000380001107983 */ /* 0x000ee80000100800 */
[----:B------:R-:W4:Y:S01]  /*24c70*/  LDL R15, [R1+0x30] ;  /* 0x00003000010f7983 */ /* 0x000f220000100800 */
[----:B------:R-:W-:Y:S01]  /*24c80*/  MOV R13, 0x400 ;  /* 0x00000400000d7802 */ /* 0x000fe20000000f00 */
[----:B------:R-:W-:Y:S05]  /*24c90*/  WARPSYNC.ALL ;  /* 0x0000000000007948 */ /* 0x000fea0003800000 */
[----:B------:R-:W5:Y:S02]  /*24ca0*/  S2R R14, SR_CgaCtaId ;  /* 0x00000000000e7919 */ /* 0x000f640000008800 */
[----:B-----5:R-:W-:-:S02]  /*24cb0*/  LEA R13, R14, R13, 0x18 ;  /* 0x0000000d0e0d7211 */ /* 0x020fc400078ec0ff */
[----:B--2---:R-:W-:-:S04]  /*24cc0*/  LOP3.LUT R3, R12, R4, RZ, 0xfc, !PT ;  /* 0x000000040c037212 */ /* 0x004fc800078efcff */
[----:B------:R-:W-:Y:S02]  /*24cd0*/  IADD3 R3, R13, R3, RZ ;  /* 0x000000030d037210 */ /* 0x000fe40007ffe0ff */
[----:B----4-:R-:W-:-:S03]  /*24ce0*/  LOP3.LUT R12, R12, R15, RZ, 0xfc, !PT ;  /* 0x0000000f0c0c7212 */ /* 0x010fc600078efcff */
[----:B------:R-:W2:Y:S01]  /*24cf0*/  LDSM.16.MT88.4 R4, [R3+0xa400] ;  /* 0x00a400000304783b */ /* 0x000ea20000004200 */
[----:B---3--:R-:W-:Y:S02]  /*24d00*/  IMAD.IADD R21, R16, 0x1, R3 ;  /* 0x0000000110157824 */ /* 0x008fe400078e0203 */
[----:B------:R-:W-:Y:S01]  /*24d10*/  IMAD.IADD R13, R13, 0x1, R12 ;  /* 0x000000010d0d7824 */ /* 0x000fe200078e020c */
[C-C-:B--2---:R-:W-:Y:S02]  /*24d20*/  PRMT R8, R4.reuse, 0x6420, R5.reuse ;  /* 0x0000642004087816 */ /* 0x144fe40000000005 */
[----:B-1----:R-:W-:Y:S02]  /*24d30*/  PRMT R9, R4, 0x7531, R5 ;  /* 0x0000753104097816 */ /* 0x002fe40000000005 */
[C-C-:B------:R-:W-:Y:S02]  /*24d40*/  PRMT R10, R6.reuse, 0x6420, R7.reuse ;  /* 0x00006420060a7816 */ /* 0x140fe40000000007 */
[----:B------:R-:W-:-:S02]  /*24d50*/  PRMT R11, R6, 0x7531, R7 ;  /* 0x00007531060b7816 */ /* 0x000fc40000000007 */
[----:B------:R-:W1:Y:S04]  /*24d60*/  LDSM.16.MT88.4 R4, [R21+0xa400] ;  /* 0x00a400001504783b */ /* 0x000e680000004200 */
[----:B------:R1:W-:Y:S02]  /*24d70*/  STSM.16.M88.4 [R13+0x400], R8 ;  /* 0x000400080d007844 */ /* 0x0003e40000000200 */
[C-C-:B-1----:R-:W-:Y:S02]  /*24d80*/  PRMT R8, R4.reuse, 0x6420, R5.reuse ;  /* 0x0000642004087816 */ /* 0x142fe40000000005 */
[----:B------:R-:W-:Y:S02]  /*24d90*/  PRMT R9, R4, 0x7531, R5 ;  /* 0x0000753104097816 */ /* 0x000fe40000000005 */
[----:B------:R-:W-:-:S02]  /*24da0*/  PRMT R10, R6, 0x6420, R7 ;  /* 0x00006420060a7816 */ /* 0x000fc40000000007 */
[----:B------:R-:W-:-:S05]  /*24db0*/  PRMT R11, R6, 0x7531, R7 ;  /* 0x00007531060b7816 */ /* 0x000fca0000000007 */
[----:B------:R-:W-:Y:S04]  /*24dc0*/  STSM.16.M88.4 [R13+0xc00], R8 ;  /* 0x000c00080d007844 */ /* 0x000fe80000000200 */
[----:B------:R-:W1:Y:S02]  /*24dd0*/  LDSM.16.MT88.4 R4, [R3+0xb400] ;  /* 0x00b400000304783b */ /* 0x000e640000004200 */
[C-C-:B-1----:R-:W-:Y:S02]  /*24de0*/  PRMT R16, R4.reuse, 0x6420, R5.reuse ;  /* 0x0000642004107816 */ /* 0x142fe40000000005 */
[----:B0-----:R-:W-:Y:S02]  /*24df0*/  PRMT R17, R4, 0x7531, R5 ;  /* 0x0000753104117816 */ /* 0x001fe40000000005 */
[----:B------:R-:W-:-:S02]  /*24e00*/  PRMT R18, R6, 0x6420, R7 ;  /* 0x0000642006127816 */ /* 0x000fc40000000007 */
[----:B------:R-:W-:Y:S02]  /*24e10*/  PRMT R19, R6, 0x7531, R7 ;  /* 0x0000753106137816 */ /* 0x000fe40000000007 */
[----:B------:R-:W0:Y:S04]  /*24e20*/  LDSM.16.MT88.4 R4, [R21+0xb400] ;  /* 0x00b400001504783b */ /* 0x000e280000004200 */
[----:B------:R1:W-:Y:S02]  /*24e30*/  STSM.16.M88.4 [R13+0x1400], R16 ;  /* 0x001400100d007844 */ /* 0x0003e40000000200 */
[----:B-1----:R-:W-:Y:S01]  /*24e40*/  IMAD.MOV.U32 R19, RZ, RZ, R13 ;  /* 0x000000ffff137224 */ /* 0x002fe200078e000d */
[C-C-:B0-----:R-:W-:Y:S02]  /*24e50*/  PRMT R8, R4.reuse, 0x6420, R5.reuse ;  /* 0x0000642004087816 */ /* 0x141fe40000000005 */
[----:B------:R-:W-:-:S02]  /*24e60*/  PRMT R9, R4, 0x7531, R5 ;  /* 0x0000753104097816 */ /* 0x000fc40000000005 */
[C-C-:B------:R-:W-:Y:S02]  /*24e70*/  PRMT R10, R6.reuse, 0x6420, R7.reuse ;  /* 0x00006420060a7816 */ /* 0x140fe40000000007 */
[----:B------:R-:W-:-:S05]  /*24e80*/  PRMT R11, R6, 0x7531, R7 ;  /* 0x00007531060b7816 */ /* 0x000fca0000000007 */
[----:B------:R-:W-:Y:S04]  /*24e90*/  STSM.16.M88.4 [R19+0x1c00], R8 ;  /* 0x001c000813007844 */ /* 0x000fe80000000200 */
[----:B------:R-:W0:Y:S02]  /*24ea0*/  LDSM.16.MT88.4 R4, [R3+0xc400] ;  /* 0x00c400000304783b */ /* 0x000e240000004200 */
[C-C-:B0-----:R-:W-:Y:S02]  /*24eb0*/  PRMT R12, R4.reuse, 0x6420, R5.reuse ;  /* 0x00006420040c7816 */ /* 0x141fe40000000005 */
[----:B------:R-:W-:Y:S02]  /*24ec0*/  PRMT R13, R4, 0x7531, R5 ;  /* 0x00007531040d7816 */ /* 0x000fe40000000005 */
[----:B------:R-:W-:-:S02]  /*24ed0*/  PRMT R14, R6, 0x6420, R7 ;  /* 0x00006420060e7816 */ /* 0x000fc40000000007 */
[----:B------:R-:W-:Y:S02]  /*24ee0*/  PRMT R15, R6, 0x7531, R7 ;  /* 0x00007531060f7816 */ /* 0x000fe40000000007 */
[----:B------:R-:W0:Y:S04]  /*24ef0*/  LDSM.16.MT88.4 R4, [R21+0xc400] ;  /* 0x00c400001504783b */ /* 0x000e280000004200 */
[----:B------:R1:W-:Y:S02]  /*24f00*/  STSM.16.M88.4 [R19+0x2400], R12 ;  /* 0x0024000c13007844 */ /* 0x0003e40000000200 */
[----:B-1----:R-:W-:Y:S02]  /*24f10*/  MOV R15, R19 ;  /* 0x00000013000f7202 */ /* 0x002fe40000000f00 */
[----:B0-----:R-:W-:-:S02]  /*24f20*/  PRMT R8, R4, 0x6420, R5 ;  /* 0x0000642004087816 */ /* 0x001fc40000000005 */
[----:B------:R-:W-:Y:S02]  /*24f30*/  PRMT R9, R4, 0x7531, R5 ;  /* 0x0000753104097816 */ /* 0x000fe40000000005 */
        /* <DEDUP_REMOVED lines=22> */
[----:B------:R1:W-:Y:S01]  /*250a0*/  STSM.16.M88.4 [R19+0x4400], R12 ;  /* 0x0044000c13007844 */ /* 0x0003e20000000200 */
[C-C-:B0-----:R-:W-:Y:S02]  /*250b0*/  PRMT R8, R4.reuse, 0x6420, R5.reuse ;  /* 0x0000642004087816 */ /* 0x141fe40000000005 */
        /* <DEDUP_REMOVED lines=9> */
[----:B0-----:R-:W0:Y:S01]  /*25150*/  FENCE.VIEW.ASYNC.S ;  /* 0x00000000000073c6 */ /* 0x001e220000000000 */
[----:B------:R-:W-:Y:S05]  /*25160*/  @!P0 BRA `(.L_x_698) ;  /* 0x0000000000048947 */ /* 0x000fea0003800000 */
[----:B------:R-:W-:Y:S01]  /*25170*/  BPT.TRAP 0x1 ;  /* 0x000000040000795c */ /* 0x000fe20000300000 */
.L_x_698:
[----:B------:R-:W0:Y:S01]  /*25180*/  LDL.LU R3, [R1+0x4] ;  /* 0x0000040001037983 */ /* 0x000e220000300800 */
[C---:B------:R-:W-:Y:S01]  /*25190*/  ISETP.GT.AND P0, PT, R20.reuse, RZ, PT ;  /* 0x000000ff1400720c */ /* 0x040fe20003f04270 */
[----:B------:R-:W-:Y:S02]  /*251a0*/  VIADD R20, R20, 0xffffffff ;  /* 0xffffffff14147836 */ /* 0x000fe40000000000 */
[----:B------:R2:W5:Y:S04]  /*251b0*/  LDL R6, [R1+0x10] ;  /* 0x0000100001067983 */ /* 0x0005680000100800 */
[----:B------:R2:W5:Y:S01]  /*251c0*/  LDL R7, [R1+0x1c] ;  /* 0x00001c0001077983 */ /* 0x0005620000100800 */
[----:B0-----:R0:W-:Y:S02]  /*251d0*/  SYNCS.ARRIVE.TRANS64.A1T0 RZ, [R3+URZ+0x29850], RZ ;  /* 0x029850ff03ff79a7 */ /* 0x0011e4000810003f */
[----:B0-----:R-:W-:-:S05]  /*251e0*/  @!P1 VIADD R3, R3, 0x29880 ;  /* 0x0002988003039836 */ /* 0x001fca0000000000 */
[----:B------:R-:W-:Y:S01]  /*251f0*/  @!P1 PRMT R3, RZ, 0x654, R3 ;  /* 0x00000654ff039816 */ /* 0x000fe20000000003 */
[----:B------:R-:W-:Y:S06]  /*25200*/  BAR.SYNC.DEFER_BLOCKING 0x2, 0x80 ;  /* 0x0082000000007b1d */ /* 0x000fec0000010000 */
[----:B------:R2:W-:Y:S01]  /*25210*/  @!P1 SYNCS.ARRIVE.TRANS64.RED.A1T0 RZ, [R3+URZ], RZ ;  /* 0x000000ff03ff99a7 */ /* 0x0005e2000810043f */
[----:B------:R-:W-:Y:S05]  /*25220*/  @P0 BRA `(.L_x_699) ;  /* 0xffffffec00c80947 */ /* 0x000fea000383ffff */
.L_x_677:
[----:B------:R-:W-:Y:S04]  /*25230*/  BSSY B0, `(.L_x_700) ;  /* 0x000000f000007945 */ /* 0x000fe80003800000 */
[----:B------:R-:W-:Y:S05]  /*25240*/  @P1 BRA `(.L_x_701) ;  /* 0x0000000000341947 */ /* 0x000fea0003800000 */
[----:B------:R-:W3:Y:S01]  /*25250*/  S2R R5, SR_LANEID ;  /* 0x0000000000057919 */ /* 0x000ee20000000000 */
[----:B------:R-:W-:Y:S01]  /*25260*/  VOTEU.ANY UR4, UPT, PT ;  /* 0x0000000000047886 */ /* 0x000fe200038e0100 */
[----:B-12---:R-:W1:Y:S01]  /*25270*/  LDC.64 R2, c[0x0][0xc38] ;  /* 0x00030e00ff027b82 */ /* 0x006e620000000a00 */
[----:B------:R-:W3:Y:S02]  /*25280*/  FLO.U32 R0, UR4 ;  /* 0x0000000400007d00 */ /* 0x000ee400080e0000 */
[----:B---3--:R-:W-:-:S06]  /*25290*/  ISETP.EQ.U32.AND P0, PT, R0, R5, PT ;  /* 0x000000050000720c */ /* 0x008fcc0003f02070 */
[----:B------:R-:W1:Y:S07]  /*252a0*/  POPC R5, UR4 ;  /* 0x0000000400057d09 */ /* 0x000e6e0008000000 */
[----:B-1----:R-:W2:Y:S01]  /*252b0*/  @P0 ATOMG.E.ADD.STRONG.GPU PT, R3, desc[UR54][R2.64], R5 ;  /* 0x00000005020309a8 */ /* 0x002ea200081ee1f6 */
[----:B------:R-:W1:Y:S02]  /*252c0*/  S2R R4, SR_LTMASK ;  /* 0x0000000000047919 */ /* 0x000e640000003900 */
[----:B-1----:R-:W-:-:S04]  /*252d0*/  LOP3.LUT R4, R4, UR4, RZ, 0xc0, !PT ;  /* 0x0000000404047c12 */ /* 0x002fc8000f8ec0ff */
[----:B-----5:R-:W1:Y:S01]  /*252e0*/  POPC R7, R4 ;  /* 0x0000000400077309 */ /* 0x020e620000000000 */
[----:B--2---:R-:W1:Y:S02]  /*252f0*/  SHFL.IDX PT, R0, R3, R0, 0x1f ;  /* 0x00001f0003007589 */ /* 0x004e6400000e0000 */
[----:B-1----:R-:W-:-:S05]  /*25300*/  IADD3 R0, R0, UR38, R7 ;  /* 0x0000002600007c10 */ /* 0x002fca000fffe007 */
[----:B------:R3:W-:Y:S02]  /*25310*/  STL [R1], R0 ;  /* 0x0000000001007387 */ /* 0x0007e40000100800 */
.L_x_701:
[----:B------:R-:W-:Y:S05]  /*25320*/  BSYNC B0 ;  /* 0x0000000000007941 */ /* 0x000fea0003800000 */
.L_x_700:
[----:B------:R-:W-:-:S06]  /*25330*/  UISETP.NE.AND UP0, UPT, UR37, 0x3, UPT ;  /* 0x000000032500788c */ /* 0x000fcc000bf05270 */
[----:B------:R-:W-:-:S13]  /*25340*/  PLOP3.LUT P0, PT, PT, PT, UP0, 0x80, 0x0 ;  /* 0x000000000000781c */ /* 0x000fda0003f0f008 */
[----:B------:R-:W-:Y:S05]  /*25350*/  @!P0 BRA `(.L_x_702) ;  /* 0x0000000000048947 */ /* 0x000fea0003800000 */
[----:B------:R-:W-:Y:S01]  /*25360*/  BPT.TRAP 0x1 ;  /* 0x000000040000795c */ /* 0x000fe20000300000 */
.L_x_702:
[----:B-12---:R-:W2:Y:S04]  /*25370*/  LDL R3, [R1+0x1c] ;  /* 0x00001c0001037983 */ /* 0x006ea80000100800 */
[----:B---3--:R-:W3:Y:S01]  /*25380*/  LDL R0, [R1+0x10] ;  /* 0x0000100001007983 */ /* 0x008ee20000100800 */
[----:B------:R-:W1:Y:S01]  /*25390*/  S2R R4, SR_CgaCtaId ;  /* 0x0000000000047919 */ /* 0x000e620000008800 */
[----:B------:R-:W-:-:S04]  /*253a0*/  MOV R2, 0x400 ;  /* 0x0000040000027802 */ /* 0x000fc80000000f00 */
[----:B-1----:R-:W-:Y:S01]  /*253b0*/  LEA R2, R4, R2, 0x18 ;  /* 0x0000000204027211 */ /* 0x002fe200078ec0ff */
[----:B------:R-:W-:Y:S01]  /*253c0*/  BSSY B0, `(.L_x_703) ;  /* 0x0000008000007945 */ /* 0x000fe20003800000 */
[----:B--2---:R-:W-:-:S04]  /*253d0*/  LOP3.LUT R3, R3, 0x1, RZ, 0x3c, !PT ;  /* 0x0000000103037812 */ /* 0x004fc800078e3cff */
[----:B------:R-:W-:Y:S02]  /*253e0*/  SHF.L.U32 R3, R3, 0x1f, RZ ;  /* 0x0000001f03037819 */ /* 0x000fe400000006ff */
[----:B---3--:R-:W-:-:S04]  /*253f0*/  LEA R20, R0, R2, 0x3 ;  /* 0x0000000200147211 */ /* 0x008fc800078e18ff */
[----:B------:R-:W1:Y:S01]  /*25400*/  SYNCS.PHASECHK.TRANS64.TRYWAIT P0, [R20+URZ+0x29870], R3 ;  /* 0x02987003140075a7 */ /* 0x000e62000800017f */
[----:B------:R-:W-:-:S05]  /*25410*/  IMAD.U32 R0, RZ, RZ, UR39 ;  /* 0x00000027ff007e24 */ /* 0x000fca000f8e00ff */
[----:B------:R-:W-:Y:S01]  /*25420*/  ISETP.NE.AND P2, PT, R0, 0x3, PT ;  /* 0x000000030000780c */ /* 0x000fe20003f45270 */
[----:B-1----:R-:W-:-:S12]  /*25430*/  @!P0 BRA `(.L_x_704) ;  /* 0x0000003400548947 */ /* 0x002fd80003800000 */
.L_x_825:
[----:B------:R-:W-:Y:S05]  /*25440*/  BSYNC B0 ;  /* 0x0000000000007941 */ /* 0x000fea0003800000 */
.L_x_703:
[----:B------:R-:W-:Y:S05]  /*25450*/  @!P2 BRA `(.L_x_705) ;  /* 0x000000000004a947 */ /* 0x000fea0003800000 */
[----:B------:R-:W-:Y:S01]  /*25460*/  BPT.TRAP 0x1 ;  /* 0x000000040000795c */ /* 0x000fe20000300000 */
.L_x_705:
[----:B------:R-:W1:Y:S02]  /*25470*/  LDL R0, [R1+0x1c] ;  /* 0x00001c0001007983 */ /* 0x000e640000100800 */
[----:B-1----:R-:W-:-:S04]  /*25480*/  SHF.L.U32 R3, R0, 0x1f, RZ ;  /* 0x0000001f00037819 */ /* 0x002fc800000006ff */
[----:B------:R-:W1:Y:S02]  /*25490*/  SYNCS.PHASECHK.TRANS64.TRYWAIT P0, [R20+URZ+0x29860], R3 ;  /* 0x02986003140075a7 */ /* 0x000e64000800017f */
[----:B-1----:R-:W-:Y:S05]  /*254a0*/  @!P0 BRA `(.L_x_706) ;  /* 0x00000034004c8947 */ /* 0x002fea0003800000 */
.L_x_826:
[----:B------:R-:W2:Y:S04]  /*254b0*/  LDL R0, [R1+0x10] ;  /* 0x0000100001007983 */ /* 0x000ea80000100800 */
[----:B------:R-:W3:Y:S04]  /*254c0*/  LDL R2, [R1+0x34] ;  /* 0x0000340001027983 */ /* 0x000ee80000100800 */
[----:B------:R-:W4:Y:S01]  /*254d0*/  LDL R10, [R1+0x30] ;  /* 0x00003000010a7983 */ /* 0x000f220000100800 */
[----:B------:R-:W-:-:S03]  /*254e0*/  MOV R8, 0x400 ;  /* 0x0000040000087802 */ /* 0x000fc60000000f00 */
[----:B------:R-:W1:Y:S01]  /*254f0*/  LDL R12, [R1+0x38] ;  /* 0x00003800010c7983 */ /* 0x000e620000100800 */
[----:B------:R-:W0:Y:S01]  /*25500*/  S2R R9, SR_CgaCtaId ;  /* 0x0000000000097919 */ /* 0x000e220000008800 */
[----:B------:R-:W-:Y:S05]  /*25510*/  WARPSYNC.ALL ;  /* 0x0000000000007948 */ /* 0x000fea0003800000 */
[----:B0-----:R-:W-:Y:S01]  /*25520*/  LEA R8, R9, R8, 0x18 ;  /* 0x0000000809087211 */ /* 0x001fe200078ec0ff */
[----:B--2---:R-:W-:-:S05]  /*25530*/  IMAD R0, R0, 0x5000, RZ ;  /* 0x0000500000007824 */ /* 0x004fca00078e02ff */
[----:B---3--:R-:W-:-:S05]  /*25540*/  LOP3.LUT R2, R0, R2, RZ, 0xfc, !PT ;  /* 0x0000000200027212 */ /* 0x008fca00078efcff */
[----:B------:R-:W-:-:S05]  /*25550*/  IMAD.IADD R2, R8, 0x1, R2 ;  /* 0x0000000108027824 */ /* 0x000fca00078e0202 */
[----:B-----5:R-:W0:Y:S01]  /*25560*/  LDSM.16.MT88.4 R4, [R2+0xa400] ;  /* 0x00a400000204783b */ /* 0x020e220000004200 */
[----:B----4-:R-:W-:Y:S02]  /*25570*/  LOP3.LUT R0, R0, R10, RZ, 0xfc, !PT ;  /* 0x0000000a00007212 */ /* 0x010fe400078efcff */
[----:B-1----:R-:W-:-:S03]  /*25580*/  IADD3 R3, R12, R2, RZ ;  /* 0x000000020c037210 */ /* 0x002fc60007ffe0ff */
[----:B------:R-:W-:Y:S01]  /*25590*/  IMAD.IADD R0, R8, 0x1, R0 ;  /* 0x0000000108007824 */ /* 0x000fe200078e0200 */
[C-C-:B0-----:R-:W-:Y:S02]  /*255a0*/  PRMT R8, R4.reuse, 0x6420, R5.reuse ;  /* 0x0000642004087816 */ /* 0x141fe40000000005 */
[----:B------:R-:W-:Y:S02]  /*255b0*/  PRMT R9, R4, 0x7531, R5 ;  /* 0x0000753104097816 */ /* 0x000fe40000000005 */
[C-C-:B------:R-:W-:Y:S02]  /*255c0*/  PRMT R10, R6.reuse, 0x6420, R7.reuse ;  /* 0x00006420060a7816 */ /* 0x140fe40000000007 */
[----:B------:R-:W-:Y:S02]  /*255d0*/  PRMT R11, R6, 0x7531, R7 ;  /* 0x00007531060b7816 */ /* 0x000fe40000000007 */
[----:B------:R-:W0:Y:S04]  /*255e0*/  LDSM.16.MT88.4 R4, [R3+0xa400] ;  /* 0x00a400000304783b */ /* 0x000e280000004200 */
[----:B------:R0:W-:Y:S02]  /*255f0*/  STSM.16.M88.4 [R0+0x400], R8 ;  /* 0x0004000800007844 */ /* 0x0001e40000000200 */
        /* <DEDUP_REMOVED lines=11> */
[----:B------:R-:W-:Y:S01]  /*256b0*/  STSM.16.M88.4 [R0+0x1400], R16 ;  /* 0x0014001000007844 */ /* 0x000fe20000000200 */
[C-C-:B0-----:R-:W-:Y:S02]  /*256c0*/  PRMT R8, R4.reuse, 0x6420, R5.reuse ;  /* 0x0000642004087816 */ /* 0x141fe40000000005 */
[----:B------:R-:W-:Y:S02]  /*256d0*/  PRMT R9, R4, 0x7531, R5 ;  /* 0x0000753104097816 */ /* 0x000fe40000000005 */
[----:B------:R-:W-:-:S02]  /*256e0*/  PRMT R10, R6, 0x6420, R7 ;  /* 0x00006420060a7816 */ /* 0x000fc40000000007 */
        /* <DEDUP_REMOVED lines=46> */
.L_x_707:
[----:B------:R-:W2:Y:S01]  /*259d0*/  LDL.LU R2, [R1+0x10] ;  /* 0x0000100001027983 */ /* 0x000ea20000300800 */
[----:B0-----:R-:W-:Y:S03]  /*259e0*/  SYNCS.ARRIVE.TRANS64.A1T0 RZ, [R20+URZ+0x29850], RZ ;  /* 0x029850ff14ff79a7 */ /* 0x001fe6000810003f */
[----:B------:R-:W3:Y:S01]  /*259f0*/  LDL.LU R3, [R1+0x1c] ;  /* 0x00001c0001037983 */ /* 0x000ee20000300800 */
[----:B-1----:R-:W-:-:S05]  /*25a00*/  @!P1 VIADD R0, R20, 0x29880 ;  /* 0x0002988014009836 */ /* 0x002fca0000000000 */
[----:B------:R-:W-:Y:S01]  /*25a10*/  @!P1 PRMT R0, RZ, 0x654, R0 ;  /* 0x00000654ff009816 */ /* 0x000fe20000000000 */
[----:B------:R-:W-:Y:S06]  /*25a20*/  BAR.SYNC.DEFER_BLOCKING 0x2, 0x80 ;  /* 0x0082000000007b1d */ /* 0x000fec0000010000 */
[----:B------:R2:W-:Y:S02]  /*25a30*/  @!P1 SYNCS.ARRIVE.TRANS64.RED.A1T0 RZ, [R0+URZ], RZ ;  /* 0x000000ff00ff99a7 */ /* 0x0005e4000810043f */
[----:B--2---:R-:W-:-:S05]  /*25a40*/  VIADD R0, R2, 0x1 ;  /* 0x0000000102007836 */ /* 0x004fca0000000000 */
[----:B------:R-:W-:-:S04]  /*25a50*/  ISETP.NE.AND P0, PT, R0, 0x2, PT ;  /* 0x000000020000780c */ /* 0x000fc80003f05270 */
[----:B------:R-:W-:Y:S02]  /*25a60*/  SEL R2, RZ, 0x1, P0 ;  /* 0x00000001ff027807 */ /* 0x000fe40000000000 */
[----:B------:R-:W-:Y:S02]  /*25a70*/  SEL R0, R0, RZ, P0 ;  /* 0x000000ff00007207 */ /* 0x000fe40000000000 */
[----:B---3--:R-:W-:-:S03]  /*25a80*/  LOP3.LUT R3, R3, R2, RZ, 0x3c, !PT ;  /* 0x0000000203037212 */ /* 0x008fc600078e3cff */
[----:B------:R0:W-:Y:S04]  /*25a90*/  STL [R1+0x10], R0 ;  /* 0x0000100001007387 */ /* 0x0001e80000100800 */
[----:B------:R0:W-:Y:S02]  /*25aa0*/  STL [R1+0x1c], R3 ;  /* 0x00001c0301007387 */ /* 0x0001e40000100800 */
.L_x_658:
[----:B------:R-:W-:Y:S05]  /*25ab0*/  BSYNC B6 ;  /* 0x0000000000067941 */ /* 0x000fea0003800000 */
.L_x_656:
[----:B01----:R-:W2:Y:S02]  /*25ac0*/  LDL R0, [R1+0x18] ;  /* 0x0000180001007983 */ /* 0x003ea40000100800 */
[----:B--2---:R-:W-:-:S13]  /*25ad0*/  LOP3.LUT P0, RZ, R0, 0x2, RZ, 0xc0, !PT ;  /* 0x0000000200ff7812 */ /* 0x004fda000780c0ff */
[----:B------:R-:W-:Y:S05]  /*25ae0*/  @!P0 BRA `(.L_x_708) ;  /* 0x0000000000288947 */ /* 0x000fea0003800000 */
[----:B------:R-:W-:Y:S05]  /*25af0*/  WARPSYNC.ALL ;  /* 0x0000000000007948 */ /* 0x000fea0003800000 */
[----:B------:R-:W0:Y:S08]  /*25b00*/  S2UR UR5, SR_CgaCtaId ;  /* 0x00000000000579c3 */ /* 0x000e300000008800 */
[----:B------:R-:W-:Y:S06]  /*25b10*/  BAR.SYNC.DEFER_BLOCKING 0x5, 0x180 ;  /* 0x0146000000007b1d */ /* 0x000fec0000010000 */
[----:B------:R-:W-:-:S02]  /*25b20*/  UMOV UR4, 0x400 ;  /* 0x0000040000047882 */ /* 0x000fc40000000000 */
[----:B0-----:R-:W-:-:S09]  /*25b30*/  ULEA UR4, UR5, UR4, 0x18 ;  /* 0x0000000405047291 */ /* 0x001fd2000f8ec03f */
[----:B------:R-:W0:Y:S04]  /*25b40*/  LDS.128 R4, [UR4+0x298d0] ;  /* 0x0298d004ff047984 */ /* 0x000e280008000c00 */
[----:B0-----:R0:W-:Y:S04]  /*25b50*/  STL.64 [R1], R4 ;  /* 0x0000000401007387 */ /* 0x0011e80000100a00 */
[----:B------:R0:W-:Y:S01]  /*25b60*/  STL.64 [R1+0x8], R6 ;  /* 0x0000080601007387 */ /* 0x0001e20000100a00 */
[----:B------:R-:W-:Y:S06]  /*25b70*/  BAR.ARV 0x4, 0x180 ;  /* 0x0106000000007b1d */ /* 0x000fec0000002000 */
[----:B------:R-:W-:Y:S05]  /*25b80*/  BRA `(.L_x_709) ;  /* 0x0000000800847947 */ /* 0x000fea0003800000 */
.L_x_708:
[----:B------:R-:W0:Y:S01]  /*25b90*/  S2R R0, SR_TID.X ;  /* 0x0000000000007919 */ /* 0x000e220000002100 */
[----:B------:R-:W-:Y:S01]  /*25ba0*/  UMOV UR4, 0xffffffff ;  /* 0xffffffff00047882 */ /* 0x000fe20000000000 */
[----:B0-----:R-:W-:-:S04]  /*25bb0*/  LOP3.LUT R7, R0, 0x1f, RZ, 0xc0, !PT ;  /* 0x0000001f00077812 */ /* 0x001fc800078ec0ff */
[----:B------:R-:W-:Y:S01]  /*25bc0*/  ISETP.NE.AND P0, PT, R7, 0x1f, PT ;  /* 0x0000001f0700780c */ /* 0x000fe20003f05270 */
[----:B------:R-:W-:-:S12]  /*25bd0*/  BRA.DIV UR4, `(.L_x_710) ;  /* 0x0000002e04947947 */ /* 0x000fd8000b800000 */
[----:B------:R-:W2:Y:S01]  /*25be0*/  LDL.LU R6, [R1] ;  /* 0x0000000001067983 */ /* 0x000ea20000300800 */
[----:B------:R-:W-:-:S03]  /*25bf0*/  ULDC UR4, c[0x0][0xc14] ;  /* 0x0003050000047ab9 */ /* 0x000fc60000000800 */
[----:B------:R-:W3:Y:S02]  /*25c00*/  LDL R5, [R1+0xc] ;  /* 0x00000c0001057983 */ /* 0x000ee40000100800 */
[----:B---3--:R-:W-:-:S05]  /*25c10*/  IMAD.IADD R5, R5, 0x1, R7 ;  /* 0x0000000105057824 */ /* 0x008fca00078e0207 */
[----:B------:R-:W-:-:S13]  /*25c20*/  ISETP.GE.OR P1, PT, R5, UR4, !P0 ;  /* 0x0000000405007c0c */ /* 0x000fda000c726670 */
[----:B------:R-:W0:Y:S02]  /*25c30*/  @!P1 LDC.64 R2, c[0x0][0xc58] ;  /* 0x00031600ff029b82 */ /* 0x000e240000000a00 */
[----:B0-----:R-:W-:-:S06]  /*25c40*/  @!P1 IMAD.WIDE R2, R5, 0x4, R2 ;  /* 0x0000000405029825 */ /* 0x001fcc00078e0202 */
[----:B------:R0:W3:Y:S01]  /*25c50*/  @!P1 LDG.E R2, desc[UR54][R2.64] ;  /* 0x0000003602029981 */ /* 0x0000e2000c1e1900 */
[C---:B------:R-:W-:Y:S02]  /*25c60*/  ISETP.GE.U32.AND P2, PT, R7.reuse, 0x2, PT ;  /* 0x000000020700780c */ /* 0x040fe40003f46070 */
[C---:B------:R-:W-:Y:S01]  /*25c70*/  ISETP.GE.U32.AND P3, PT, R7.reuse, 0x4, PT ;  /* 0x000000040700780c */ /* 0x040fe20003f66070 */
[----:B--2---:R-:W-:Y:S01]  /*25c80*/  SHFL.IDX PT, R0, R6, RZ, 0x1f ;  /* 0x00001fff06007589 */ /* 0x004fe200000e0000 */
[C---:B------:R-:W-:Y:S02]  /*25c90*/  ISETP.GE.U32.AND P4, PT, R7.reuse, 0x8, PT ;  /* 0x000000080700780c */ /* 0x040fe40003f86070 */
[C---:B------:R-:W-:Y:S01]  /*25ca0*/  ISETP.GE.U32.AND P5, PT, R7.reuse, 0x10, PT ;  /* 0x000000100700780c */ /* 0x040fe20003fa6070 */
[----:B------:R-:W-:Y:S01]  /*25cb0*/  SHFL.IDX PT, R4, R6, 0x1, 0x1f ;  /* 0x00201f0006047f89 */ /* 0x000fe200000e0000 */
[----:B0-----:R-:W-:Y:S01]  /*25cc0*/  MOV R3, RZ ;  /* 0x000000ff00037202 */ /* 0x001fe20000000f00 */
[----:B---3--:R-:W-:Y:S01]  /*25cd0*/  @!P1 IMAD.MOV.U32 R3, RZ, RZ, R2 ;  /* 0x000000ffff039224 */ /* 0x008fe200078e0002 */
[----:B------:R-:W-:-:S04]  /*25ce0*/  ISETP.NE.AND P1, PT, R7, RZ, PT ;  /* 0x000000ff0700720c */ /* 0x000fc80003f25270 */
[----:B------:R-:W0:Y:S02]  /*25cf0*/  SHFL.UP PT, R14, R3, 0x1, RZ ;  /* 0x04200000030e7989 */ /* 0x000e2400000e00ff */
[----:B0-----:R-:W-:-:S05]  /*25d00*/  SEL R14, R14, RZ, P1 ;  /* 0x000000ff0e0e7207 */ /* 0x001fca0000800000 */
[----:B------:R-:W-:-:S05]  /*25d10*/  IMAD.IADD R2, R3, 0x1, R14 ;  /* 0x0000000103027824 */ /* 0x000fca00078e020e */
[----:B------:R-:W0:Y:S02]  /*25d20*/  SHFL.UP PT, R14, R2, 0x2, RZ ;  /* 0x04400000020e7989 */ /* 0x000e2400000e00ff */
        /* <DEDUP_REMOVED lines=11> */
[----:B------:R0:W1:Y:S02]  /*25de0*/  SHFL.IDX PT, R14, R2, 0x1f, 0x1f ;  /* 0x03e01f00020e7f89 */ /* 0x00006400000e0000 */
.L_x_836:
[----:B------:R-:W-:Y:S02]  /*25df0*/  ULDC UR4, c[0x0][0xc10] ;  /* 0x0003040000047ab9 */ /* 0x000fe40000000800 */
[----:B------:R-:W-:-:S04]  /*25e00*/  IMAD.U32 R7, RZ, RZ, UR4 ;  /* 0x00000004ff077e24 */ /* 0x000fc8000f8e00ff */
[----:B-1----:R-:W-:-:S05]  /*25e10*/  IMAD R5, R14, R7, RZ ;  /* 0x000000070e057224 */ /* 0x002fca00078e02ff */
[----:B------:R-:W-:-:S04]  /*25e20*/  IADD3 R4, R4, R5, RZ ;  /* 0x0000000504047210 */ /* 0x000fc80007ffe0ff */
[----:B------:R-:W-:-:S13]  /*25e30*/  ISETP.GT.AND P6, PT, R4, R0, PT ;  /* 0x000000000400720c */ /* 0x000fda0003fc4270 */
[----:B------:R-:W-:Y:S05]  /*25e40*/  @P6 BRA `(.L_x_711) ;  /* 0x0000000000a46947 */ /* 0x000fea0003800000 */
.L_x_716:
[----:B0-----:R-:W2:Y:S01]  /*25e50*/  LDL.LU R2, [R1+0xc] ;  /* 0x00000c0001027983 */ /* 0x001ea20000300800 */
[----:B------:R-:W0:Y:S01]  /*25e60*/  LDC R5, c[0x0][0xc14] ;  /* 0x00030500ff057b82 */ /* 0x000e220000000800 */
[----:B--2---:R-:W-:-:S05]  /*25e70*/  VIADD R2, R2, 0x1f ;  /* 0x0000001f02027836 */ /* 0x004fca0000000000 */
[----:B0-----:R-:W-:-:S13]  /*25e80*/  ISETP.GE.AND P6, PT, R2, R5, PT ;  /* 0x000000050200720c */ /* 0x001fda0003fc6270 */
[----:B------:R-:W-:Y:S05]  /*25e90*/  @P6 BRA `(.L_x_712) ;  /* 0x0000000400586947 */ /* 0x000fea0003800000 */
[----:B------:R-:W0:Y:S01]  /*25ea0*/  S2R R3, SR_TID.X ;  /* 0x0000000000037919 */ /* 0x000e220000002100 */
[----:B------:R-:W-:Y:S01]  /*25eb0*/  BSSY B0, `(.L_x_713) ;  /* 0x000000a000007945 */ /* 0x000fe20003800000 */
[----:B------:R1:W-:Y:S01]  /*25ec0*/  STL [R1+0xc], R2 ;  /* 0x00000c0201007387 */ /* 0x0003e20000100800 */
[----:B0-----:R-:W-:-:S05]  /*25ed0*/  LOP3.LUT R3, R3, 0x1f, RZ, 0xc0, !PT ;  /* 0x0000001f03037812 */ /* 0x001fca00078ec0ff */
[----:B------:R-:W-:Y:S02]  /*25ee0*/  IMAD.IADD R6, R2, 0x1, R3 ;  /* 0x0000000102067824 */ /* 0x000fe400078e0203 */
[----:B------:R-:W-:-:S03]  /*25ef0*/  IMAD.MOV.U32 R3, RZ, RZ, RZ ;  /* 0x000000ffff037224 */ /* 0x000fc600078e00ff */
[----:B------:R-:W-:-:S13]  /*25f00*/  ISETP.GE.OR P6, PT, R6, R5, !P0 ;  /* 0x000000050600720c */ /* 0x000fda00047c6670 */
[----:B-1----:R-:W-:Y:S05]  /*25f10*/  @P6 BRA `(.L_x_714) ;  /* 0x00000000000c6947 */ /* 0x002fea0003800000 */
[----:B------:R-:W0:Y:S02]  /*25f20*/  LDC.64 R2, c[0x0][0xc58] ;  /* 0x00031600ff027b82 */ /* 0x000e240000000a00 */
[----:B0-----:R-:W-:-:S06]  /*25f30*/  IMAD.WIDE R2, R6, 0x4, R2 ;  /* 0x0000000406027825 */ /* 0x001fcc00078e0202 */
[----:B------:R0:W5:Y:S02]  /*25f40*/  LDG.E R3, desc[UR54][R2.64] ;  /* 0x0000003602037981 */ /* 0x000164000c1e1900 */
.L_x_714:
[----:B------:R-:W-:Y:S05]  /*25f50*/  BSYNC B0 ;  /* 0x0000000000007941 */ /* 0x000fea0003800000 */
.L_x_713:
[----:B------:R-:W-:-:S03]  /*25f60*/  UMOV UR4, 0xffffffff ;  /* 0xffffffff00047882 */ /* 0x000fc60000000000 */
[----:B------:R-:W-:Y:S05]  /*25f70*/  BRA.DIV UR4, `(.L_x_715) ;  /* 0x0000002e04d87947 */ /* 0x000fea000b800000 */
[----:B-----5:R-:W1:Y:S02]  /*25f80*/  SHFL.UP PT, R14, R3, 0x1, RZ ;  /* 0x04200000030e7989 */ /* 0x020e6400000e00ff */
[----:B-1----:R-:W-:-:S04]  /*25f90*/  SEL R14, R14, RZ, P1 ;  /* 0x000000ff0e0e7207 */ /* 0x002fc80000800000 */
[----:B------:R-:W-:-:S05]  /*25fa0*/  IADD3 R13, R3, R14, RZ ;  /* 0x0000000e030d7210 */ /* 0x000fca0007ffe0ff */
        /* <DEDUP_REMOVED lines=9> */
[----:B------:R-:W0:Y:S02]  /*26040*/  SHFL.UP PT, R14, R7, 0x10, RZ ;  /* 0x06000000070e7989 */ /* 0x000e2400000e00ff */
[----:B0-----:R-:W-:-:S04]  /*26050*/  SEL R2, R14, RZ, P5 ;  /* 0x000000ff0e027207 */ /* 0x001fc80002800000 */
[----:B------:R-:W-:-:S05]  /*26060*/  IADD3 R2, R7, R2, RZ ;  /* 0x0000000207027210 */ /* 0x000fca0007ffe0ff */
[----:B------:R0:W1:Y:S02]  /*26070*/  SHFL.IDX PT, R14, R2, 0x1f, 0x1f ;  /* 0x03e01f00020e7f89 */ /* 0x00006400000e0000 */
.L_x_844:
[----:B------:R-:W-:Y:S02]  /*26080*/  ULDC UR4, c[0x0][0xc10] ;  /* 0x0003040000047ab9 */ /* 0x000fe40000000800 */
[----:B------:R-:W-:-:S04]  /*26090*/  IMAD.U32 R7, RZ, RZ, UR4 ;  /* 0x00000004ff077e24 */ /* 0x000fc8000f8e00ff */
[----:B-1----:R-:W-:-:S04]  /*260a0*/  IMAD R5, R14, R7, RZ ;  /* 0x000000070e057224 */ /* 0x002fc800078e02ff */
[----:B------:R-:W-:-:S05]  /*260b0*/  IMAD.IADD R4, R5, 0x1, R4 ;  /* 0x0000000105047824 */ /* 0x000fca00078e0204 */
[----:B------:R-:W-:-:S13]  /*260c0*/  ISETP.GT.AND P6, PT, R4, R0, PT ;  /* 0x000000000400720c */ /* 0x000fda0003fc4270 */
[----:B------:R-:W-:Y:S05]  /*260d0*/  @!P6 BRA `(.L_x_716) ;  /* 0xfffffffc005ce947 */ /* 0x000fea000383ffff */
.L_x_711:
[----:B------:R-:W-:Y:S01]  /*260e0*/  IMAD.IADD R8, R4, 0x1, -R5 ;  /* 0x0000000104087824 */ /* 0x000fe200078e0a05 */
[----:B------:R-:W-:-:S03]  /*260f0*/  UMOV UR4, 0xffffffff ;  /* 0xffffffff00047882 */ /* 0x000fc60000000000 */
[----:B------:R-:W-:-:S05]  /*26100*/  IMAD R5, R2, R7, R8 ;  /* 0x0000000702057224 */ /* 0x000fca00078e0208 */
[----:B------:R-:W-:Y:S01]  /*26110*/  ISETP.GT.AND P6, PT, R5, R0, PT ;  /* 0x000000000500720c */ /* 0x000fe20003fc4270 */
[----:B------:R-:W-:-:S12]  /*26120*/  BRA.DIV UR4, `(.L_x_717) ;  /* 0x0000003204287947 */ /* 0x000fd8000b800000 */
[----:B------:R-:W-:-:S04]  /*26130*/  VOTE.ANY R6, PT, !P6 ;  /* 0x0000000000067806 */ /* 0x000fc800070e0100 */
[----:B------:R-:W1:Y:S02]  /*26140*/  POPC R4, R6 ;  /* 0x0000000600047309 */ /* 0x000e640000000000 */
[----:B-1----:R1:W2:Y:S02]  /*26150*/  SHFL.IDX PT, R5, R3, R4, 0x1f ;  /* 0x00001f0403057589 */ /* 0x0022a400000e0000 */
.L_x_848:
[----:B------:R-:W-:Y:S02]  /*26160*/  ISETP.NE.AND P0, PT, R6, RZ, PT ;  /* 0x000000ff0600720c */ /* 0x000fe40003f05270 */
[----:B------:R-:W-:-:S11]  /*26170*/  MOV R14, RZ ;  /* 0x000000ff000e7202 */ /* 0x000fd60000000f00 */
[----:B------:R-:W-:Y:S05]  /*26180*/  @!P0 BRA `(.L_x_718) ;  /* 0x0000000000108947 */ /* 0x000fea0003800000 */
[----:B------:R-:W-:Y:S01]  /*26190*/  UMOV UR4, 0xffffffff ;  /* 0xffffffff00047882 */ /* 0x000fe20000000000 */
[----:B------:R-:W-:Y:S02]  /*261a0*/  VIADD R12, R4, 0xffffffff ;  /* 0xffffffff040c7836 */ /* 0x000fe40000000000 */
[----:B------:R-:W-:Y:S05]  /*261b0*/  BRA.DIV UR4, `(.L_x_719) ;  /* 0x00000032044c7947 */ /* 0x000fea000b800000 */
[----:B------:R3:W4:Y:S02]  /*261c0*/  SHFL.IDX PT, R14, R2, R12, 0x1f ;  /* 0x00001f0c020e7589 */ /* 0x00072400000e0000 */
.L_x_718:
[----:B------:R-:W5:Y:S01]  /*261d0*/  LDL.LU R10, [R1+0xc] ;  /* 0x00000c00010a7983 */ /* 0x000f620000300800 */
[----:B--2---:R-:W-:Y:S01]  /*261e0*/  IABS R6, R5 ;  /* 0x0000000500067213 */ /* 0x004fe20000000000 */
[----:B----4-:R-:W-:Y:S01]  /*261f0*/  IMAD R8, R14, R7, R8 ;  /* 0x000000070e087224 */ /* 0x010fe200078e0208 */
[----:B0--3--:R-:W-:Y:S02]  /*26200*/  MOV R2, RZ ;  /* 0x000000ff00027202 */ /* 0x009fe40000000f00 */
[----:B------:R-:W0:Y:S01]  /*26210*/  I2F.RP R7, R6 ;  /* 0x0000000600077306 */ /* 0x000e220000209400 */
[----:B------:R-:W-:Y:S01]  /*26220*/  IMAD.IADD R0, R0, 0x1, -R8 ;  /* 0x0000000100007824 */ /* 0x000fe200078e0a08 */
[----:B------:R2:W-:Y:S02]  /*26230*/  STL [R1], R8 ;  /* 0x0000000801007387 */ /* 0x0005e40000100800 */
[----:B--2---:R-:W-:-:S04]  /*26240*/  IABS R8, R5 ;  /* 0x0000000500087213 */ /* 0x004fc80000000000 */
[----:B0-----:R-:W0:Y:S01]  /*26250*/  MUFU.RCP R7, R7 ;  /* 0x0000000700077308 */ /* 0x001e220000001000 */
[----:B------:R-:W-:Y:S02]  /*26260*/  IMAD.MOV R8, RZ, RZ, -R8 ;  /* 0x000000ffff087224 */ /* 0x000fe400078e0a08 */
[----:B0-----:R-:W-:-:S05]  /*26270*/  VIADD R9, R7, 0xffffffe ;  /* 0x0ffffffe07097836 */ /* 0x001fca0000000000 */
[----:B-1----:R-:W0:Y:S02]  /*26280*/  F2I.FTZ.U32.TRUNC.NTZ R3, R9 ;  /* 0x0000000900037305 */ /* 0x002e24000021f000 */
[----:B0-----:R-:W-:-:S04]  /*26290*/  IMAD.MOV R11, RZ, RZ, -R3 ;  /* 0x000000ffff0b7224 */ /* 0x001fc800078e0a03 */
[----:B------:R-:W-:-:S04]  /*262a0*/  IMAD R11, R11, R6, RZ ;  /* 0x000000060b0b7224 */ /* 0x000fc800078e02ff */
[----:B------:R-:W-:Y:S01]  /*262b0*/  IMAD.HI.U32 R2, R3, R11, R2 ;  /* 0x0000000b03027227 */ /* 0x000fe200078e0002 */
[----:B------:R-:W-:-:S05]  /*262c0*/  IABS R3, R0 ;  /* 0x0000000000037213 */ /* 0x000fca0000000000 */
[----:B------:R-:W-:-:S04]  /*262d0*/  IMAD.HI.U32 R2, R2, R3, RZ ;  /* 0x0000000302027227 */ /* 0x000fc800078e00ff */
[----:B------:R-:W-:-:S05]  /*262e0*/  IMAD R3, R2, R8, R3 ;  /* 0x0000000802037224 */ /* 0x000fca00078e0203 */
[----:B------:R-:W-:-:S13]  /*262f0*/  ISETP.GT.U32.AND P1, PT, R6, R3, PT ;  /* 0x000000030600720c */ /* 0x000fda0003f24070 */
[----:B------:R-:W-:Y:S01]  /*26300*/  @!P1 IMAD.IADD R3, R3, 0x1, -R6 ;  /* 0x0000000103039824 */ /* 0x000fe200078e0a06 */
[----:B------:R-:W-:Y:S02]  /*26310*/  @!P1 IADD3 R2, R2, 0x1, RZ ;  /* 0x0000000102029810 */ /* 0x000fe40007ffe0ff */
[----:B------:R-:W-:Y:S02]  /*26320*/  ISETP.NE.AND P1, PT, R5, RZ, PT ;  /* 0x000000ff0500720c */ /* 0x000fe40003f25270 */
[----:B------:R-:W-:Y:S02]  /*26330*/  ISETP.GE.U32.AND P0, PT, R3, R6, PT ;  /* 0x000000060300720c */ /* 0x000fe40003f06070 */
[----:B------:R-:W-:-:S04]  /*26340*/  LOP3.LUT R3, R0, R5, RZ, 0x3c, !PT ;  /* 0x0000000500037212 */ /* 0x000fc800078e3cff */
[----:B------:R-:W-:-:S07]  /*26350*/  ISETP.GE.AND P2, PT, R3, RZ, PT ;  /* 0x000000ff0300720c */ /* 0x000fce0003f46270 */
[----:B------:R-:W-:-:S06]  /*26360*/  @P0 VIADD R2, R2, 0x1 ;  /* 0x0000000102020836 */ /* 0x000fcc0000000000 */
[----:B------:R-:W-:Y:S01]  /*26370*/  @!P2 IMAD.MOV R2, RZ, RZ, -R2 ;  /* 0x000000ffff02a224 */ /* 0x000fe200078e0a02 */
[----:B------:R-:W-:-:S05]  /*26380*/  @!P1 LOP3.LUT R2, RZ, R5, RZ, 0x33, !PT ;  /* 0x00000005ff029212 */ /* 0x000fca00078e33ff */
[----:B------:R-:W-:-:S04]  /*26390*/  IMAD.MOV R3, RZ, RZ, -R2 ;  /* 0x000000ffff037224 */ /* 0x000fc800078e0a02 */
[----:B------:R-:W-:-:S05]  /*263a0*/  IMAD R0, R5, R3, R0 ;  /* 0x0000000305007224 */ /* 0x000fca00078e0200 */
[----:B------:R0:W-:Y:S04]  /*263b0*/  STL [R1+0x4], R0 ;  /* 0x0000040001007387 */ /* 0x0001e80000100800 */
[----:B------:R0:W-:Y:S01]  /*263c0*/  STL [R1+0x8], R2 ;  /* 0x0000080201007387 */ /* 0x0001e20000100800 */
[----:B-----5:R-:W-:-:S05]  /*263d0*/  IADD3 R10, R4, R10, RZ ;  /* 0x0000000a040a7210 */ /* 0x020fca0007ffe0ff */
[----:B------:R0:W-:Y:S01]  /*263e0*/  STL [R1+0xc], R10 ;  /* 0x00000c0a01007387 */ /* 0x0001e20000100800 */
[----:B------:R-:W-:Y:S05]  /*263f0*/  BRA `(.L_x_720) ;  /* 0x0000000000287947 */ /* 0x000fea0003800000 */
.L_x_712:
[----:B------:R-:W-:Y:S01]  /*26400*/  UMOV UR4, URZ ;  /* 0x0000003f00047c82 */ /* 0x000fe20008000000 */
[----:B------:R-:W-:Y:S01]  /*26410*/  ULDC UR6, c[0x0][0xc14] ;  /* 0x0003050000067ab9 */ /* 0x000fe20000000800 */
[----:B------:R-:W-:Y:S01]  /*26420*/  UMOV UR5, URZ ;  /* 0x0000003f00057c82 */ /* 0x000fe20008000000 */
[----:B------:R0:W-:Y:S01]  /*26430*/  STL [R1], R0 ;  /* 0x0000000001007387 */ /* 0x0001e20000100800 */
[----:B------:R-:W-:Y:S02]  /*26440*/  IMAD.U32 R3, RZ, RZ, UR4 ;  /* 0x00000004ff037e24 */ /* 0x000fe4000f8e00ff */
[----:B------:R-:W-:-:S03]  /*26450*/  IMAD.U32 R2, RZ, RZ, UR5 ;  /* 0x00000005ff027e24 */ /* 0x000fc6000f8e00ff */
[----:B------:R1:W-:Y:S01]  /*26460*/  STL [R1+0x4], R3 ;  /* 0x0000040301007387 */ /* 0x0003e20000100800 */
[----:B0-----:R-:W-:-:S05]  /*26470*/  IMAD.U32 R0, RZ, RZ, UR6 ;  /* 0x00000006ff007e24 */ /* 0x001fca000f8e00ff */
[----:B------:R1:W-:Y:S04]  /*26480*/  STL [R1+0xc], R0 ;  /* 0x00000c0001007387 */ /* 0x0003e80000100800 */
[----:B------:R1:W-:Y:S02]  /*26490*/  STL [R1+0x8], R2 ;  /* 0x0000080201007387 */ /* 0x0003e40000100800 */
.L_x_720:
[----:B-1----:R-:W2:Y:S04]  /*264a0*/  LDL R3, [R1+0x8] ;  /* 0x0000080001037983 */ /* 0x002ea80000100800 */
[----:B0-----:R-:W3:Y:S04]  /*264b0*/  LDL R2, [R1+0xc] ;  /* 0x00000c0001027983 */ /* 0x001ee80000100800 */
[----:B------:R-:W4:Y:S04]  /*264c0*/  LDL R4, [R1] ;  /* 0x0000000001047983 */ /* 0x000f280000100800 */
[----:B------:R-:W4:Y:S01]  /*264d0*/  LDL R5, [R1+0x4] ;  /* 0x0000040001057983 */ /* 0x000f220000100800 */
[----:B------:R-:W-:Y:S05]  /*264e0*/  WARPSYNC.ALL ;  /* 0x0000000000007948 */ /* 0x000fea0003800000 */
[----:B------:R-:W0:Y:S02]  /*264f0*/  S2R R0, SR_TID.X ;  /* 0x0000000000007919 */ /* 0x000e240000002100 */
[----:B0-----:R-:W-:Y:S01]  /*26500*/  LOP3.LUT R0, R0, 0x1f, RZ, 0xc0, !PT ;  /* 0x0000001f00007812 */ /* 0x001fe200078ec0ff */
[----:B------:R-:W-:Y:S03]  /*26510*/  BAR.SYNC.DEFER_BLOCKING 0x4, 0x180 ;  /* 0x0106000000007b1d */ /* 0x000fe60000010000 */
[----:B------:R-:W-:-:S13]  /*26520*/  ISETP.NE.AND P0, PT, R0, RZ, PT ;  /* 0x000000ff0000720c */ /* 0x000fda0003f05270 */
[----:B------:R-:W-:Y:S02]  /*26530*/  @!P0 MOV R0, 0x400 ;  /* 0x0000040000008802 */ /* 0x000fe40000000f00 */
[----:B--2---:R-:W-:Y:S02]  /*26540*/  MOV R6, R3 ;  /* 0x0000000300067202 */ /* 0x004fe40000000f00 */
[----:B------:R-:W0:Y:S01]  /*26550*/  @!P0 S2R R3, SR_CgaCtaId ;  /* 0x0000000000038919 */ /* 0x000e220000008800 */
[----:B---3--:R-:W-:Y:S01]  /*26560*/  IMAD.MOV.U32 R7, RZ, RZ, R2 ;  /* 0x000000ffff077224 */ /* 0x008fe200078e0002 */
[----:B0-----:R-:W-:-:S05]  /*26570*/  @!P0 LEA R0, R3, R0, 0x18 ;  /* 0x0000000003008211 */ /* 0x001fca00078ec0ff */
[----:B----4-:R1:W-:Y:S01]  /*26580*/  @!P0 STS.128 [R0+0x298d0], R4 ;  /* 0x0298d00400008388 */ /* 0x0103e20000000c00 */
[----:B------:R-:W-:Y:S06]  /*26590*/  BAR.ARV 0x5, 0x180 ;  /* 0x0146000000007b1d */ /* 0x000fec0000002000 */
.L_x_709:
[----:B-1----:R-:W2:Y:S01]  /*265a0*/  LDL R0, [R1+0xc] ;  /* 0x00000c0001007983 */ /* 0x002ea20000100800 */
[----:B------:R-:W-:Y:S02]  /*265b0*/  ULDC UR4, c[0x0][0xc14] ;  /* 0x0003050000047ab9 */ /* 0x000fe40000000800 */
[----:B--2---:R-:W-:-:S13]  /*265c0*/  ISETP.GE.AND P0, PT, R0, UR4, PT ;  /* 0x0000000400007c0c */ /* 0x004fda000bf06270 */
[----:B------:R-:W-:Y:S05]  /*265d0*/  @!P0 BRA `(.L_x_721) ;  /* 0xffffffac00548947 */ /* 0x000fea000383ffff */
[----:B------:R-:W-:Y:S05]  /*265e0*/  BSYNC B7 ;  /* 0x0000000000077941 */ /* 0x000fea0003800000 */
.L_x_618:
[----:B---3--:R-:W2:Y:S01]  /*265f0*/  LDL.LU R0, [R1+0x44] ;  /* 0x0000440001007983 */ /* 0x008ea20000300800 */
[----:B------:R-:W-:Y:S01]  /*26600*/  BSSY B0, `(.L_x_722) ;  /* 0x000000b000007945 */ /* 0x000fe20003800000 */
[----:B01----:R-:W0:Y:S01]  /*26610*/  S2R R5, SR_CgaCtaId ;  /* 0x0000000000057919 */ /* 0x003e220000008800 */
        /* <DEDUP_REMOVED lines=9> */
.L_x_851:
[----:B------:R-:W-:Y:S05]  /*266b0*/  BSYNC B0 ;  /* 0x0000000000007941 */ /* 0x000fea0003800000 */
.L_x_722:
[----:B------:R-:W-:-:S03]  /*266c0*/  UMOV UR4, 0xffffffff ;  /* 0xffffffff00047882 */ /* 0x000fc60000000000 */
[----:B------:R-:W-:Y:S05]  /*266d0*/  BRA.DIV UR4, `(.L_x_724) ;  /* 0x0000002e043c7947 */ /* 0x000fea000b800000 */
[----:B------:R-:W1:Y:S02]  /*266e0*/  S2R R2, SR_TID.X ;  /* 0x0000000000027919 */ /* 0x000e640000002100 */
[----:B-1----:R-:W-:-:S04]  /*266f0*/  SHF.R.U32.HI R2, RZ, 0x5, R2 ;  /* 0x00000005ff027819 */ /* 0x002fc80000011602 */
[----:B------:R-:W-:-:S05]  /*26700*/  LOP3.LUT R2, R2, 0x3, RZ, 0xc0, !PT ;  /* 0x0000000302027812 */ /* 0x000fca00078ec0ff */
[----:B------:R1:W2:Y:S02]  /*26710*/  SHFL.IDX PT, R14, R2, RZ, 0x1f ;  /* 0x00001fff020e7589 */ /* 0x0002a400000e0000 */
.L_x_854:
[----:B--2---:R-:W-:-:S13]  /*26720*/  ISETP.NE.AND P0, PT, R14, RZ, PT ;  /* 0x000000ff0e00720c */ /* 0x004fda0003f05270 */
[----:B------:R-:W-:Y:S05]  /*26730*/  @P0 BRA `(.L_x_414) ;  /* 0x0000000000b00947 */ /* 0x000fea0003800000 */
[----:B------:R-:W-:-:S03]  /*26740*/  UMOV UR4, 0xffffffff ;  /* 0xffffffff00047882 */ /* 0x000fc60000000000 */
[----:B------:R-:W-:Y:S05]  /*26750*/  BRA.DIV UR4, `(.L_x_725) ;  /* 0x0000002e04507947 */ /* 0x000fea000b800000 */
[----:B------:R-:W-:-:S13]  /*26760*/  ELECT P6, URZ, PT ;  /* 0x00000000003f782f */ /* 0x000fda00038c0000 */
.L_x_857:
[----:B------:R-:W-:Y:S05]  /*26770*/  @!P6 BRA `(.L_x_414) ;  /* 0x0000000000a0e947 */ /* 0x000fea0003800000 */
[----:B------:R-:W-:-:S06]  /*26780*/  ULOP3.LUT UR4, UR36, 0x2, URZ, 0xfc, !UPT ;  /* 0x0000000224047892 */ /* 0x000fcc000f8efc3f */
[----:B-1----:R-:W-:-:S04]  /*26790*/  MOV R2, UR4 ;  /* 0x0000000400027c02 */ /* 0x002fc80008000f00 */
[----:B------:R-:W-:-:S13]  /*267a0*/  ISETP.NE.AND P0, PT, R2, 0x3, PT ;  /* 0x000000030200780c */ /* 0x000fda0003f05270 */
[----:B------:R-:W-:Y:S05]  /*267b0*/  @!P0 BRA `(.L_x_726) ;  /* 0x0000000000048947 */ /* 0x000fea0003800000 */
[----:B------:R-:W-:Y:S01]  /*267c0*/  BPT.TRAP 0x1 ;  /* 0x000000040000795c */ /* 0x000fe20000300000 */
.L_x_726:
[----:B0-----:R-:W2:Y:S04]  /*267d0*/  LDL R3, [R1+0x10] ;  /* 0x0000100001037983 */ /* 0x001ea80000100800 */
        /* <DEDUP_REMOVED lines=9> */
[----:B------:R-:W-:Y:S02]  /*26870*/  LOP3.LUT R4, R7, R4, RZ, 0x3c, !PT ;  /* 0x0000000407047212 */ /* 0x000fe400078e3cff */
[----:B------:R-:W-:-:S02]  /*26880*/  LEA R7, R3, R2, 0x3 ;  /* 0x0000000203077211 */ /* 0x000fc400078e18ff */
[----:B------:R-:W-:Y:S01]  /*26890*/  SHF.L.U32 R2, R4, 0x1f, RZ ;  /* 0x0000001f04027819 */ /* 0x000fe200000006ff */
[----:B0-----:R-:W-:Y:S06]  /*268a0*/  @!P1 BRA `(.L_x_727) ;  /* 0x0000002c001c9947 */ /* 0x001fec0003800000 */
.L_x_858:
[----:B------:R-:W1:Y:S02]  /*268b0*/  SYNCS.PHASECHK.TRANS64.TRYWAIT P1, [R7+URZ], R2 ;  /* 0x00000002070075a7 */ /* 0x000e64000802017f */
[----:B-1----:R-:W-:Y:S05]  /*268c0*/  @!P1 BRA `(.L_x_728) ;  /* 0x0000002c00289947 */ /* 0x002fea0003800000 */
.L_x_859:
[----:B------:R-:W-:Y:S05]  /*268d0*/  @!P0 BRA `(.L_x_729) ;  /* 0x0000000000048947 */ /* 0x000fea0003800000 */
[----:B------:R-:W-:Y:S01]  /*268e0*/  BPT.TRAP 0x1 ;  /* 0x000000040000795c */ /* 0x000fe20000300000 */
.L_x_729:
[----:B------:R-:W2:Y:S02]  /*268f0*/  LDL.LU R4, [R1+0x10] ;  /* 0x0000100001047983 */ /* 0x000ea40000300800 */
[----:B--2---:R-:W-:-:S04]  /*26900*/  IMAD R4, R4, 0x8, R0 ;  /* 0x0000000804047824 */ /* 0x004fc800078e0200 */
[----:B------:R-:W2:Y:S02]  /*26910*/  SYNCS.PHASECHK.TRANS64.TRYWAIT P1, [R4+URZ+0x29860], R5 ;  /* 0x02986005040075a7 */ /* 0x000ea4000802017f */
[----:B--2---:R-:W-:Y:S05]  /*26920*/  @!P1 BRA `(.L_x_730) ;  /* 0x0000002c00249947 */ /* 0x004fea0003800000 */
.L_x_860:
[----:B------:R-:W-:Y:S05]  /*26930*/  @!P0 BRA `(.L_x_731) ;  /* 0x0000000000048947 */ /* 0x000fea0003800000 */
[----:B------:R-:W-:Y:S01]  /*26940*/  BPT.TRAP 0x1 ;  /* 0x000000040000795c */ /* 0x000fe20000300000 */
.L_x_731:
[----:B------:R-:W-:-:S04]  /*26950*/  IMAD R3, R3, 0x8, R0 ;  /* 0x0000000803037824 */ /* 0x000fc800078e0200 */
[----:B------:R-:W3:Y:S02]  /*26960*/  SYNCS.PHASECHK.TRANS64.TRYWAIT P1, [R3+URZ+0x29860], R2 ;  /* 0x02986002030075a7 */ /* 0x000ee4000802017f */
[----:B---3--:R-:W-:Y:S05]  /*26970*/  @!P1 BRA `(.L_x_732) ;  /* 0x0000002c00249947 */ /* 0x008fea0003800000 */
.L_x_861:
[----:B------:R-:W-:Y:S05]  /*26980*/  @!P0 BRA `(.L_x_733) ;  /* 0x0000000000048947 */ /* 0x000fea0003800000 */
[----:B------:R-:W-:Y:S01]  /*26990*/  BPT.TRAP 0x1 ;  /* 0x000000040000795c */ /* 0x000fe20000300000 */
.L_x_733:
[----:B------:R-:W4:Y:S02]  /*269a0*/  SYNCS.PHASECHK.TRANS64.TRYWAIT P0, [R4+URZ+0x29880], R5 ;  /* 0x02988005040075a7 */ /* 0x000f24000800017f */
[----:B----4-:R-:W-:Y:S05]  /*269b0*/  @!P0 BRA `(.L_x_734) ;  /* 0x0000002c00288947 */ /* 0x010fea0003800000 */
.L_x_735:
[----:B------:R0:W0:Y:S02]  /*269c0*/  SYNCS.PHASECHK.TRANS64.TRYWAIT P0, [R3+URZ+0x29880], R2 ;  /* 0x02988002030075a7 */ /* 0x000024000800017f */
[----:B0-----:R-:W-:Y:S05]  /*269d0*/  @!P0 NANOSLEEP.SYNCS 0x989680 ;  /* 0x009896800000895d */ /* 0x001fea0003900000 */
[----:B------:R-:W0:Y:S02]  /*269e0*/  @!P0 SYNCS.PHASECHK.TRANS64 P0, [R3+URZ+0x29880], R2 ;  /* 0x02988002030085a7 */ /* 0x000e24000800007f */
[----:B0-----:R-:W-:Y:S05]  /*269f0*/  @!P0 BRA `(.L_x_735) ;  /* 0xfffffffc00f08947 */ /* 0x001fea000383ffff */
.L_x_414:
[----:B------:R-:W-:Y:S05]  /*26a00*/  BSYNC B8 ;  /* 0x0000000000087941 */ /* 0x000fea0003800000 */
.L_x_411:
[----:B------:R-:W-:Y:S05]  /*26a10*/  EXIT ;  /* 0x000000000000794d */ /* 0x000fea0003800000 */
.L_x_432:
[----:B---3--:R3:W4:Y:S02]  /*26a20*/  SYNCS.PHASECHK.TRANS64.TRYWAIT P5, [R39+URZ+0x29890], R96 ;  /* 0x02989060270075a7 */ /* 0x00872400080a017f */
[----:B----4-:R-:W-:Y:S05]  /*26a30*/  @!P5 NANOSLEEP.SYNCS 0x989680 ;  /* 0x009896800000d95d */ /* 0x010fea0003900000 */
[----:B------:R-:W4:Y:S02]  /*26a40*/  @!P5 SYNCS.PHASECHK.TRANS64 P5, [R39+URZ+0x29890], R96 ;  /* 0x029890602700d5a7 */ /* 0x000f2400080a007f */
[----:B----4-:R-:W-:Y:S05]  /*26a50*/  @!P5 BRA `(.L_x_432) ;  /* 0xfffffffc00f0d947 */ /* 0x010fea000383ffff */
[----:B------:R-:W-:Y:S05]  /*26a60*/  BRA `(.L_x_736) ;  /* 0xfffffdc800907947 */ /* 0x000fea000383ffff */
.L_x_486:
[----:B--2---:R2:W4:Y:S02]  /*26a70*/  SYNCS.PHASECHK.TRANS64.TRYWAIT P5, [R39+URZ+0x29890], R96 ;  /* 0x02989060270075a7 */ /* 0x00452400080a017f */
[----:B----4-:R-:W-:Y:S05]  /*26a80*/  @!P5 NANOSLEEP.SYNCS 0x989680 ;  /* 0x009896800000d95d */ /* 0x010fea0003900000 */
[----:B------:R-:W4:Y:S02]  /*26a90*/  @!P5 SYNCS.PHASECHK.TRANS64 P5, [R39+URZ+0x29890], R96 ;  /* 0x029890602700d5a7 */ /* 0x000f2400080a007f */
[----:B----4-:R-:W-:Y:S05]  /*26aa0*/  @!P5 BRA `(.L_x_486) ;  /* 0xfffffffc00f0d947 */ /* 0x010fea000383ffff */
[----:B------:R-:W-:Y:S05]  /*26ab0*/  BRA `(.L_x_737) ;  /* 0xfffffe2400f07947 */ /* 0x000fea000383ffff */
.L_x_511:
[----:B-1----:R1:W2:Y:S02]  /*26ac0*/  SYNCS.PHASECHK.TRANS64.TRYWAIT P2, [R39+URZ+0x29890], R96 ;  /* 0x02989060270075a7 */ /* 0x0022a4000804017f */
[----:B--2---:R-:W-:Y:S05]  /*26ad0*/  @!P2 NANOSLEEP.SYNCS 0x989680 ;  /* 0x009896800000a95d */ /* 0x004fea0003900000 */
[----:B------:R-:W2:Y:S02]  /*26ae0*/  @!P2 SYNCS.PHASECHK.TRANS64 P2, [R39+URZ+0x29890], R96 ;  /* 0x029890602700a5a7 */ /* 0x000ea4000804007f */
[----:B--2---:R-:W-:Y:S05]  /*26af0*/  @!P2 BRA `(.L_x_511) ;  /* 0xfffffffc00f0a947 */ /* 0x004fea000383ffff */
[----:B------:R-:W-:Y:S05]  /*26b00*/  BRA `(.L_x_738) ;  /* 0xfffffe8400947947 */ /* 0x000fea000383ffff */
.L_x_517:
[----:B-1----:R1:W2:Y:S02]  /*26b10*/  SYNCS.PHASECHK.TRANS64.TRYWAIT P1, [R39+URZ+0x298b0], R96 ;  /* 0x0298b060270075a7 */ /* 0x0022a4000802017f */
[----:B--2---:R-:W-:Y:S05]  /*26b20*/  @!P1 NANOSLEEP.SYNCS 0x989680 ;  /* 0x009896800000995d */ /* 0x004fea0003900000 */
[----:B------:R-:W2:Y:S02]  /*26b30*/  @!P1 SYNCS.PHASECHK.TRANS64 P1, [R39+URZ+0x298b0], R96 ;  /* 0x0298b060270095a7 */ /* 0x000ea4000802007f */
[----:B--2---:R-:W-:Y:S05]  /*26b40*/  @!P1 BRA `(.L_x_517) ;  /* 0xfffffffc00f09947 */ /* 0x004fea000383ffff */
[----:B------:R-:W-:Y:S05]  /*26b50*/  BRA `(.L_x_739) ;  /* 0xfffffe8800947947 */ /* 0x000fea000383ffff */
.L_x_525:
[----:B------:R-:W-:Y:S01]  /*26b60*/  BSSY B0, `(.L_x_740) ;  /* 0x0000008000007945 */ /* 0x000fe20003800000 */
[----:B------:R-:W-:Y:S01]  /*26b70*/  IMAD.MOV.U32 R13, RZ, RZ, R219 ;  /* 0x000000ffff0d7224 */ /* 0x000fe200078e00db */
[----:B------:R-:W-:Y:S01]  /*26b80*/  MOV R12, RZ ;  /* 0x000000ff000c7202 */ /* 0x000fe20000000f00 */
[----:B------:R-:W-:Y:S02]  /*26b90*/  IMAD.MOV.U32 R11, RZ, RZ, 0x1f ;  /* 0x0000001fff0b7424 */ /* 0x000fe400078e00ff */
[----:B------:R-:W-:-:S07]  /*26ba0*/  IMAD.MOV.U32 R15, RZ, RZ, -0x1 ;  /* 0xffffffffff0f7424 */ /* 0x000fce00078e00ff */
[----:B-----5:R-:W-:Y:S05]  /*26bb0*/  WARPSYNC.COLLECTIVE R15, `(.L_x_741) ;  /* 0x000000000f087348 */ /* 0x020fea0003c00000 */
[----:B------:R0:W1:Y:S02]  /*26bc0*/  SHFL.IDX P6, R14, R13, R12, R11 ;  /* 0x0000000c0d0e7389 */ /* 0x00006400000c000b */
[----:B01---5:R-:W-:Y:S01]  /*26bd0*/  ENDCOLLECTIVE ;  /* 0x000000000000791b */ /* 0x023fe20003800000 */
.L_x_741:
[----:B------:R-:W-:Y:S05]  /*26be0*/  BSYNC B0 ;  /* 0x0000000000007941 */ /* 0x000fea0003800000 */
.L_x_740:
[----:B------:R-:W-:Y:S01]  /*26bf0*/  IMAD.MOV.U32 R198, RZ, RZ, R14 ;  /* 0x000000ffffc67224 */ /* 0x000fe200078e000e */
[----:B------:R-:W-:Y:S06]  /*26c00*/  BRA `(.L_x_742) ;  /* 0xfffffe94001c7947 */ /* 0x000fec000383ffff */
.L_x_537:
[----:B------:R-:W-:Y:S01]  /*26c10*/  BSSY B1, `(.L_x_743) ;  /* 0x0000008000017945 */ /* 0x000fe20003800000 */
[----:B------:R-:W-:Y:S01]  /*26c20*/  MOV R13, R46 ;  /* 0x0000002e000d7202 */ /* 0x000fe20000000f00 */
[----:B------:R-:W-:Y:S02]  /*26c30*/  IMAD.MOV.U32 R12, RZ, RZ, RZ ;  /* 0x000000ffff0c7224 */ /* 0x000fe400078e00ff */
[----:B------:R-:W-:Y:S02]  /*26c40*/  IMAD.MOV.U32 R11, RZ, RZ, 0x1e1f ;  /* 0x00001e1fff0b7424 */ /* 0x000fe400078e00ff */
[----:B------:R-:W-:-:S07]  /*26c50*/  IMAD.MOV.U32 R15, RZ, RZ, -0x1 ;  /* 0xffffffffff0f7424 */ /* 0x000fce00078e00ff */
[----:B01---5:R-:W-:Y:S05]  /*26c60*/  WARPSYNC.COLLECTIVE R15, `(.L_x_744) ;  /* 0x000000000f087348 */ /* 0x023fea0003c00000 */
[----:B------:R2:W3:Y:S02]  /*26c70*/  SHFL.IDX P6, R14, R13, R12, R11 ;  /* 0x0000000c0d0e7389 */ /* 0x0004e400000c000b */
[----:B0123-5:R-:W-:Y:S01]  /*26c80*/  ENDCOLLECTIVE ;  /* 0x000000000000791b */ /* 0x02ffe20003800000 */
.L_x_744:
[----:B------:R-:W-:Y:S05]  /*26c90*/  BSYNC B1 ;  /* 0x0000000000017941 */ /* 0x000fea0003800000 */
.L_x_743:
[----:B------:R-:W-:Y:S05]  /*26ca0*/  BRA `(.L_x_745) ;  /* 0xfffffe9c005c7947 */ /* 0x000fea000383ffff */
.L_x_538:
        /* <DEDUP_REMOVED lines=8> */
.L_x_747:
[----:B------:R-:W-:Y:S05]  /*26d30*/  BSYNC B1 ;  /* 0x0000000000017941 */ /* 0x000fea0003800000 */
.L_x_746:
[----:B------:R-:W-:Y:S05]  /*26d40*/  BRA `(.L_x_748) ;  /* 0xfffffe9c003c7947 */ /* 0x000fea000383ffff */
.L_x_539:
        /* <DEDUP_REMOVED lines=8> */
.L_x_750:
[----:B------:R-:W-:Y:S05]  /*26dd0*/  BSYNC B1 ;  /* 0x0000000000017941 */ /* 0x000fea0003800000 */
.L_x_749:
[----:B------:R-:W-:Y:S05]  /*26de0*/  BRA `(.L_x_751) ;  /* 0xfffffe9c001c7947 */ /* 0x000fea000383ffff */
.L_x_540:
        /* <DEDUP_REMOVED lines=8> */
.L_x_753:
[----:B------:R-:W-:Y:S05]  /*26e70*/  BSYNC B1 ;  /* 0x0000000000017941 */ /* 0x000fea0003800000 */
.L_x_752:
[----:B------:R-:W-:Y:S05]  /*26e80*/  BRA `(.L_x_754) ;  /* 0xfffffe9800fc7947 */ /* 0x000fea000383ffff */
.L_x_542:
[----:B--2---:R2:W3:Y:S02]  /*26e90*/  SYNCS.PHASECHK.TRANS64.TRYWAIT P1, [R18+URZ+0x29800], R3 ;  /* 0x02980003120075a7 */ /* 0x0044e4000802017f */
[----:B---3--:R-:W-:Y:S05]  /*26ea0*/  @!P1 NANOSLEEP.SYNCS 0x989680 ;  /* 0x009896800000995d */ /* 0x008fea0003900000 */
[----:B------:R-:W3:Y:S02]  /*26eb0*/  @!P1 SYNCS.PHASECHK.TRANS64 P1, [R18+URZ+0x29800], R3 ;  /* 0x02980003120095a7 */ /* 0x000ee4000802007f */
[----:B---3--:R-:W-:Y:S05]  /*26ec0*/  @!P1 BRA `(.L_x_542) ;  /* 0xfffffffc00f09947 */ /* 0x008fea000383ffff */
[----:B------:R-:W-:Y:S05]  /*26ed0*/  BRA `(.L_x_755) ;  /* 0xfffffe9c00087947 */ /* 0x000fea000383ffff */
.L_x_556:
        /* <DEDUP_REMOVED lines=8> */
.L_x_757:
[----:B------:R-:W-:Y:S05]  /*26f60*/  BSYNC B1 ;  /* 0x0000000000017941 */ /* 0x000fea0003800000 */
.L_x_756:
[----:B------:R-:W-:Y:S05]  /*26f70*/  BRA `(.L_x_758) ;  /* 0xfffffecc00407947 */ /* 0x000fea000383ffff */
.L_x_557:
        /* <DEDUP_REMOVED lines=8> */
.L_x_760:
[----:B------:R-:W-:Y:S05]  /*27000*/  BSYNC B1 ;  /* 0x0000000000017941 */ /* 0x000fea0003800000 */
.L_x_759:
[----:B------:R-:W-:Y:S05]  /*27010*/  BRA `(.L_x_761) ;  /* 0xfffffecc00207947 */ /* 0x000fea000383ffff */
.L_x_558:
        /* <DEDUP_REMOVED lines=8> */
.L_x_763:
[----:B------:R-:W-:Y:S05]  /*270a0*/  BSYNC B1 ;  /* 0x0000000000017941 */ /* 0x000fea0003800000 */
.L_x_762:
[----:B------:R-:W-:Y:S05]  /*270b0*/  BRA `(.L_x_764) ;  /* 0xfffffecc00007947 */ /* 0x000fea000383ffff */
.L_x_559:
        /* <DEDUP_REMOVED lines=8> */
.L_x_766:
[----:B------:R-:W-:Y:S05]  /*27140*/  BSYNC B1 ;  /* 0x0000000000017941 */ /* 0x000fea0003800000 */
.L_x_765:
[----:B------:R-:W-:Y:S05]  /*27150*/  BRA `(.L_x_767) ;  /* 0xfffffec800e07947 */ /* 0x000fea000383ffff */
.L_x_561:
[----:B--2---:R2:W3:Y:S02]  /*27160*/  SYNCS.PHASECHK.TRANS64.TRYWAIT P1, [R18+URZ+0x29800], R3 ;  /* 0x02980003120075a7 */ /* 0x0044e4000802017f */
[----:B---3--:R-:W-:Y:S05]  /*27170*/  @!P1 NANOSLEEP.SYNCS 0x989680 ;  /* 0x009896800000995d */ /* 0x008fea0003900000 */
[----:B------:R-:W3:Y:S02]  /*27180*/  @!P1 SYNCS.PHASECHK.TRANS64 P1, [R18+URZ+0x29800], R3 ;  /* 0x02980003120095a7 */ /* 0x000ee4000802007f */
[----:B---3--:R-:W-:Y:S05]  /*27190*/  @!P1 BRA `(.L_x_561) ;  /* 0xfffffffc00f09947 */ /* 0x008fea000383ffff */
[----:B------:R-:W-:Y:S05]  /*271a0*/  BRA `(.L_x_768) ;  /* 0xfffffec800ec7947 */ /* 0x000fea000383ffff */
.L_x_569:
[----:B--2---:R2:W3:Y:S02]  /*271b0*/  SYNCS.PHASECHK.TRANS64.TRYWAIT P2, [R3+URZ+0x29830], R0 ;  /* 0x02983000030075a7 */ /* 0x0044e4000804017f */
[----:B---3--:R-:W-:Y:S05]  /*271c0*/  @!P2 NANOSLEEP.SYNCS 0x989680 ;  /* 0x009896800000a95d */ /* 0x008fea0003900000 */
[----:B------:R-:W3:Y:S02]  /*271d0*/  @!P2 SYNCS.PHASECHK.TRANS64 P2, [R3+URZ+0x29830], R0 ;  /* 0x029830000300a5a7 */ /* 0x000ee4000804007f */
[----:B---3--:R-:W-:Y:S05]  /*271e0*/  @!P2 BRA `(.L_x_569) ;  /* 0xfffffffc00f0a947 */ /* 0x008fea000383ffff */
[----:B------:R-:W-:Y:S05]  /*271f0*/  BRA `(.L_x_568) ;  /* 0xfffffefc00187947 */ /* 0x000fea000383ffff */
.L_x_575:
[----:B-1----:R1:W2:Y:S02]  /*27200*/  SYNCS.PHASECHK.TRANS64.TRYWAIT P2, [R11+URZ+0x29830], R10 ;  /* 0x0298300a0b0075a7 */ /* 0x0022a4000804017f */
[----:B--2---:R-:W-:Y:S05]  /*27210*/  @!P2 NANOSLEEP.SYNCS 0x989680 ;  /* 0x009896800000a95d */ /* 0x004fea0003900000 */
[----:B------:R-:W2:Y:S02]  /*27220*/  @!P2 SYNCS.PHASECHK.TRANS64 P2, [R11+URZ+0x29830], R10 ;  /* 0x0298300a0b00a5a7 */ /* 0x000ea4000804007f */
[----:B--2---:R-:W-:Y:S05]  /*27230*/  @!P2 BRA `(.L_x_575) ;  /* 0xfffffffc00f0a947 */ /* 0x004fea000383ffff */
[----:B------:R-:W-:Y:S05]  /*27240*/  BRA `(.L_x_574) ;  /* 0xffffff3000e47947 */ /* 0x000fea000383ffff */
.L_x_580:
[----:B-1----:R1:W2:Y:S02]  /*27250*/  SYNCS.PHASECHK.TRANS64.TRYWAIT P1, [R11+URZ+0x29850], R8 ;  /* 0x029850080b0075a7 */ /* 0x0022a4000802017f */
[----:B--2---:R-:W-:Y:S05]  /*27260*/  @!P1 NANOSLEEP.SYNCS 0x989680 ;  /* 0x009896800000995d */ /* 0x004fea0003900000 */
[----:B------:R-:W2:Y:S02]  /*27270*/  @!P1 SYNCS.PHASECHK.TRANS64 P1, [R11+URZ+0x29850], R8 ;  /* 0x029850080b0095a7 */ /* 0x000ea4000802007f */
[----:B--2---:R-:W-:Y:S05]  /*27280*/  @!P1 BRA `(.L_x_580) ;  /* 0xfffffffc00f09947 */ /* 0x004fea000383ffff */
[----:B------:R-:W-:Y:S05]  /*27290*/  BRA `(.L_x_579) ;  /* 0xffffff4400247947 */ /* 0x000fea000383ffff */
.L_x_586:
[----:B-1----:R1:W2:Y:S02]  /*272a0*/  SYNCS.PHASECHK.TRANS64.TRYWAIT P1, [R21+URZ+0x29850], R0 ;  /* 0x02985000150075a7 */ /* 0x0022a4000802017f */
[----:B--2---:R-:W-:Y:S05]  /*272b0*/  @!P1 NANOSLEEP.SYNCS 0x989680 ;  /* 0x009896800000995d */ /* 0x004fea0003900000 */
[----:B------:R-:W2:Y:S02]  /*272c0*/  @!P1 SYNCS.PHASECHK.TRANS64 P1, [R21+URZ+0x29850], R0 ;  /* 0x02985000150095a7 */ /* 0x000ea4000802007f */
[----:B--2---:R-:W-:Y:S05]  /*272d0*/  @!P1 BRA `(.L_x_586) ;  /* 0xfffffffc00f09947 */ /* 0x004fea000383ffff */
[----:B------:R-:W-:Y:S05]  /*272e0*/  BRA `(.L_x_585) ;  /* 0xffffff64003c7947 */ /* 0x000fea000383ffff */
.L_x_590:
[----:B------:R-:W-:Y:S01]  /*272f0*/  MOV R12, R0 ;  /* 0x00000000000c7202 */ /* 0x000fe20000000f00 */
[----:B------:R-:W-:Y:S01]  /*27300*/  IMAD.MOV.U32 R11, RZ, RZ, 0x1c1f ;  /* 0x00001c1fff0b7424 */ /* 0x000fe200078e00ff */
[----:B------:R-:W-:Y:S01]  /*27310*/  SEL R5, R96, R97, P0 ;  /* 0x0000006160057207 */ /* 0x000fe20000000000 */
[----:B------:R-:W-:Y:S01]  /*27320*/  IMAD.MOV.U32 R15, RZ, RZ, -0x1 ;  /* 0xffffffffff0f7424 */ /* 0x000fe200078e00ff */
[----:B------:R-:W-:Y:S02]  /*27330*/  SEL R7, R97, R96, P0 ;  /* 0x0000006061077207 */ /* 0x000fe40000000000 */
[----:B------:R-:W-:-:S07]  /*27340*/  SEL R9, R92, R93, P0 ;  /* 0x0000005d5c097207 */ /* 0x000fce0000000000 */
[----:B01---5:R-:W-:Y:S05]  /*27350*/  WARPSYNC.COLLECTIVE R15, `(.L_x_769) ;  /* 0x000000000f087348 */ /* 0x023fea0003c00000 */
[----:B------:R2:W3:Y:S02]  /*27360*/  SHFL.IDX P6, R14, R13, R12, R11 ;  /* 0x0000000c0d0e7389 */ /* 0x0004e400000c000b */
[----:B0123-5:R-:W-:Y:S01]  /*27370*/  ENDCOLLECTIVE ;  /* 0x000000000000791b */ /* 0x02ffe20003800000 */
.L_x_769:
[----:B------:R-:W-:Y:S02]  /*27380*/  SEL R21, R93, R92, P0 ;  /* 0x0000005c5d157207 */ /* 0x000fe40000000000 */
[----:B------:R-:W-:Y:S02]  /*27390*/  SEL R25, R48, R45, P0 ;  /* 0x0000002d30197207 */ /* 0x000fe40000000000 */
[----:B------:R-:W-:Y:S02]  /*273a0*/  SEL R27, R45, R48, P0 ;  /* 0x000000302d1b7207 */ /* 0x000fe40000000000 */
[----:B------:R-:W-:Y:S02]  /*273b0*/  SEL R45, R65, R68, P0 ;  /* 0x00000044412d7207 */ /* 0x000fe40000000000 */
[----:B------:R-:W-:Y:S02]  /*273c0*/  SEL R47, R68, R65, P0 ;  /* 0x00000041442f7207 */ /* 0x000fe40000000000 */
[----:B------:R-:W-:-:S02]  /*273d0*/  SEL R63, R38, R67, P0 ;  /* 0x00000043263f7207 */ /* 0x000fc40000000000 */
[----:B------:R-:W-:Y:S01]  /*273e0*/  SEL R65, R67, R38, P0 ;  /* 0x0000002643417207 */ /* 0x000fe20000000000 */
[----:B------:R-:W-:Y:S01]  /*273f0*/  IMAD.MOV.U32 R12, RZ, RZ, R2 ;  /* 0x000000ffff0c7224 */ /* 0x000fe200078e0002 */
[----:B------:R-:W-:Y:S02]  /*27400*/  MOV R13, R3 ;  /* 0x00000003000d7202 */ /* 0x000fe40000000f00 */
[----:B------:R-:W-:Y:S02]  /*27410*/  SEL R67, R30, R69, P0 ;  /* 0x000000451e437207 */ /* 0x000fe40000000000 */
[----:B------:R-:W-:Y:S02]  /*27420*/  SEL R69, R69, R30, P0 ;  /* 0x0000001e45457207 */ /* 0x000fe40000000000 */
[----:B------:R-:W-:Y:S02]  /*27430*/  SEL R29, R40, R37, P0 ;  /* 0x00000025281d7207 */ /* 0x000fe40000000000 */
[----:B------:R-:W-:Y:S01]  /*27440*/  SEL R31, R37, R40, P0 ;  /* 0x00000028251f7207 */ /* 0x000fe20000000000 */
[----:B------:R-:W-:Y:S01]  /*27450*/  IMAD.MOV.U32 R6, RZ, RZ, R14 ;  /* 0x000000ffff067224 */ /* 0x000fe200078e000e */
[----:B------:R-:W-:-:S07]  /*27460*/  SEL R71, R73, R34, P0 ;  /* 0x0000002249477207 */ /* 0x000fce0000000000 */
[----:B------:R-:W-:Y:S05]  /*27470*/  WARPSYNC.COLLECTIVE R15, `(.L_x_770) ;  /* 0x000000000f087348 */ /* 0x000fea0003c00000 */
[----:B------:R0:W1:Y:S02]  /*27480*/  SHFL.IDX P6, R14, R13, R12, R11 ;  /* 0x0000000c0d0e7389 */ /* 0x00006400000c000b */
[----:B01----:R-:W-:Y:S01]  /*27490*/  ENDCOLLECTIVE ;  /* 0x000000000000791b */ /* 0x003fe20003800000 */
.L_x_770:
        /* <DEDUP_REMOVED lines=18> */
.L_x_771:
[----:B------:R-:W-:Y:S02]  /*275c0*/  SEL R55, R52, R55, P0 ;  /* 0x0000003734377207 */ /* 0x000fe40000000000 */
[----:B------:R-:W-:Y:S02]  /*275d0*/  SEL R57, R46, R59, P0 ;  /* 0x0000003b2e397207 */ /* 0x000fe40000000000 */
[----:B------:R-:W-:Y:S02]  /*275e0*/  SEL R59, R59, R46, P0 ;  /* 0x0000002e3b3b7207 */ /* 0x000fe40000000000 */
[----:B------:R-:W-:Y:S02]  /*275f0*/  SEL R4, R6, R3, P0 ;  /* 0x0000000306047207 */ /* 0x000fe40000000000 */
[----:B------:R-:W-:Y:S01]  /*27600*/  SEL R6, R3, R6, P0 ;  /* 0x0000000603067207 */ /* 0x000fe20000000000 */
[----:B------:R-:W-:Y:S02]  /*27610*/  IMAD.MOV.U32 R13, RZ, RZ, R7 ;  /* 0x000000ffff0d7224 */ /* 0x000fe400078e0007 */
[----:B------:R-:W-:-:S02]  /*27620*/  IMAD.MOV.U32 R12, RZ, RZ, R2 ;  /* 0x000000ffff0c7224 */ /* 0x000fc400078e0002 */
[----:B------:R-:W-:-:S07]  /*27630*/  IMAD.MOV.U32 R10, RZ, RZ, R14 ;  /* 0x000000ffff0a7224 */ /* 0x000fce00078e000e */
[----:B------:R-:W-:Y:S05]  /*27640*/  WARPSYNC.COLLECTIVE R15, `(.L_x_772) ;  /* 0x000000000f087348 */ /* 0x000fea0003c00000 */
[----:B------:R0:W1:Y:S02]  /*27650*/  SHFL.IDX P6, R14, R13, R12, R11 ;  /* 0x0000000c0d0e7389 */ /* 0x00006400000c000b */
[----:B01----:R-:W-:Y:S01]  /*27660*/  ENDCOLLECTIVE ;  /* 0x000000000000791b */ /* 0x003fe20003800000 */
.L_x_772:
[----:B------:R-:W-:Y:S02]  /*27670*/  IMAD.MOV.U32 R13, RZ, RZ, R9 ;  /* 0x000000ffff0d7224 */ /* 0x000fe400078e0009 */
[----:B------:R-:W-:Y:S01]  /*27680*/  IMAD.MOV.U32 R12, RZ, RZ, R0 ;  /* 0x000000ffff0c7224 */ /* 0x000fe200078e0000 */
[----:B------:R-:W-:-:S07]  /*27690*/  MOV R7, R14 ;  /* 0x0000000e00077202 */ /* 0x000fce0000000f00 */
[----:B------:R-:W-:Y:S05]  /*276a0*/  WARPSYNC.COLLECTIVE R15, `(.L_x_773) ;  /* 0x000000000f087348 */ /* 0x000fea0003c00000 */
[----:B------:R0:W1:Y:S02]  /*276b0*/  SHFL.IDX P6, R14, R13, R12, R11 ;  /* 0x0000000c0d0e7389 */ /* 0x00006400000c000b */
[----:B01----:R-:W-:Y:S01]  /*276c0*/  ENDCOLLECTIVE ;  /* 0x000000000000791b */ /* 0x003fe20003800000 */
.L_x_773:
[----:B------:R-:W-:Y:S02]  /*276d0*/  SEL R8, R10, R7, P0 ;  /* 0x000000070a087207 */ /* 0x000fe40000000000 */
[----:B------:R-:W-:Y:S02]  /*276e0*/  SEL R10, R7, R10, P0 ;  /* 0x0000000a070a7207 */ /* 0x000fe40000000000 */
[----:B------:R-:W-:Y:S01]  /*276f0*/  MOV R13, R21 ;  /* 0x00000015000d7202 */ /* 0x000fe20000000f00 */
[----:B------:R-:W-:Y:S02]  /*27700*/  IMAD.MOV.U32 R12, RZ, RZ, R2 ;  /* 0x000000ffff0c7224 */ /* 0x000fe400078e0002 */
[----:B------:R-:W-:-:S07]  /*27710*/  IMAD.MOV.U32 R26, RZ, RZ, R14 ;  /* 0x000000ffff1a7224 */ /* 0x000fce00078e000e */
[----:B------:R-:W-:Y:S05]  /*27720*/  WARPSYNC.COLLECTIVE R15, `(.L_x_774) ;  /* 0x000000000f087348 */ /* 0x000fea0003c00000 */
[----:B------:R0:W1:Y:S02]  /*27730*/  SHFL.IDX P6, R14, R13, R12, R11 ;  /* 0x0000000c0d0e7389 */ /* 0x00006400000c000b */
[----:B01----:R-:W-:Y:S01]  /*27740*/  ENDCOLLECTIVE ;  /* 0x000000000000791b */ /* 0x003fe20003800000 */
.L_x_774:
[----:B------:R-:W-:Y:S01]  /*27750*/  IMAD.MOV.U32 R13, RZ, RZ, R25 ;  /* 0x000000ffff0d7224 */ /* 0x000fe200078e0019 */
[----:B------:R-:W-:Y:S01]  /*27760*/  MOV R12, R0 ;  /* 0x00000000000c7202 */ /* 0x000fe20000000f00 */
[----:B------:R-:W-:-:S07]  /*27770*/  IMAD.MOV.U32 R21, RZ, RZ, R14 ;  /* 0x000000ffff157224 */ /* 0x000fce00078e000e */
[----:B------:R-:W-:Y:S05]  /*27780*/  WARPSYNC.COLLECTIVE R15, `(.L_x_775) ;  /* 0x000000000f087348 */ /* 0x000fea0003c00000 */
[----:B------:R0:W1:Y:S02]  /*27790*/  SHFL.IDX P6, R14, R13, R12, R11 ;  /* 0x0000000c0d0e7389 */ /* 0x00006400000c000b */
[----:B01----:R-:W-:Y:S01]  /*277a0*/  ENDCOLLECTIVE ;  /* 0x000000000000791b */ /* 0x003fe20003800000 */
.L_x_775:
[----:B------:R-:W-:Y:S02]  /*277b0*/  SEL R24, R26, R21, P0 ;  /* 0x000000151a187207 */ /* 0x000fe40000000000 */
[----:B------:R-:W-:Y:S01]  /*277c0*/  SEL R26, R21, R26, P0 ;  /* 0x0000001a151a7207 */ /* 0x000fe20000000000 */
[----:B------:R-:W-:Y:S02]  /*277d0*/  IMAD.MOV.U32 R13, RZ, RZ, R27 ;  /* 0x000000ffff0d7224 */ /* 0x000fe400078e001b */
[----:B------:R-:W-:Y:S02]  /*277e0*/  IMAD.MOV.U32 R12, RZ, RZ, R2 ;  /* 0x000000ffff0c7224 */ /* 0x000fe400078e0002 */
[----:B------:R-:W-:-:S07]  /*277f0*/  IMAD.MOV.U32 R30, RZ, RZ, R14 ;  /* 0x000000ffff1e7224 */ /* 0x000fce00078e000e */
[----:B------:R-:W-:Y:S05]  /*27800*/  WARPSYNC.COLLECTIVE R15, `(.L_x_776) ;  /* 0x000000000f087348 */ /* 0x000fea0003c00000 */
[----:B------:R0:W1:Y:S02]  /*27810*/  SHFL.IDX P6, R14, R13, R12, R11 ;  /* 0x0000000c0d0e7389 */ /* 0x00006400000c000b */
[----:B01----:R-:W-:Y:S01]  /*27820*/  ENDCOLLECTIVE ;  /* 0x000000000000791b */ /* 0x003fe20003800000 */
.L_x_776:
[----:B------:R-:W-:Y:S02]  /*27830*/  IMAD.MOV.U32 R13, RZ, RZ, R29 ;  /* 0x000000ffff0d7224 */ /* 0x000fe400078e001d */
[----:B------:R-:W-:Y:S01]  /*27840*/  IMAD.MOV.U32 R12, RZ, RZ, R0 ;  /* 0x000000ffff0c7224 */ /* 0x000fe200078e0000 */
[----:B------:R-:W-:-:S07]  /*27850*/  MOV R27, R14 ;  /* 0x0000000e001b7202 */ /* 0x000fce0000000f00 */
[----:B------:R-:W-:Y:S05]  /*27860*/  WARPSYNC.COLLECTIVE R15, `(.L_x_777) ;  /* 0x000000000f087348 */ /* 0x000fea0003c00000 */
[----:B------:R0:W1:Y:S02]  /*27870*/  SHFL.IDX P6, R14, R13, R12, R11 ;  /* 0x0000000c0d0e7389 */ /* 0x00006400000c000b */
[----:B01----:R-:W-:Y:S01]  /*27880*/  ENDCOLLECTIVE ;  /* 0x000000000000791b */ /* 0x003fe20003800000 */
.L_x_777:
        /* <DEDUP_REMOVED lines=8> */
.L_x_778:
[----:B------:R-:W-:Y:S01]  /*27910*/  IMAD.MOV.U32 R13, RZ, RZ, R33 ;  /* 0x000000ffff0d7224 */ /* 0x000fe200078e0021 */
[----:B------:R-:W-:Y:S01]  /*27920*/  MOV R12, R0 ;  /* 0x00000000000c7202 */ /* 0x000fe20000000f00 */
[----:B------:R-:W-:-:S07]  /*27930*/  IMAD.MOV.U32 R31, RZ, RZ, R14 ;  /* 0x000000ffff1f7224 */ /* 0x000fce00078e000e */
[----:B------:R-:W-:Y:S05]  /*27940*/  WARPSYNC.COLLECTIVE R15, `(.L_x_779) ;  /* 0x000000000f087348 */ /* 0x000fea0003c00000 */
[----:B------:R0:W1:Y:S02]  /*27950*/  SHFL.IDX P6, R14, R13, R12, R11 ;  /* 0x0000000c0d0e7389 */ /* 0x00006400000c000b */
[----:B01----:R-:W-:Y:S01]  /*27960*/  ENDCOLLECTIVE ;  /* 0x000000000000791b */ /* 0x003fe20003800000 */
.L_x_779:
        /* <DEDUP_REMOVED lines=8> */
.L_x_780:
[----:B------:R-:W-:Y:S02]  /*279f0*/  IMAD.MOV.U32 R13, RZ, RZ, R37 ;  /* 0x000000ffff0d7224 */ /* 0x000fe400078e0025 */
[----:B------:R-:W-:Y:S01]  /*27a00*/  IMAD.MOV.U32 R12, RZ, RZ, R0 ;  /* 0x000000ffff0c7224 */ /* 0x000fe200078e0000 */
[----:B------:R-:W-:-:S07]  /*27a10*/  MOV R35, R14 ;  /* 0x0000000e00237202 */ /* 0x000fce0000000f00 */
[----:B------:R-:W-:Y:S05]  /*27a20*/  WARPSYNC.COLLECTIVE R15, `(.L_x_781) ;  /* 0x000000000f087348 */ /* 0x000fea0003c00000 */
[----:B------:R0:W1:Y:S02]  /*27a30*/  SHFL.IDX P6, R14, R13, R12, R11 ;  /* 0x0000000c0d0e7389 */ /* 0x00006400000c000b */
[----:B01----:R-:W-:Y:S01]  /*27a40*/  ENDCOLLECTIVE ;  /* 0x000000000000791b */ /* 0x003fe20003800000 */
.L_x_781:
        /* <DEDUP_REMOVED lines=8> */
.L_x_782:
[----:B------:R-:W-:Y:S01]  /*27ad0*/  IMAD.MOV.U32 R13, RZ, RZ, R41 ;  /* 0x000000ffff0d7224 */ /* 0x000fe200078e0029 */
[----:B------:R-:W-:Y:S01]  /*27ae0*/  MOV R12, R0 ;  /* 0x00000000000c7202 */ /* 0x000fe20000000f00 */
[----:B------:R-:W-:-:S07]  /*27af0*/  IMAD.MOV.U32 R20, RZ, RZ, R14 ;  /* 0x000000ffff147224 */ /* 0x000fce00078e000e */
[----:B------:R-:W-:Y:S05]  /*27b00*/  WARPSYNC.COLLECTIVE R15, `(.L_x_783) ;  /* 0x000000000f087348 */ /* 0x000fea0003c00000 */
[----:B------:R0:W1:Y:S02]  /*27b10*/  SHFL.IDX P6, R14, R13, R12, R11 ;  /* 0x0000000c0d0e7389 */ /* 0x00006400000c000b */
[----:B01----:R-:W-:Y:S01]  /*27b20*/  ENDCOLLECTIVE ;  /* 0x000000000000791b */ /* 0x003fe20003800000 */
.L_x_783:
[----:B------:R-:W-:Y:S02]  /*27b30*/  IMAD.MOV.U32 R13, RZ, RZ, R43 ;  /* 0x000000ffff0d7224 */ /* 0x000fe400078e002b */
[----:B------:R-:W-:Y:S02]  /*27b40*/  IMAD.MOV.U32 R12, RZ, RZ, R2 ;  /* 0x000000ffff0c7224 */ /* 0x000fe400078e0002 */
[----:B------:R-:W-:-:S07]  /*27b50*/  IMAD.MOV.U32 R41, RZ, RZ, R14 ;  /* 0x000000ffff297224 */ /* 0x000fce00078e000e */
[----:B------:R-:W-:Y:S05]  /*27b60*/  WARPSYNC.COLLECTIVE R15, `(.L_x_784) ;  /* 0x000000000f087348 */ /* 0x000fea0003c00000 */
[----:B------:R0:W1:Y:S02]  /*27b70*/  SHFL.IDX P6, R14, R13, R12, R11 ;  /* 0x0000000c0d0e7389 */ /* 0x00006400000c000b */
[----:B01----:R-:W-:Y:S01]  /*27b80*/  ENDCOLLECTIVE ;  /* 0x000000000000791b */ /* 0x003fe20003800000 */
.L_x_784:
[----:B------:R-:W-:Y:S02]  /*27b90*/  IMAD.MOV.U32 R13, RZ, RZ, R45 ;  /* 0x000000ffff0d7224 */ /* 0x000fe400078e002d */
[----:B------:R-:W-:Y:S01]  /*27ba0*/  IMAD.MOV.U32 R12, RZ, RZ, R0 ;  /* 0x000000ffff0c7224 */ /* 0x000fe200078e0000 */
[----:B------:R-:W-:-:S07]  /*27bb0*/  MOV R40, R14 ;  /* 0x0000000e00287202 */ /* 0x000fce0000000f00 */
[----:B------:R-:W-:Y:S05]  /*27bc0*/  WARPSYNC.COLLECTIVE R15, `(.L_x_785) ;  /* 0x000000000f087348 */ /* 0x000fea0003c00000 */
[----:B------:R0:W1:Y:S02]  /*27bd0*/  SHFL.IDX P6, R14, R13, R12, R11 ;  /* 0x0000000c0d0e7389 */ /* 0x00006400000c000b */
[----:B01----:R-:W-:Y:S01]  /*27be0*/  ENDCOLLECTIVE ;  /* 0x000000000000791b */ /* 0x003fe20003800000 */
.L_x_785:
        /* <DEDUP_REMOVED lines=8> */
.L_x_786:
[----:B------:R-:W-:Y:S01]  /*27c70*/  IMAD.MOV.U32 R13, RZ, RZ, R49 ;  /* 0x000000ffff0d7224 */ /* 0x000fe200078e0031 */
[----:B------:R-:W-:Y:S01]  /*27c80*/  MOV R12, R0 ;  /* 0x00000000000c7202 */ /* 0x000fe20000000f00 */
[----:B------:R-:W-:-:S07]  /*27c90*/  IMAD.MOV.U32 R42, RZ, RZ, R14 ;  /* 0x000000ffff2a7224 */ /* 0x000fce00078e000e */
[----:B------:R-:W-:Y:S05]  /*27ca0*/  WARPSYNC.COLLECTIVE R15, `(.L_x_787) ;  /* 0x000000000f087348 */ /* 0x000fea0003c00000 */
[----:B------:R0:W1:Y:S02]  /*27cb0*/  SHFL.IDX P6, R14, R13, R12, R11 ;  /* 0x0000000c0d0e7389 */ /* 0x00006400000c000b */
[----:B01----:R-:W-:Y:S01]  /*27cc0*/  ENDCOLLECTIVE ;  /* 0x000000000000791b */ /* 0x003fe20003800000 */
.L_x_787:
        /* <DEDUP_REMOVED lines=8> */
.L_x_788:
[----:B------:R-:W-:Y:S02]  /*27d50*/  IMAD.MOV.U32 R13, RZ, RZ, R53 ;  /* 0x000000ffff0d7224 */ /* 0x000fe400078e0035 */
[----:B------:R-:W-:Y:S01]  /*27d60*/  IMAD.MOV.U32 R12, RZ, RZ, R0 ;  /* 0x000000ffff0c7224 */ /* 0x000fe200078e0000 */
[----:B------:R-:W-:-:S07]  /*27d70*/  MOV R48, R14 ;  /* 0x0000000e00307202 */ /* 0x000fce0000000f00 */
[----:B------:R-:W-:Y:S05]  /*27d80*/  WARPSYNC.COLLECTIVE R15, `(.L_x_789) ;  /* 0x000000000f087348 */ /* 0x000fea0003c00000 */
[----:B------:R0:W1:Y:S02]  /*27d90*/  SHFL.IDX P6, R14, R13, R12, R11 ;  /* 0x0000000c0d0e7389 */ /* 0x00006400000c000b */
[----:B01----:R-:W-:Y:S01]  /*27da0*/  ENDCOLLECTIVE ;  /* 0x000000000000791b */ /* 0x003fe20003800000 */
.L_x_789:
[----:B------:R-:W-:Y:S02]  /*27db0*/  SEL R9, R49, R48, P0 ;  /* 0x0000003031097207 */ /* 0x000fe40000000000 */
[----:B------:R-:W-:Y:S01]  /*27dc0*/  MOV R13, R55 ;  /* 0x00000037000d7202 */ /* 0x000fe20000000f00 */
[----:B------:R-:W-:Y:S02]  /*27dd0*/  IMAD.MOV.U32 R12, RZ, RZ, R2 ;  /* 0x000000ffff0c7224 */ /* 0x000fe400078e0002 */
[----:B------:R-:W-:-:S07]  /*27de0*/  IMAD.MOV.U32 R53, RZ, RZ, R14 ;  /* 0x000000ffff357224 */ /* 0x000fce00078e000e */
[----:B------:R-:W-:Y:S05]  /*27df0*/  WARPSYNC.COLLECTIVE R15, `(.L_x_790) ;  /* 0x000000000f087348 */ /* 0x000fea0003c00000 */
[----:B------:R0:W1:Y:S02]  /*27e00*/  SHFL.IDX P6, R14, R13, R12, R11 ;  /* 0x0000000c0d0e7389 */ /* 0x00006400000c000b */
[----:B01----:R-:W-:Y:S01]  /*27e10*/  ENDCOLLECTIVE ;  /* 0x000000000000791b */ /* 0x003fe20003800000 */
.L_x_790:
[----:B------:R-:W-:Y:S01]  /*27e20*/  IMAD.MOV.U32 R13, RZ, RZ, R57 ;  /* 0x000000ffff0d7224 */ /* 0x000fe200078e0039 */
[----:B------:R-:W-:Y:S01]  /*27e30*/  MOV R12, R0 ;  /* 0x00000000000c7202 */ /* 0x000fe20000000f00 */
[----:B------:R-:W-:-:S07]  /*27e40*/  IMAD.MOV.U32 R50, RZ, RZ, R14 ;  /* 0x000000ffff327224 */ /* 0x000fce00078e000e */
[----:B------:R-:W-:Y:S05]  /*27e50*/  WARPSYNC.COLLECTIVE R15, `(.L_x_791) ;  /* 0x000000000f087348 */ /* 0x000fea0003c00000 */
[----:B------:R0:W1:Y:S02]  /*27e60*/  SHFL.IDX P6, R14, R13, R12, R11 ;  /* 0x0000000c0d0e7389 */ /* 0x00006400000c000b */
[----:B01----:R-:W-:Y:S01]  /*27e70*/  ENDCOLLECTIVE ;  /* 0x000000000000791b */ /* 0x003fe20003800000 */
.L_x_791:
        /* <DEDUP_REMOVED lines=8> */
.L_x_792:
[----:B------:R-:W-:Y:S02]  /*27f00*/  IMAD.MOV.U32 R13, RZ, RZ, R63 ;  /* 0x000000ffff0d7224 */ /* 0x000fe400078e003f */
[----:B------:R-:W-:Y:S01]  /*27f10*/  IMAD.MOV.U32 R12, RZ, RZ, R0 ;  /* 0x000000ffff0c7224 */ /* 0x000fe200078e0000 */
[----:B------:R-:W-:-:S07]  /*27f20*/  MOV R52, R14 ;  /* 0x0000000e00347202 */ /* 0x000fce0000000f00 */
[----:B------:R-:W-:Y:S05]  /*27f30*/  WARPSYNC.COLLECTIVE R15, `(.L_x_793) ;  /* 0x000000000f087348 */ /* 0x000fea0003c00000 */
[----:B------:R0:W1:Y:S02]  /*27f40*/  SHFL.IDX P6, R14, R13, R12, R11 ;  /* 0x0000000c0d0e7389 */ /* 0x00006400000c000b */
[----:B01----:R-:W-:Y:S01]  /*27f50*/  ENDCOLLECTIVE ;  /* 0x000000000000791b */ /* 0x003fe20003800000 */
.L_x_793:
        /* <DEDUP_REMOVED lines=8> */
.L_x_794:
[----:B------:R-:W-:Y:S01]  /*27fe0*/  IMAD.MOV.U32 R13, RZ, RZ, R67 ;  /* 0x000000ffff0d7224 */ /* 0x000fe200078e0043 */
[----:B------:R-:W-:Y:S01]  /*27ff0*/  MOV R12, R0 ;  /* 0x00000000000c7202 */ /* 0x000fe20000000f00 */
[----:B------:R-:W-:-:S07]  /*28000*/  IMAD.MOV.U32 R54, RZ, RZ, R14 ;  /* 0x000000ffff367224 */ /* 0x000fce00078e000e */
[----:B------:R-:W-:Y:S05]  /*28010*/  WARPSYNC.COLLECTIVE R15, `(.L_x_795) ;  /* 0x000000000f087348 */ /* 0x000fea0003c00000 */
[----:B------:R0:W1:Y:S02]  /*28020*/  SHFL.IDX P6, R14, R13, R12, R11 ;  /* 0x0000000c0d0e7389 */ /* 0x00006400000c000b */
[----:B01----:R-:W-:Y:S01]  /*28030*/  ENDCOLLECTIVE ;  /* 0x000000000000791b */ /* 0x003fe20003800000 */
.L_x_795:
        /* <DEDUP_REMOVED lines=8> */
.L_x_796:
[----:B------:R-:W-:Y:S02]  /*280c0*/  IMAD.MOV.U32 R13, RZ, RZ, R71 ;  /* 0x000000ffff0d7224 */ /* 0x000fe400078e0047 */
[----:B------:R-:W-:Y:S01]  /*280d0*/  IMAD.MOV.U32 R12, RZ, RZ, R0 ;  /* 0x000000ffff0c7224 */ /* 0x000fe200078e0000 */
[----:B------:R-:W-:-:S07]  /*280e0*/  MOV R56, R14 ;  /* 0x0000000e00387202 */ /* 0x000fce0000000f00 */
[----:B------:R-:W-:Y:S05]  /*280f0*/  WARPSYNC.COLLECTIVE R15, `(.L_x_797) ;  /* 0x000000000f087348 */ /* 0x000fea0003c00000 */
[----:B------:R0:W1:Y:S02]  /*28100*/  SHFL.IDX P6, R14, R13, R12, R11 ;  /* 0x0000000c0d0e7389 */ /* 0x00006400000c000b */
[----:B01----:R-:W-:Y:S01]  /*28110*/  ENDCOLLECTIVE ;  /* 0x000000000000791b */ /* 0x003fe20003800000 */
.L_x_797:
[----:B------:R-:W-:Y:S02]  /*28120*/  SEL R39, R56, R67, P0 ;  /* 0x0000004338277207 */ /* 0x000fe40000000000 */
[----:B------:R-:W-:Y:S01]  /*28130*/  MOV R13, R73 ;  /* 0x00000049000d7202 */ /* 0x000fe20000000f00 */
[----:B------:R-:W-:Y:S02]  /*28140*/  IMAD.MOV.U32 R12, RZ, RZ, R2 ;  /* 0x000000ffff0c7224 */ /* 0x000fe400078e0002 */
[----:B------:R-:W-:-:S07]  /*28150*/  IMAD.MOV.U32 R71, RZ, RZ, R14 ;  /* 0x000000ffff477224 */ /* 0x000fce00078e000e */
[----:B------:R-:W-:Y:S05]  /*28160*/  WARPSYNC.COLLECTIVE R15, `(.L_x_798) ;  /* 0x000000000f087348 */ /* 0x000fea0003c00000 */
[----:B------:R0:W1:Y:S02]  /*28170*/  SHFL.IDX P6, R14, R13, R12, R11 ;  /* 0x0000000c0d0e7389 */ /* 0x00006400000c000b */
[----:B01----:R-:W-:Y:S01]  /*28180*/  ENDCOLLECTIVE ;  /* 0x000000000000791b */ /* 0x003fe20003800000 */
.L_x_798:
[----:B------:R-:W-:Y:S01]  /*28190*/  IMAD.MOV.U32 R13, RZ, RZ, R75 ;  /* 0x000000ffff0d7224 */ /* 0x000fe200078e004b */
[----:B------:R-:W-:Y:S01]  /*281a0*/  MOV R12, R0 ;  /* 0x00000000000c7202 */ /* 0x000fe20000000f00 */
[----:B------:R-:W-:-:S07]  /*281b0*/  IMAD.MOV.U32 R58, RZ, RZ, R14 ;  /* 0x000000ffff3a7224 */ /* 0x000fce00078e000e */
[----:B------:R-:W-:Y:S05]  /*281c0*/  WARPSYNC.COLLECTIVE R15, `(.L_x_799) ;  /* 0x000000000f087348 */ /* 0x000fea0003c00000 */
[----:B------:R0:W1:Y:S02]  /*281d0*/  SHFL.IDX P6, R14, R13, R12, R11 ;  /* 0x0000000c0d0e7389 */ /* 0x00006400000c000b */
[----:B01----:R-:W-:Y:S01]  /*281e0*/  ENDCOLLECTIVE ;  /* 0x000000000000791b */ /* 0x003fe20003800000 */
.L_x_799:
[----:B------:R-:W-:Y:S02]  /*281f0*/  IMAD.MOV.U32 R13, RZ, RZ, R77 ;  /* 0x000000ffff0d7224 */ /* 0x000fe400078e004d */
[----:B------:R-:W-:Y:S02]  /*28200*/  IMAD.MOV.U32 R12, RZ, RZ, R2 ;  /* 0x000000ffff0c7224 */ /* 0x000fe400078e0002 */
[----:B------:R-:W-:-:S07]  /*28210*/  IMAD.MOV.U32 R75, RZ, RZ, R14 ;  /* 0x000000ffff4b7224 */ /* 0x000fce00078e000e */
[----:B------:R-:W-:Y:S05]  /*28220*/  WARPSYNC.COLLECTIVE R15, `(.L_x_800) ;  /* 0x000000000f087348 */ /* 0x000fea0003c00000 */
[----:B------:R0:W1:Y:S02]  /*28230*/  SHFL.IDX P6, R14, R13, R12, R11 ;  /* 0x0000000c0d0e7389 */ /* 0x00006400000c000b */
[----:B01----:R-:W-:Y:S01]  /*28240*/  ENDCOLLECTIVE ;  /* 0x000000000000791b */ /* 0x003fe20003800000 */
.L_x_800:
[----:B------:R-:W-:Y:S02]  /*28250*/  SEL R12, R37, R20, P0 ;  /* 0x00000014250c7207 */ /* 0x000fe40000000000 */
[----:B------:R-:W-:Y:S02]  /*28260*/  SEL R11, R48, R49, P0 ;  /* 0x00000031300b7207 */ /* 0x000fe40000000000 */
[----:B------:R-:W-:Y:S02]  /*28270*/  SEL R13, R71, R58, P0 ;  /* 0x0000003a470d7207 */ /* 0x000fe40000000000 */
[----:B------:R-:W-:Y:S02]  /*28280*/  SEL R15, R58, R71, P0 ;  /* 0x000000473a0f7207 */ /* 0x000fe40000000000 */
[----:B------:R-:W-:Y:S02]  /*28290*/  MOV R62, R14 ;  /* 0x0000000e003e7202 */ /* 0x000fe40000000f00 */
[----:B------:R-:W-:Y:S01]  /*282a0*/  SEL R14, R20, R37, P0 ;  /* 0x00000025140e7207 */ /* 0x000fe20000000000 */
[----:B------:R-:W-:Y:S01]  /*282b0*/  IMAD.MOV.U32 R20, RZ, RZ, RZ ;  /* 0x000000ffff147224 */ /* 0x000fe200078e00ff */
[----:B------:R-:W-:Y:S01]  /*282c0*/  SEL R37, R67, R56, P0 ;  /* 0x0000003843257207 */ /* 0x000fe20000000000 */
[----:B------:R-:W-:Y:S06]  /*282d0*/  BRA `(.L_x_801) ;  /* 0xffffff6800e07947 */ /* 0x000fec000383ffff */
.L_x_622:
[----:B------:R-:W0:Y:S01]  /*282e0*/  S2R R6, SR_TID.X ;  /* 0x0000000000067919 */ /* 0x000e220000002100 */
[----:B------:R-:W-:Y:S01]  /*282f0*/  BSSY B1, `(.L_x_802) ;  /* 0x000000a000017945 */ /* 0x000fe20003800000 */
[----:B------:R-:W-:Y:S01]  /*28300*/  IMAD.MOV.U32 R12, RZ, RZ, RZ ;  /* 0x000000ffff0c7224 */ /* 0x000fe200078e00ff */
[----:B------:R-:W-:Y:S01]  /*28310*/  MOV R11, 0x1f ;  /* 0x0000001f000b7802 */ /* 0x000fe20000000f00 */
[----:B------:R-:W-:Y:S01]  /*28320*/  IMAD.MOV.U32 R15, RZ, RZ, -0x1 ;  /* 0xffffffffff0f7424 */ /* 0x000fe200078e00ff */
[----:B0-----:R-:W-:-:S04]  /*28330*/  SHF.R.U32.HI R6, RZ, 0x5, R6 ;  /* 0x00000005ff067819 */ /* 0x001fc80000011606 */
[----:B------:R-:W-:-:S05]  /*28340*/  LOP3.LUT R6, R6, 0x3, RZ, 0xc0, !PT ;  /* 0x0000000306067812 */ /* 0x000fca00078ec0ff */
[----:B------:R-:W-:-:S07]  /*28350*/  IMAD.MOV.U32 R13, RZ, RZ, R6 ;  /* 0x000000ffff0d7224 */ /* 0x000fce00078e0006 */
[----:B------:R-:W-:Y:S05]  /*28360*/  WARPSYNC.COLLECTIVE R15, `(.L_x_803) ;  /* 0x000000000f087348 */ /* 0x000fea0003c00000 */
[----:B------:R0:W1:Y:S02]  /*28370*/  SHFL.IDX P6, R14, R13, R12, R11 ;  /* 0x0000000c0d0e7389 */ /* 0x00006400000c000b */
[----:B01----:R-:W-:Y:S01]  /*28380*/  ENDCOLLECTIVE ;  /* 0x000000000000791b */ /* 0x003fe20003800000 */
.L_x_803:
[----:B------:R-:W-:Y:S05]  /*28390*/  BSYNC B1 ;  /* 0x0000000000017941 */ /* 0x000fea0003800000 */
.L_x_802:
[----:B------:R-:W-:Y:S05]  /*283a0*/  BRA `(.L_x_804) ;  /* 0xffffff9400747947 */ /* 0x000fea000383ffff */
.L_x_624:
[----:B------:R-:W-:Y:S01]  /*283b0*/  BSSY B1, `(.L_x_805) ;  /* 0x0000006000017945 */ /* 0x000fe20003800000 */
[----:B------:R-:W-:-:S07]  /*283c0*/  IMAD.MOV.U32 R15, RZ, RZ, -0x1 ;  /* 0xffffffffff0f7424 */ /* 0x000fce00078e00ff */
[----:B0-----:R-:W-:Y:S05]  /*283d0*/  WARPSYNC.COLLECTIVE R15, `(.L_x_806) ;  /* 0x000000000f0c7348 */ /* 0x001fea0003c00000 */
[----:B------:R-:W-:Y:S02]  /*283e0*/  ELECT P6, UR62, PT ;  /* 0x00000000003e782f */ /* 0x000fe400038c0000 */
[----:B------:R-:W-:Y:S01]  /*283f0*/  MOV R14, UR62 ;  /* 0x0000003e000e7c02 */ /* 0x000fe20008000f00 */
[----:B0-----:R-:W-:Y:S10]  /*28400*/  ENDCOLLECTIVE ;  /* 0x000000000000791b */ /* 0x001ff40003800000 */
.L_x_806:
[----:B------:R-:W-:Y:S05]  /*28410*/  BSYNC B1 ;  /* 0x0000000000017941 */ /* 0x000fea0003800000 */
.L_x_805:
[----:B------:R-:W-:Y:S05]  /*28420*/  BRA `(.L_x_623) ;  /* 0xffffff94006c7947 */ /* 0x000fea000383ffff */
.L_x_626:
[----:B0-----:R0:W1:Y:S02]  /*28430*/  SYNCS.PHASECHK.TRANS64.TRYWAIT P0, [R11+URZ+0x29820], R5 ;  /* 0x029820050b0075a7 */ /* 0x001064000800017f */
[----:B-1----:R-:W-:Y:S05]  /*28440*/  @!P0 NANOSLEEP.SYNCS 0x989680 ;  /* 0x009896800000895d */ /* 0x002fea0003900000 */
[----:B------:R-:W1:Y:S02]  /*28450*/  @!P0 SYNCS.PHASECHK.TRANS64 P0, [R11+URZ+0x29820], R5 ;  /* 0x029820050b0085a7 */ /* 0x000e64000800007f */
[----:B-1----:R-:W-:Y:S05]  /*28460*/  @!P0 BRA `(.L_x_626) ;  /* 0xfffffffc00f08947 */ /* 0x002fea000383ffff */
[----:B------:R-:W-:Y:S05]  /*28470*/  BRA `(.L_x_807) ;  /* 0xffffff9400887947 */ /* 0x000fea000383ffff */
.L_x_630:
[----:B-1----:R1:W2:Y:S02]  /*28480*/  SYNCS.PHASECHK.TRANS64.TRYWAIT P0, [R8+URZ+0x298a0], R12 ;  /* 0x0298a00c080075a7 */ /* 0x0022a4000800017f */
[----:B--2---:R-:W-:Y:S05]  /*28490*/  @!P0 NANOSLEEP.SYNCS 0x989680 ;  /* 0x009896800000895d */ /* 0x004fea0003900000 */
[----:B------:R-:W2:Y:S02]  /*284a0*/  @!P0 SYNCS.PHASECHK.TRANS64 P0, [R8+URZ+0x298a0], R12 ;  /* 0x0298a00c080085a7 */ /* 0x000ea4000800007f */
[----:B--2---:R-:W-:Y:S05]  /*284b0*/  @!P0 BRA `(.L_x_630) ;  /* 0xfffffffc00f08947 */ /* 0x004fea000383ffff */
[----:B------:R-:W-:Y:S05]  /*284c0*/  BRA `(.L_x_808) ;  /* 0xffffff9400a87947 */ /* 0x000fea000383ffff */
.L_x_637:
[----:B0-----:R0:W2:Y:S02]  /*284d0*/  SYNCS.PHASECHK.TRANS64.TRYWAIT P0, [R8+URZ+0x298c0], R12 ;  /* 0x0298c00c080075a7 */ /* 0x0010a4000800017f */
[----:B--2---:R-:W-:Y:S05]  /*284e0*/  @!P0 NANOSLEEP.SYNCS 0x989680 ;  /* 0x009896800000895d */ /* 0x004fea0003900000 */
[----:B------:R-:W2:Y:S02]  /*284f0*/  @!P0 SYNCS.PHASECHK.TRANS64 P0, [R8+URZ+0x298c0], R12 ;  /* 0x0298c00c080085a7 */ /* 0x000ea4000800007f */
[----:B--2---:R-:W-:Y:S05]  /*28500*/  @!P0 BRA `(.L_x_637) ;  /* 0xfffffffc00f08947 */ /* 0x004fea000383ffff */
[----:B------:R-:W-:Y:S05]  /*28510*/  BRA `(.L_x_809) ;  /* 0xffffff9800a07947 */ /* 0x000fea000383ffff */
.L_x_644:
[----:B0-----:R0:W1:Y:S02]  /*28520*/  SYNCS.PHASECHK.TRANS64.TRYWAIT P1, [R7+URZ+0x298a0], R6 ;  /* 0x0298a006070075a7 */ /* 0x001064000802017f */
[----:B-1----:R-:W-:Y:S05]  /*28530*/  @!P1 NANOSLEEP.SYNCS 0x989680 ;  /* 0x009896800000995d */ /* 0x002fea0003900000 */
[----:B------:R-:W1:Y:S02]  /*28540*/  @!P1 SYNCS.PHASECHK.TRANS64 P1, [R7+URZ+0x298a0], R6 ;  /* 0x0298a006070095a7 */ /* 0x000e64000802007f */
[----:B-1----:R-:W-:Y:S05]  /*28550*/  @!P1 BRA `(.L_x_644) ;  /* 0xfffffffc00f09947 */ /* 0x002fea000383ffff */
[----:B------:R-:W-:Y:S05]  /*28560*/  BRA `(.L_x_810) ;  /* 0xffffff9c00887947 */ /* 0x000fea000383ffff */
.L_x_651:
[----:B-1----:R1:W2:Y:S02]  /*28570*/  SYNCS.PHASECHK.TRANS64.TRYWAIT P1, [R7+URZ+0x298c0], R6 ;  /* 0x0298c006070075a7 */ /* 0x0022a4000802017f */
[----:B--2---:R-:W-:Y:S05]  /*28580*/  @!P1 NANOSLEEP.SYNCS 0x989680 ;  /* 0x009896800000995d */ /* 0x004fea0003900000 */
[----:B------:R-:W2:Y:S02]  /*28590*/  @!P1 SYNCS.PHASECHK.TRANS64 P1, [R7+URZ+0x298c0], R6 ;  /* 0x0298c006070095a7 */ /* 0x000ea4000802007f */
[----:B--2---:R-:W-:Y:S05]  /*285a0*/  @!P1 BRA `(.L_x_651) ;  /* 0xfffffffc00f09947 */ /* 0x004fea000383ffff */
[----:B------:R-:W-:Y:S05]  /*285b0*/  BRA `(.L_x_811) ;  /* 0xffffffa000787947 */ /* 0x000fea000383ffff */
.L_x_666:
[----:B------:R-:W1:Y:S01]  /*285c0*/  S2R R5, SR_TID.X ;  /* 0x0000000000057919 */ /* 0x000e620000002100 */
[----:B------:R-:W-:Y:S01]  /*285d0*/  BSSY B0, `(.L_x_812) ;  /* 0x000000a000007945 */ /* 0x000fe20003800000 */
[----:B------:R-:W-:Y:S01]  /*285e0*/  MOV R12, RZ ;  /* 0x000000ff000c7202 */ /* 0x000fe20000000f00 */
        /* <DEDUP_REMOVED lines=8> */
.L_x_813:
[----:B------:R-:W-:Y:S05]  /*28670*/  BSYNC B0 ;  /* 0x0000000000007941 */ /* 0x000fea0003800000 */
.L_x_812:
[----:B------:R-:W-:Y:S05]  /*28680*/  BRA `(.L_x_814) ;  /* 0xffffffb0000c7947 */ /* 0x000fea000383ffff */
.L_x_668:
[----:B------:R-:W-:Y:S01]  /*28690*/  BSSY B0, `(.L_x_815) ;  /* 0x0000006000007945 */ /* 0x000fe20003800000 */
[----:B------:R-:W-:-:S07]  /*286a0*/  IMAD.MOV.U32 R15, RZ, RZ, -0x1 ;  /* 0xffffffffff0f7424 */ /* 0x000fce00078e00ff */
[----:B01----:R-:W-:Y:S05]  /*286b0*/  WARPSYNC.COLLECTIVE R15, `(.L_x_816) ;  /* 0x000000000f0c7348 */ /* 0x003fea0003c00000 */
[----:B------:R-:W-:Y:S02]  /*286c0*/  ELECT P6, UR62, PT ;  /* 0x00000000003e782f */ /* 0x000fe400038c0000 */
[----:B------:R-:W-:Y:S01]  /*286d0*/  MOV R14, UR62 ;  /* 0x0000003e000e7c02 */ /* 0x000fe20008000f00 */
[----:B01----:R-:W-:Y:S10]  /*286e0*/  ENDCOLLECTIVE ;  /* 0x000000000000791b */ /* 0x003ff40003800000 */
.L_x_816:
[----:B------:R-:W-:Y:S05]  /*286f0*/  BSYNC B0 ;  /* 0x0000000000007941 */ /* 0x000fea0003800000 */
.L_x_815:
[----:B------:R-:W-:Y:S05]  /*28700*/  BRA `(.L_x_817) ;  /* 0xffffffb000047947 */ /* 0x000fea000383ffff */
.L_x_671:
[----:B-1----:R1:W2:Y:S02]  /*28710*/  SYNCS.PHASECHK.TRANS64.TRYWAIT P2, [R6+URZ+0x29880], R7 ;  /* 0x02988007060075a7 */ /* 0x0022a4000804017f */
[----:B--2---:R-:W-:Y:S05]  /*28720*/  @!P2 NANOSLEEP.SYNCS 0x989680 ;  /* 0x009896800000a95d */ /* 0x004fea0003900000 */
[----:B------:R-:W2:Y:S02]  /*28730*/  @!P2 SYNCS.PHASECHK.TRANS64 P2, [R6+URZ+0x29880], R7 ;  /* 0x029880070600a5a7 */ /* 0x000ea4000804007f */
[----:B--2---:R-:W-:Y:S05]  /*28740*/  @!P2 BRA `(.L_x_671) ;  /* 0xfffffffc00f0a947 */ /* 0x004fea000383ffff */
[----:B------:R-:W-:Y:S05]  /*28750*/  BRA `(.L_x_818) ;  /* 0xffffffb000807947 */ /* 0x000fea000383ffff */
.L_x_673:
[----:B--2---:R2:W3:Y:S02]  /*28760*/  SYNCS.PHASECHK.TRANS64.TRYWAIT P2, [R6+URZ+0x29840], R7 ;  /* 0x02984007060075a7 */ /* 0x0044e4000804017f */
[----:B---3--:R-:W-:Y:S05]  /*28770*/  @!P2 NANOSLEEP.SYNCS 0x989680 ;  /* 0x009896800000a95d */ /* 0x008fea0003900000 */
[----:B------:R-:W3:Y:S02]  /*28780*/  @!P2 SYNCS.PHASECHK.TRANS64 P2, [R6+URZ+0x29840], R7 ;  /* 0x029840070600a5a7 */ /* 0x000ee4000804007f */
[----:B---3--:R-:W-:Y:S05]  /*28790*/  @!P2 BRA `(.L_x_673) ;  /* 0xfffffffc00f0a947 */ /* 0x008fea000383ffff */
[----:B------:R-:W-:Y:S05]  /*287a0*/  BRA `(.L_x_819) ;  /* 0xffffffb000e47947 */ /* 0x000fea000383ffff */
.L_x_676:
[----:B-1----:R-:W1:Y:S01]  /*287b0*/  S2R R5, SR_CgaCtaId ;  /* 0x0000000000057919 */ /* 0x002e620000008800 */
[----:B------:R-:W-:-:S04]  /*287c0*/  MOV R4, 0x400 ;  /* 0x0000040000047802 */ /* 0x000fc80000000f00 */
[----:B-1----:R-:W-:-:S04]  /*287d0*/  LEA R4, R5, R4, 0x18 ;  /* 0x0000000405047211 */ /* 0x002fc800078ec0ff */
[----:B------:R1:W2:Y:S03]  /*287e0*/  SYNCS.PHASECHK.TRANS64.TRYWAIT P0, [R4+URZ+0x29820], R3 ;  /* 0x02982003040075a7 */ /* 0x0002a6000800017f */
[----:B--2---:R-:W-:Y:S05]  /*287f0*/  @!P0 NANOSLEEP.SYNCS 0x989680 ;  /* 0x009896800000895d */ /* 0x004fea0003900000 */
[----:B------:R-:W2:Y:S02]  /*28800*/  @!P0 SYNCS.PHASECHK.TRANS64 P0, [R4+URZ+0x29820], R3 ;  /* 0x02982003040085a7 */ /* 0x000ea4000800007f */
[----:B--2---:R-:W-:Y:S05]  /*28810*/  @!P0 BRA `(.L_x_676) ;  /* 0xfffffffc00e48947 */ /* 0x004fea000383ffff */
[----:B------:R-:W-:Y:S05]  /*28820*/  BRA `(.L_x_820) ;  /* 0xffffffb8002c7947 */ /* 0x000fea000383ffff */
.L_x_682:
[----:B--2---:R2:W3:Y:S02]  /*28830*/  SYNCS.PHASECHK.TRANS64.TRYWAIT P0, [R4+URZ+0x29880], R3 ;  /* 0x02988003040075a7 */ /* 0x0044e4000800017f */
[----:B---3--:R-:W-:Y:S05]  /*28840*/  @!P0 NANOSLEEP.SYNCS 0x989680 ;  /* 0x009896800000895d */ /* 0x008fea0003900000 */
[----:B------:R-:W3:Y:S02]  /*28850*/  @!P0 SYNCS.PHASECHK.TRANS64 P0, [R4+URZ+0x29880], R3 ;  /* 0x02988003040085a7 */ /* 0x000ee4000800007f */
[----:B---3--:R-:W-:Y:S05]  /*28860*/  @!P0 BRA `(.L_x_682) ;  /* 0xfffffffc00f08947 */ /* 0x008fea000383ffff */
[----:B------:R-:W-:Y:S05]  /*28870*/  BRA `(.L_x_821) ;  /* 0xffffffb800e87947 */ /* 0x000fea000383ffff */
.L_x_687:
[----:B-1----:R1:W3:Y:S02]  /*28880*/  SYNCS.PHASECHK.TRANS64.TRYWAIT P0, [R4+URZ+0x29840], R3 ;  /* 0x02984003040075a7 */ /* 0x0022e4000800017f */
[----:B---3--:R-:W-:Y:S05]  /*28890*/  @!P0 NANOSLEEP.SYNCS 0x989680 ;  /* 0x009896800000895d */ /* 0x008fea0003900000 */
[----:B------:R-:W3:Y:S02]  /*288a0*/  @!P0 SYNCS.PHASECHK.TRANS64 P0, [R4+URZ+0x29840], R3 ;  /* 0x02984003040085a7 */ /* 0x000ee4000800007f */
[----:B---3--:R-:W-:Y:S05]  /*288b0*/  @!P0 BRA `(.L_x_687) ;  /* 0xfffffffc00f08947 */ /* 0x008fea000383ffff */
[----:B------:R-:W-:Y:S05]  /*288c0*/  BRA `(.L_x_822) ;  /* 0xffffffbc00747947 */ /* 0x000fea000383ffff */
.L_x_695:
[----:B--2---:R-:W2:Y:S02]  /*288d0*/  LDL R4, [R1+0x4] ;  /* 0x0000040001047983 */ /* 0x004ea40000100800 */
[----:B--2---:R2:W3:Y:S02]  /*288e0*/  SYNCS.PHASECHK.TRANS64.TRYWAIT P2, [R4+URZ+0x29870], R3 ;  /* 0x02987003040075a7 */ /* 0x0044e4000804017f */
[----:B---3--:R-:W-:Y:S05]  /*288f0*/  @!P2 NANOSLEEP.SYNCS 0x989680 ;  /* 0x009896800000a95d */ /* 0x008fea0003900000 */
[----:B------:R-:W3:Y:S02]  /*28900*/  @!P2 SYNCS.PHASECHK.TRANS64 P2, [R4+URZ+0x29870], R3 ;  /* 0x029870030400a5a7 */ /* 0x000ee4000804007f */
[----:B---3--:R-:W-:Y:S05]  /*28910*/  @!P2 BRA `(.L_x_695) ;  /* 0xfffffffc00eca947 */ /* 0x008fea000383ffff */
[----:B------:R-:W-:Y:S05]  /*28920*/  BRA `(.L_x_823) ;  /* 0xffffffc000a87947 */ /* 0x000fea000383ffff */
.L_x_697:
[----:B--2---:R-:W2:Y:S02]  /*28930*/  LDL R4, [R1+0x4] ;  /* 0x0000040001047983 */ /* 0x004ea40000100800 */
[----:B--2---:R2:W3:Y:S02]  /*28940*/  SYNCS.PHASECHK.TRANS64.TRYWAIT P2, [R4+URZ+0x29860], R3 ;  /* 0x02986003040075a7 */ /* 0x0044e4000804017f */
[----:B---3--:R-:W-:Y:S05]  /*28950*/  @!P2 NANOSLEEP.SYNCS 0x989680 ;  /* 0x009896800000a95d */ /* 0x008fea0003900000 */
[----:B------:R-:W3:Y:S02]  /*28960*/  @!P2 SYNCS.PHASECHK.TRANS64 P2, [R4+URZ+0x29860], R3 ;  /* 0x029860030400a5a7 */ /* 0x000ee4000804007f */
[----:B---3--:R-:W-:Y:S05]  /*28970*/  @!P2 BRA `(.L_x_697) ;  /* 0xfffffffc00eca947 */ /* 0x008fea000383ffff */
[----:B------:R-:W-:Y:S05]  /*28980*/  BRA `(.L_x_824) ;  /* 0xffffffc000b07947 */ /* 0x000fea000383ffff */
.L_x_704:
[----:B-1----:R1:W2:Y:S02]  /*28990*/  SYNCS.PHASECHK.TRANS64.TRYWAIT P0, [R20+URZ+0x29870], R3 ;  /* 0x02987003140075a7 */ /* 0x0022a4000800017f */
[----:B--2---:R-:W-:Y:S05]  /*289a0*/  @!P0 NANOSLEEP.SYNCS 0x989680 ;  /* 0x009896800000895d */ /* 0x004fea0003900000 */
[----:B------:R-:W2:Y:S02]  /*289b0*/  @!P0 SYNCS.PHASECHK.TRANS64 P0, [R20+URZ+0x29870], R3 ;  /* 0x02987003140085a7 */ /* 0x000ea4000800007f */
[----:B--2---:R-:W-:Y:S05]  /*289c0*/  @!P0 BRA `(.L_x_704) ;  /* 0xfffffffc00f08947 */ /* 0x004fea000383ffff */
[----:B------:R-:W-:Y:S05]  /*289d0*/  BRA `(.L_x_825) ;  /* 0xffffffc800987947 */ /* 0x000fea000383ffff */
.L_x_706:
[----:B-1----:R1:W2:Y:S02]  /*289e0*/  SYNCS.PHASECHK.TRANS64.TRYWAIT P0, [R20+URZ+0x29860], R3 ;  /* 0x02986003140075a7 */ /* 0x0022a4000800017f */
[----:B--2---:R-:W-:Y:S05]  /*289f0*/  @!P0 NANOSLEEP.SYNCS 0x989680 ;  /* 0x009896800000895d */ /* 0x004fea0003900000 */
[----:B------:R-:W2:Y:S02]  /*28a00*/  @!P0 SYNCS.PHASECHK.TRANS64 P0, [R20+URZ+0x29860], R3 ;  /* 0x02986003140085a7 */ /* 0x000ea4000800007f */
[----:B--2---:R-:W-:Y:S05]  /*28a10*/  @!P0 BRA `(.L_x_706) ;  /* 0xfffffffc00f08947 */ /* 0x004fea000383ffff */
[----:B------:R-:W-:Y:S05]  /*28a20*/  BRA `(.L_x_826) ;  /* 0xffffffc800a07947 */ /* 0x000fea000383ffff */
.L_x_710:
[----:B------:R-:W2:Y:S01]  /*28a30*/  LDL R3, [R1] ;  /* 0x0000000001037983 */ /* 0x000ea20000100800 */
[----:B------:R-:W-:Y:S01]  /*28a40*/  BSSY B0, `(.L_x_827) ;  /* 0x0000008000007945 */ /* 0x000fe20003800000 */
[----:B------:R-:W-:Y:S02]  /*28a50*/  IMAD.MOV.U32 R12, RZ, RZ, RZ ;  /* 0x000000ffff0c7224 */ /* 0x000fe400078e00ff */
[----:B------:R-:W-:Y:S02]  /*28a60*/  IMAD.MOV.U32 R11, RZ, RZ, 0x1f ;  /* 0x0000001fff0b7424 */ /* 0x000fe400078e00ff */
[----:B------:R-:W-:Y:S01]  /*28a70*/  IMAD.MOV.U32 R15, RZ, RZ, -0x1 ;  /* 0xffffffffff0f7424 */ /* 0x000fe200078e00ff */
[----:B--2---:R-:W-:-:S07]  /*28a80*/  MOV R13, R3 ;  /* 0x00000003000d7202 */ /* 0x004fce0000000f00 */
[----:B------:R-:W-:Y:S05]  /*28a90*/  WARPSYNC.COLLECTIVE R15, `(.L_x_828) ;  /* 0x000000000f087348 */ /* 0x000fea0003c00000 */
[----:B------:R0:W1:Y:S02]  /*28aa0*/  SHFL.IDX P6, R14, R13, R12, R11 ;  /* 0x0000000c0d0e7389 */ /* 0x00006400000c000b */
[----:B01----:R-:W-:Y:S01]  /*28ab0*/  ENDCOLLECTIVE ;  /* 0x000000000000791b */ /* 0x003fe20003800000 */
.L_x_828:
[----:B------:R-:W-:Y:S05]  /*28ac0*/  BSYNC B0 ;  /* 0x0000000000007941 */ /* 0x000fea0003800000 */
.L_x_827:
[----:B------:R0:W5:Y:S01]  /*28ad0*/  LDL R2, [R1+0xc] ;  /* 0x00000c0001027983 */ /* 0x0001620000100800 */
[----:B------:R-:W-:Y:S01]  /*28ae0*/  IMAD.MOV.U32 R13, RZ, RZ, R3 ;  /* 0x000000ffff0d7224 */ /* 0x000fe200078e0003 */
[----:B------:R-:W-:Y:S01]  /*28af0*/  MOV R15, 0xffffffff ;  /* 0xffffffff000f7802 */ /* 0x000fe20000000f00 */
[----:B------:R-:W-:Y:S01]  /*28b00*/  IMAD.MOV.U32 R12, RZ, RZ, 0x1 ;  /* 0x00000001ff0c7424 */ /* 0x000fe200078e00ff */
[----:B------:R-:W-:Y:S01]  /*28b10*/  MOV R0, R14 ;  /* 0x0000000e00007202 */ /* 0x000fe20000000f00 */
[----:B------:R-:W-:-:S07]  /*28b20*/  IMAD.MOV.U32 R11, RZ, RZ, 0x1f ;  /* 0x0000001fff0b7424 */ /* 0x000fce00078e00ff */
[----:B0----5:R-:W-:Y:S05]  /*28b30*/  WARPSYNC.COLLECTIVE R15, `(.L_x_829) ;  /* 0x000000000f087348 */ /* 0x021fea0003c00000 */
[----:B------:R1:W2:Y:S02]  /*28b40*/  SHFL.IDX P6, R14, R13, R12, R11 ;  /* 0x0000000c0d0e7389 */ /* 0x0002a400000c000b */
[----:B012--5:R-:W-:Y:S01]  /*28b50*/  ENDCOLLECTIVE ;  /* 0x000000000000791b */ /* 0x027fe20003800000 */
.L_x_829:
[----:B------:R-:W-:Y:S01]  /*28b60*/  ULDC UR4, c[0x0][0xc14] ;  /* 0x0003050000047ab9 */ /* 0x000fe20000000800 */
[----:B------:R-:W-:Y:S02]  /*28b70*/  IMAD.IADD R5, R2, 0x1, R7 ;  /* 0x0000000102057824 */ /* 0x000fe400078e0207 */
[----:B------:R-:W-:Y:S02]  /*28b80*/  IMAD.MOV.U32 R11, RZ, RZ, RZ ;  /* 0x000000ffff0b7224 */ /* 0x000fe400078e00ff */
[----:B------:R-:W-:Y:S01]  /*28b90*/  IMAD.MOV.U32 R4, RZ, RZ, R14 ;  /* 0x000000ffff047224 */ /* 0x000fe200078e000e */
[----:B------:R-:W-:-:S13]  /*28ba0*/  ISETP.GE.OR P1, PT, R5, UR4, !P0 ;  /* 0x0000000405007c0c */ /* 0x000fda000c726670 */
[----:B------:R-:W0:Y:S02]  /*28bb0*/  @!P1 LDC.64 R2, c[0x0][0xc58] ;  /* 0x00031600ff029b82 */ /* 0x000e240000000a00 */
[----:B0-----:R-:W-:-:S06]  /*28bc0*/  @!P1 IMAD.WIDE R2, R5, 0x4, R2 ;  /* 0x0000000405029825 */ /* 0x001fcc00078e0202 */
[----:B------:R0:W2:Y:S01]  /*28bd0*/  @!P1 LDG.E R2, desc[UR54][R2.64] ;  /* 0x0000003602029981 */ /* 0x0000a2000c1e1900 */
[C---:B------:R-:W-:Y:S02]  /*28be0*/  ISETP.GE.U32.AND P2, PT, R7.reuse, 0x2, PT ;  /* 0x000000020700780c */ /* 0x040fe40003f46070 */
[C---:B------:R-:W-:Y:S02]  /*28bf0*/  ISETP.GE.U32.AND P3, PT, R7.reuse, 0x4, PT ;  /* 0x000000040700780c */ /* 0x040fe40003f66070 */
[C---:B------:R-:W-:Y:S02]  /*28c00*/  ISETP.GE.U32.AND P4, PT, R7.reuse, 0x8, PT ;  /* 0x000000080700780c */ /* 0x040fe40003f86070 */
[C---:B------:R-:W-:Y:S01]  /*28c10*/  ISETP.GE.U32.AND P5, PT, R7.reuse, 0x10, PT ;  /* 0x000000100700780c */ /* 0x040fe20003fa6070 */
[----:B0-----:R-:W-:Y:S01]  /*28c20*/  IMAD.MOV.U32 R3, RZ, RZ, RZ ;  /* 0x000000ffff037224 */ /* 0x001fe200078e00ff */
[----:B--2---:R-:W-:Y:S02]  /*28c30*/  @!P1 MOV R3, R2 ;  /* 0x0000000200039202 */ /* 0x004fe40000000f00 */
[----:B------:R-:W-:-:S03]  /*28c40*/  ISETP.NE.AND P1, PT, R7, RZ, PT ;  /* 0x000000ff0700720c */ /* 0x000fc60003f25270 */
[----:B------:R-:W-:-:S10]  /*28c50*/  IMAD.MOV.U32 R13, RZ, RZ, R3 ;  /* 0x000000ffff0d7224 */ /* 0x000fd400078e0003 */
[----:B------:R-:W-:Y:S05]  /*28c60*/  WARPSYNC.COLLECTIVE R15, `(.L_x_830) ;  /* 0x000000000f087348 */ /* 0x000fea0003c00000 */
[----:B------:R0:W1:Y:S02]  /*28c70*/  SHFL.UP P6, R14, R13, R12, R11 ;  /* 0x0400000c0d0e7389 */ /* 0x00006400000c000b */
[----:B01----:R-:W-:Y:S01]  /*28c80*/  ENDCOLLECTIVE ;  /* 0x000000000000791b */ /* 0x003fe20003800000 */
.L_x_830:
[----:B------:R-:W-:Y:S01]  /*28c90*/  IMAD.MOV.U32 R12, RZ, RZ, 0x2 ;  /* 0x00000002ff0c7424 */ /* 0x000fe200078e00ff */
[----:B------:R-:W-:-:S05]  /*28ca0*/  SEL R14, R14, RZ, P1 ;  /* 0x000000ff0e0e7207 */ /* 0x000fca0000800000 */
[----:B------:R-:W-:-:S05]  /*28cb0*/  IMAD.IADD R2, R3, 0x1, R14 ;  /* 0x0000000103027824 */ /* 0x000fca00078e020e */
[----:B------:R-:W-:-:S07]  /*28cc0*/  MOV R13, R2 ;  /* 0x00000002000d7202 */ /* 0x000fce0000000f00 */
[----:B------:R-:W-:Y:S05]  /*28cd0*/  WARPSYNC.COLLECTIVE R15, `(.L_x_831) ;  /* 0x000000000f087348 */ /* 0x000fea0003c00000 */
[----:B------:R0:W1:Y:S02]  /*28ce0*/  SHFL.UP P6, R14, R13, R12, R11 ;  /* 0x0400000c0d0e7389 */ /* 0x00006400000c000b */
[----:B01----:R-:W-:Y:S01]  /*28cf0*/  ENDCOLLECTIVE ;  /* 0x000000000000791b */ /* 0x003fe20003800000 */
.L_x_831:
[----:B------:R-:W-:Y:S02]  /*28d00*/  MOV R12, 0x4 ;  /* 0x00000004000c7802 */ /* 0x000fe40000000f00 */
[----:B------:R-:W-:-:S05]  /*28d10*/  SEL R5, R14, RZ, P2 ;  /* 0x000000ff0e057207 */ /* 0x000fca0001000000 */
[----:B------:R-:W-:-:S04]  /*28d20*/  IMAD.IADD R2, R2, 0x1, R5 ;  /* 0x0000000102027824 */ /* 0x000fc800078e0205 */
[----:B------:R-:W-:-:S07]  /*28d30*/  IMAD.MOV.U32 R13, RZ, RZ, R2 ;  /* 0x000000ffff0d7224 */ /* 0x000fce00078e0002 */
[----:B------:R-:W-:Y:S05]  /*28d40*/  WARPSYNC.COLLECTIVE R15, `(.L_x_832) ;  /* 0x000000000f087348 */ /* 0x000fea0003c00000 */
[----:B------:R0:W1:Y:S02]  /*28d50*/  SHFL.UP P6, R14, R13, R12, R11 ;  /* 0x0400000c0d0e7389 */ /* 0x00006400000c000b */
[----:B01----:R-:W-:Y:S01]  /*28d60*/  ENDCOLLECTIVE ;  /* 0x000000000000791b */ /* 0x003fe20003800000 */
.L_x_832:
[----:B------:R-:W-:Y:S01]  /*28d70*/  IMAD.MOV.U32 R12, RZ, RZ, 0x8 ;  /* 0x00000008ff0c7424 */ /* 0x000fe200078e00ff */
[----:B------:R-:W-:-:S05]  /*28d80*/  SEL R5, R14, RZ, P3 ;  /* 0x000000ff0e057207 */ /* 0x000fca0001800000 */
[----:B------:R-:W-:-:S04]  /*28d90*/  IMAD.IADD R2, R2, 0x1, R5 ;  /* 0x0000000102027824 */ /* 0x000fc800078e0205 */
[----:B------:R-:W-:-:S07]  /*28da0*/  IMAD.MOV.U32 R13, RZ, RZ, R2 ;  /* 0x000000ffff0d7224 */ /* 0x000fce00078e0002 */
[----:B------:R-:W-:Y:S05]  /*28db0*/  WARPSYNC.COLLECTIVE R15, `(.L_x_833) ;  /* 0x000000000f087348 */ /* 0x000fea0003c00000 */
[----:B------:R0:W1:Y:S02]  /*28dc0*/  SHFL.UP P6, R14, R13, R12, R11 ;  /* 0x0400000c0d0e7389 */ /* 0x00006400000c000b */
[----:B01----:R-:W-:Y:S01]  /*28dd0*/  ENDCOLLECTIVE ;  /* 0x000000000000791b */ /* 0x003fe20003800000 */
.L_x_833:
[----:B------:R-:W-:Y:S01]  /*28de0*/  IMAD.MOV.U32 R12, RZ, RZ, 0x10 ;  /* 0x00000010ff0c7424 */ /* 0x000fe200078e00ff */
[----:B------:R-:W-:-:S04]  /*28df0*/  SEL R5, R14, RZ, P4 ;  /* 0x000000ff0e057207 */ /* 0x000fc80002000000 */
[----:B------:R-:W-:-:S05]  /*28e00*/  IADD3 R2, R2, R5, RZ ;  /* 0x0000000502027210 */ /* 0x000fca0007ffe0ff */
[----:B------:R-:W-:-:S07]  /*28e10*/  IMAD.MOV.U32 R13, RZ, RZ, R2 ;  /* 0x000000ffff0d7224 */ /* 0x000fce00078e0002 */
[----:B------:R-:W-:Y:S05]  /*28e20*/  WARPSYNC.COLLECTIVE R15, `(.L_x_834) ;  /* 0x000000000f087348 */ /* 0x000fea0003c00000 */
[----:B------:R0:W1:Y:S02]  /*28e30*/  SHFL.UP P6, R14, R13, R12, R11 ;  /* 0x0400000c0d0e7389 */ /* 0x00006400000c000b */
[----:B01----:R-:W-:Y:S01]  /*28e40*/  ENDCOLLECTIVE ;  /* 0x000000000000791b */ /* 0x003fe20003800000 */
.L_x_834:
[----:B------:R-:W-:Y:S02]  /*28e50*/  IMAD.MOV.U32 R12, RZ, RZ, 0x1f ;  /* 0x0000001fff0c7424 */ /* 0x000fe400078e00ff */
[----:B------:R-:W-:Y:S01]  /*28e60*/  IMAD.MOV.U32 R11, RZ, RZ, 0x1f ;  /* 0x0000001fff0b7424 */ /* 0x000fe200078e00ff */
[----:B------:R-:W-:-:S05]  /*28e70*/  SEL R5, R14, RZ, P5 ;  /* 0x000000ff0e057207 */ /* 0x000fca0002800000 */
[----:B------:R-:W-:-:S05]  /*28e80*/  IMAD.IADD R2, R2, 0x1, R5 ;  /* 0x0000000102027824 */ /* 0x000fca00078e0205 */
[----:B------:R-:W-:-:S07]  /*28e90*/  MOV R13, R2 ;  /* 0x00000002000d7202 */ /* 0x000fce0000000f00 */
[----:B------:R-:W-:Y:S05]  /*28ea0*/  WARPSYNC.COLLECTIVE R15, `(.L_x_835) ;  /* 0x000000000f087348 */ /* 0x000fea0003c00000 */
[----:B------:R0:W1:Y:S02]  /*28eb0*/  SHFL.IDX P6, R14, R13, R12, R11 ;  /* 0x0000000c0d0e7389 */ /* 0x00006400000c000b */
[----:B01----:R-:W-:Y:S01]  /*28ec0*/  ENDCOLLECTIVE ;  /* 0x000000000000791b */ /* 0x003fe20003800000 */
.L_x_835:
[----:B------:R-:W-:Y:S05]  /*28ed0*/  BRA `(.L_x_836) ;  /* 0xffffffcc00c47947 */ /* 0x000fea000383ffff */
.L_x_715:
[----:B------:R-:W-:Y:S01]  /*28ee0*/  BSSY B0, `(.L_x_837) ;  /* 0x0000008000007945 */ /* 0x000fe20003800000 */
[----:B-----5:R-:W-:Y:S01]  /*28ef0*/  IMAD.MOV.U32 R13, RZ, RZ, R3 ;  /* 0x000000ffff0d7224 */ /* 0x020fe200078e0003 */
[----:B------:R-:W-:Y:S01]  /*28f00*/  MOV R12, 0x1 ;  /* 0x00000001000c7802 */ /* 0x000fe20000000f00 */
[----:B------:R-:W-:Y:S02]  /*28f10*/  IMAD.MOV.U32 R11, RZ, RZ, RZ ;  /* 0x000000ffff0b7224 */ /* 0x000fe400078e00ff */
[----:B------:R-:W-:-:S07]  /*28f20*/  IMAD.MOV.U32 R15, RZ, RZ, -0x1 ;  /* 0xffffffffff0f7424 */ /* 0x000fce00078e00ff */
[----:B0-----:R-:W-:Y:S05]  /*28f30*/  WARPSYNC.COLLECTIVE R15, `(.L_x_838) ;  /* 0x000000000f087348 */ /* 0x001fea0003c00000 */
[----:B------:R1:W2:Y:S02]  /*28f40*/  SHFL.UP P6, R14, R13, R12, R11 ;  /* 0x0400000c0d0e7389 */ /* 0x0002a400000c000b */
[----:B012---:R-:W-:Y:S01]  /*28f50*/  ENDCOLLECTIVE ;  /* 0x000000000000791b */ /* 0x007fe20003800000 */
.L_x_838:
[----:B------:R-:W-:Y:S05]  /*28f60*/  BSYNC B0 ;  /* 0x0000000000007941 */ /* 0x000fea0003800000 */
.L_x_837:
[----:B------:R-:W-:Y:S01]  /*28f70*/  SEL R14, R14, RZ, P1 ;  /* 0x000000ff0e0e7207 */ /* 0x000fe20000800000 */
[----:B------:R-:W-:Y:S01]  /*28f80*/  IMAD.MOV.U32 R11, RZ, RZ, RZ ;  /* 0x000000ffff0b7224 */ /* 0x000fe200078e00ff */
[----:B------:R-:W-:Y:S01]  /*28f90*/  MOV R12, 0x2 ;  /* 0x00000002000c7802 */ /* 0x000fe20000000f00 */
[----:B------:R-:W-:Y:S02]  /*28fa0*/  IMAD.MOV.U32 R15, RZ, RZ, -0x1 ;  /* 0xffffffffff0f7424 */ /* 0x000fe400078e00ff */
[----:B------:R-:W-:-:S07]  /*28fb0*/  IMAD.IADD R13, R3, 0x1, R14 ;  /* 0x00000001030d7824 */ /* 0x000fce00078e020e */
[----:B------:R-:W-:Y:S05]  /*28fc0*/  WARPSYNC.COLLECTIVE R15, `(.L_x_839) ;  /* 0x000000000f087348 */ /* 0x000fea0003c00000 */
[----:B------:R0:W1:Y:S02]  /*28fd0*/  SHFL.UP P6, R14, R13, R12, R11 ;  /* 0x0400000c0d0e7389 */ /* 0x00006400000c000b */
[----:B01----:R-:W-:Y:S01]  /*28fe0*/  ENDCOLLECTIVE ;  /* 0x000000000000791b */ /* 0x003fe20003800000 */
.L_x_839:
[----:B------:R-:W-:Y:S01]  /*28ff0*/  IMAD.MOV.U32 R12, RZ, RZ, 0x4 ;  /* 0x00000004ff0c7424 */ /* 0x000fe200078e00ff */
[----:B------:R-:W-:-:S05]  /*29000*/  SEL R14, R14, RZ, P2 ;  /* 0x000000ff0e0e7207 */ /* 0x000fca0001000000 */
[----:B------:R-:W-:-:S05]  /*29010*/  IMAD.IADD R5, R13, 0x1, R14 ;  /* 0x000000010d057824 */ /* 0x000fca00078e020e */
[----:B------:R-:W-:-:S07]  /*29020*/  MOV R13, R5 ;  /* 0x00000005000d7202 */ /* 0x000fce0000000f00 */
[----:B------:R-:W-:Y:S05]  /*29030*/  WARPSYNC.COLLECTIVE R15, `(.L_x_840) ;  /* 0x000000000f087348 */ /* 0x000fea0003c00000 */
[----:B------:R0:W1:Y:S02]  /*29040*/  SHFL.UP P6, R14, R13, R12, R11 ;  /* 0x0400000c0d0e7389 */ /* 0x00006400000c000b */
[----:B01----:R-:W-:Y:S01]  /*29050*/  ENDCOLLECTIVE ;  /* 0x000000000000791b */ /* 0x003fe20003800000 */
.L_x_840:
[----:B------:R-:W-:Y:S02]  /*29060*/  MOV R12, 0x8 ;  /* 0x00000008000c7802 */ /* 0x000fe40000000f00 */
[----:B------:R-:W-:-:S05]  /*29070*/  SEL R6, R14, RZ, P3 ;  /* 0x000000ff0e067207 */ /* 0x000fca0001800000 */
[----:B------:R-:W-:-:S04]  /*29080*/  IMAD.IADD R6, R5, 0x1, R6 ;  /* 0x0000000105067824 */ /* 0x000fc800078e0206 */
[----:B------:R-:W-:-:S07]  /*29090*/  IMAD.MOV.U32 R13, RZ, RZ, R6 ;  /* 0x000000ffff0d7224 */ /* 0x000fce00078e0006 */
[----:B------:R-:W-:Y:S05]  /*290a0*/  WARPSYNC.COLLECTIVE R15, `(.L_x_841) ;  /* 0x000000000f087348 */ /* 0x000fea0003c00000 */
[----:B------:R0:W1:Y:S02]  /*290b0*/  SHFL.UP P6, R14, R13, R12, R11 ;  /* 0x0400000c0d0e7389 */ /* 0x00006400000c000b */
[----:B01----:R-:W-:Y:S01]  /*290c0*/  ENDCOLLECTIVE ;  /* 0x000000000000791b */ /* 0x003fe20003800000 */
.L_x_841:
[----:B------:R-:W-:Y:S01]  /*290d0*/  IMAD.MOV.U32 R12, RZ, RZ, 0x10 ;  /* 0x00000010ff0c7424 */ /* 0x000fe200078e00ff */
[----:B------:R-:W-:-:S05]  /*290e0*/  SEL R7, R14, RZ, P4 ;  /* 0x000000ff0e077207 */ /* 0x000fca0002000000 */
[----:B------:R-:W-:-:S04]  /*290f0*/  IMAD.IADD R7, R6, 0x1, R7 ;  /* 0x0000000106077824 */ /* 0x000fc800078e0207 */
[----:B------:R-:W-:-:S07]  /*29100*/  IMAD.MOV.U32 R13, RZ, RZ, R7 ;  /* 0x000000ffff0d7224 */ /* 0x000fce00078e0007 */
[----:B------:R-:W-:Y:S05]  /*29110*/  WARPSYNC.COLLECTIVE R15, `(.L_x_842) ;  /* 0x000000000f087348 */ /* 0x000fea0003c00000 */
[----:B------:R0:W1:Y:S02]  /*29120*/  SHFL.UP P6, R14, R13, R12, R11 ;  /* 0x0400000c0d0e7389 */ /* 0x00006400000c000b */
[----:B01----:R-:W-:Y:S01]  /*29130*/  ENDCOLLECTIVE ;  /* 0x000000000000791b */ /* 0x003fe20003800000 */
.L_x_842:
[----:B------:R-:W-:Y:S02]  /*29140*/  IMAD.MOV.U32 R12, RZ, RZ, 0x1f ;  /* 0x0000001fff0c7424 */ /* 0x000fe400078e00ff */
[----:B------:R-:W-:Y:S01]  /*29150*/  IMAD.MOV.U32 R11, RZ, RZ, 0x1f ;  /* 0x0000001fff0b7424 */ /* 0x000fe200078e00ff */
[----:B------:R-:W-:-:S04]  /*29160*/  SEL R2, R14, RZ, P5 ;  /* 0x000000ff0e027207 */ /* 0x000fc80002800000 */
[----:B------:R-:W-:-:S05]  /*29170*/  IADD3 R2, R7, R2, RZ ;  /* 0x0000000207027210 */ /* 0x000fca0007ffe0ff */
[----:B------:R-:W-:-:S07]  /*29180*/  IMAD.MOV.U32 R13, RZ, RZ, R2 ;  /* 0x000000ffff0d7224 */ /* 0x000fce00078e0002 */
[----:B------:R-:W-:Y:S05]  /*29190*/  WARPSYNC.COLLECTIVE R15, `(.L_x_843) ;  /* 0x000000000f087348 */ /* 0x000fea0003c00000 */
[----:B------:R0:W1:Y:S02]  /*291a0*/  SHFL.IDX P6, R14, R13, R12, R11 ;  /* 0x0000000c0d0e7389 */ /* 0x00006400000c000b */
[----:B01----:R-:W-:Y:S01]  /*291b0*/  ENDCOLLECTIVE ;  /* 0x000000000000791b */ /* 0x003fe20003800000 */
.L_x_843:
[----:B------:R-:W-:Y:S05]  /*291c0*/  BRA `(.L_x_844) ;  /* 0xffffffcc00ac7947 */ /* 0x000fea000383ffff */
.L_x_717:
[----:B------:R-:W-:Y:S01]  /*291d0*/  BSSY B0, `(.L_x_845) ;  /* 0x0000006000007945 */ /* 0x000fe20003800000 */
[----:B------:R-:W-:Y:S02]  /*291e0*/  PLOP3.LUT P6, PT, P6, PT, PT, 0x8, 0x0 ;  /* 0x000000000000781c */ /* 0x000fe400037ce170 */
[----:B------:R-:W-:-:S11]  /*291f0*/  MOV R15, 0xffffffff ;  /* 0xffffffff000f7802 */ /* 0x000fd60000000f00 */
[----:B0-----:R-:W-:Y:S05]  /*29200*/  WARPSYNC.COLLECTIVE R15, `(.L_x_846) ;  /* 0x000000000f087348 */ /* 0x001fea0003c00000 */
[----:B------:R-:W-:Y:S01]  /*29210*/  VOTE.ANY R14, PT, P6 ;  /* 0x00000000000e7806 */ /* 0x000fe200030e0100 */
[----:B0-----:R-:W-:Y:S06]  /*29220*/  ENDCOLLECTIVE ;  /* 0x000000000000791b */ /* 0x001fec0003800000 */
.L_x_846:
[----:B------:R-:W-:Y:S05]  /*29230*/  BSYNC B0 ;  /* 0x0000000000007941 */ /* 0x000fea0003800000 */
.L_x_845:
[----:B------:R-:W-:Y:S01]  /*29240*/  IMAD.MOV.U32 R6, RZ, RZ, R14 ;  /* 0x000000ffff067224 */ /* 0x000fe200078e000e */
[----:B------:R-:W-:Y:S01]  /*29250*/  MOV R11, 0x1f ;  /* 0x0000001f000b7802 */ /* 0x000fe20000000f00 */
[----:B------:R-:W-:Y:S02]  /*29260*/  IMAD.MOV.U32 R13, RZ, RZ, R3 ;  /* 0x000000ffff0d7224 */ /* 0x000fe400078e0003 */
[----:B------:R-:W0:Y:S01]  /*29270*/  POPC R4, R6 ;  /* 0x0000000600047309 */ /* 0x000e220000000000 */
[----:B------:R-:W-:Y:S02]  /*29280*/  IMAD.MOV.U32 R15, RZ, RZ, -0x1 ;  /* 0xffffffffff0f7424 */ /* 0x000fe400078e00ff */
[----:B0-----:R-:W-:-:S07]  /*29290*/  IMAD.MOV.U32 R12, RZ, RZ, R4 ;  /* 0x000000ffff0c7224 */ /* 0x001fce00078e0004 */
[----:B------:R-:W-:Y:S05]  /*292a0*/  WARPSYNC.COLLECTIVE R15, `(.L_x_847) ;  /* 0x000000000f087348 */ /* 0x000fea0003c00000 */
[----:B------:R0:W1:Y:S02]  /*292b0*/  SHFL.IDX P6, R14, R13, R12, R11 ;  /* 0x0000000c0d0e7389 */ /* 0x00006400000c000b */
[----:B01----:R-:W-:Y:S01]  /*292c0*/  ENDCOLLECTIVE ;  /* 0x000000000000791b */ /* 0x003fe20003800000 */
.L_x_847:
[----:B------:R-:W-:Y:S01]  /*292d0*/  IMAD.MOV.U32 R5, RZ, RZ, R14 ;  /* 0x000000ffff057224 */ /* 0x000fe200078e000e */
[----:B------:R-:W-:Y:S06]  /*292e0*/  BRA `(.L_x_848) ;  /* 0xffffffcc009c7947 */ /* 0x000fec000383ffff */
.L_x_719:
[----:B------:R-:W-:Y:S01]  /*292f0*/  BSSY B0, `(.L_x_849) ;  /* 0x0000007000007945 */ /* 0x000fe20003800000 */
[----:B------:R-:W-:Y:S01]  /*29300*/  IMAD.MOV.U32 R13, RZ, RZ, R2 ;  /* 0x000000ffff0d7224 */ /* 0x000fe200078e0002 */
[----:B------:R-:W-:Y:S01]  /*29310*/  MOV R11, 0x1f ;  /* 0x0000001f000b7802 */ /* 0x000fe20000000f00 */
[----:B------:R-:W-:-:S07]  /*29320*/  IMAD.MOV.U32 R15, RZ, RZ, -0x1 ;  /* 0xffffffffff0f7424 */ /* 0x000fce00078e00ff */
[----:B012---:R-:W-:Y:S05]  /*29330*/  WARPSYNC.COLLECTIVE R15, `(.L_x_850) ;  /* 0x000000000f087348 */ /* 0x007fea0003c00000 */
[----:B------:R3:W4:Y:S02]  /*29340*/  SHFL.IDX P6, R14, R13, R12, R11 ;  /* 0x0000000c0d0e7389 */ /* 0x00072400000c000b */
[----:B01234-:R-:W-:Y:S01]  /*29350*/  ENDCOLLECTIVE ;  /* 0x000000000000791b */ /* 0x01ffe20003800000 */
.L_x_850:
[----:B------:R-:W-:Y:S05]  /*29360*/  BSYNC B0 ;  /* 0x0000000000007941 */ /* 0x000fea0003800000 */
.L_x_849:
[----:B------:R-:W-:Y:S05]  /*29370*/  BRA `(.L_x_718) ;  /* 0xffffffcc00947947 */ /* 0x000fea000383ffff */
.L_x_723:
[----:B0-----:R0:W1:Y:S02]  /*29380*/  SYNCS.PHASECHK.TRANS64.TRYWAIT P0, [R0+URZ+0x29820], R3 ;  /* 0x02982003000075a7 */ /* 0x001064000800017f */
[----:B-1----:R-:W-:Y:S05]  /*29390*/  @!P0 NANOSLEEP.SYNCS 0x989680 ;  /* 0x009896800000895d */ /* 0x002fea0003900000 */
[----:B------:R-:W1:Y:S02]  /*293a0*/  @!P0 SYNCS.PHASECHK.TRANS64 P0, [R0+URZ+0x29820], R3 ;  /* 0x02982003000085a7 */ /* 0x000e64000800007f */
[----:B-1----:R-:W-:Y:S05]  /*293b0*/  @!P0 BRA `(.L_x_723) ;  /* 0xfffffffc00f08947 */ /* 0x002fea000383ffff */
[----:B------:R-:W-:Y:S05]  /*293c0*/  BRA `(.L_x_851) ;  /* 0xffffffd000b87947 */ /* 0x000fea000383ffff */
.L_x_724:
[----:B------:R-:W1:Y:S01]  /*293d0*/  S2R R2, SR_TID.X ;  /* 0x0000000000027919 */ /* 0x000e620000002100 */
[----:B------:R-:W-:Y:S01]  /*293e0*/  BSSY B0, `(.L_x_852) ;  /* 0x000000a000007945 */ /* 0x000fe20003800000 */
[----:B------:R-:W-:Y:S01]  /*293f0*/  IMAD.MOV.U32 R12, RZ, RZ, RZ ;  /* 0x000000ffff0c7224 */ /* 0x000fe200078e00ff */
[----:B------:R-:W-:Y:S01]  /*29400*/  MOV R11, 0x1f ;  /* 0x0000001f000b7802 */ /* 0x000fe20000000f00 */
[----:B------:R-:W-:Y:S01]  /*29410*/  IMAD.MOV.U32 R15, RZ, RZ, -0x1 ;  /* 0xffffffffff0f7424 */ /* 0x000fe200078e00ff */
[----:B-1----:R-:W-:-:S04]  /*29420*/  SHF.R.U32.HI R2, RZ, 0x5, R2 ;  /* 0x00000005ff027819 */ /* 0x002fc80000011602 */
[----:B------:R-:W-:-:S05]  /*29430*/  LOP3.LUT R2, R2, 0x3, RZ, 0xc0, !PT ;  /* 0x0000000302027812 */ /* 0x000fca00078ec0ff */
[----:B------:R-:W-:-:S07]  /*29440*/  IMAD.MOV.U32 R13, RZ, RZ, R2 ;  /* 0x000000ffff0d7224 */ /* 0x000fce00078e0002 */
[----:B0-----:R-:W-:Y:S05]  /*29450*/  WARPSYNC.COLLECTIVE R15, `(.L_x_853) ;  /* 0x000000000f087348 */ /* 0x001fea0003c00000 */
[----:B------:R1:W2:Y:S02]  /*29460*/  SHFL.IDX P6, R14, R13, R12, R11 ;  /* 0x0000000c0d0e7389 */ /* 0x0002a400000c000b */
[----:B012---:R-:W-:Y:S01]  /*29470*/  ENDCOLLECTIVE ;  /* 0x000000000000791b */ /* 0x007fe20003800000 */
.L_x_853:
[----:B------:R-:W-:Y:S05]  /*29480*/  BSYNC B0 ;  /* 0x0000000000007941 */ /* 0x000fea0003800000 */
.L_x_852:
[----:B------:R-:W-:Y:S05]  /*29490*/  BRA `(.L_x_854) ;  /* 0xffffffd000a07947 */ /* 0x000fea000383ffff */
.L_x_725:
[----:B------:R-:W-:Y:S01]  /*294a0*/  BSSY B0, `(.L_x_855) ;  /* 0x0000006000007945 */ /* 0x000fe20003800000 */
[----:B------:R-:W-:-:S07]  /*294b0*/  IMAD.MOV.U32 R15, RZ, RZ, -0x1 ;  /* 0xffffffffff0f7424 */ /* 0x000fce00078e00ff */
[----:B01----:R-:W-:Y:S05]  /*294c0*/  WARPSYNC.COLLECTIVE R15, `(.L_x_856) ;  /* 0x000000000f0c7348 */ /* 0x003fea0003c00000 */
[----:B------:R-:W-:Y:S02]  /*294d0*/  ELECT P6, UR62, PT ;  /* 0x00000000003e782f */ /* 0x000fe400038c0000 */
[----:B------:R-:W-:Y:S01]  /*294e0*/  MOV R14, UR62 ;  /* 0x0000003e000e7c02 */ /* 0x000fe20008000f00 */
[----:B01----:R-:W-:Y:S10]  /*294f0*/  ENDCOLLECTIVE ;  /* 0x000000000000791b */ /* 0x003ff40003800000 */
.L_x_856:
[----:B------:R-:W-:Y:S05]  /*29500*/  BSYNC B0 ;  /* 0x0000000000007941 */ /* 0x000fea0003800000 */
.L_x_855:
[----:B------:R-:W-:Y:S05]  /*29510*/  BRA `(.L_x_857) ;  /* 0xffffffd000947947 */ /* 0x000fea000383ffff */
.L_x_727:
[----:B0-----:R0:W1:Y:S02]  /*29520*/  SYNCS.PHASECHK.TRANS64.TRYWAIT P1, [R6+URZ], R5 ;  /* 0x00000005060075a7 */ /* 0x001064000802017f */
[----:B-1----:R-:W-:Y:S05]  /*29530*/  @!P1 NANOSLEEP.SYNCS 0x989680 ;  /* 0x009896800000995d */ /* 0x002fea0003900000 */
[----:B------:R-:W1:Y:S02]  /*29540*/  @!P1 SYNCS.PHASECHK.TRANS64 P1, [R6+URZ], R5 ;  /* 0x00000005060095a7 */ /* 0x000e64000802007f */
[----:B-1----:R-:W-:Y:S05]  /*29550*/  @!P1 BRA `(.L_x_727) ;  /* 0xfffffffc00f09947 */ /* 0x002fea000383ffff */
[----:B------:R-:W-:Y:S05]  /*29560*/  BRA `(.L_x_858) ;  /* 0xffffffd000d07947 */ /* 0x000fea000383ffff */
.L_x_728:
[----:B-1----:R1:W2:Y:S02]  /*29570*/  SYNCS.PHASECHK.TRANS64.TRYWAIT P1, [R7+URZ], R2 ;  /* 0x00000002070075a7 */ /* 0x0022a4000802017f */
[----:B--2---:R-:W-:Y:S05]  /*29580*/  @!P1 NANOSLEEP.SYNCS 0x989680 ;  /* 0x009896800000995d */ /* 0x004fea0003900000 */
[----:B------:R-:W2:Y:S02]  /*29590*/  @!P1 SYNCS.PHASECHK.TRANS64 P1, [R7+URZ], R2 ;  /* 0x00000002070095a7 */ /* 0x000ea4000802007f */
[----:B--2---:R-:W-:Y:S05]  /*295a0*/  @!P1 BRA `(.L_x_728) ;  /* 0xfffffffc00f09947 */ /* 0x004fea000383ffff */
[----:B------:R-:W-:Y:S05]  /*295b0*/  BRA `(.L_x_859) ;  /* 0xffffffd000c47947 */ /* 0x000fea000383ffff */
.L_x_730:
[----:B--2---:R2:W3:Y:S02]  /*295c0*/  SYNCS.PHASECHK.TRANS64.TRYWAIT P1, [R4+URZ+0x29860], R5 ;  /* 0x02986005040075a7 */ /* 0x0044e4000802017f */
[----:B---3--:R-:W-:Y:S05]  /*295d0*/  @!P1 NANOSLEEP.SYNCS 0x989680 ;  /* 0x009896800000995d */ /* 0x008fea0003900000 */
[----:B------:R-:W3:Y:S02]  /*295e0*/  @!P1 SYNCS.PHASECHK.TRANS64 P1, [R4+URZ+0x29860], R5 ;  /* 0x02986005040095a7 */ /* 0x000ee4000802007f */
[----:B---3--:R-:W-:Y:S05]  /*295f0*/  @!P1 BRA `(.L_x_730) ;  /* 0xfffffffc00f09947 */ /* 0x008fea000383ffff */
[----:B------:R-:W-:Y:S05]  /*29600*/  BRA `(.L_x_860) ;  /* 0xffffffd000c87947 */ /* 0x000fea000383ffff */
.L_x_732:
[----:B---3--:R3:W4:Y:S02]  /*29610*/  SYNCS.PHASECHK.TRANS64.TRYWAIT P1, [R3+URZ+0x29860], R2 ;  /* 0x02986002030075a7 */ /* 0x008724000802017f */
[----:B----4-:R-:W-:Y:S05]  /*29620*/  @!P1 NANOSLEEP.SYNCS 0x989680 ;  /* 0x009896800000995d */ /* 0x010fea0003900000 */
[----:B------:R-:W4:Y:S02]  /*29630*/  @!P1 SYNCS.PHASECHK.TRANS64 P1, [R3+URZ+0x29860], R2 ;  /* 0x02986002030095a7 */ /* 0x000f24000802007f */
[----:B----4-:R-:W-:Y:S05]  /*29640*/  @!P1 BRA `(.L_x_732) ;  /* 0xfffffffc00f09947 */ /* 0x010fea000383ffff */
[----:B------:R-:W-:Y:S05]  /*29650*/  BRA `(.L_x_861) ;  /* 0xffffffd000c87947 */ /* 0x000fea000383ffff */
.L_x_734:
[----:B----4-:R4:W0:Y:S02]  /*29660*/  SYNCS.PHASECHK.TRANS64.TRYWAIT P0, [R4+URZ+0x29880], R5 ;  /* 0x02988005040075a7 */ /* 0x010824000800017f */
[----:B0-----:R-:W-:Y:S05]  /*29670*/  @!P0 NANOSLEEP.SYNCS 0x989680 ;  /* 0x009896800000895d */ /* 0x001fea0003900000 */
[----:B------:R-:W0:Y:S02]  /*29680*/  @!P0 SYNCS.PHASECHK.TRANS64 P0, [R4+URZ+0x29880], R5 ;  /* 0x02988005040085a7 */ /* 0x000e24000800007f */
[----:B0-----:R-:W-:Y:S05]  /*29690*/  @!P0 BRA `(.L_x_734) ;  /* 0xfffffffc00f08947 */ /* 0x001fea000383ffff */
[----:B------:R-:W-:Y:S05]  /*296a0*/  BRA `(.L_x_735) ;  /* 0xffffffd000c47947 */ /* 0x000fea000383ffff */
.L_x_862:
        /* <DEDUP_REMOVED lines=13> */
.L_x_2670:


//--------------------- .text._ZN7cutlass13device_kernelIN5flash11enable_sm90INS1_16FlashAttnFwdSm90INS1_25CollectiveMainloopFwdSm90ILi2EN4cute5tupleIJNS5_1CILi1EEES8_S8_EEENS6_IJNS7_ILi128EEENS7_ILi160EEENS7_ILi192EEEEEELi128ENS_12float_e4m3_tEfNS_4arch4Sm90ELb0ELb1ELb0ELb0ELb0ELb0ELb0ELb1ELb1ELb0ELb0ELb0EEENS1_21CollectiveEpilogueFwdINS6_IJSA_SA_SB_EEES9_NS_10bfloat16_tESG_Li256ELb0ELb0ELb0ELb1EEENS1_30DynamicPersistentTileSchedulerILi256ELi128ELb0ELb0ELb1EEEEEEEEEvNT_6ParamsE --------------------------
	.section	.text._ZN7cutlass13device_kernelIN5flash11enable_sm90INS1_16FlashAttnFwdSm90INS1_25CollectiveMainloopFwdSm90ILi2EN4cute5tupleIJNS5_1CILi1EEES8_S8_EEENS6_IJNS7_ILi128EEENS7_ILi160EEENS7_ILi192EEEEEELi128ENS_12float_e4m3_tEfNS_4arch4Sm90ELb0ELb1ELb0ELb0ELb0ELb0ELb0ELb1ELb1ELb0ELb0ELb0EEENS1_21CollectiveEpilogueFwdINS6_IJSA_SA_SB_EEES9_NS_10bfloat16_tESG_Li256ELb0ELb0ELb0ELb1EEENS1_30DynamicPersistentTileSchedulerILi256ELi128ELb0ELb0ELb1EEEEEEEEEvNT_6ParamsE,"ax",@progbits
	.align	128
.text._ZN7cutlass13device_kernelIN5flash11enable_sm90INS1_16FlashAttnFwdSm90INS1_25CollectiveMainloopFwdSm90ILi2EN4cute5tupleIJNS5_1CILi1EEES8_S8_EEENS6_IJNS7_ILi128EEENS7_ILi160EEENS7_ILi192EEEEEELi128ENS_12float_e4m3_tEfNS_4arch4Sm90ELb0ELb1ELb0ELb0ELb0ELb0ELb0ELb1ELb1ELb0ELb0ELb0EEENS1_21CollectiveEpilogueFwdINS6_IJSA_SA_SB_EEES9_NS_10bfloat16_tESG_Li256ELb0ELb0ELb0ELb1EEENS1_30DynamicPersistentTileSchedulerILi256ELi128ELb0ELb0ELb1EEEEEEEEEvNT_6ParamsE:
        .type           _ZN7cutlass13device_kernelIN5flash11enable_sm90INS1_16FlashAttnFwdSm90INS1_25CollectiveMainloopFwdSm90ILi2EN4cute5tupleIJNS5_1CILi1EEES8_S8_EEENS6_IJNS7_ILi128EEENS7_ILi160EEENS7_ILi192EEEEEELi128ENS_12float_e4m3_tEfNS_4arch4Sm90ELb0ELb1ELb0ELb0ELb0ELb0ELb0ELb1ELb1ELb0ELb0ELb0EEENS1_21CollectiveEpilogueFwdINS6_IJSA_SA_SB_EEES9_NS_10bfloat16_tESG_Li256ELb0ELb0ELb0ELb1EEENS1_30DynamicPersistentTileSchedulerILi256ELi128ELb0ELb0ELb1EEEEEEEEEvNT_6ParamsE,@function
        .size           _ZN7cutlass13device_kernelIN5flash11enable_sm90INS1_16FlashAttnFwdSm90INS1_25CollectiveMainloopFwdSm90ILi2EN4cute5tupleIJNS5_1CILi1EEES8_S8_EEENS6_IJNS7_ILi128EEENS7_ILi160EEENS7_ILi192EEEEEELi128ENS_12float_e4m3_tEfNS_4arch4Sm90ELb0ELb1ELb0ELb0ELb0ELb0ELb0ELb1ELb1ELb0ELb0ELb0EEENS1_21CollectiveEpilogueFwdINS6_IJSA_SA_SB_EEES9_NS_10bfloat16_tESG_Li256ELb0ELb0ELb0ELb1EEENS1_30DynamicPersistentTileSchedulerILi256ELi128ELb0ELb0ELb1EEEEEEEEEvNT_6ParamsE,(.L_x_2671 - _ZN7cutlass13device_kernelIN5flash11enable_sm90INS1_16FlashAttnFwdSm90INS1_25CollectiveMainloopFwdSm90ILi2EN4cute5tupleIJNS5_1CILi1EEES8_S8_EEENS6_IJNS7_ILi128EEENS7_ILi160EEENS7_ILi192EEEEEELi128ENS_12float_e4m3_tEfNS_4arch4Sm90ELb0ELb1ELb0ELb0ELb0ELb0ELb0ELb1ELb1ELb0ELb0ELb0EEENS1_21CollectiveEpilogueFwdINS6_IJSA_SA_SB_EEES9_NS_10bfloat16_tESG_Li256ELb0ELb0ELb0ELb1EEENS1_30DynamicPersistentTileSchedulerILi256ELi128ELb0ELb0ELb1EEEEEEEEEvNT_6ParamsE)
        .other          _ZN7cutlass13device_kernelIN5flash11enable_sm90INS1_16FlashAttnFwdSm90INS1_25CollectiveMainloopFwdSm90ILi2EN4cute5tupleIJNS5_1CILi1EEES8_S8_EEENS6_IJNS7_ILi128EEENS7_ILi160EEENS7_ILi192EEEEEELi128ENS_12float_e4m3_tEfNS_4arch4Sm90ELb0ELb1ELb0ELb0ELb0ELb0ELb0ELb1ELb1ELb0ELb0ELb0EEENS1_21CollectiveEpilogueFwdINS6_IJSA_SA_SB_EEES9_NS_10bfloat16_tESG_Li256ELb0ELb0ELb0ELb1EEENS1_30DynamicPersistentTileSchedulerILi256ELi128ELb0ELb0ELb1EEEEEEEEEvNT_6ParamsE,@"STO_CUDA_ENTRY STV_DEFAULT"
_ZN7cutlass13device_kernelIN5flash11enable_sm90INS1_16FlashAttnFwdSm90INS1_25CollectiveMainloopFwdSm90ILi2EN4cute5tupleIJNS5_1CILi1EEES8_S8_EEENS6_IJNS7_ILi128EEENS7_ILi160EEENS7_ILi192EEEEEELi128ENS_12float_e4m3_tEfNS_4arch4Sm90ELb0ELb1ELb0ELb0ELb0ELb0ELb0ELb1ELb1ELb0ELb0ELb0EEENS1_21CollectiveEpilogueFwdINS6_IJSA_SA_SB_EEES9_NS_10bfloat16_tESG_Li256ELb0ELb0ELb0ELb1EEENS1_30DynamicPersistentTileSchedulerILi256ELi128ELb0ELb0ELb1EEEEEEEEEvNT_6ParamsE:
        /* <DEDUP_REMOVED lines=24> */
.L_x_864:
[----:B------:R-:W-:Y:S05]  /*0180*/  BSYNC B0 ;  /* 0x0000000000007941 */ /* 0x000fea0003800000 */
.L_x_863:
        /* <DEDUP_REMOVED lines=37> */
.L_x_865:
        /* <DEDUP_REMOVED lines=22> */
.L_x_866:
        /* <DEDUP_REMOVED lines=18> */
.L_x_867:
        /* <DEDUP_REMOVED lines=22> */
.L_x_868:
        /* <DEDUP_REMOVED lines=22> */
.L_x_869:
[----:B------:R-:W-:Y:S01]  /*0920*/  PLOP3.LUT P0, PT, PT, PT, UP0, 0x80, 0x0 ;  /* 0x000000000000781c */ /* 0x000fe20003f0f008 */
[----:B------:R-:W-:Y:S01]  /*0930*/  UMOV UR61, 0x1 ;  /* 0x00000001003d7882 */ /* 0x000fe20000000000 */
[----:B------:R-:W-:Y:S01]  /*0940*/  NOP ;  /* 0x0000000000007918 */ /* 0x000fe20000000000 */
[----:B------:R-:W-:Y:S01]  /*0950*/  USEL UR61, UR61, 0x2, !UP0 ;  /* 0x000000023d3d7887 */ /* 0x000fe2000c000000 */
[----:B------:R-:W-:Y:S01]  /*0960*/  ULDC.64 UR54, c[0x0][0x208] ;  /* 0x0000820000367ab9 */ /* 0x000fe20000000a00 */
[----:B-123--:R-:W-:Y:S08]  /*0970*/  BAR.SYNC.DEFER_BLOCKING 0x0 ;  /* 0x0000000000007b1d */ /* 0x00eff00000010000 */
[----:B------:R-:W-:Y:S05]  /*0980*/  @!P0 BRA `(.L_x_870) ;  /* 0x00000138001c8947 */ /* 0x000fea0003800000 */
.L_x_871:
[----:B------:R-:W-:-:S08]  /*0990*/  NOP ;  /* 0x0000000000007918 */ /* 0x000fd00000000000 */
[----:B------:R-:W1:Y:S02]  /*09a0*/  USETMAXREG.TRY_ALLOC.CTAPOOL UP0, 0xf0 ;  /* 0x000000f0000079c8 */ /* 0x000e640008000600 */
[----:B-1----:R-:W-:-:S13]  /*09b0*/  PLOP3.LUT P0, PT, PT, PT, UP0, 0x80, 0x0 ;  /* 0x000000000000781c */ /* 0x002fda0003f0f008 */
[----:B------:R-:W-:Y:S05]  /*09c0*/  @!P0 BRA `(.L_x_871) ;  /* 0xfffffffc00f08947 */ /* 0x000fea000383ffff */
[----:B------:R-:W1:Y:S01]  /*09d0*/  S2R R2, SR_TID.X ;  /* 0x0000000000027919 */ /* 0x000e620000002100 */
[----:B------:R-:W2:Y:S08]  /*09e0*/  S2UR UR7, SR_CTAID.X ;  /* 0x00000000000779c3 */ /* 0x000eb00000002500 */
[----:B------:R-:W-:Y:S08]  /*09f0*/  BAR.ARV 0x4, 0x180 ;  /* 0x0106000000007b1d */ /* 0x000ff00000002000 */
        /* <DEDUP_REMOVED lines=12> */
[----:B------:R-:W-:Y:S01]  /*0ac0*/  UMOV UR59, URZ ;  /* 0x0000003f003b7c82 */ /* 0x000fe20008000000 */
[----:B------:R-:W-:Y:S01]  /*0ad0*/  UMOV UR39, URZ ;  /* 0x0000003f00277c82 */ /* 0x000fe20008000000 */
[----:B------:R-:W-:Y:S01]  /*0ae0*/  UMOV UR38, URZ ;  /* 0x0000003f00267c82 */ /* 0x000fe20008000000 */
[CC--:B------:R-:W-:Y:S01]  /*0af0*/  LEA.HI R3, R0.reuse, R197.reuse, RZ, 0x4 ;  /* 0x000000c500037211 */ /* 0x0c0fe200078f20ff */
[----:B------:R-:W2:Y:S01]  /*0b00*/  S2UR UR6, SR_SWINHI ;  /* 0x00000000000679c3 */ /* 0x000ea20000002f00 */
[----:B------:R-:W-:-:S02]  /*0b10*/  LEA.HI R2, R0, R197, RZ, 0x7 ;  /* 0x000000c500027211 */ /* 0x000fc400078f38ff */
[----:B------:R-:W-:Y:S02]  /*0b20*/  SHF.R.S32.HI R4, RZ, 0x4, R3 ;  /* 0x00000004ff047819 */ /* 0x000fe40000011403 */
[----:B------:R-:W-:Y:S02]  /*0b30*/  LOP3.LUT R6, R2, 0xffffff80, RZ, 0xc0, !PT ;  /* 0xffffff8002067812 */ /* 0x000fe400078ec0ff */
[----:B------:R-:W-:Y:S02]  /*0b40*/  LEA.HI R5, R3, R4, RZ, 0x1 ;  /* 0x0000000403057211 */ /* 0x000fe400078f08ff */
[----:B------:R-:W-:Y:S01]  /*0b50*/  SHF.R.S32.HI R195, RZ, 0x7, R2 ;  /* 0x00000007ffc37819 */ /* 0x000fe20000011402 */
[----:B------:R-:W-:Y:S01]  /*0b60*/  IMAD.IADD R193, R197, 0x1, -R6 ;  /* 0x00000001c5c17824 */ /* 0x000fe200078e0a06 */
[----:B------:R-:W-:Y:S02]  /*0b70*/  LOP3.LUT R5, R5, 0x1ffffffe, RZ, 0xc0, !PT ;  /* 0x1ffffffe05057812 */ /* 0x000fe400078ec0ff */
[----:B------:R-:W-:-:S02]  /*0b80*/  LEA.HI R196, R0, R197, RZ, 0x5 ;  /* 0x000000c500c47211 */ /* 0x000fc400078f28ff */
[----:B------:R-:W-:Y:S01]  /*0b90*/  SHF.R.S32.HI R6, RZ, 0x1f, R193 ;  /* 0x0000001fff067819 */ /* 0x000fe200000114c1 */
[----:B------:R-:W-:Y:S01]  /*0ba0*/  IMAD.IADD R5, R4, 0x1, -R5 ;  /* 0x0000000104057824 */ /* 0x000fe200078e0a05 */
[----:B------:R-:W-:Y:S01]  /*0bb0*/  LOP3.LUT R4, R3, 0x3fffff0, RZ, 0xc0, !PT ;  /* 0x03fffff003047812 */ /* 0x000fe200078ec0ff */
[----:B-1----:R-:W-:Y:S01]  /*0bc0*/  ULEA UR37, UR46, UR37, 0x18 ;  /* 0x000000252e257291 */ /* 0x002fe2000f8ec03f */
[----:B------:R-:W-:Y:S02]  /*0bd0*/  LEA.HI R7, R6, R193, RZ, 0x2 ;  /* 0x000000c106077211 */ /* 0x000fe400078f10ff */
[----:B------:R-:W-:Y:S01]  /*0be0*/  LEA.HI R2, R2, R195, RZ, 0x1 ;  /* 0x000000c302027211 */ /* 0x000fe200078f08ff */
[----:B------:R-:W-:Y:S01]  /*0bf0*/  IMAD.IADD R3, R197, 0x1, -R4 ;  /* 0x00000001c5037824 */ /* 0x000fe200078e0a04 */
[--C-:B------:R-:W-:Y:S02]  /*0c00*/  SHF.R.S32.HI R4, RZ, 0x2, R7.reuse ;  /* 0x00000002ff047819 */ /* 0x100fe40000011407 */
[----:B------:R-:W-:Y:S01]  /*0c10*/  SHF.R.S32.HI R9, RZ, 0x1f, R7 ;  /* 0x0000001fff097819 */ /* 0x000fe20000011407 */
[----:B------:R-:W-:Y:S01]  /*0c20*/  UMOV UR4, UR37 ;  /* 0x0000002500047c82 */ /* 0x000fe20008000000 */
[----:B--2---:R-:W-:Y:S01]  /*0c30*/  UMOV UR5, UR6 ;  /* 0x0000000600057c82 */ /* 0x004fe20008000000 */
[----:B------:R-:W-:Y:S01]  /*0c40*/  SHF.R.S32.HI R196, RZ, 0x5, R196 ;  /* 0x00000005ffc47819 */ /* 0x000fe200000114c4 */
[----:B------:R-:W-:Y:S01]  /*0c50*/  IMAD.U32 R18, RZ, RZ, UR4 ;  /* 0x00000004ff127e24 */ /* 0x000fe2000f8e00ff */
[----:B------:R-:W-:Y:S01]  /*0c60*/  LEA.HI R9, R9, R4, RZ, 0x3 ;  /* 0x0000000409097211 */ /* 0x000fe200078f18ff */
[----:B------:R-:W-:Y:S01]  /*0c70*/  IMAD.U32 R19, RZ, RZ, UR5 ;  /* 0x00000005ff137e24 */ /* 0x000fe2000f8e00ff */
[----:B------:R-:W-:Y:S01]  /*0c80*/  LOP3.LUT R2, R2, 0x3fffffe, RZ, 0xc0, !PT ;  /* 0x03fffffe02027812 */ /* 0x000fe200078ec0ff */
[----:B------:R-:W-:Y:S01]  /*0c90*/  IMAD R8, R196, 0x10, R3 ;  /* 0x00000010c4087824 */ /* 0x000fe200078e0203 */
[----:B------:R-:W-:Y:S01]  /*0ca0*/  LOP3.LUT R9, R9, 0xfffffff8, RZ, 0xc0, !PT ;  /* 0xfffffff809097812 */ /* 0x000fe200078ec0ff */
[----:B------:R-:W-:Y:S01]  /*0cb0*/  UMOV UR4, UR7 ;  /* 0x0000000700047c82 */ /* 0x000fe20008000000 */
[----:B------:R-:W-:Y:S01]  /*0cc0*/  LEA.HI R6, R6, R193, RZ, 0x5 ;  /* 0x000000c106067211 */ /* 0x000fe200078f28ff */
[----:B------:R-:W-:Y:S01]  /*0cd0*/  IMAD.IADD R194, R195, 0x1, -R2 ;  /* 0x00000001c3c27824 */ /* 0x000fe200078e0a02 */
[----:B------:R-:W-:Y:S01]  /*0ce0*/  LEA.HI R0, R0, R197, RZ, 0x3 ;  /* 0x000000c500007211 */ /* 0x000fe200078f18ff */
[----:B------:R-:W-:Y:S01]  /*0cf0*/  IMAD R3, R8, 0x8, R5 ;  /* 0x0000000808037824 */ /* 0x000fe200078e0205 */
[----:B------:R-:W-:Y:S01]  /*0d00*/  SHF.R.S32.HI R6, RZ, 0x5, R6 ;  /* 0x00000005ff067819 */ /* 0x000fe20000011406 */
[----:B------:R-:W-:Y:S01]  /*0d10*/  IMAD.IADD R9, R4, 0x1, -R9 ;  /* 0x0000000104097824 */ /* 0x000fe200078e0a09 */
[----:B------:R-:W-:Y:S01]  /*0d20*/  LOP3.LUT R2, R0, 0x1ffffff8, RZ, 0xc0, !PT ;  /* 0x1ffffff800027812 */ /* 0x000fe200078ec0ff */
[----:B------:R-:W-:Y:S01]  /*0d30*/  IMAD.SHL.U32 R3, R3, 0x8, RZ ;  /* 0x0000000803037824 */ /* 0x000fe200078e00ff */
[----:B------:R-:W-:Y:S01]  /*0d40*/  LOP3.LUT R16, R7, 0x7ffffffc, RZ, 0xc0, !PT ;  /* 0x7ffffffc07107812 */ /* 0x000fe200078ec0ff */
[----:B------:R-:W-:Y:S01]  /*0d50*/  IMAD R9, R6, 0x10, R9 ;  /* 0x0000001006097824 */ /* 0x000fe200078e0209 */
[----:B------:R-:W-:Y:S01]  /*0d60*/  SHF.R.S32.HI R190, RZ, 0x3, R0 ;  /* 0x00000003ffbe7819 */ /* 0x000fe20000011400 */
[----:B------:R-:W-:-:S02]  /*0d70*/  IMAD.IADD R2, R197, 0x1, -R2 ;  /* 0x00000001c5027824 */ /* 0x000fc400078e0a02 */
[----:B------:R-:W-:-:S04]  /*0d80*/  IMAD.WIDE R18, R3, 0x2, R18 ;  /* 0x0000000203127825 */ /* 0x000fc800078e0212 */
[----:B------:R-:W-:Y:S02]  /*0d90*/  IMAD R194, R194, 0x40, R9 ;  /* 0x00000040c2c27824 */ /* 0x000fe400078e0209 */
[----:B------:R-:W-:Y:S02]  /*0da0*/  IMAD.SHL.U32 R22, R2, 0x8, RZ ;  /* 0x0000000802167824 */ /* 0x000fe400078e00ff */
[----:B------:R-:W-:-:S07]  /*0db0*/  IMAD.IADD R16, R193, 0x1, -R16 ;  /* 0x00000001c1107824 */ /* 0x000fce00078e0a10 */
.L_x_968:
[----:B------:R-:W-:Y:S01]  /*0dc0*/  ULDC UR5, c[0x0][0xdd0] ;  /* 0x0003740000057ab9 */ /* 0x000fe20000000800 */
[----:B-1----:R-:W1:Y:S01]  /*0dd0*/  LDC R0, c[0x0][0xde8] ;  /* 0x00037a00ff007b82 */ /* 0x002e620000000800 */
[----:B------:R-:W-:Y:S01]  /*0de0*/  UISETP.NE.AND UP0, UPT, UR5, 0x1, UPT ;  /* 0x000000010500788c */ /* 0x000fe2000bf05270 */
[----:B------:R-:W-:-:S10]  /*0df0*/  UMOV UR8, UR4 ;  /* 0x0000000400087c82 */ /* 0x000fd40008000000 */
[----:B------:R-:W-:Y:S01]  /*0e00*/  @UP0 ULDC UR6, c[0x0][0xdd4] ;  /* 0x0003750000060ab9 */ /* 0x000fe20000000800 */
[----:B------:R-:W-:Y:S01]  /*0e10*/  @UP0 ULDC UR9, c[0x0][0xdd8] ;  /* 0x0003760000090ab9 */ /* 0x000fe20000000800 */
[----:B------:R-:W-:-:S04]  /*0e20*/  UIMAD.WIDE.U32 UR6, UR4, UR6, URZ ;  /* 0x00000006040672a5 */ /* 0x000fc8000f8e003f */
[----:B------:R-:W-:-:S04]  /*0e30*/  @UP0 USHF.R.U32.HI UR8, URZ, UR9, UR7 ;  /* 0x000000093f080299 */ /* 0x000fc80008011607 */
[----:B------:R-:W-:Y:S02]  /*0e40*/  UIADD3 UR6, -UR8, URZ, URZ ;  /* 0x0000003f08067290 */ /* 0x000fe4000fffe13f */
[----:B-1----:R-:W-:Y:S02]  /*0e50*/  ISETP.LE.AND P0, PT, R0, UR8, PT ;  /* 0x0000000800007c0c */ /* 0x002fe4000bf03270 */
[----:B------:R-:W-:-:S11]  /*0e60*/  UIMAD UR7, UR5, UR6, UR4 ;  /* 0x00000006050772a4 */ /* 0x000fd6000f8e0204 */
[----:B--234-:R-:W-:Y:S05]  /*0e70*/  @!P0 BRA `(.L_x_872) ;  /* 0x0000000000208947 */ /* 0x01cfea0003800000 */
[----:B------:R-:W-:Y:S01]  /*0e80*/  ULDC UR6, c[0x0][0xddc] ;  /* 0x0003770000067ab9 */ /* 0x000fe20000000800 */
[----:B------:R-:W-:Y:S01]  /*0e90*/  UMOV UR52, UR7 ;  /* 0x0000000700347c82 */ /* 0x000fe20008000000 */
[----:B------:R-:W-:-:S11]  /*0ea0*/  UISETP.NE.AND UP0, UPT, UR6, 0x1, UPT ;  /* 0x000000010600788c */ /* 0x000fd6000bf05270 */
[----:B------:R-:W-:Y:S02]  /*0eb0*/  @UP0 ULDC.64 UR10, c[0x0][0xde0] ;  /* 0x00037800000a0ab9 */ /* 0x000fe40000000a00 */
[----:B------:R-:W-:-:S04]  /*0ec0*/  UIMAD.WIDE.U32 UR4, UR7, UR10, URZ ;  /* 0x0000000a070472a5 */ /* 0x000fc8000f8e003f */
[----:B------:R-:W-:-:S04]  /*0ed0*/  @UP0 USHF.R.U32.HI UR52, URZ, UR11, UR5 ;  /* 0x0000000b3f340299 */ /* 0x000fc80008011605 */
[----:B------:R-:W-:Y:S01]  /*0ee0*/  UIMAD UR4, UR52, UR6, URZ ;  /* 0x00000006340472a4 */ /* 0x000fe2000f8e023f */
[----:B------:R-:W-:Y:S11]  /*0ef0*/  BRA `(.L_x_873) ;  /* 0x00000000001c7947 */ /* 0x000ff60003800000 */
.L_x_872:
[----:B------:R-:W-:Y:S01]  /*0f00*/  ULDC UR6, c[0x0][0xdc4] ;  /* 0x0003710000067ab9 */ /* 0x000fe20000000800 */
[----:B------:R-:W-:Y:S01]  /*0f10*/  UMOV UR52, UR7 ;  /* 0x0000000700347c82 */ /* 0x000fe20008000000 */
[----:B------:R-:W-:-:S11]  /*0f20*/  UISETP.NE.AND UP0, UPT, UR6, 0x1, UPT ;  /* 0x000000010600788c */ /* 0x000fd6000bf05270 */
[----:B------:R-:W-:Y:S02]  /*0f30*/  @UP0 ULDC.64 UR10, c[0x0][0xdc8] ;  /* 0x00037200000a0ab9 */ /* 0x000fe40000000a00 */
[----:B------:R-:W-:-:S04]  /*0f40*/  UIMAD.WIDE.U32 UR4, UR7, UR10, URZ ;  /* 0x0000000a070472a5 */ /* 0x000fc8000f8e003f */
[----:B------:R-:W-:-:S04]  /*0f50*/  @UP0 USHF.R.U32.HI UR52, URZ, UR11, UR5 ;  /* 0x0000000b3f340299 */ /* 0x000fc80008011605 */
[----:B------:R-:W-:-:S12]  /*0f60*/  UIMAD UR4, UR52, UR6, URZ ;  /* 0x00000006340472a4 */ /* 0x000fd8000f8e023f */
.L_x_873:
[----:B------:R-:W-:Y:S01]  /*0f70*/  ULDC UR43, c[0x0][0xdb8] ;  /* 0x00036e00002b7ab9 */ /* 0x000fe20000000800 */
[----:B------:R-:W-:Y:S01]  /*0f80*/  UIADD3 UR6, UR7, -UR4, URZ ;  /* 0x8000000407067290 */ /* 0x000fe2000fffe03f */
[----:B------:R-:W-:Y:S01]  /*0f90*/  IMAD.MOV.U32 R7, RZ, RZ, 0x3f800000 ;  /* 0x3f800000ff077424 */ /* 0x000fe200078e00ff */
[----:B------:R-:W-:Y:S01]  /*0fa0*/  UISETP.NE.AND UP1, UPT, UR43, 0x1, UPT ;  /* 0x000000012b00788c */ /* 0x000fe2000bf25270 */
[----:B------:R-:W-:Y:S01]  /*0fb0*/  IMAD.MOV.U32 R0, RZ, RZ, 0x3f800000 ;  /* 0x3f800000ff007424 */ /* 0x000fe200078e00ff */
[----:B------:R-:W-:Y:S01]  /*0fc0*/  ULDC UR12, c[0x0][0xdc4] ;  /* 0x00037100000c7ab9 */ /* 0x000fe20000000800 */
[----:B------:R-:W-:Y:S01]  /*0fd0*/  ULDC.64 UR4, c[0x0][0x990] ;  /* 0x0002640000047ab9 */ /* 0x000fe20000000a00 */
[----:B------:R-:W-:Y:S01]  /*0fe0*/  UIMAD UR12, UR8, UR12, UR6 ;  /* 0x0000000c080c72a4 */ /* 0x000fe2000f8e0206 */
[----:B------:R-:W1:Y:S01]  /*0ff0*/  LDC.64 R8, c[0x0][0x9e0] ;  /* 0x00027800ff087b82 */ /* 0x000e620000000a00 */
[----:B------:R-:W-:Y:S01]  /*1000*/  UISETP.NE.U32.AND UP0, UPT, UR4, URZ, UPT ;  /* 0x0000003f0400728c */ /* 0x000fe2000bf05070 */
[----:B------:R-:W-:Y:S01]  /*1010*/  ULDC.64 UR6, c[0x0][0x998] ;  /* 0x0002660000067ab9 */ /* 0x000fe20000000a00 */
[----:B------:R-:W-:-:S02]  /*1020*/  ULDC UR11, c[0x0][0x428] ;  /* 0x00010a00000b7ab9 */ /* 0x000fc40000000800 */
[----:B------:R-:W-:Y:S01]  /*1030*/  UISETP.NE.AND.EX UP0, UPT, UR5, URZ, UPT, UP0 ;  /* 0x0000003f0500728c */ /* 0x000fe2000bf05300 */
[----:B------:R-:W-:Y:S01]  /*1040*/  @UP1 ULDC UR8, c[0x0][0xdbc] ;  /* 0x00036f0000081ab9 */ /* 0x000fe20000000800 */
[----:B------:R-:W-:Y:S01]  /*1050*/  @UP1 ULDC UR10, c[0x0][0xdc0] ;  /* 0x00037000000a1ab9 */ /* 0x000fe20000000800 */
[----:B------:R-:W-:Y:S01]  /*1060*/  UIMAD.WIDE.U32 UR8, UR12, UR8, URZ ;  /* 0x000000080c0872a5 */ /* 0x000fe2000f8e003f */
[----:B------:R-:W2:Y:S01]  /*1070*/  LDC R192, c[0x0][0x288] ;  /* 0x0000a200ffc07b82 */ /* 0x000ea20000000800 */
[----:B------:R-:W-:Y:S01]  /*1080*/  UMOV UR44, UR12 ;  /* 0x0000000c002c7c82 */ /* 0x000fe20008000000 */
[----:B------:R-:W-:Y:S01]  /*1090*/  UISETP.NE.AND UP2, UPT, UR11, 0x1, UPT ;  /* 0x000000010b00788c */ /* 0x000fe2000bf45270 */
[----:B------:R-:W-:Y:S01]  /*10a0*/  PLOP3.LUT P0, PT, PT, PT, UP0, 0x80, 0x0 ;  /* 0x000000000000781c */ /* 0x000fe20003f0f008 */
[----:B------:R-:W-:Y:S02]  /*10b0*/  @UP1 USHF.R.U32.HI UR44, URZ, UR10, UR9 ;  /* 0x0000000a3f2c1299 */ /* 0x000fe40008011609 */
[----:B------:R-:W-:-:S02]  /*10c0*/  UISETP.NE.U32.AND UP1, UPT, UR6, URZ, UPT ;  /* 0x0000003f0600728c */ /* 0x000fc4000bf25070 */
[----:B------:R-:W-:Y:S01]  /*10d0*/  @UP0 USHF.R.S32.HI UR8, URZ, 0x1f, UR44 ;  /* 0x0000001f3f080899 */ /* 0x000fe2000801142c */
[----:B------:R-:W3:Y:S01]  /*10e0*/  LDC R17, c[0x0][0x404] ;  /* 0x00010100ff117b82 */ /* 0x000ee20000000800 */
[----:B------:R-:W-:Y:S01]  /*10f0*/  UISETP.NE.AND.EX UP1, UPT, UR7, URZ, UPT, UP1 ;  /* 0x0000003f0700728c */ /* 0x000fe2000bf25310 */
[----:B------:R-:W-:Y:S01]  /*1100*/  @UP0 ULDC.64 UR14, c[0x0][0x9a8] ;  /* 0x00026a00000e0ab9 */ /* 0x000fe20000000a00 */
[----:B------:R-:W-:Y:S02]  /*1110*/  UIADD3 UR11, -UR44, URZ, URZ ;  /* 0x0000003f2c0b7290 */ /* 0x000fe4000fffe13f */
[----:B------:R-:W-:Y:S02]  /*1120*/  @UP0 UIMAD UR10, UR8, UR14, URZ ;  /* 0x0000000e080a02a4 */ /* 0x000fe4000f8e023f */
[----:B------:R-:W-:Y:S01]  /*1130*/  PLOP3.LUT P1, PT, PT, PT, UP1, 0x80, 0x0 ;  /* 0x000000000000781c */ /* 0x000fe20003f2f018 */
[----:B------:R-:W-:Y:S01]  /*1140*/  @UP0 UIMAD.WIDE.U32 UR8, UR44, UR14, URZ ;  /* 0x0000000e2c0802a5 */ /* 0x000fe2000f8e003f */
[----:B------:R-:W4:Y:S01]  /*1150*/  LDC R6, c[0x0][0x2e0] ;  /* 0x0000b800ff067b82 */ /* 0x000f220000000800 */
[----:B------:R-:W-:-:S02]  /*1160*/  UIMAD UR43, UR43, UR11, UR12 ;  /* 0x0000000b2b2b72a4 */ /* 0x000fc4000f8e020c */
[----:B------:R-:W-:Y:S01]  /*1170*/  @UP1 USHF.R.S32.HI UR14, URZ, 0x1f, UR44 ;  /* 0x0000001f3f0e1899 */ /* 0x000fe2000801142c */
[----:B------:R-:W-:Y:S01]  /*1180*/  @UP1 ULDC.64 UR16, c[0x0][0x9b8] ;  /* 0x00026e0000101ab9 */ /* 0x000fe20000000a00 */
[----:B------:R-:W-:Y:S01]  /*1190*/  @UP0 UIMAD UR15, UR44, UR15, UR10 ;  /* 0x0000000f2c0f02a4 */ /* 0x000fe2000f8e020a */
[----:B------:R-:W-:Y:S01]  /*11a0*/  @UP2 ULDC UR12, c[0x0][0x42c] ;  /* 0x00010b00000c2ab9 */ /* 0x000fe20000000800 */
[----:B------:R-:W-:Y:S02]  /*11b0*/  @UP1 UIMAD.WIDE.U32 UR10, UR44, UR16, URZ ;  /* 0x000000102c0a12a5 */ /* 0x000fe4000f8e003f */
[----:B------:R-:W-:Y:S02]  /*11c0*/  UIMAD.WIDE.U32 UR12, UR43, UR12, URZ ;  /* 0x0000000c2b0c72a5 */ /* 0x000fe4000f8e003f */
[----:B------:R-:W-:Y:S01]  /*11d0*/  @UP1 UIMAD UR16, UR14, UR16, URZ ;  /* 0x000000100e1012a4 */ /* 0x000fe2000f8e023f */
[----:B------:R-:W-:Y:S02]  /*11e0*/  @UP2 ULDC UR18, c[0x0][0x430] ;  /* 0x00010c0000122ab9 */ /* 0x000fe40000000800 */
[----:B------:R-:W-:Y:S01]  /*11f0*/  UMOV UR14, UR43 ;  /* 0x0000002b000e7c82 */ /* 0x000fe20008000000 */
[----:B------:R-:W-:-:S02]  /*1200*/  @UP2 USHF.R.U32.HI UR14, URZ, UR18, UR13 ;  /* 0x000000123f0e2299 */ /* 0x000fc4000801160d */
[----:B------:R-:W-:Y:S02]  /*1210*/  @UP1 UIMAD UR16, UR44, UR17, UR16 ;  /* 0x000000112c1012a4 */ /* 0x000fe4000f8e0210 */
[----:B------:R-:W-:Y:S02]  /*1220*/  @UP0 USHF.R.S32.HI UR12, URZ, 0x1f, UR14 ;  /* 0x0000001f3f0c0899 */ /* 0x000fe4000801140e */
[----:B------:R-:W-:Y:S01]  /*1230*/  @UP1 USHF.R.S32.HI UR13, URZ, 0x1f, UR14 ;  /* 0x0000001f3f0d1899 */ /* 0x000fe2000801140e */
[----:B------:R-:W-:Y:S01]  /*1240*/  @UP0 ULDC.64 UR18, c[0x0][0x9b0] ;  /* 0x00026c0000120ab9 */ /* 0x000fe20000000a00 */
[----:B------:R-:W-:Y:S02]  /*1250*/  @UP1 UIADD3 UR11, UR11, UR16, URZ ;  /* 0x000000100b0b1290 */ /* 0x000fe4000fffe03f */
[----:B------:R-:W-:Y:S01]  /*1260*/  @UP0 UIADD3 UR9, UR9, UR15, URZ ;  /* 0x0000000f09090290 */ /* 0x000fe2000fffe03f */
[----:B------:R-:W-:Y:S01]  /*1270*/  @UP1 ULDC.64 UR16, c[0x0][0x9c0] ;  /* 0x0002700000101ab9 */ /* 0x000fe20000000a00 */
[----:B------:R-:W-:-:S02]  /*1280*/  @UP0 UIMAD UR12, UR12, UR18, URZ ;  /* 0x000000120c0c02a4 */ /* 0x000fc4000f8e023f */
[----:B------:R-:W-:Y:S02]  /*1290*/  @UP1 UIMAD UR13, UR13, UR16, URZ ;  /* 0x000000100d0d12a4 */ /* 0x000fe4000f8e023f */
[----:B------:R-:W-:Y:S02]  /*12a0*/  @UP0 UIMAD.WIDE.U32 UR8, UR14, UR18, UR8 ;  /* 0x000000120e0802a5 */ /* 0x000fe4000f8e0008 */
[----:B------:R-:W-:Y:S02]  /*12b0*/  @UP0 UIMAD UR12, UR14, UR19, UR12 ;  /* 0x000000130e0c02a4 */ /* 0x000fe4000f8e020c */
[----:B------:R-:W-:Y:S02]  /*12c0*/  @UP1 UIMAD.WIDE.U32 UR10, UR14, UR16, UR10 ;  /* 0x000000100e0a12a5 */ /* 0x000fe4000f8e000a */
[----:B------:R-:W-:Y:S02]  /*12d0*/  @UP1 UIMAD UR13, UR14, UR17, UR13 ;  /* 0x000000110e0d12a4 */ /* 0x000fe4000f8e020d */
[----:B------:R-:W-:-:S02]  /*12e0*/  @UP0 UIADD3 UR12, UR9, UR12, URZ ;  /* 0x0000000c090c0290 */ /* 0x000fc4000fffe03f */
[----:B------:R-:W-:Y:S02]  /*12f0*/  @UP0 ULEA UR4, UP3, UR8, UR4, 0x2 ;  /* 0x0000000408040291 */ /* 0x000fe4000f86103f */
[----:B------:R-:W-:Y:S02]  /*1300*/  @UP1 ULEA UR6, UP4, UR10, UR6, 0x2 ;  /* 0x000000060a061291 */ /* 0x000fe4000f88103f */
[----:B------:R-:W-:Y:S02]  /*1310*/  @UP1 UIADD3 UR9, UR11, UR13, URZ ;  /* 0x0000000d0b091290 */ /* 0x000fe4000fffe03f */
[----:B------:R-:W-:Y:S01]  /*1320*/  @UP0 ULEA.HI.X UR5, UR8, UR5, UR12, 0x2, UP3 ;  /* 0x0000000508050291 */ /* 0x000fe200098f140c */
[----:B------:R-:W-:Y:S01]  /*1330*/  IMAD.U32 R2, RZ, RZ, UR4 ;  /* 0x00000004ff027e24 */ /* 0x000fe2000f8e00ff */
[----:B------:R-:W-:Y:S01]  /*1340*/  @UP1 ULEA.HI.X UR7, UR10, UR7, UR9, 0x2, UP4 ;  /* 0x000000070a071291 */ /* 0x000fe2000a0f1409 */
[----:B------:R-:W-:Y:S01]  /*1350*/  IMAD.U32 R4, RZ, RZ, UR6 ;  /* 0x00000006ff047e24 */ /* 0x000fe2000f8e00ff */
[----:B------:R-:W-:Y:S01]  /*1360*/  ULDC UR42, c[0x0][0xdac] ;  /* 0x00036b00002a7ab9 */ /* 0x000fe20000000800 */
[----:B------:R-:W-:Y:S01]  /*1370*/  @UP2 ULDC UR6, c[0x0][0x430] ;  /* 0x00010c0000062ab9 */ /* 0x000fe20000000800 */
[----:B------:R-:W-:Y:S01]  /*1380*/  IMAD.U32 R3, RZ, RZ, UR5 ;  /* 0x00000005ff037e24 */ /* 0x000fe2000f8e00ff */
[----:B------:R-:W-:Y:S01]  /*1390*/  ULDC.64 UR4, c[0x0][0x3f8] ;  /* 0x0000fe0000047ab9 */ /* 0x000fe20000000a00 */
[----:B------:R-:W-:-:S03]  /*13a0*/  IMAD.U32 R5, RZ, RZ, UR7 ;  /* 0x00000007ff057e24 */ /* 0x000fc6000f8e00ff */
[----:B------:R-:W5:Y:S04]  /*13b0*/  @P0 LDG.E R7, desc[UR54][R2.64] ;  /* 0x0000003602070981 */ /* 0x000f68000c1e1900 */
[----:B------:R-:W5:Y:S01]  /*13c0*/  @P1 LDG.E R0, desc[UR54][R4.64] ;  /* 0x0000003604001981 */ /* 0x000f62000c1e1900 */
[----:B------:R-:W-:Y:S01]  /*13d0*/  ISETP.NE.U32.AND P0, PT, RZ, UR4, PT ;  /* 0x00000004ff007c0c */ /* 0x000fe2000bf05070 */
[----:B------:R-:W-:Y:S01]  /*13e0*/  ULOP3.LUT UR4, URZ, UR52, URZ, 0x33, !UPT ;  /* 0x000000343f047292 */ /* 0x000fe2000f8e333f */
[----:B-1----:R-:W-:Y:S01]  /*13f0*/  ISETP.GE.AND P1, PT, R9, 0x1, PT ;  /* 0x000000010900780c */ /* 0x002fe20003f26270 */
[----:B------:R-:W-:Y:S01]  /*1400*/  UMOV UR58, UR43 ;  /* 0x0000002b003a7c82 */ /* 0x000fe20008000000 */
[----:B------:R-:W-:Y:S01]  /*1410*/  ISETP.NE.AND.EX P0, PT, RZ, UR5, PT, P0 ;  /* 0x00000005ff007c0c */ /* 0x000fe2000bf05300 */
[----:B------:R-:W-:Y:S01]  /*1420*/  ULDC UR5, c[0x0][0x988] ;  /* 0x0002620000057ab9 */ /* 0x000fe20000000800 */
[----:B------:R-:W-:-:S02]  /*1430*/  UIADD3 UR42, UR4, UR42, URZ ;  /* 0x0000002a042a7290 */ /* 0x000fc4000fffe03f */
[----:B---3--:R-:W-:Y:S01]  /*1440*/  SEL R17, R17, 0x1, P0 ;  /* 0x0000000111117807 */ /* 0x008fe20000000000 */
[----:B------:R-:W-:Y:S01]  /*1450*/  @UP2 ULDC UR4, c[0x0][0x42c] ;  /* 0x00010b0000042ab9 */ /* 0x000fe20000000800 */
[----:B------:R-:W-:-:S03]  /*1460*/  USHF.L.U32 UR42, UR42, 0x7, URZ ;  /* 0x000000072a2a7899 */ /* 0x000fc6000800063f */
[----:B----4-:R-:W-:Y:S02]  /*1470*/  IMAD R107, R17, R6, RZ ;  /* 0x00000006116b7224 */ /* 0x010fe400078e02ff */
[----:B-----5:R-:W-:-:S04]  /*1480*/  FMUL.FTZ R0, R7, R0 ;  /* 0x0000000007007220 */ /* 0x020fc80000410000 */
[----:B------:R-:W-:Y:S01]  /*1490*/  FMUL.FTZ R2, R0, UR5 ;  /* 0x0000000500027c20 */ /* 0x000fe20008410000 */
[----:B--2---:R-:W-:Y:S01]  /*14a0*/  IADD3 R0, -R192, 0x80, RZ ;  /* 0x00000080c0007810 */ /* 0x004fe20007ffe1ff */
[----:B------:R-:W-:-:S03]  /*14b0*/  UIMAD.WIDE.U32 UR4, UR43, UR4, URZ ;  /* 0x000000042b0472a5 */ /* 0x000fc6000f8e003f */
[----:B------:R-:W-:Y:S01]  /*14c0*/  R2UR UR36, R2 ;  /* 0x00000000022472ca */ /* 0x000fe200000e0000 */
[----:B------:R-:W-:Y:S01]  /*14d0*/  IMAD R0, R17, R6, R0 ;  /* 0x0000000611007224 */ /* 0x000fe200078e0200 */
[----:B------:R-:W-:-:S03]  /*14e0*/  @UP2 USHF.R.U32.HI UR58, URZ, UR6, UR5 ;  /* 0x000000063f3a2299 */ /* 0x000fc60008011605 */
[----:B------:R-:W-:-:S04]  /*14f0*/  VIADD R188, R0, UR42 ;  /* 0x0000002a00bc7c36 */ /* 0x000fc80008000000 */
[----:B------:R-:W-:Y:S01]  /*1500*/  IMAD.IADD R0, R188, 0x1, R8 ;  /* 0x00000001bc007824 */ /* 0x000fe200078e0208 */
[----:B------:R-:W-:Y:S06]  /*1510*/  @!P1 BRA `(.L_x_874) ;  /* 0x0000000000409947 */ /* 0x000fec0003800000 */
[C---:B------:R-:W-:Y:S01]  /*1520*/  ISETP.GT.AND P0, PT, R188.reuse, RZ, PT ;  /* 0x000000ffbc00720c */ /* 0x040fe20003f04270 */
[----:B------:R-:W-:-:S12]  /*1530*/  VIADD R2, R188, 0xffffffff ;  /* 0xffffffffbc027836 */ /* 0x000fd80000000000 */
[----:B------:R-:W-:Y:S05]  /*1540*/  @P0 BRA `(.L_x_875) ;  /* 0x00000000001c0947 */ /* 0x000fea0003800000 */
[----:B------:R-:W-:Y:S01]  /*1550*/  ISETP.NE.AND P0, PT, R9, 0x1, PT ;  /* 0x000000010900780c */ /* 0x000fe20003f05270 */
[----:B------:R-:W-:-:S12]  /*1560*/  IMAD.MOV R3, RZ, RZ, -R188 ;  /* 0x000000ffff037224 */ /* 0x000fd800078e0abc */
[----:B------:R-:W1:Y:S02]  /*1570*/  @P0 LDC.64 R4, c[0x0][0x9e8] ;  /* 0x00027a00ff040b82 */ /* 0x000e640000000a00 */
[----:B-1----:R-:W-:-:S05]  /*1580*/  @P0 IMAD.HI.U32 R2, R3, R4, RZ ;  /* 0x0000000403020227 */ /* 0x002fca00078e00ff */
[----:B------:R-:W-:-:S04]  /*1590*/  @P0 SHF.R.U32.HI R3, RZ, R5, R2 ;  /* 0x00000005ff030219 */ /* 0x000fc80000011602 */
[----:B------:R-:W-:Y:S01]  /*15a0*/  LOP3.LUT R2, RZ, R3, RZ, 0x33, !PT ;  /* 0x00000003ff027212 */ /* 0x000fe200078e33ff */
[----:B------:R-:W-:Y:S06]  /*15b0*/  BRA `(.L_x_876) ;  /* 0x0000000000107947 */ /* 0x000fec0003800000 */
.L_x_875:
[----:B------:R-:W-:-:S13]  /*15c0*/  ISETP.NE.AND P0, PT, R9, 0x1, PT ;  /* 0x000000010900780c */ /* 0x000fda0003f05270 */
[----:B------:R-:W1:Y:S02]  /*15d0*/  @P0 LDC.64 R4, c[0x0][0x9e8] ;  /* 0x00027a00ff040b82 */ /* 0x000e640000000a00 */
[----:B-1----:R-:W-:-:S05]  /*15e0*/  @P0 IMAD.HI.U32 R4, R2, R4, RZ ;  /* 0x0000000402040227 */ /* 0x002fca00078e00ff */
[----:B------:R-:W-:-:S07]  /*15f0*/  @P0 SHF.R.U32.HI R2, RZ, R5, R4 ;  /* 0x00000005ff020219 */ /* 0x000fce0000011604 */
.L_x_876:
[----:B------:R-:W-:-:S05]  /*1600*/  IMAD R3, R2, R9, R9 ;  /* 0x0000000902037224 */ /* 0x000fca00078e0209 */
[----:B------:R-:W-:-:S07]  /*1610*/  VIMNMX R0, R0, R3, PT ;  /* 0x0000000300007248 */ /* 0x000fce0003fe0100 */
.L_x_874:
[----:B------:R-:W-:Y:S01]  /*1620*/  VIADD R2, R0, 0x9f ;  /* 0x0000009f00027836 */ /* 0x000fe20000000000 */
[----:B------:R-:W-:Y:S01]  /*1630*/  ULDC UR4, c[0x0][0x9dc] ;  /* 0x0002770000047ab9 */ /* 0x000fe20000000800 */
[CC--:B------:R-:W-:Y:S02]  /*1640*/  IMAD R0, R17.reuse, R6.reuse, 0x9f ;  /* 0x0000009f11007424 */ /* 0x0c0fe400078e0206 */
[----:B------:R-:W-:Y:S02]  /*1650*/  IMAD R192, R17, R6, -R192 ;  /* 0x0000000611c07224 */ /* 0x000fe400078e0ac0 */
[----:B------:R-:W-:-:S04]  /*1660*/  IMAD.HI R2, R2, 0x66666667, RZ ;  /* 0x6666666702027827 */ /* 0x000fc800078e02ff */
[----:B------:R-:W-:Y:S01]  /*1670*/  IMAD.HI R0, R0, 0x66666667, RZ ;  /* 0x6666666700007827 */ /* 0x000fe200078e02ff */
[----:B------:R-:W-:-:S03]  /*1680*/  SHF.R.U32.HI R5, RZ, 0x1f, R2 ;  /* 0x0000001fff057819 */ /* 0x000fc60000011602 */
[----:B------:R-:W-:Y:S01]  /*1690*/  VIADD R105, R192, UR42 ;  /* 0x0000002ac0697c36 */ /* 0x000fe20008000000 */
[----:B------:R-:W-:Y:S02]  /*16a0*/  SHF.R.U32.HI R3, RZ, 0x1f, R0 ;  /* 0x0000001fff037819 */ /* 0x000fe40000011600 */
[----:B------:R-:W-:Y:S01]  /*16b0*/  LEA.HI.SX32 R104, R2, R5, 0x1a ;  /* 0x0000000502687211 */ /* 0x000fe200078fd2ff */
[----:B------:R-:W-:Y:S01]  /*16c0*/  VIADD R4, R105, -UR4 ;  /* 0x8000000469047c36 */ /* 0x000fe20008000000 */
[----:B------:R-:W-:-:S04]  /*16d0*/  LEA.HI.SX32 R3, R0, R3, 0x1a ;  /* 0x0000000300037211 */ /* 0x000fc800078fd2ff */
[----:B------:R-:W-:Y:S02]  /*16e0*/  R2UR UR4, R4 ;  /* 0x00000000040472ca */ /* 0x000fe400000e0000 */
[----:B------:R-:W-:Y:S01]  /*16f0*/  VIMNMX R104, R3, R104, PT ;  /* 0x0000006803687248 */ /* 0x000fe20003fe0100 */
[----:B------:R-:W-:-:S12]  /*1700*/  @!P1 BRA `(.L_x_877) ;  /* 0x0000000000489947 */ /* 0x000fd80003800000 */
[----:B------:R-:W-:-:S13]  /*1710*/  ISETP.GT.AND P0, PT, R105, -0x1, PT ;  /* 0xffffffff6900780c */ /* 0x000fda0003f04270 */
[----:B------:R-:W-:Y:S05]  /*1720*/  @P0 BRA `(.L_x_878) ;  /* 0x00000000001c0947 */ /* 0x000fea0003800000 */
[----:B------:R-:W-:Y:S02]  /*1730*/  ISETP.NE.AND P0, PT, R9, 0x1, PT ;  /* 0x000000010900780c */ /* 0x000fe40003f05270 */
[----:B------:R-:W-:-:S11]  /*1740*/  LOP3.LUT R3, RZ, R105, RZ, 0x33, !PT ;  /* 0x00000069ff037212 */ /* 0x000fd600078e33ff */
[----:B------:R-:W1:Y:S02]  /*1750*/  @P0 LDC.64 R4, c[0x0][0x9e8] ;  /* 0x00027a00ff040b82 */ /* 0x000e640000000a00 */
[----:B-1----:R-:W-:-:S05]  /*1760*/  @P0 IMAD.HI.U32 R0, R3, R4, RZ ;  /* 0x0000000403000227 */ /* 0x002fca00078e00ff */
[----:B------:R-:W-:-:S04]  /*1770*/  @P0 SHF.R.U32.HI R3, RZ, R5, R0 ;  /* 0x00000005ff030219 */ /* 0x000fc80000011600 */
[----:B------:R-:W-:Y:S01]  /*1780*/  LOP3.LUT R0, RZ, R3, RZ, 0x33, !PT ;  /* 0x00000003ff007212 */ /* 0x000fe200078e33ff */
[----:B------:R-:W-:Y:S06]  /*1790*/  BRA `(.L_x_879) ;  /* 0x0000000000147947 */ /* 0x000fec0003800000 */
.L_x_878:
[----:B------:R-:W-:Y:S01]  /*17a0*/  ISETP.NE.AND P0, PT, R9, 0x1, PT ;  /* 0x000000010900780c */ /* 0x000fe20003f05270 */
[----:B------:R-:W-:-:S12]  /*17b0*/  IMAD.MOV.U32 R0, RZ, RZ, R105 ;  /* 0x000000ffff007224 */ /* 0x000fd800078e0069 */
[----:B------:R-:W1:Y:S02]  /*17c0*/  @P0 LDC.64 R2, c[0x0][0x9e8] ;  /* 0x00027a00ff020b82 */ /* 0x000e640000000a00 */
[----:B-1----:R-:W-:-:S05]  /*17d0*/  @P0 IMAD.HI.U32 R2, R105, R2, RZ ;  /* 0x0000000269020227 */ /* 0x002fca00078e00ff */
[----:B------:R-:W-:-:S07]  /*17e0*/  @P0 SHF.R.U32.HI R0, RZ, R3, R2 ;  /* 0x00000003ff000219 */ /* 0x000fce0000011602 */
.L_x_879:
[----:B------:R-:W-:-:S05]  /*17f0*/  IMAD R0, R0, R9, RZ ;  /* 0x0000000900007224 */ /* 0x000fca00078e02ff */
[----:B------:R-:W-:-:S13]  /*1800*/  R2UR UR5, R0 ;  /* 0x00000000000572ca */ /* 0x000fda00000e0000 */
[----:B------:R-:W-:-:S04]  /*1810*/  UISETP.LT.AND UP0, UPT, UR4, UR5, UPT ;  /* 0x000000050400728c */ /* 0x000fc8000bf01270 */
[----:B------:R-:W-:-:S12]  /*1820*/  USEL UR4, UR4, UR5, !UP0 ;  /* 0x0000000504047287 */ /* 0x000fd8000c000000 */
.L_x_877:
[----:B------:R-:W-:Y:S01]  /*1830*/  UIMAD.WIDE UR4, UR4, 0x66666667, URZ ;  /* 0x66666667040478a5 */ /* 0x000fe2000f8e023f */
[----:B------:R-:W-:Y:S02]  /*1840*/  PLOP3.LUT P0, PT, PT, PT, PT, 0x80, 0x0 ;  /* 0x000000000000781c */ /* 0x000fe40003f0f070 */
[----:B------:R-:W-:Y:S02]  /*1850*/  CS2R R2, SRZ ;  /* 0x0000000000027805 */ /* 0x000fe4000001ff00 */
[----:B------:R-:W-:Y:S01]  /*1860*/  CS2R R4, SRZ ;  /* 0x0000000000047805 */ /* 0x000fe2000001ff00 */
[----:B------:R-:W-:Y:S01]  /*1870*/  USHF.R.U32.HI UR4, URZ, 0x1f, UR5 ;  /* 0x0000001f3f047899 */ /* 0x000fe20008011605 */
[----:B------:R-:W-:Y:S01]  /*1880*/  CS2R R86, SRZ ;  /* 0x0000000000567805 */ /* 0x000fe2000001ff00 */
[----:B------:R-:W-:Y:S01]  /*1890*/  IMAD.MOV.U32 R0, RZ, RZ, RZ ;  /* 0x000000ffff007224 */ /* 0x000fe200078e00ff */
[----:B------:R-:W-:Y:S01]  /*18a0*/  CS2R R84, SRZ ;  /* 0x0000000000547805 */ /* 0x000fe2000001ff00 */
[----:B------:R-:W-:Y:S01]  /*18b0*/  ULEA.HI.SX32 UR4, UR5, UR4, 0x1a ;  /* 0x0000000405047291 */ /* 0x000fe2000f8fd23f */
[----:B------:R-:W-:-:S02]  /*18c0*/  CS2R R8, SRZ ;  /* 0x0000000000087805 */ /* 0x000fc4000001ff00 */
[----:B------:R-:W-:Y:S02]  /*18d0*/  CS2R R78, SRZ ;  /* 0x00000000004e7805 */ /* 0x000fe4000001ff00 */
[----:B------:R-:W-:Y:S01]  /*18e0*/  CS2R R76, SRZ ;  /* 0x00000000004c7805 */ /* 0x000fe2000001ff00 */
[----:B------:R-:W-:Y:S01]  /*18f0*/  UISETP.LT.AND UP0, UPT, URZ, UR4, UPT ;  /* 0x000000043f00728c */ /* 0x000fe2000bf01270 */
[----:B------:R-:W-:Y:S02]  /*1900*/  CS2R R10, SRZ ;  /* 0x00000000000a7805 */ /* 0x000fe4000001ff00 */
[----:B------:R-:W-:Y:S02]  /*1910*/  CS2R R12, SRZ ;  /* 0x00000000000c7805 */ /* 0x000fe4000001ff00 */
[----:B------:R-:W-:Y:S01]  /*1920*/  CS2R R70, SRZ ;  /* 0x0000000000467805 */ /* 0x000fe2000001ff00 */
[----:B------:R-:W-:Y:S01]  /*1930*/  USEL UR47, URZ, UR4, !UP0 ;  /* 0x000000043f2f7287 */ /* 0x000fe2000c000000 */
[----:B------:R-:W-:-:S02]  /*1940*/  CS2R R68, SRZ ;  /* 0x0000000000447805 */ /* 0x000fc4000001ff00 */
[----:B------:R-:W-:Y:S02]  /*1950*/  CS2R R14, SRZ ;  /* 0x00000000000e7805 */ /* 0x000fe4000001ff00 */
[----:B------:R-:W-:Y:S02]  /*1960*/  CS2R R20, SRZ ;  /* 0x0000000000147805 */ /* 0x000fe4000001ff00 */
[----:B------:R-:W-:Y:S02]  /*1970*/  CS2R R62, SRZ ;  /* 0x00000000003e7805 */ /* 0x000fe4000001ff00 */
[----:B------:R-:W-:Y:S02]  /*1980*/  CS2R R60, SRZ ;  /* 0x00000000003c7805 */ /* 0x000fe4000001ff00 */
[----:B------:R-:W-:Y:S02]  /*1990*/  ISETP.GT.AND P1, PT, R104, UR47, PT ;  /* 0x0000002f68007c0c */ /* 0x000fe4000bf24270 */
        /* <DEDUP_REMOVED lines=10> */
[----:B------:R-:W-:Y:S01]  /*1a40*/  CS2R R38, SRZ ;  /* 0x0000000000267805 */ /* 0x000fe2000001ff00 */
[----:B------:R-:W-:Y:S01]  /*1a50*/  IMAD.MOV.U32 R34, RZ, RZ, RZ ;  /* 0x000000ffff227224 */ /* 0x000fe200078e00ff */
[----:B------:R-:W-:Y:S02]  /*1a60*/  CS2R R88, SRZ ;  /* 0x0000000000587805 */ /* 0x000fe4000001ff00 */
[----:B------:R-:W-:-:S02]  /*1a70*/  CS2R R40, SRZ ;  /* 0x0000000000287805 */ /* 0x000fc4000001ff00 */
[----:B------:R-:W-:Y:S02]  /*1a80*/  CS2R R90, SRZ ;  /* 0x00000000005a7805 */ /* 0x000fe4000001ff00 */
[----:B------:R-:W-:Y:S02]  /*1a90*/  CS2R R48, SRZ ;  /* 0x0000000000307805 */ /* 0x000fe4000001ff00 */
[----:B------:R-:W-:Y:S01]  /*1aa0*/  CS2R R92, SRZ ;  /* 0x00000000005c7805 */ /* 0x000fe2000001ff00 */
[----:B------:R-:W-:Y:S02]  /*1ab0*/  IMAD.MOV.U32 R57, RZ, RZ, RZ ;  /* 0x000000ffff397224 */ /* 0x000fe400078e00ff */
[----:B------:R-:W-:Y:S01]  /*1ac0*/  IMAD.MOV.U32 R95, RZ, RZ, RZ ;  /* 0x000000ffff5f7224 */ /* 0x000fe200078e00ff */
[----:B------:R-:W-:Y:S06]  /*1ad0*/  @!P1 BRA `(.L_x_880) ;  /* 0x0000010c00909947 */ /* 0x000fec0003800000 */
[----:B------:R-:W1:Y:S01]  /*1ae0*/  SHFL.IDX PT, R0, R195, RZ, 0x1f ;  /* 0x00001fffc3007589 */ /* 0x000e6200000e0000 */
[----:B------:R-:W-:-:S04]  /*1af0*/  UIADD3 UR5, UR37, 0x14400, URZ ;  /* 0x0001440025057890 */ /* 0x000fc8000fffe03f */
[----:B------:R-:W-:-:S06]  /*1b00*/  ULOP3.LUT UP0, URZ, UR5, 0x9f, URZ, 0xc0, !UPT ;  /* 0x0000009f053f7892 */ /* 0x000fcc000f80c03f */
[----:B------:R-:W-:Y:S02]  /*1b10*/  PLOP3.LUT P0, PT, PT, PT, UP0, 0x80, 0x0 ;  /* 0x000000000000781c */ /* 0x000fe40003f0f008 */
[----:B-1----:R-:W-:-:S13]  /*1b20*/  R2UR UR45, R0 ;  /* 0x00000000002d72ca */ /* 0x002fda00000e0000 */
[----:B------:R-:W-:-:S04]  /*1b30*/  ULEA.HI UR4, UR45, UR45, URZ, 0x1 ;  /* 0x0000002d2d047291 */ /* 0x000fc8000f8f083f */
        /* <DEDUP_REMOVED lines=22> */
.L_x_881:
[----:B------:R-:W-:Y:S01]  /*1ca0*/  ULEA.HI UR4, UR59, UR59, URZ, 0x1 ;  /* 0x0000003b3b047291 */ /* 0x000fe2000f8f083f */
[----:B------:R-:W-:-:S03]  /*1cb0*/  IMAD.U32 R2, RZ, RZ, UR60 ;  /* 0x0000003cff027e24 */ /* 0x000fc6000f8e00ff */
[----:B------:R-:W-:Y:S02]  /*1cc0*/  ULOP3.LUT UR4, UR4, 0xfffffffe, URZ, 0xc0, !UPT ;  /* 0xfffffffe04047892 */ /* 0x000fe4000f8ec03f */
[----:B------:R-:W-:Y:S02]  /*1cd0*/  ISETP.NE.AND P0, PT, R2, 0x3, PT ;  /* 0x000000030200780c */ /* 0x000fe40003f05270 */
[----:B------:R-:W-:-:S06]  /*1ce0*/  UIADD3 UR4, UR59, -UR4, URZ ;  /* 0x800000043b047290 */ /* 0x000fcc000fffe03f */
[----:B------:R-:W-:-:S05]  /*1cf0*/  IMAD.U32 R0, RZ, RZ, UR4 ;  /* 0x00000004ff007e24 */ /* 0x000fca000f8e00ff */
[----:B------:R-:W-:-:S04]  /*1d00*/  SHF.L.U32 R0, R0, 0x1f, RZ ;  /* 0x0000001f00007819 */ /* 0x000fc800000006ff */
[----:B------:R-:W1:Y:S02]  /*1d10*/  SYNCS.PHASECHK.TRANS64.TRYWAIT P1, [UR37+0x29800], R0 ;  /* 0x02980000ff0075a7 */ /* 0x000e640008020165 */
[----:B-1----:R-:W-:Y:S05]  /*1d20*/  @!P1 BRA `(.L_x_882) ;  /* 0x0000015c00f49947 */ /* 0x002fea0003800000 */
.L_x_1046:
[----:B------:R-:W-:Y:S05]  /*1d30*/  @!P0 BRA `(.L_x_883) ;  /* 0x0000000000048947 */ /* 0x000fea0003800000 */
[----:B------:R-:W-:Y:S01]  /*1d40*/  BPT.TRAP 0x1 ;  /* 0x000000040000795c */ /* 0x000fe20000300000 */
.L_x_883:
[----:B-1----:R-:W-:Y:S02]  /*1d50*/  IMAD.U32 R3, RZ, RZ, UR38 ;  /* 0x00000026ff037e24 */ /* 0x002fe4000f8e00ff */
[----:B------:R-:W-:-:S03]  /*1d60*/  IMAD.U32 R0, RZ, RZ, UR39 ;  /* 0x00000027ff007e24 */ /* 0x000fc6000f8e00ff */
[----:B------:R-:W-:Y:S02]  /*1d70*/  LEA R3, R3, UR37, 0x3 ;  /* 0x0000002503037c11 */ /* 0x000fe4000f8e18ff */
[----:B------:R-:W-:-:S04]  /*1d80*/  SHF.L.U32 R0, R0, 0x1f, RZ ;  /* 0x0000001f00007819 */ /* 0x000fc800000006ff */
[----:B------:R1:W2:Y:S01]  /*1d90*/  SYNCS.PHASECHK.TRANS64.TRYWAIT P1, [R3+URZ+0x29830], R0 ;  /* 0x02983000030075a7 */ /* 0x0002a2000802017f */
[----:B------:R-:W-:Y:S05]  /*1da0*/  @!P0 BRA `(.L_x_884) ;  /* 0x0000000000048947 */ /* 0x000fea0003800000 */
[----:B------:R-:W-:Y:S01]  /*1db0*/  BPT.TRAP 0x1 ;  /* 0x000000040000795c */ /* 0x000fe20000300000 */
.L_x_884:
[----:B------:R-:W3:Y:S01]  /*1dc0*/  S2R R2, SR_TID.X ;  /* 0x0000000000027919 */ /* 0x000ee20000002100 */
[----:B------:R-:W-:Y:S02]  /*1dd0*/  LOP3.LUT R189, R189, 0xfffffff7, RZ, 0xc0, !PT ;  /* 0xfffffff7bdbd7812 */ /* 0x000fe400078ec0ff */
[----:B---3--:R-:W-:-:S13]  /*1de0*/  LOP3.LUT P2, RZ, R2, 0x7f, RZ, 0xc0, !PT ;  /* 0x0000007f02ff7812 */ /* 0x008fda000784c0ff */
[----:B------:R-:W-:Y:S01]  /*1df0*/  @P2 LOP3.LUT R189, R189, 0x8, RZ, 0xfc, !PT ;  /* 0x00000008bdbd2812 */ /* 0x000fe200078efcff */
[----:B--2---:R-:W-:Y:S06]  /*1e00*/  @P1 BRA `(.L_x_885) ;  /* 0x0000000000081947 */ /* 0x004fec0003800000 */
[----:B------:R-:W2:Y:S02]  /*1e10*/  SYNCS.PHASECHK.TRANS64.TRYWAIT P1, [R3+URZ+0x29830], R0 ;  /* 0x02983000030075a7 */ /* 0x000ea4000802017f */
[----:B--2---:R-:W-:Y:S05]  /*1e20*/  @!P1 BRA `(.L_x_886) ;  /* 0x0000015c00cc9947 */ /* 0x004fea0003800000 */
.L_x_885:
[----:B------:R-:W-:Y:S05]  /*1e30*/  WARPSYNC.ALL ;  /* 0x0000000000007948 */ /* 0x000fea0003800000 */
[----:B------:R-:W-:Y:S01]  /*1e40*/  UIADD3 UR4, UR37, 0x1a400, URZ ;  /* 0x0001a40025047890 */ /* 0x000fe2000fffe03f */
[----:B------:R-:W-:Y:S01]  /*1e50*/  WARPGROUP.ARRIVE ;  /* 0x00000000000079c5 */ /* 0x000fe20000000000 */
[----:B------:R-:W-:-:S05]  /*1e60*/  ULOP3.LUT UR6, UR40, 0x10000, URZ, 0xfc, !UPT ;  /* 0x0001000028067892 */ /* 0x000fca000f8efc3f */
[----:B------:R-:W3:Y:S01]  /*1e70*/  S2R R2, SR_TID.X ;  /* 0x0000000000027919 */ /* 0x000ee20000002100 */
[----:B------:R-:W-:Y:S01]  /*1e80*/  USHF.R.U32.HI UR4, URZ, 0x4, UR4 ;  /* 0x000000043f047899 */ /* 0x000fe20008011604 */
[----:B------:R-:W4:Y:S01]  /*1e90*/  LDC R14, c[0x0][0x288] ;  /* 0x0000a200ff0e7b82 */ /* 0x000f220000000800 */
[----:B------:R-:W-:Y:S01]  /*1ea0*/  UMOV UR29, 0x80000020 ;  /* 0x80000020001d7882 */ /* 0x000fe20000000000 */
[----:B------:R-:W-:Y:S01]  /*1eb0*/  UMOV UR31, 0x80000020 ;  /* 0x80000020001f7882 */ /* 0x000fe20000000000 */
[----:B------:R-:W-:Y:S01]  /*1ec0*/  ULOP3.LUT UR4, UR4, 0x3fff, URZ, 0xc0, !UPT ;  /* 0x00003fff04047892 */ /* 0x000fe2000f8ec03f */
[----:B------:R-:W-:Y:S01]  /*1ed0*/  IMAD R107, R104, -0xa0, R107 ;  /* 0xffffff60686b7824 */ /* 0x000fe200078e026b */
[----:B------:R-:W-:Y:S01]  /*1ee0*/  UMOV UR28, UR6 ;  /* 0x00000006001c7c82 */ /* 0x000fe20008000000 */
[----:B------:R-:W-:Y:S01]  /*1ef0*/  UMOV UR9, UR29 ;  /* 0x0000001d00097c82 */ /* 0x000fe20008000000 */
[----:B------:R-:W-:Y:S01]  /*1f00*/  ULOP3.LUT UR4, UR4, 0x10000, URZ, 0xfc, !UPT ;  /* 0x0001000004047892 */ /* 0x000fe2000f8efc3f */
[----:B------:R-:W5:Y:S01]  /*1f10*/  LDC R12, c[0x0][0x2e0] ;  /* 0x0000b800ff0c7b82 */ /* 0x000f620000000800 */
[----:B------:R-:W-:Y:S01]  /*1f20*/  UMOV UR8, UR28 ;  /* 0x0000001c00087c82 */ /* 0x000fe20008000000 */
[----:B------:R-:W-:Y:S01]  /*1f30*/  UMOV UR11, 0x80000020 ;  /* 0x80000020000b7882 */ /* 0x000fe20000000000 */
[----:B------:R-:W-:Y:S01]  /*1f40*/  UIMAD UR5, UR38, 0x780, UR4 ;  /* 0x00000780260578a4 */ /* 0x000fe2000f8e0204 */
[----:B------:R-:W-:Y:S01]  /*1f50*/  VIADD R7, R194, UR42 ;  /* 0x0000002ac2077c36 */ /* 0x000fe20008000000 */
[----:B------:R-:W-:Y:S01]  /*1f60*/  UMOV UR12, UR28 ;  /* 0x0000001c000c7c82 */ /* 0x000fe20008000000 */
[----:B------:R-:W-:Y:S01]  /*1f70*/  UMOV UR13, UR29 ;  /* 0x0000001d000d7c82 */ /* 0x000fe20008000000 */
[----:B------:R-:W-:-:S02]  /*1f80*/  UIADD3 UR10, UR5, 0x80, URZ ;  /* 0x00000080050a7890 */ /* 0x000fc4000fffe03f */
[----:B------:R-:W-:Y:S02]  /*1f90*/  UIADD3 UR14, UR5, 0x100, URZ ;  /* 0x00000100050e7890 */ /* 0x000fe4000fffe03f */
[----:B------:R-:W-:Y:S01]  /*1fa0*/  UMOV UR30, UR5 ;  /* 0x00000005001e7c82 */ /* 0x000fe20008000000 */
[----:B------:R-:W-:Y:S01]  /*1fb0*/  UMOV UR15, 0x80000020 ;  /* 0x80000020000f7882 */ /* 0x000fe20000000000 */
[----:B------:R-:W-:Y:S01]  /*1fc0*/  QGMMA.64x32x32.F32.E4M3.E4M3 R88, gdesc[UR28], RZ, !UPT, gsb0 ;  /* 0x006000001c5879f3 */ /* 0x000fe2000c0008ff */
[----:B------:R-:W-:Y:S02]  /*1fd0*/  UIADD3 UR7, UR5, 0x180, URZ ;  /* 0x0000018005077890 */ /* 0x000fe4000fffe03f */
[----:B------:R-:W-:Y:S01]  /*1fe0*/  UIADD3 UR16, UR5, 0x200, URZ ;  /* 0x0000020005107890 */ /* 0x000fe2000fffe03f */
[----:B----4-:R-:W-:Y:S01]  /*1ff0*/  IADD3 R107, -R14, 0xa1, R107 ;  /* 0x000000a10e6b7810 */ /* 0x010fe20007ffe16b */
[----:B------:R-:W-:Y:S01]  /*2000*/  UIADD3 UR18, UR5, 0x380, URZ ;  /* 0x0000038005127890 */ /* 0x000fe2000fffe03f */
[----:B------:R-:W-:Y:S01]  /*2010*/  UMOV UR19, 0x80000020 ;  /* 0x8000002000137882 */ /* 0x000fe20000000000 */
[----:B------:R-:W-:Y:S01]  /*2020*/  UIADD3 UR22, UR5, 0x382, URZ ;  /* 0x0000038205167890 */ /* 0x000fe2000fffe03f */
[----:B---3--:R-:W-:Y:S01]  /*2030*/  LOP3.LUT P1, RZ, R2, 0x7f, RZ, 0xc0, !PT ;  /* 0x0000007f02ff7812 */ /* 0x008fe2000782c0ff */
[----:B------:R-:W-:Y:S01]  /*2040*/  UMOV UR23, 0x80000020 ;  /* 0x8000002000177882 */ /* 0x000fe20000000000 */
[----:B------:R-:W-:Y:S01]  /*2050*/  UIADD3 UR26, UR5, 0x600, URZ ;  /* 0x00000600051a7890 */ /* 0x000fe2000fffe03f */
[----:B------:R-:W-:Y:S01]  /*2060*/  IMAD R107, R16, -0x2, R107 ;  /* 0xfffffffe106b7824 */ /* 0x000fe200078e026b */
[----:B------:R-:W-:Y:S01]  /*2070*/  UMOV UR27, 0x80000020 ;  /* 0x80000020001b7882 */ /* 0x000fe20000000000 */
[----:B------:R-:W-:Y:S01]  /*2080*/  UIADD3 UR34, UR5, 0x602, URZ ;  /* 0x0000060205227890 */ /* 0x000fe2000fffe03f */
[----:B------:R-:W-:Y:S01]  /*2090*/  UMOV UR35, 0x80000020 ;  /* 0x8000002000237882 */ /* 0x000fe20000000000 */
[----:B------:R-:W-:-:S06]  /*20a0*/  ULDC UR53, c[0x0][0x9dc] ;  /* 0x0002770000357ab9 */ /* 0x000fcc0000000800 */
[----:B-12---:R-:W-:Y:S02]  /*20b0*/  @!P1 VIADD R0, R3, 0x29840 ;  /* 0x0002984003009836 */ /* 0x006fe40000000000 */
[----:B------:R-:W-:-:S03]  /*20c0*/  IMAD.MOV.U32 R3, RZ, RZ, -0xa0 ;  /* 0xffffff60ff037424 */ /* 0x000fc600078e00ff */
[----:B------:R-:W-:Y:S01]  /*20d0*/  @!P1 PRMT R0, RZ, 0x654, R0 ;  /* 0x00000654ff009816 */ /* 0x000fe20000000000 */
[----:B------:R-:W-:-:S04]  /*20e0*/  IMAD R4, R104, R3, 0xa0 ;  /* 0x000000a068047424 */ /* 0x000fc800078e0203 */
[--C-:B-----5:R-:W-:Y:S02]  /*20f0*/  IMAD R3, R17, R12, R4.reuse ;  /* 0x0000000c11037224 */ /* 0x120fe400078e0204 */
[C---:B------:R-:W-:Y:S02]  /*2100*/  IMAD R10, R16.reuse, -0x2, R4 ;  /* 0xfffffffe100a7824 */ /* 0x040fe400078e0204 */
[----:B------:R-:W-:Y:S01]  /*2110*/  IMAD R5, R16, -0x2, R3 ;  /* 0xfffffffe10057824 */ /* 0x000fe200078e0203 */
[----:B------:R-:W-:Y:S02]  /*2120*/  WARPGROUP.DEPBAR.LE gsb0, 0x0 ;  /* 0x00008000000079c5 */ /* 0x000fe40000010000 */
[----:B------:R-:W-:-:S06]  /*2130*/  WARPGROUP.ARRIVE ;  /* 0x00000000000079c5 */ /* 0x000fcc0000000000 */
[----:B------:R-:W-:Y:S01]  /*2140*/  QGMMA.64x32x32.F32.E4M3.E4M3 R72, gdesc[UR8], RZ, !UPT, gsb0 ;  /* 0x00600000084879f3 */ /* 0x000fe2000c0008ff */
[----:B------:R-:W-:Y:S01]  /*2150*/  UMOV UR8, UR28 ;  /* 0x0000001c00087c82 */ /* 0x000fe20008000000 */
[----:B------:R-:W-:Y:S01]  /*2160*/  UMOV UR9, UR29 ;  /* 0x0000001d00097c82 */ /* 0x000fe20008000000 */
[----:B------:R-:W-:Y:S01]  /*2170*/  UMOV UR10, UR7 ;  /* 0x00000007000a7c82 */ /* 0x000fe20008000000 */
[----:B------:R-:W-:Y:S01]  /*2180*/  UMOV UR11, 0x80000020 ;  /* 0x80000020000b7882 */ /* 0x000fe20000000000 */
        /* <DEDUP_REMOVED lines=131> */
[----:B------:R-:W-:Y:S02]  /*29c0*/  UIADD3 UR6, UR5, 0x582, URZ ;  /* 0x0000058205067890 */ /* 0x000fe4000fffe03f */
[----:B------:R-:W-:Y:S01]  /*29d0*/  UMOV UR32, UR24 ;  /* 0x0000001800207c82 */ /* 0x000fe20008000000 */
[----:B------:R-:W-:Y:S01]  /*29e0*/  UMOV UR33, UR25 ;  /* 0x0000001900217c82 */ /* 0x000fe20008000000 */
[----:B------:R-:W-:-:S02]  /*29f0*/  WARPGROUP.DEPBAR.LE gsb0, 0x0 ;  /* 0x00008000000079c5 */ /* 0x000fc40000010000 */
[----:B------:R-:W-:-:S06]  /*2a00*/  WARPGROUP.ARRIVE ;  /* 0x00000000000079c5 */ /* 0x000fcc0000000000 */
[----:B------:R-:W-:Y:S01]  /*2a10*/  QGMMA.64x32x32.F32.E4M3.E4M3 R40, gdesc[UR20], R40, gsb0 ;  /* 0x00600000142879f3 */ /* 0x000fe20008000828 */
[----:B------:R-:W-:Y:S01]  /*2a20*/  UMOV UR22, UR7 ;  /* 0x0000000700167c82 */ /* 0x000fe20008000000 */
[----:B------:R-:W-:Y:S01]  /*2a30*/  UMOV UR23, 0x80000020 ;  /* 0x8000002000177882 */ /* 0x000fe20000000000 */
[----:B------:R-:W-:Y:S02]  /*2a40*/  UIADD3 UR7, UR5, 0x682, URZ ;  /* 0x0000068205077890 */ /* 0x000fe4000fffe03f */
        /* <DEDUP_REMOVED lines=14> */
[----:B------:R-:W-:Y:S02]  /*2b30*/  ULDC.64 UR6, c[0x0][0x9e0] ;  /* 0x0002780000067ab9 */ /* 0x000fe40000000a00 */
[----:B------:R-:W-:Y:S01]  /*2b40*/  UISETP.GE.AND UP0, UPT, UR7, 0x1, UPT ;  /* 0x000000010700788c */ /* 0x000fe2000bf06270 */
[----:B------:R-:W-:Y:S01]  /*2b50*/  VIADD R8, R107, UR6 ;  /* 0x000000066b087c36 */ /* 0x000fe20008000000 */
        /* <DEDUP_REMOVED lines=8> */
[----:B------:R-:W-:-:S06]  /*2be0*/  ULOP3.LUT UR5, URZ, UR53, URZ, 0x33, !UPT ;  /* 0x000000353f057292 */ /* 0x000fcc000f8e333f */
[----:B------:R-:W-:-:S04]  /*2bf0*/  VIADD R9, R107, UR5 ;  /* 0x000000056b097c36 */ /* 0x000fc80008000000 */
[----:B------:R-:W-:Y:S01]  /*2c00*/  IMAD.IADD R2, R9, 0x1, R7 ;  /* 0x0000000109027824 */ /* 0x000fe200078e0207 */
[----:B------:R-:W-:Y:S02]  /*2c10*/  WARPGROUP.DEPBAR.LE gsb0, 0x0 ;  /* 0x00008000000079c5 */ /* 0x000fe40000010000 */
[----:B------:R-:W-:-:S06]  /*2c20*/  WARPGROUP.ARRIVE ;  /* 0x00000000000079c5 */ /* 0x000fcc0000000000 */
[----:B------:R-:W-:Y:S03]  /*2c30*/  QGMMA.64x32x32.F32.E4M3.E4M3 R24, gdesc[UR24], R24, gsb0 ;  /* 0x00600000181879f3 */ /* 0x000fe60008000818 */
[----:B------:R-:W-:Y:S02]  /*2c40*/  WARPGROUP.DEPBAR.LE gsb0, 0x0 ;  /* 0x00008000000079c5 */ /* 0x000fe40000010000 */
[----:B------:R1:W-:Y:S01]  /*2c50*/  @!P1 SYNCS.ARRIVE.TRANS64.RED.A1T0 RZ, [R0+URZ], RZ ;  /* 0x000000ff00ff99a7 */ /* 0x0003e2000810043f */
[----:B------:R-:W-:Y:S02]  /*2c60*/  PLOP3.LUT P1, PT, PT, PT, UP0, 0x40, 0x0 ;  /* 0x000000000000781c */ /* 0x000fe40003f2e808 */
[----:B-1----:R-:W-:-:S11]  /*2c70*/  VIADDMNMX R0, R7, R8, R5, PT ;  /* 0x0000000807007246 */ /* 0x002fd60003800105 */
[----:B------:R-:W-:Y:S05]  /*2c80*/  @P1 BRA `(.L_x_887) ;  /* 0x0000000000581947 */ /* 0x000fea0003800000 */
[----:B------:R-:W-:Y:S01]  /*2c90*/  IMAD R3, R17, R12, R7 ;  /* 0x0000000c11037224 */ /* 0x000fe200078e0207 */
[----:B------:R-:W-:Y:S03]  /*2ca0*/  BSSY B0, `(.L_x_888) ;  /* 0x0000011000007945 */ /* 0x000fe60003800000 */
[----:B------:R-:W-:-:S05]  /*2cb0*/  IMAD.IADD R3, R3, 0x1, -R14 ;  /* 0x0000000103037824 */ /* 0x000fca00078e0a0e */
[----:B------:R-:W-:-:S13]  /*2cc0*/  ISETP.GT.AND P1, PT, R3, -0x1, PT ;  /* 0xffffffff0300780c */ /* 0x000fda0003f24270 */
[----:B------:R-:W-:Y:S05]  /*2cd0*/  @P1 BRA `(.L_x_889) ;  /* 0x0000000000201947 */ /* 0x000fea0003800000 */
[----:B------:R-:W-:Y:S01]  /*2ce0*/  UISETP.NE.AND UP1, UPT, UR7, 0x1, UPT ;  /* 0x000000010700788c */ /* 0x000fe2000bf25270 */
[----:B------:R-:W-:-:S05]  /*2cf0*/  LOP3.LUT R3, RZ, R3, RZ, 0x33, !PT ;  /* 0x00000003ff037212 */ /* 0x000fca00078e33ff */
[----:B------:R-:W-:-:S05]  /*2d00*/  PLOP3.LUT P1, PT, PT, PT, UP1, 0x80, 0x0 ;  /* 0x000000000000781c */ /* 0x000fca0003f2f018 */
[----:B------:R-:W-:-:S08]  /*2d10*/  @UP1 ULDC.64 UR10, c[0x0][0x9e8] ;  /* 0x00027a00000a1ab9 */ /* 0x000fd00000000a00 */
[----:B------:R-:W-:-:S05]  /*2d20*/  @P1 IMAD.HI.U32 R6, R3, UR10, RZ ;  /* 0x0000000a03061c27 */ /* 0x000fca000f8e00ff */
[----:B------:R-:W-:-:S04]  /*2d30*/  @P1 SHF.R.U32.HI R3, RZ, UR11, R6 ;  /* 0x0000000bff031c19 */ /* 0x000fc80008011606 */
[----:B------:R-:W-:Y:S01]  /*2d40*/  LOP3.LUT R3, RZ, R3, RZ, 0x33, !PT ;  /* 0x00000003ff037212 */ /* 0x000fe200078e33ff */
[----:B------:R-:W-:Y:S06]  /*2d50*/  BRA `(.L_x_890) ;  /* 0x0000000000147947 */ /* 0x000fec0003800000 */
.L_x_889:
[----:B------:R-:W-:-:S06]  /*2d60*/  UISETP.NE.AND UP1, UPT, UR7, 0x1, UPT ;  /* 0x000000010700788c */ /* 0x000fcc000bf25270 */
[----:B------:R-:W-:-:S05]  /*2d70*/  PLOP3.LUT P1, PT, PT, PT, UP1, 0x80, 0x0 ;  /* 0x000000000000781c */ /* 0x000fca0003f2f018 */
[----:B------:R-:W-:-:S08]  /*2d80*/  @UP1 ULDC.64 UR10, c[0x0][0x9e8] ;  /* 0x00027a00000a1ab9 */ /* 0x000fd00000000a00 */
[----:B------:R-:W-:-:S05]  /*2d90*/  @P1 IMAD.HI.U32 R6, R3, UR10, RZ ;  /* 0x0000000a03061c27 */ /* 0x000fca000f8e00ff */
[----:B------:R-:W-:-:S07]  /*2da0*/  @P1 SHF.R.U32.HI R3, RZ, UR11, R6 ;  /* 0x0000000bff031c19 */ /* 0x000fce0008011606 */
.L_x_890:
[----:B------:R-:W-:Y:S05]  /*2db0*/  BSYNC B0 ;  /* 0x0000000000007941 */ /* 0x000fea0003800000 */
.L_x_888:
[----:B------:R-:W-:-:S05]  /*2dc0*/  IMAD R3, R3, UR7, R10 ;  /* 0x0000000703037c24 */ /* 0x000fca000f8e020a */
[----:B------:R-:W-:Y:S02]  /*2dd0*/  VIMNMX R2, R2, R3, !PT ;  /* 0x0000000302027248 */ /* 0x000fe40007fe0100 */
[----:B------:R-:W-:-:S07]  /*2de0*/  VIADDMNMX R0, R3, UR7, R0, PT ;  /* 0x0000000703007c46 */ /* 0x000fce000b800100 */
.L_x_887:
[C---:B------:R-:W-:Y:S01]  /*2df0*/  ISETP.GE.AND P1, PT, R4.reuse, 0x2, PT ;  /* 0x000000020400780c */ /* 0x040fe20003f26270 */
[----:B------:R-:W-:Y:S01]  /*2e00*/  VIADD R6, R7, 0x8 ;  /* 0x0000000807067836 */ /* 0x000fe20000000000 */
[----:B------:R-:W-:Y:S02]  /*2e10*/  ISETP.GE.AND P3, PT, R4, 0xa, PT ;  /* 0x0000000a0400780c */ /* 0x000fe40003f66270 */
[----:B------:R-:W-:Y:S01]  /*2e20*/  P2R R20, PR, RZ, 0x2 ;  /* 0x00000002ff147803 */ /* 0x000fe20000000000 */
[----:B------:R-:W-:Y:S01]  /*2e30*/  IMAD.IADD R3, R9, 0x1, R6 ;  /* 0x0000000109037824 */ /* 0x000fe200078e0206 */
[----:B------:R-:W-:Y:S02]  /*2e40*/  ISETP.GT.AND P1, PT, R2, 0x1, !P1 ;  /* 0x000000010200780c */ /* 0x000fe40004f24270 */
[----:B------:R-:W-:Y:S02]  /*2e50*/  ISETP.GE.AND P2, PT, R4, 0x9, PT ;  /* 0x000000090400780c */ /* 0x000fe40003f46270 */
[----:B------:R-:W-:-:S02]  /*2e60*/  ISETP.LT.OR P1, PT, R0, 0x2, P1 ;  /* 0x000000020000780c */ /* 0x000fc40000f21670 */
[----:B------:R-:W-:Y:S02]  /*2e70*/  P2R R21, PR, RZ, 0x4 ;  /* 0x00000004ff157803 */ /* 0x000fe40000000000 */
[----:B------:R-:W-:Y:S02]  /*2e80*/  FSEL R89, R89, -INF , !P1 ;  /* 0xff80000059597808 */ /* 0x000fe40004800000 */
[----:B------:R-:W-:Y:S02]  /*2e90*/  ISETP.GT.AND P1, PT, R2, 0x9, !P3 ;  /* 0x000000090200780c */ /* 0x000fe40005f24270 */
[----:B------:R-:W-:Y:S02]  /*2ea0*/  P2R R106, PR, RZ, 0x8 ;  /* 0x00000008ff6a7803 */ /* 0x000fe40000000000 */
[----:B------:R-:W-:Y:S02]  /*2eb0*/  ISETP.LT.OR P1, PT, R0, 0xa, P1 ;  /* 0x0000000a0000780c */ /* 0x000fe40000f21670 */
[----:B------:R-:W-:-:S02]  /*2ec0*/  ISETP.GT.AND P2, PT, R2, 0x8, !P2 ;  /* 0x000000080200780c */ /* 0x000fc40005744270 */
[----:B------:R-:W-:Y:S02]  /*2ed0*/  ISETP.GE.AND P3, PT, R4, 0x11, PT ;  /* 0x000000110400780c */ /* 0x000fe40003f66270 */
[----:B------:R-:W-:Y:S02]  /*2ee0*/  FSEL R93, R93, -INF , !P1 ;  /* 0xff8000005d5d7808 */ /* 0x000fe40004800000 */
[----:B------:R-:W-:Y:S02]  /*2ef0*/  ISETP.LT.OR P2, PT, R0, 0x9, P2 ;  /* 0x000000090000780c */ /* 0x000fe40001741670 */
[----:B------:R-:W-:Y:S02]  /*2f00*/  ISETP.GT.AND P1, PT, R2, 0x10, !P3 ;  /* 0x000000100200780c */ /* 0x000fe40005f24270 */
[----:B------:R-:W-:Y:S02]  /*2f10*/  FSEL R92, R92, -INF , !P2 ;  /* 0xff8000005c5c7808 */ /* 0x000fe40005000000 */
[----:B------:R-:W-:-:S02]  /*2f20*/  ISETP.LT.OR P1, PT, R0, 0x11, P1 ;  /* 0x000000110000780c */ /* 0x000fc40000f21670 */
[----:B------:R-:W-:Y:S02]  /*2f30*/  ISETP.GE.AND P2, PT, R4, 0x12, PT ;  /* 0x000000120400780c */ /* 0x000fe40003f46270 */
[----:B------:R-:W-:Y:S02]  /*2f40*/  FSEL R96, R96, -INF , !P1 ;  /* 0xff80000060607808 */ /* 0x000fe40004800000 */
[----:B------:R-:W-:Y:S02]  /*2f50*/  ISETP.GT.AND P1, PT, R2, 0x11, !P2 ;  /* 0x000000110200780c */ /* 0x000fe40005724270 */
[----:B------:R-:W-:Y:S02]  /*2f60*/  P2R R108, PR, RZ, 0x4 ;  /* 0x00000004ff6c7803 */ /* 0x000fe40000000000 */
[----:B------:R-:W-:Y:S02]  /*2f70*/  ISETP.LT.OR P1, PT, R0, 0x12, P1 ;  /* 0x000000120000780c */ /* 0x000fe40000f21670 */
[----:B------:R-:W-:-:S02]  /*2f80*/  ISETP.GE.AND P2, PT, R4, 0x19, PT ;  /* 0x000000190400780c */ /* 0x000fc40003f46270 */
[----:B------:R-:W-:Y:S02]  /*2f90*/  FSEL R97, R97, -INF , !P1 ;  /* 0xff80000061617808 */ /* 0x000fe40004800000 */
[----:B------:R-:W-:Y:S02]  /*2fa0*/  ISETP.GT.AND P1, PT, R2, 0x18, !P2 ;  /* 0x000000180200780c */ /* 0x000fe40005724270 */
[----:B------:R-:W-:Y:S02]  /*2fb0*/  P2R R109, PR, RZ, 0x4 ;  /* 0x00000004ff6d7803 */ /* 0x000fe40000000000 */
[----:B------:R-:W-:Y:S02]  /*2fc0*/  ISETP.LT.OR P1, PT, R0, 0x19, P1 ;  /* 0x000000190000780c */ /* 0x000fe40000f21670 */
[----:B------:R-:W-:Y:S02]  /*2fd0*/  ISETP.GE.AND P2, PT, R4, 0x1a, PT ;  /* 0x0000001a0400780c */ /* 0x000fe40003f46270 */
[----:B------:R-:W-:-:S02]  /*2fe0*/  FSEL R100, R100, -INF , !P1 ;  /* 0xff80000064647808 */ /* 0x000fc40004800000 */
[----:B------:R-:W-:Y:S02]  /*2ff0*/  ISETP.GT.AND P1, PT, R2, 0x19, !P2 ;  /* 0x000000190200780c */ /* 0x000fe40005724270 */
[----:B------:R-:W-:Y:S02]  /*3000*/  P2R R110, PR, RZ, 0x4 ;  /* 0x00000004ff6e7803 */ /* 0x000fe40000000000 */
[----:B------:R-:W-:Y:S02]  /*3010*/  ISETP.LT.OR P1, PT, R0, 0x1a, P1 ;  /* 0x0000001a0000780c */ /* 0x000fe40000f21670 */
[----:B------:R-:W-:Y:S02]  /*3020*/  P2R R107, PR, RZ, 0x8 ;  /* 0x00000008ff6b7803 */ /* 0x000fe40000000000 */
[----:B------:R-:W-:Y:S02]  /*3030*/  FSEL R101, R101, -INF , !P1 ;  /* 0xff80000065657808 */ /* 0x000fe40004800000 */
[----:B------:R-:W-:-:S02]  /*3040*/  ISETP.GE.AND P1, PT, R4, 0x21, PT ;  /* 0x000000210400780c */ /* 0x000fc40003f26270 */
[----:B------:R-:W-:Y:S02]  /*3050*/  ISETP.GE.AND P3, PT, R4, 0x22, PT ;  /* 0x000000220400780c */ /* 0x000fe40003f66270 */
[----:B------:R-:W-:Y:S02]  /*3060*/  ISETP.GT.AND P2, PT, R2, 0x20, !P1 ;  /* 0x000000200200780c */ /* 0x000fe40004f44270 */
[----:B------:R-:W-:Y:S02]  /*3070*/  P2R R111, PR, RZ, 0x8 ;  /* 0x00000008ff6f7803 */ /* 0x000fe40000000000 */
[----:B------:R-:W-:Y:S02]  /*3080*/  ISETP.LT.OR P2, PT, R0, 0x21, P2 ;  /* 0x000000210000780c */ /* 0x000fe40001741670 */
[----:B------:R-:W-:Y:S02]  /*3090*/  ISETP.GE.AND P4, PT, R4, 0x31, PT ;  /* 0x000000310400780c */ /* 0x000fe40003f86270 */
[----:B------:R-:W-:-:S02]  /*30a0*/  FSEL R72, R72, -INF , !P2 ;  /* 0xff80000048487808 */ /* 0x000fc40005000000 */
[----:B------:R-:W-:Y:S02]  /*30b0*/  ISETP.GT.AND P2, PT, R2, 0x21, !P3 ;  /* 0x000000210200780c */ /* 0x000fe40005f44270 */
[----:B------:R-:W-:Y:S02]  /*30c0*/  ISETP.GE.AND P3, PT, R4, 0x29, PT ;  /* 0x000000290400780c */ /* 0x000fe40003f66270 */
[----:B------:R-:W-:Y:S02]  /*30d0*/  ISETP.LT.OR P2, PT, R0, 0x22, P2 ;  /* 0x000000220000780c */ /* 0x000fe40001741670 */
[----:B------:R-:W-:Y:S02]  /*30e0*/  P2R R112, PR, RZ, 0x8 ;  /* 0x00000008ff707803 */ /* 0x000fe40000000000 */
[----:B------:R-:W-:Y:S02]  /*30f0*/  FSEL R73, R73, -INF , !P2 ;  /* 0xff80000049497808 */ /* 0x000fe40005000000 */
[----:B------:R-:W-:-:S02]  /*3100*/  ISETP.GT.AND P2, PT, R2, 0x28, !P3 ;  /* 0x000000280200780c */ /* 0x000fc40005f44270 */
[----:B------:R-:W-:Y:S02]  /*3110*/  P2R R113, PR, RZ, 0x10 ;  /* 0x00000010ff717803 */ /* 0x000fe40000000000 */
[----:B------:R-:W-:-:S04]  /*3120*/  ISETP.LT.OR P2, PT, R0, 0x29, P2 ;  /* 0x000000290000780c */ /* 0x000fc80001741670 */
[----:B------:R-:W-:Y:S02]  /*3130*/  FSEL R76, R76, -INF , !P2 ;  /* 0xff8000004c4c7808 */ /* 0x000fe40005000000 */
[----:B------:R-:W-:-:S04]  /*3140*/  ISETP.GE.AND P2, PT, R4, 0x2a, PT ;  /* 0x0000002a0400780c */ /* 0x000fc80003f46270 */
[----:B------:R-:W-:-:S04]  /*3150*/  ISETP.GT.AND P3, PT, R2, 0x29, !P2 ;  /* 0x000000290200780c */ /* 0x000fc80005764270 */
[----:B------:R-:W-:-:S04]  /*3160*/  ISETP.LT.OR P3, PT, R0, 0x2a, P3 ;  /* 0x0000002a0000780c */ /* 0x000fc80001f61670 */
[----:B------:R-:W-:Y:S02]  /*3170*/  FSEL R77, R77, -INF , !P3 ;  /* 0xff8000004d4d7808 */ /* 0x000fe40005800000 */
[----:B------:R-:W-:Y:S02]  /*3180*/  ISETP.GT.AND P3, PT, R2, 0x30, !P4 ;  /* 0x000000300200780c */ /* 0x000fe40006764270 */
[----:B------:R-:W-:Y:S02]  /*3190*/  ISETP.GE.AND P4, PT, R4, 0x32, PT ;  /* 0x000000320400780c */ /* 0x000fe40003f86270 */
[----:B------:R-:W-:Y:S02]  /*31a0*/  ISETP.LT.OR P3, PT, R0, 0x31, P3 ;  /* 0x000000310000780c */ /* 0x000fe40001f61670 */
[----:B------:R-:W-:Y:S02]  /*31b0*/  P2R R114, PR, RZ, 0x10 ;  /* 0x00000010ff727803 */ /* 0x000fe40000000000 */
[----:B------:R-:W-:-:S02]  /*31c0*/  FSEL R80, R80, -INF , !P3 ;  /* 0xff80000050507808 */ /* 0x000fc40005800000 */
[----:B------:R-:W-:Y:S02]  /*31d0*/  ISETP.GT.AND P3, PT, R2, 0x31, !P4 ;  /* 0x000000310200780c */ /* 0x000fe40006764270 */
[----:B------:R-:W-:Y:S02]  /*31e0*/  ISETP.GE.AND P4, PT, R4, 0x39, PT ;  /* 0x000000390400780c */ /* 0x000fe40003f86270 */
[----:B------:R-:W-:Y:S02]  /*31f0*/  ISETP.LT.OR P3, PT, R0, 0x32, P3 ;  /* 0x000000320000780c */ /* 0x000fe40001f61670 */
[----:B------:R-:W-:Y:S02]  /*3200*/  P2R R115, PR, RZ, 0x10 ;  /* 0x00000010ff737803 */ /* 0x000fe40000000000 */
[----:B------:R-:W-:Y:S02]  /*3210*/  FSEL R81, R81, -INF , !P3 ;  /* 0xff80000051517808 */ /* 0x000fe40005800000 */
[----:B------:R-:W-:-:S02]  /*3220*/  ISETP.GT.AND P3, PT, R2, 0x38, !P4 ;  /* 0x000000380200780c */ /* 0x000fc40006764270 */
[----:B------:R-:W-:Y:S02]  /*3230*/  ISETP.GE.AND P4, PT, R4, 0x3a, PT ;  /* 0x0000003a0400780c */ /* 0x000fe40003f86270 */
[----:B------:R-:W-:Y:S02]  /*3240*/  ISETP.LT.OR P3, PT, R0, 0x39, P3 ;  /* 0x000000390000780c */ /* 0x000fe40001f61670 */
[----:B------:R-:W-:Y:S02]  /*3250*/  P2R R116, PR, RZ, 0x10 ;  /* 0x00000010ff747803 */ /* 0x000fe40000000000 */
[----:B------:R-:W-:Y:S02]  /*3260*/  FSEL R84, R84, -INF , !P3 ;  /* 0xff80000054547808 */ /* 0x000fe40005800000 */
[----:B------:R-:W-:Y:S02]  /*3270*/  ISETP.GT.AND P3, PT, R2, 0x39, !P4 ;  /* 0x000000390200780c */ /* 0x000fe40006764270 */
[----:B------:R-:W-:-:S02]  /*3280*/  ISETP.GE.AND P4, PT, R4, 0x41, PT ;  /* 0x000000410400780c */ /* 0x000fc40003f86270 */
[----:B------:R-:W-:Y:S02]  /*3290*/  ISETP.LT.OR P3, PT, R0, 0x3a, P3 ;  /* 0x0000003a0000780c */ /* 0x000fe40001f61670 */
[----:B------:R-:W-:Y:S02]  /*32a0*/  P2R R117, PR, RZ, 0x10 ;  /* 0x00000010ff757803 */ /* 0x000fe40000000000 */
[----:B------:R-:W-:Y:S02]  /*32b0*/  FSEL R85, R85, -INF , !P3 ;  /* 0xff80000055557808 */ /* 0x000fe40005800000 */
[----:B------:R-:W-:Y:S02]  /*32c0*/  ISETP.GT.AND P3, PT, R2, 0x40, !P4 ;  /* 0x000000400200780c */ /* 0x000fe40006764270 */
[----:B------:R-:W-:Y:S02]  /*32d0*/  ISETP.GE.AND P4, PT, R4, 0x42, PT ;  /* 0x000000420400780c */ /* 0x000fe40003f86270 */
[----:B------:R-:W-:-:S02]  /*32e0*/  ISETP.LT.OR P3, PT, R0, 0x41, P3 ;  /* 0x000000410000780c */ /* 0x000fc40001f61670 */
[----:B------:R-:W-:Y:S02]  /*32f0*/  P2R R118, PR, RZ, 0x10 ;  /* 0x00000010ff767803 */ /* 0x000fe40000000000 */
[----:B------:R-:W-:Y:S02]  /*3300*/  FSEL R56, R56, -INF , !P3 ;  /* 0xff80000038387808 */ /* 0x000fe40005800000 */
[----:B------:R-:W-:Y:S02]  /*3310*/  ISETP.GT.AND P3, PT, R2, 0x41, !P4 ;  /* 0x000000410200780c */ /* 0x000fe40006764270 */
[----:B------:R-:W-:Y:S02]  /*3320*/  ISETP.GE.AND P4, PT, R4, 0x49, PT ;  /* 0x000000490400780c */ /* 0x000fe40003f86270 */
[----:B------:R-:W-:Y:S02]  /*3330*/  ISETP.LT.OR P3, PT, R0, 0x42, P3 ;  /* 0x000000420000780c */ /* 0x000fe40001f61670 */
[----:B------:R-:W-:-:S02]  /*3340*/  P2R R119, PR, RZ, 0x10 ;  /* 0x00000010ff777803 */ /* 0x000fc40000000000 */
        /* <DEDUP_REMOVED lines=86> */
[----:B------:R-:W-:-:S04]  /*38b0*/  ISETP.GT.AND P3, PT, R2, 0x89, !P4 ;  /* 0x000000890200780c */ /* 0x000fc80006764270 */
[----:B------:R-:W-:-:S04]  /*38c0*/  ISETP.LT.OR P3, PT, R0, 0x8a, P3 ;  /* 0x0000008a0000780c */ /* 0x000fc80001f61670 */
[----:B------:R-:W-:Y:S02]  /*38d0*/  FSEL R29, R29, -INF , !P3 ;  /* 0xff8000001d1d7808 */ /* 0x000fe40005800000 */
[----:B------:R-:W-:-:S04]  /*38e0*/  ISETP.GE.AND P3, PT, R4, 0x91, PT ;  /* 0x000000910400780c */ /* 0x000fc80003f66270 */
        /* <DEDUP_REMOVED lines=12> */
[----:B------:R-:W-:Y:S02]  /*39b0*/  P2R R15, PR, RZ, 0x40 ;  /* 0x00000040ff0f7803 */ /* 0x000fe40000000000 */
[----:B------:R-:W-:-:S04]  /*39c0*/  ISETP.GT.AND P6, PT, R2, RZ, !P6 ;  /* 0x000000ff0200720c */ /* 0x000fc800077c4270 */
[----:B------:R-:W-:-:S04]  /*39d0*/  ISETP.LT.OR P6, PT, R0, 0x1, P6 ;  /* 0x000000010000780c */ /* 0x000fc800037c1670 */
[----:B------:R-:W-:Y:S02]  /*39e0*/  FSEL R11, R88, -INF , !P6 ;  /* 0xff800000580b7808 */ /* 0x000fe40007000000 */
[----:B------:R-:W-:-:S04]  /*39f0*/  ISETP.GE.AND P6, PT, R4, 0x9a, PT ;  /* 0x0000009a0400780c */ /* 0x000fc80003fc6270 */
[----:B------:R-:W-:Y:S02]  /*3a00*/  P2R R136, PR, RZ, 0x40 ;  /* 0x00000040ff887803 */ /* 0x000fe40000000000 */
[----:B------:R-:W-:-:S04]  /*3a10*/  ISETP.GT.AND P6, PT, R2, 0x99, !P6 ;  /* 0x000000990200780c */ /* 0x000fc800077c4270 */
[----:B------:R-:W-:Y:S02]  /*3a20*/  ISETP.LT.OR P6, PT, R0, 0x9a, P6 ;  /* 0x0000009a0000780c */ /* 0x000fe400037c1670 */
[----:B------:R-:W-:Y:S02]  /*3a30*/  VIADDMNMX R0, R6, R8, R5, PT ;  /* 0x0000000806007246 */ /* 0x000fe40003800105 */
[----:B------:R-:W-:Y:S02]  /*3a40*/  FSEL R37, R37, -INF , !P6 ;  /* 0xff80000025257808 */ /* 0x000fe40007000000 */
[----:B------:R-:W-:-:S13]  /*3a50*/  PLOP3.LUT P6, PT, PT, PT, UP0, 0x40, 0x0 ;  /* 0x000000000000781c */ /* 0x000fda0003fce808 */
        /* <DEDUP_REMOVED lines=10> */
[----:B------:R-:W-:Y:S01]  /*3b00*/  @P6 IMAD.HI.U32 R4, R2, UR10, RZ ;  /* 0x0000000a02046c27 */ /* 0x000fe2000f8e00ff */
[----:B------:R-:W-:-:S13]  /*3b10*/  PLOP3.LUT P6, PT, PT, PT, UP1, 0x80, 0x0 ;  /* 0x000000000000781c */ /* 0x000fda0003fcf018 */
[----:B------:R-:W-:-:S04]  /*3b20*/  @P6 SHF.R.U32.HI R2, RZ, UR11, R4 ;  /* 0x0000000bff026c19 */ /* 0x000fc80008011604 */
[----:B------:R-:W-:Y:S01]  /*3b30*/  LOP3.LUT R2, RZ, R2, RZ, 0x33, !PT ;  /* 0x00000002ff027212 */ /* 0x000fe200078e33ff */
[----:B------:R-:W-:Y:S06]  /*3b40*/  BRA `(.L_x_894) ;  /* 0x0000000000187947 */ /* 0x000fec0003800000 */
.L_x_893:
[----:B------:R-:W-:-:S06]  /*3b50*/  UISETP.NE.AND UP1, UPT, UR7, 0x1, UPT ;  /* 0x000000010700788c */ /* 0x000fcc000bf25270 */
[----:B------:R-:W-:-:S05]  /*3b60*/  PLOP3.LUT P6, PT, PT, PT, UP1, 0x80, 0x0 ;  /* 0x000000000000781c */ /* 0x000fca0003fcf018 */
[----:B------:R-:W-:-:S08]  /*3b70*/  @UP1 ULDC.64 UR10, c[0x0][0x9e8] ;  /* 0x00027a00000a1ab9 */ /* 0x000fd00000000a00 */
[----:B------:R-:W-:Y:S01]  /*3b80*/  @P6 IMAD.HI.U32 R4, R2, UR10, RZ ;  /* 0x0000000a02046c27 */ /* 0x000fe2000f8e00ff */
[----:B------:R-:W-:-:S13]  /*3b90*/  PLOP3.LUT P6, PT, PT, PT, UP1, 0x80, 0x0 ;  /* 0x000000000000781c */ /* 0x000fda0003fcf018 */
[----:B------:R-:W-:-:S07]  /*3ba0*/  @P6 SHF.R.U32.HI R2, RZ, UR11, R4 ;  /* 0x0000000bff026c19 */ /* 0x000fce0008011604 */
.L_x_894:
[----:B------:R-:W-:Y:S05]  /*3bb0*/  BSYNC B0 ;  /* 0x0000000000007941 */ /* 0x000fea0003800000 */
.L_x_892:
[----:B------:R-:W-:-:S05]  /*3bc0*/  IMAD R2, R2, UR7, R10 ;  /* 0x0000000702027c24 */ /* 0x000fca000f8e020a */
[----:B------:R-:W-:Y:S02]  /*3bd0*/  VIMNMX R3, R3, R2, !PT ;  /* 0x0000000203037248 */ /* 0x000fe40007fe0100 */
[----:B------:R-:W-:-:S07]  /*3be0*/  VIADDMNMX R0, R2, UR7, R0, PT ;  /* 0x0000000702007c46 */ /* 0x000fce000b800100 */
.L_x_891:
[C---:B------:R-:W-:Y:S01]  /*3bf0*/  ISETP.GT.AND P1, PT, R3.reuse, 0x20, !P1 ;  /* 0x000000200300780c */ /* 0x040fe20004f24270 */
[----:B------:R-:W-:Y:S01]  /*3c00*/  IMAD.U32 R9, RZ, RZ, UR36 ;  /* 0x00000024ff097e24 */ /* 0x000fe2000f8e00ff */
[----:B------:R-:W-:Y:S02]  /*3c10*/  ISETP.GT.AND P2, PT, R3, 0x29, !P2 ;  /* 0x000000290300780c */ /* 0x000fe40005744270 */
[C---:B------:R-:W-:Y:S02]  /*3c20*/  ISETP.LT.OR P1, PT, R0.reuse, 0x21, P1 ;  /* 0x000000210000780c */ /* 0x040fe40000f21670 */
[----:B------:R-:W-:Y:S02]  /*3c30*/  ISETP.LT.OR P2, PT, R0, 0x2a, P2 ;  /* 0x0000002a0000780c */ /* 0x000fe40001741670 */
[----:B------:R-:W-:Y:S02]  /*3c40*/  FSEL R74, R74, -INF , !P1 ;  /* 0xff8000004a4a7808 */ /* 0x000fe40004800000 */
[----:B------:R-:W-:-:S02]  /*3c50*/  ISETP.NE.AND P1, PT, R111, RZ, PT ;  /* 0x000000ff6f00720c */ /* 0x000fc40003f25270 */
[----:B------:R-:W-:Y:S02]  /*3c60*/  FSEL R79, R79, -INF , !P2 ;  /* 0xff8000004f4f7808 */ /* 0x000fe40005000000 */
[----:B------:R-:W-:Y:S02]  /*3c70*/  ISETP.GT.AND P1, PT, R3, 0x21, !P1 ;  /* 0x000000210300780c */ /* 0x000fe40004f24270 */
[----:B------:R-:W-:Y:S02]  /*3c80*/  ISETP.NE.AND P2, PT, R119, RZ, PT ;  /* 0x000000ff7700720c */ /* 0x000fe40003f45270 */
[----:B------:R-:W-:Y:S02]  /*3c90*/  ISETP.LT.OR P1, PT, R0, 0x22, P1 ;  /* 0x000000220000780c */ /* 0x000fe40000f21670 */
[----:B------:R-:W-:Y:S02]  /*3ca0*/  ISETP.NE.AND P6, PT, R120, RZ, PT ;  /* 0x000000ff7800720c */ /* 0x000fe40003fc5270 */
[----:B------:R-:W-:-:S02]  /*3cb0*/  FSEL R75, R75, -INF , !P1 ;  /* 0xff8000004b4b7808 */ /* 0x000fc40004800000 */
[----:B------:R-:W-:Y:S02]  /*3cc0*/  ISETP.NE.AND P1, PT, R112, RZ, PT ;  /* 0x000000ff7000720c */ /* 0x000fe40003f25270 */
[----:B------:R-:W-:Y:S02]  /*3cd0*/  FMNMX.FTZ R5, R11, R89, !PT ;  /* 0x000000590b057209 */ /* 0x000fe40007810000 */
[----:B------:R-:W-:Y:S02]  /*3ce0*/  ISETP.GT.AND P1, PT, R3, 0x28, !P1 ;  /* 0x000000280300780c */ /* 0x000fe40004f24270 */
[----:B------:R-:W-:Y:S02]  /*3cf0*/  FMNMX.FTZ R2, R92, R5, !PT ;  /* 0x000000055c027209 */ /* 0x000fe40007810000 */
[----:B------:R-:W-:Y:S02]  /*3d00*/  ISETP.LT.OR P1, PT, R0, 0x29, P1 ;  /* 0x000000290000780c */ /* 0x000fe40000f21670 */
[----:B------:R-:W-:-:S02]  /*3d10*/  FMNMX.FTZ R5, R93, R2, !PT ;  /* 0x000000025d057209 */ /* 0x000fc40007810000 */
[----:B------:R-:W-:Y:S02]  /*3d20*/  FSEL R78, R78, -INF , !P1 ;  /* 0xff8000004e4e7808 */ /* 0x000fe40004800000 */
[----:B------:R-:W-:Y:S02]  /*3d30*/  ISETP.NE.AND P1, PT, R113, RZ, PT ;  /* 0x000000ff7100720c */ /* 0x000fe40003f25270 */
[----:B------:R-:W-:Y:S02]  /*3d40*/  FMNMX.FTZ R2, R96, R5, !PT ;  /* 0x0000000560027209 */ /* 0x000fe40007810000 */
[----:B------:R-:W-:Y:S02]  /*3d50*/  ISETP.GT.AND P1, PT, R3, 0x30, !P1 ;  /* 0x000000300300780c */ /* 0x000fe40004f24270 */
[----:B------:R-:W-:Y:S02]  /*3d60*/  FMNMX.FTZ R5, R97, R2, !PT ;  /* 0x0000000261057209 */ /* 0x000fe40007810000 */
[----:B------:R-:W-:-:S02]  /*3d70*/  ISETP.LT.OR P1, PT, R0, 0x31, P1 ;  /* 0x000000310000780c */ /* 0x000fc40000f21670 */
[----:B------:R-:W-:Y:S02]  /*3d80*/  FMNMX.FTZ R2, R100, R5, !PT ;  /* 0x0000000564027209 */ /* 0x000fe40007810000 */
[----:B------:R-:W-:Y:S02]  /*3d90*/  FSEL R82, R82, -INF , !P1 ;  /* 0xff80000052527808 */ /* 0x000fe40004800000 */
[----:B------:R-:W-:Y:S02]  /*3da0*/  ISETP.NE.AND P1, PT, R114, RZ, PT ;  /* 0x000000ff7200720c */ /* 0x000fe40003f25270 */
[----:B------:R-:W-:Y:S02]  /*3db0*/  FMNMX.FTZ R5, R101, R2, !PT ;  /* 0x0000000265057209 */ /* 0x000fe40007810000 */
[----:B------:R-:W-:Y:S02]  /*3dc0*/  ISETP.GT.AND P1, PT, R3, 0x31, !P1 ;  /* 0x000000310300780c */ /* 0x000fe40004f24270 */
[----:B------:R-:W-:-:S02]  /*3dd0*/  FMNMX.FTZ R2, R72, R5, !PT ;  /* 0x0000000548027209 */ /* 0x000fc40007810000 */
[----:B------:R-:W-:Y:S02]  /*3de0*/  ISETP.LT.OR P1, PT, R0, 0x32, P1 ;  /* 0x000000320000780c */ /* 0x000fe40000f21670 */
[----:B------:R-:W-:Y:S02]  /*3df0*/  FMNMX.FTZ R5, R73, R2, !PT ;  /* 0x0000000249057209 */ /* 0x000fe40007810000 */
[----:B------:R-:W-:Y:S02]  /*3e00*/  FSEL R83, R83, -INF , !P1 ;  /* 0xff80000053537808 */ /* 0x000fe40004800000 */
[----:B------:R-:W-:Y:S02]  /*3e10*/  ISETP.NE.AND P1, PT, R115, RZ, PT ;  /* 0x000000ff7300720c */ /* 0x000fe40003f25270 */
[----:B------:R-:W-:Y:S02]  /*3e20*/  FMNMX.FTZ R2, R76, R5, !PT ;  /* 0x000000054c027209 */ /* 0x000fe40007810000 */
[----:B------:R-:W-:-:S02]  /*3e30*/  ISETP.GT.AND P1, PT, R3, 0x38, !P1 ;  /* 0x000000380300780c */ /* 0x000fc40004f24270 */
[----:B------:R-:W-:Y:S02]  /*3e40*/  FMNMX.FTZ R5, R77, R2, !PT ;  /* 0x000000024d057209 */ /* 0x000fe40007810000 */
[----:B------:R-:W-:Y:S02]  /*3e50*/  ISETP.LT.OR P1, PT, R0, 0x39, P1 ;  /* 0x000000390000780c */ /* 0x000fe40000f21670 */
[----:B------:R-:W-:Y:S02]  /*3e60*/  FMNMX.FTZ R2, R80, R5, !PT ;  /* 0x0000000550027209 */ /* 0x000fe40007810000 */
[----:B------:R-:W-:Y:S02]  /*3e70*/  FSEL R86, R86, -INF , !P1 ;  /* 0xff80000056567808 */ /* 0x000fe40004800000 */
[----:B------:R-:W-:Y:S02]  /*3e80*/  ISETP.NE.AND P1, PT, R116, RZ, PT ;  /* 0x000000ff7400720c */ /* 0x000fe40003f25270 */
[----:B------:R-:W-:-:S02]  /*3e90*/  FMNMX.FTZ R5, R81, R2, !PT ;  /* 0x0000000251057209 */ /* 0x000fc40007810000 */
[----:B------:R-:W-:Y:S02]  /*3ea0*/  ISETP.GT.AND P1, PT, R3, 0x39, !P1 ;  /* 0x000000390300780c */ /* 0x000fe40004f24270 */
[----:B------:R-:W-:Y:S02]  /*3eb0*/  FMNMX.FTZ R2, R84, R5, !PT ;  /* 0x0000000554027209 */ /* 0x000fe40007810000 */
[----:B------:R-:W-:Y:S02]  /*3ec0*/  ISETP.LT.OR P1, PT, R0, 0x3a, P1 ;  /* 0x0000003a0000780c */ /* 0x000fe40000f21670 */
[----:B------:R-:W-:Y:S02]  /*3ed0*/  FMNMX.FTZ R5, R85, R2, !PT ;  /* 0x0000000255057209 */ /* 0x000fe40007810000 */
[----:B------:R-:W-:Y:S02]  /*3ee0*/  FSEL R87, R87, -INF , !P1 ;  /* 0xff80000057577808 */ /* 0x000fe40004800000 */
[----:B------:R-:W-:-:S02]  /*3ef0*/  ISETP.NE.AND P1, PT, R117, RZ, PT ;  /* 0x000000ff7500720c */ /* 0x000fc40003f25270 */
[----:B------:R-:W-:Y:S02]  /*3f00*/  FMNMX.FTZ R2, R56, R5, !PT ;  /* 0x0000000538027209 */ /* 0x000fe40007810000 */
[----:B------:R-:W-:Y:S02]  /*3f10*/  ISETP.GT.AND P1, PT, R3, 0x40, !P1 ;  /* 0x000000400300780c */ /* 0x000fe40004f24270 */
[----:B------:R-:W-:Y:S02]  /*3f20*/  FMNMX.FTZ R5, R57, R2, !PT ;  /* 0x0000000239057209 */ /* 0x000fe40007810000 */
[----:B------:R-:W-:Y:S02]  /*3f30*/  ISETP.LT.OR P1, PT, R0, 0x41, P1 ;  /* 0x000000410000780c */ /* 0x000fe40000f21670 */
[----:B------:R-:W-:Y:S02]  /*3f40*/  FMNMX.FTZ R2, R60, R5, !PT ;  /* 0x000000053c027209 */ /* 0x000fe40007810000 */
        /* <DEDUP_REMOVED lines=8> */
[----:B------:R-:W-:Y:S02]  /*3fd0*/  ISETP.GT.AND P1, PT, R3, 0x48, !P2 ;  /* 0x000000480300780c */ /* 0x000fe40005724270 */
[----:B------:R-:W-:Y:S02]  /*3fe0*/  ISETP.NE.AND P2, PT, R130, RZ, PT ;  /* 0x000000ff8200720c */ /* 0x000fe40003f45270 */
[----:B------:R-:W-:Y:S02]  /*3ff0*/  ISETP.LT.OR P1, PT, R0, 0x49, P1 ;  /* 0x000000490000780c */ /* 0x000fe40000f21670 */
[----:B------:R-:W-:Y:S02]  /*4000*/  FMNMX.FTZ R2, R68, R5, !PT ;  /* 0x0000000544027209 */ /* 0x000fe40007810000 */
[----:B------:R-:W-:-:S02]  /*4010*/  FSEL R62, R62, -INF , !P1 ;  /* 0xff8000003e3e7808 */ /* 0x000fc40004800000 */
[----:B------:R-:W-:Y:S02]  /*4020*/  ISETP.GT.AND P1, PT, R3, 0x49, !P6 ;  /* 0x000000490300780c */ /* 0x000fe40007724270 */
[----:B------:R-:W-:Y:S02]  /*4030*/  ISETP.NE.AND P6, PT, R131, RZ, PT ;  /* 0x000000ff8300720c */ /* 0x000fe40003fc5270 */
        /* <DEDUP_REMOVED lines=40> */
[C---:B------:R-:W-:Y:S02]  /*42c0*/  ISETP.GT.AND P1, PT, R3.reuse, 0x61, !P1 ;  /* 0x000000610300780c */ /* 0x040fe40004f24270 */
[C---:B------:R-:W-:Y:S01]  /*42d0*/  ISETP.GT.AND P3, PT, R3.reuse, 0x90, !P3 ;  /* 0x000000900300780c */ /* 0x040fe20005f64270 */
[----:B------:R-:W1:Y:S01]  /*42e0*/  SHFL.BFLY PT, R5, R4, 0x2, 0x1f ;  /* 0x0c401f0004057f89 */ /* 0x000e6200000e0000 */
[----:B------:R-:W-:Y:S02]  /*42f0*/  ISETP.LT.OR P1, PT, R0, 0x62, P1 ;  /* 0x000000620000780c */ /* 0x000fe40000f21670 */
[----:B------:R-:W-:Y:S02]  /*4300*/  ISETP.GT.AND P4, PT, R3, 0x91, !P4 ;  /* 0x000000910300780c */ /* 0x000fe40006784270 */
[----:B------:R-:W-:Y:S02]  /*4310*/  FSEL R43, R43, -INF , !P1 ;  /* 0xff8000002b2b7808 */ /* 0x000fe40004800000 */
[----:B------:R-:W-:-:S02]  /*4320*/  ISETP.NE.AND P1, PT, R127, RZ, PT ;  /* 0x000000ff7f00720c */ /* 0x000fc40003f25270 */
[C---:B------:R-:W-:Y:S02]  /*4330*/  ISETP.LT.OR P3, PT, R0.reuse, 0x91, P3 ;  /* 0x000000910000780c */ /* 0x040fe40001f61670 */
[C---:B------:R-:W-:Y:S02]  /*4340*/  ISETP.GT.AND P1, PT, R3.reuse, 0x68, !P1 ;  /* 0x000000680300780c */ /* 0x040fe40004f24270 */
[----:B------:R-:W-:Y:S02]  /*4350*/  ISETP.GT.AND P5, PT, R3, 0x98, !P5 ;  /* 0x000000980300780c */ /* 0x000fe40006fa4270 */
[C---:B------:R-:W-:Y:S02]  /*4360*/  ISETP.LT.OR P1, PT, R0.reuse, 0x69, P1 ;  /* 0x000000690000780c */ /* 0x040fe40000f21670 */
[----:B------:R-:W-:Y:S02]  /*4370*/  ISETP.LT.OR P4, PT, R0, 0x92, P4 ;  /* 0x000000920000780c */ /* 0x000fe40002781670 */
[----:B------:R-:W-:-:S02]  /*4380*/  FSEL R46, R46, -INF , !P1 ;  /* 0xff8000002e2e7808 */ /* 0x000fc40004800000 */
[----:B------:R-:W-:Y:S02]  /*4390*/  ISETP.NE.AND P1, PT, R128, RZ, PT ;  /* 0x000000ff8000720c */ /* 0x000fe40003f25270 */
[----:B------:R-:W-:Y:S02]  /*43a0*/  FSEL R34, R34, -INF , !P3 ;  /* 0xff80000022227808 */ /* 0x000fe40005800000 */
[----:B------:R-:W-:Y:S02]  /*43b0*/  ISETP.GT.AND P1, PT, R3, 0x69, !P1 ;  /* 0x000000690300780c */ /* 0x000fe40004f24270 */
[----:B-1----:R-:W-:Y:S02]  /*43c0*/  FMNMX.FTZ R5, R4, R5, !PT ;  /* 0x0000000504057209 */ /* 0x002fe40007810000 */
[C---:B------:R-:W-:Y:S02]  /*43d0*/  ISETP.LT.OR P1, PT, R0.reuse, 0x6a, P1 ;  /* 0x0000006a0000780c */ /* 0x040fe40000f21670 */
[----:B------:R-:W-:Y:S01]  /*43e0*/  ISETP.LT.OR P5, PT, R0, 0x99, P5 ;  /* 0x000000990000780c */ /* 0x000fe20002fa1670 */
[----:B------:R-:W1:Y:S01]  /*43f0*/  SHFL.BFLY PT, R2, R5, 0x1, 0x1f ;  /* 0x0c201f0005027f89 */ /* 0x000e6200000e0000 */
[----:B------:R-:W-:-:S02]  /*4400*/  FSEL R47, R47, -INF , !P1 ;  /* 0xff8000002f2f7808 */ /* 0x000fc40004800000 */
[----:B------:R-:W-:Y:S02]  /*4410*/  ISETP.NE.AND P1, PT, R129, RZ, PT ;  /* 0x000000ff8100720c */ /* 0x000fe40003f25270 */
[----:B------:R-:W-:Y:S02]  /*4420*/  FSEL R35, R35, -INF , !P4 ;  /* 0xff80000023237808 */ /* 0x000fe40006000000 */
[----:B------:R-:W-:Y:S02]  /*4430*/  ISETP.GT.AND P1, PT, R3, 0x70, !P1 ;  /* 0x000000700300780c */ /* 0x000fe40004f24270 */
[----:B------:R-:W-:Y:S02]  /*4440*/  R2UR UR10, R105 ;  /* 0x00000000690a72ca */ /* 0x000fe400000e0000 */
[----:B------:R-:W-:-:S04]  /*4450*/  ISETP.LT.OR P1, PT, R0, 0x71, P1 ;  /* 0x000000710000780c */ /* 0x000fc80000f21670 */
[----:B------:R-:W-:Y:S02]  /*4460*/  FSEL R50, R50, -INF , !P1 ;  /* 0xff80000032327808 */ /* 0x000fe40004800000 */
[----:B------:R-:W-:Y:S02]  /*4470*/  ISETP.GT.AND P1, PT, R3, 0x71, !P2 ;  /* 0x000000710300780c */ /* 0x000fe40005724270 */
[----:B------:R-:W-:Y:S02]  /*4480*/  ISETP.NE.AND P2, PT, R133, RZ, PT ;  /* 0x000000ff8500720c */ /* 0x000fe40003f45270 */
[----:B------:R-:W-:Y:S01]  /*4490*/  ISETP.LT.OR P1, PT, R0, 0x72, P1 ;  /* 0x000000720000780c */ /* 0x000fe20000f21670 */
[----:B------:R-:W-:Y:S01]  /*44a0*/  UIADD3 UR6, UR10, UR6, URZ ;  /* 0x000000060a067290 */ /* 0x000fe2000fffe03f */
[----:B-1----:R-:W-:Y:S02]  /*44b0*/  FMNMX.FTZ R2, R5, R2, !PT ;  /* 0x0000000205027209 */ /* 0x002fe40007810000 */
[----:B------:R-:W-:-:S02]  /*44c0*/  FSEL R51, R51, -INF , !P1 ;  /* 0xff80000033337808 */ /* 0x000fc40004800000 */
[----:B------:R-:W-:Y:S01]  /*44d0*/  ISETP.GT.AND P1, PT, R3, 0x78, !P6 ;  /* 0x000000780300780c */ /* 0x000fe20007724270 */
[----:B------:R-:W-:-:S01]  /*44e0*/  FFMA.FTZ R8, R2, R9, -8 ;  /* 0xc100000002087423 */ /* 0x000fc20000010009 */
[----:B------:R-:W-:Y:S02]  /*44f0*/  ISETP.NE.AND P6, PT, R134, RZ, PT ;  /* 0x000000ff8600720c */ /* 0x000fe40003fc5270 */
[----:B------:R-:W-:-:S04]  /*4500*/  ISETP.LT.OR P1, PT, R0, 0x79, P1 ;  /* 0x000000790000780c */ /* 0x000fc80000f21670 */
[----:B------:R-:W-:Y:S02]  /*4510*/  FSEL R54, R54, -INF , !P1 ;  /* 0xff80000036367808 */ /* 0x000fe40004800000 */
[----:B------:R-:W-:-:S04]  /*4520*/  ISETP.NE.AND P1, PT, R132, RZ, PT ;  /* 0x000000ff8400720c */ /* 0x000fc80003f25270 */
[----:B------:R-:W-:-:S04]  /*4530*/  ISETP.GT.AND P1, PT, R3, 0x79, !P1 ;  /* 0x000000790300780c */ /* 0x000fc80004f24270 */
        /* <DEDUP_REMOVED lines=31> */
[----:B------:R-:W-:-:S04]  /*4730*/  ISETP.GT.AND P1, PT, R3, RZ, !P1 ;  /* 0x000000ff0300720c */ /* 0x000fc80004f24270 */
[----:B------:R-:W-:-:S04]  /*4740*/  ISETP.LT.OR P1, PT, R0, 0x1, P1 ;  /* 0x000000010000780c */ /* 0x000fc80000f21670 */
[----:B------:R-:W-:Y:S02]  /*4750*/  FSEL R90, R90, -INF , !P1 ;  /* 0xff8000005a5a7808 */ /* 0x000fe40004800000 */
[----:B------:R-:W-:Y:S02]  /*4760*/  ISETP.GT.AND P1, PT, R3, 0x80, !P2 ;  /* 0x000000800300780c */ /* 0x000fe40005724270 */
[----:B------:R-:W-:Y:S02]  /*4770*/  FMNMX.FTZ R15, R90, R91, !PT ;  /* 0x0000005b5a0f7209 */ /* 0x000fe40007810000 */
[----:B------:R-:W-:Y:S02]  /*4780*/  ISETP.LT.OR P1, PT, R0, 0x81, P1 ;  /* 0x000000810000780c */ /* 0x000fe40000f21670 */
[----:B------:R-:W-:Y:S02]  /*4790*/  FMNMX.FTZ R20, R94, R15, !PT ;  /* 0x0000000f5e147209 */ /* 0x000fe40007810000 */
[----:B------:R-:W-:-:S02]  /*47a0*/  FSEL R26, R26, -INF , !P1 ;  /* 0xff8000001a1a7808 */ /* 0x000fc40004800000 */
[----:B------:R-:W-:Y:S02]  /*47b0*/  ISETP.GT.AND P1, PT, R3, 0x81, !P6 ;  /* 0x000000810300780c */ /* 0x000fe40007724270 */
[----:B------:R-:W-:Y:S02]  /*47c0*/  FMNMX.FTZ R15, R95, R20, !PT ;  /* 0x000000145f0f7209 */ /* 0x000fe40007810000 */
[----:B------:R-:W-:Y:S02]  /*47d0*/  ISETP.LT.OR P1, PT, R0, 0x82, P1 ;  /* 0x000000820000780c */ /* 0x000fe40000f21670 */
[----:B------:R-:W-:Y:S02]  /*47e0*/  FMNMX.FTZ R20, R98, R15, !PT ;  /* 0x0000000f62147209 */ /* 0x000fe40007810000 */
[----:B------:R-:W-:Y:S02]  /*47f0*/  FSEL R27, R27, -INF , !P1 ;  /* 0xff8000001b1b7808 */ /* 0x000fe40004800000 */
[----:B------:R-:W-:-:S02]  /*4800*/  FSETP.NEU.FTZ.AND P1, PT, R2, -INF , PT ;  /* 0xff8000000200780b */ /* 0x000fc40003f3d000 */
[----:B------:R-:W-:Y:S02]  /*4810*/  FMNMX.FTZ R21, R99, R20, !PT ;  /* 0x0000001463157209 */ /* 0x000fe40007810000 */
[----:B------:R-:W-:Y:S02]  /*4820*/  FSEL R88, R8, RZ, P1 ;  /* 0x000000ff08587208 */ /* 0x000fe40000800000 */
[----:B------:R-:W-:Y:S02]  /*4830*/  ISETP.NE.AND P6, PT, R135, RZ, PT ;  /* 0x000000ff8700720c */ /* 0x000fe40003fc5270 */
[----:B------:R-:W-:Y:S01]  /*4840*/  ISETP.NE.AND P2, PT, R13, RZ, PT ;  /* 0x000000ff0d00720c */ /* 0x000fe20003f45270 */
        /* <DEDUP_REMOVED lines=8> */
[----:B------:R1:W-:Y:S01]  /*48d0*/  MUFU.EX2 R15, R89 ;  /* 0x00000059000f7308 */ /* 0x0003e20000000800 */
[----:B------:R-:W-:Y:S01]  /*48e0*/  FMNMX.FTZ R72, R74, R21, !PT ;  /* 0x000000154a487209 */ /* 0x000fe20007810000 */
[--C-:B------:R-:W-:Y:S01]  /*48f0*/  FFMA.FTZ R85, R85, UR36, -R88.reuse ;  /* 0x0000002455557c23 */ /* 0x100fe20008010858 */
[----:B------:R-:W-:Y:S01]  /*4900*/  ISETP.GT.AND P1, PT, R3, 0x88, !P6 ;  /* 0x000000880300780c */ /* 0x000fe20007724270 */
[--C-:B------:R-:W-:Y:S01]  /*4910*/  FFMA.FTZ R4, R11, UR36, -R88.reuse ;  /* 0x000000240b047c23 */ /* 0x100fe20008010858 */
[----:B------:R-:W-:Y:S01]  /*4920*/  FMNMX.FTZ R73, R75, R72, !PT ;  /* 0x000000484b497209 */ /* 0x000fe20007810000 */
[--C-:B------:R-:W-:Y:S01]  /*4930*/  FFMA.FTZ R72, R80, UR36, -R88.reuse ;  /* 0x0000002450487c23 */ /* 0x100fe20008010858 */
[----:B------:R-:W-:Y:S01]  /*4940*/  ISETP.LT.OR P1, PT, R0, 0x89, P1 ;  /* 0x000000890000780c */ /* 0x000fe20000f21670 */
[----:B------:R-:W-:Y:S01]  /*4950*/  MUFU.EX2 R5, R5 ;  /* 0x0000000500057308 */ /* 0x000fe20000000800 */
[----:B------:R-:W-:Y:S01]  /*4960*/  FMNMX.FTZ R76, R78, R73, !PT ;  /* 0x000000494e4c7209 */ /* 0x000fe20007810000 */
[--C-:B-1----:R-:W-:Y:S01]  /*4970*/  FFMA.FTZ R89, R81, UR36, -R88.reuse ;  /* 0x0000002451597c23 */ /* 0x102fe20008010858 */
[----:B------:R-:W-:Y:S01]  /*4980*/  FSEL R30, R30, -INF , !P1 ;  /* 0xff8000001e1e7808 */ /* 0x000fe20004800000 */
[--C-:B------:R-:W-:Y:S01]  /*4990*/  FFMA.FTZ R9, R93, UR36, -R88.reuse ;  /* 0x000000245d097c23 */ /* 0x100fe20008010858 */
[----:B------:R-:W-:Y:S01]  /*49a0*/  FMNMX.FTZ R73, R79, R76, !PT ;  /* 0x0000004c4f497209 */ /* 0x000fe20007810000 */
[--C-:B------:R-:W-:Y:S01]  /*49b0*/  FFMA.FTZ R10, R96, UR36, -R88.reuse ;  /* 0x00000024600a7c23 */ /* 0x100fe20008010858 */
[----:B------:R-:W-:Y:S01]  /*49c0*/  ISETP.GT.AND P1, PT, R3, 0x89, !P2 ;  /* 0x000000890300780c */ /* 0x000fe20005724270 */
[----:B------:R-:W1:Y:S01]  /*49d0*/  MUFU.EX2 R4, R4 ;  /* 0x0000000400047308 */ /* 0x000e620000000800 */
[----:B------:R-:W-:Y:S01]  /*49e0*/  FMNMX.FTZ R76, R82, R73, !PT ;  /* 0x00000049524c7209 */ /* 0x000fe20007810000 */
[--C-:B------:R-:W-:Y:S01]  /*49f0*/  FFMA.FTZ R11, R97, UR36, -R88.reuse ;  /* 0x00000024610b7c23 */ /* 0x100fe20008010858 */
[----:B------:R-:W-:Y:S01]  /*4a00*/  ISETP.LT.OR P1, PT, R0, 0x8a, P1 ;  /* 0x0000008a0000780c */ /* 0x000fe20000f21670 */
[--C-:B------:R-:W-:Y:S01]  /*4a10*/  FFMA.FTZ R12, R100, UR36, -R88.reuse ;  /* 0x00000024640c7c23 */ /* 0x100fe20008010858 */
[----:B------:R-:W-:Y:S01]  /*4a20*/  FMNMX.FTZ R77, R83, R76, !PT ;  /* 0x0000004c534d7209 */ /* 0x000fe20007810000 */
[--C-:B------:R-:W-:Y:S01]  /*4a30*/  FFMA.FTZ R76, R84, UR36, -R88.reuse ;  /* 0x00000024544c7c23 */ /* 0x100fe20008010858 */
[----:B------:R-:W-:-:S01]  /*4a40*/  FFMA.FTZ R84, R69, UR36, -R88 ;  /* 0x0000002445547c23 */ /* 0x000fc20008010858 */
[----:B------:R-:W-:Y:S01]  /*4a50*/  FSEL R31, R31, -INF , !P1 ;  /* 0xff8000001f1f7808 */ /* 0x000fe20004800000 */
[----:B------:R-:W2:Y:S01]  /*4a60*/  MUFU.EX2 R8, R8 ;  /* 0x0000000800087308 */ /* 0x000ea20000000800 */
[----:B------:R-:W-:Y:S01]  /*4a70*/  FMNMX.FTZ R80, R86, R77, !PT ;  /* 0x0000004d56507209 */ /* 0x000fe20007810000 */
[--C-:B------:R-:W-:Y:S01]  /*4a80*/  FFMA.FTZ R13, R101, UR36, -R88.reuse ;  /* 0x00000024650d7c23 */ /* 0x100fe20008010858 */
[----:B------:R-:W-:Y:S01]  /*4a90*/  ISETP.NE.AND P6, PT, R136, RZ, PT ;  /* 0x000000ff8800720c */ /* 0x000fe20003fc5270 */
[--C-:B------:R-:W-:Y:S01]  /*4aa0*/  FFMA.FTZ R56, R56, UR36, -R88.reuse ;  /* 0x0000002438387c23 */ /* 0x100fe20008010858 */
[----:B------:R-:W-:Y:S01]  /*4ab0*/  FMNMX.FTZ R77, R87, R80, !PT ;  /* 0x00000050574d7209 */ /* 0x000fe20007810000 */
[--C-:B------:R-:W-:Y:S01]  /*4ac0*/  FFMA.FTZ R57, R57, UR36, -R88.reuse ;  /* 0x0000002439397c23 */ /* 0x100fe20008010858 */
[----:B------:R-:W-:Y:S01]  /*4ad0*/  ISETP.GT.AND P2, PT, R3, 0x99, !P6 ;  /* 0x000000990300780c */ /* 0x000fe20007744270 */
[----:B------:R-:W3:Y:S01]  /*4ae0*/  MUFU.EX2 R9, R9 ;  /* 0x0000000900097308 */ /* 0x000ee20000000800 */
[----:B------:R-:W-:Y:S01]  /*4af0*/  FMNMX.FTZ R80, R58, R77, !PT ;  /* 0x0000004d3a507209 */ /* 0x000fe20007810000 */
[--C-:B------:R-:W-:Y:S01]  /*4b00*/  FFMA.FTZ R60, R60, UR36, -R88.reuse ;  /* 0x000000243c3c7c23 */ /* 0x100fe20008010858 */
[----:B------:R-:W-:Y:S01]  /*4b10*/  ISETP.LT.OR P2, PT, R0, 0x9a, P2 ;  /* 0x0000009a0000780c */ /* 0x000fe20001741670 */
[--C-:B------:R-:W-:Y:S01]  /*4b20*/  FFMA.FTZ R61, R61, UR36, -R88.reuse ;  /* 0x000000243d3d7c23 */ /* 0x100fe20008010858 */
[----:B------:R-:W-:Y:S01]  /*4b30*/  FMNMX.FTZ R81, R59, R80, !PT ;  /* 0x000000503b517209 */ /* 0x000fe20007810000 */
[--C-:B------:R-:W-:Y:S01]  /*4b40*/  FFMA.FTZ R64, R64, UR36, -R88.reuse ;  /* 0x0000002440407c23 */ /* 0x100fe20008010858 */
[----:B------:R-:W-:Y:S01]  /*4b50*/  FSEL R39, R39, -INF , !P2 ;  /* 0xff80000027277808 */ /* 0x000fe20005000000 */
[----:B------:R4:W-:Y:S01]  /*4b60*/  MUFU.EX2 R77, R85 ;  /* 0x00000055004d7308 */ /* 0x0009e20000000800 */
        /* <DEDUP_REMOVED lines=9> */
[--C-:B----4-:R-:W-:Y:S01]  /*4c00*/  FFMA.FTZ R85, R40, UR36, -R88.reuse ;  /* 0x0000002428557c23 */ /* 0x110fe20008010858 */
[----:B------:R-:W-:-:S01]  /*4c10*/  FFMA.FTZ R29, R29, UR36, -R88 ;  /* 0x000000241d1d7c23 */ /* 0x000fc20008010858 */
[--C-:B------:R-:W-:Y:S01]  /*4c20*/  FFMA.FTZ R32, R32, UR36, -R88.reuse ;  /* 0x0000002420207c23 */ /* 0x100fe20008010858 */
[----:B------:R-:W-:Y:S01]  /*4c30*/  FMNMX.FTZ R81, R67, R80, !PT ;  /* 0x0000005043517209 */ /* 0x000fe20007810000 */
[--C-:B------:R-:W-:Y:S01]  /*4c40*/  FFMA.FTZ R33, R33, UR36, -R88.reuse ;  /* 0x0000002421217c23 */ /* 0x100fe20008010858 */
[----:B------:R-:W-:-:S01]  /*4c50*/  FFMA.FTZ R36, R36, UR36, -R88 ;  /* 0x0000002424247c23 */ /* 0x000fc20008010858 */
[----:B------:R-:W4:Y:S01]  /*4c60*/  MUFU.EX2 R10, R10 ;  /* 0x0000000a000a7308 */ /* 0x000f220000000800 */
[----:B------:R-:W-:Y:S01]  /*4c70*/  FMNMX.FTZ R80, R70, R81, !PT ;  /* 0x0000005146507209 */ /* 0x000fe20007810000 */
[--C-:B-----5:R-:W-:Y:S01]  /*4c80*/  FFMA.FTZ R84, R41, UR36, -R88.reuse ;  /* 0x0000002429547c23 */ /* 0x120fe20008010858 */
[----:B------:R-:W-:-:S02]  /*4c90*/  FFMA.FTZ R37, R37, UR36, -R88 ;  /* 0x0000002425257c23 */ /* 0x000fc40008010858 */
[----:B------:R-:W-:-:S03]  /*4ca0*/  FMNMX.FTZ R81, R71, R80, !PT ;  /* 0x0000005047517209 */ /* 0x000fc60007810000 */
[----:B------:R-:W-:Y:S01]  /*4cb0*/  MUFU.EX2 R73, R89 ;  /* 0x0000005900497308 */ /* 0x000fe20000000800 */
[----:B------:R-:W-:-:S04]  /*4cc0*/  FMNMX.FTZ R80, R42, R81, !PT ;  /* 0x000000512a507209 */ /* 0x000fc80007810000 */
[----:B------:R-:W-:-:S03]  /*4cd0*/  FMNMX.FTZ R81, R43, R80, !PT ;  /* 0x000000502b517209 */ /* 0x000fc60007810000 */
[----:B------:R-:W5:Y:S01]  /*4ce0*/  MUFU.EX2 R11, R11 ;  /* 0x0000000b000b7308 */ /* 0x000f620000000800 */
[----:B------:R-:W-:-:S04]  /*4cf0*/  FMNMX.FTZ R80, R46, R81, !PT ;  /* 0x000000512e507209 */ /* 0x000fc80007810000 */
[----:B------:R-:W-:-:S03]  /*4d00*/  FMNMX.FTZ R81, R47, R80, !PT ;  /* 0x000000502f517209 */ /* 0x000fc60007810000 */
[----:B------:R-:W-:Y:S01]  /*4d10*/  MUFU.EX2 R12, R12 ;  /* 0x0000000c000c7308 */ /* 0x000fe20000000800 */
        /* <DEDUP_REMOVED lines=10> */
[----:B------:R-:W-:Y:S02]  /*4dc0*/  FMNMX.FTZ R81, R31, R40, !PT ;  /* 0x000000281f517209 */ /* 0x000fe40007810000 */
[----:B------:R-:W-:Y:S01]  /*4dd0*/  FSEL R40, R38, -INF , !P5 ;  /* 0xff80000026287808 */ /* 0x000fe20006800000 */
[----:B------:R1:W-:Y:S01]  /*4de0*/  MUFU.EX2 R69, R85 ;  /* 0x0000005500457308 */ /* 0x0003e20000000800 */
[----:B------:R-:W-:-:S04]  /*4df0*/  FMNMX.FTZ R80, R34, R81, !PT ;  /* 0x0000005122507209 */ /* 0x000fc80007810000 */
[----:B------:R-:W-:Y:S01]  /*4e00*/  FMNMX.FTZ R41, R35, R80, !PT ;  /* 0x0000005023297209 */ /* 0x000fe20007810000 */
[----:B------:R-:W-:-:S01]  /*4e10*/  FFMA.FTZ R80, R44, UR36, -R88 ;  /* 0x000000242c507c23 */ /* 0x000fc20008010858 */
[--C-:B------:R-:W-:Y:S01]  /*4e20*/  FFMA.FTZ R44, R45, UR36, -R88.reuse ;  /* 0x000000242d2c7c23 */ /* 0x100fe20008010858 */
[----:B------:R-:W-:-:S01]  /*4e30*/  FFMA.FTZ R45, R48, UR36, -R88 ;  /* 0x00000024302d7c23 */ /* 0x000fc20008010858 */
[----:B------:R-:W-:Y:S01]  /*4e40*/  FMNMX.FTZ R0, R40, R41, !PT ;  /* 0x0000002928007209 */ /* 0x000fe20007810000 */
[----:B-1----:R-:W-:Y:S02]  /*4e50*/  IMAD.U32 R85, RZ, RZ, UR36 ;  /* 0x00000024ff557e24 */ /* 0x002fe4000f8e00ff */
[--C-:B------:R-:W-:Y:S01]  /*4e60*/  FFMA.FTZ R48, R49, UR36, -R88.reuse ;  /* 0x0000002431307c23 */ /* 0x100fe20008010858 */
[----:B------:R-:W-:-:S01]  /*4e70*/  FFMA.FTZ R49, R52, UR36, -R88 ;  /* 0x0000002434317c23 */ /* 0x000fc20008010858 */
[----:B------:R-:W-:Y:S01]  /*4e80*/  FMNMX.FTZ R0, R39, R0, !PT ;  /* 0x0000000027007209 */ /* 0x000fe20007810000 */
[----:B------:R1:W-:Y:S01]  /*4e90*/  MUFU.EX2 R41, R80 ;  /* 0x0000005000297308 */ /* 0x0003e20000000800 */
[----:B------:R-:W-:-:S03]  /*4ea0*/  FFMA.FTZ R52, R53, UR36, -R88 ;  /* 0x0000002435347c23 */ /* 0x000fc60008010858 */
[----:B------:R-:W2:Y:S04]  /*4eb0*/  SHFL.BFLY PT, R81, R0, 0x2, 0x1f ;  /* 0x0c401f0000517f89 */ /* 0x000ea800000e0000 */
[----:B------:R3:W-:Y:S08]  /*4ec0*/  MUFU.EX2 R38, R84 ;  /* 0x0000005400267308 */ /* 0x0007f00000000800 */
[----:B------:R-:W-:Y:S08]  /*4ed0*/  MUFU.EX2 R21, R92 ;  /* 0x0000005c00157308 */ /* 0x000ff00000000800 */
[----:B------:R-:W-:Y:S01]  /*4ee0*/  MUFU.EX2 R72, R72 ;  /* 0x0000004800487308 */ /* 0x000fe20000000800 */
[----:B--2---:R-:W-:-:S07]  /*4ef0*/  FMNMX.FTZ R81, R0, R81, !PT ;  /* 0x0000005100517209 */ /* 0x004fce0007810000 */
[----:B------:R-:W-:Y:S01]  /*4f00*/  MUFU.EX2 R76, R76 ;  /* 0x0000004c004c7308 */ /* 0x000fe20000000800 */
[----:B------:R-:W2:Y:S07]  /*4f10*/  SHFL.BFLY PT, R0, R81, 0x1, 0x1f ;  /* 0x0c201f0051007f89 */ /* 0x000eae00000e0000 */
[----:B------:R-:W-:Y:S08]  /*4f20*/  MUFU.EX2 R56, R56 ;  /* 0x0000003800387308 */ /* 0x000ff00000000800 */
[----:B------:R-:W-:Y:S08]  /*4f30*/  MUFU.EX2 R57, R57 ;  /* 0x0000003900397308 */ /* 0x000ff00000000800 */
[----:B------:R-:W-:Y:S01]  /*4f40*/  MUFU.EX2 R60, R60 ;  /* 0x0000003c003c7308 */ /* 0x000fe20000000800 */
[----:B--2---:R-:W-:-:S04]  /*4f50*/  FMNMX.FTZ R0, R81, R0, !PT ;  /* 0x0000000051007209 */ /* 0x004fc80007810000 */
[C---:B------:R-:W-:Y:S01]  /*4f60*/  FSETP.NEU.FTZ.AND P1, PT, R0.reuse, -INF , PT ;  /* 0xff8000000000780b */ /* 0x040fe20003f3d000 */
[----:B------:R-:W-:-:S02]  /*4f70*/  FFMA.FTZ R85, R0, R85, -8 ;  /* 0xc100000000557423 */ /* 0x000fc40000010055 */
[----:B------:R-:W-:Y:S03]  /*4f80*/  MUFU.EX2 R61, R61 ;  /* 0x0000003d003d7308 */ /* 0x000fe60000000800 */
[----:B------:R-:W-:Y:S02]  /*4f90*/  FSEL R85, R85, RZ, P1 ;  /* 0x000000ff55557208 */ /* 0x000fe40000800000 */
[----:B------:R-:W-:-:S03]  /*4fa0*/  PLOP3.LUT P1, PT, PT, PT, UP0, 0x40, 0x0 ;  /* 0x000000000000781c */ /* 0x000fc60003f2e808 */
[--C-:B------:R-:W-:Y:S01]  /*4fb0*/  FFMA.FTZ R53, R90, UR36, -R85.reuse ;  /* 0x000000245a357c23 */ /* 0x100fe20008010855 */
[----:B-1----:R-:W-:-:S01]  /*4fc0*/  FFMA.FTZ R80, R91, UR36, -R85 ;  /* 0x000000245b507c23 */ /* 0x002fc20008010855 */
        /* <DEDUP_REMOVED lines=8> */
[----:B------:R-:W-:Y:S01]  /*5050*/  FADD.FTZ R67, R4, R5 ;  /* 0x0000000504437221 */ /* 0x000fe20000010000 */
[----:B------:R-:W-:-:S01]  /*5060*/  FFMA.FTZ R78, R82, UR36, -R85 ;  /* 0x00000024524e7c23 */ /* 0x000fc20008010855 */
[--C-:B------:R-:W-:Y:S01]  /*5070*/  FFMA.FTZ R82, R62, UR36, -R85.reuse ;  /* 0x000000243e527c23 */ /* 0x100fe20008010855 */
[----:B------:R-:W-:-:S01]  /*5080*/  FFMA.FTZ R81, R98, UR36, -R85 ;  /* 0x0000002462517c23 */ /* 0x000fc20008010855 */
[----:B------:R-:W1:Y:S01]  /*5090*/  MUFU.EX2 R80, R80 ;  /* 0x0000005000507308 */ /* 0x000e620000000800 */
[----:B------:R-:W-:-:S01]  /*50a0*/  FFMA.FTZ R62, R66, UR36, -R85 ;  /* 0x00000024423e7c23 */ /* 0x000fc20008010855 */
[----:B------:R-:W-:Y:S01]  /*50b0*/  FADD.FTZ R66, R8, R67 ;  /* 0x0000004308427221 */ /* 0x000fe20000010000 */
[----:B---3--:R-:W-:-:S01]  /*50c0*/  FFMA.FTZ R84, R99, UR36, -R85 ;  /* 0x0000002463547c23 */ /* 0x008fc20008010855 */
[--C-:B------:R-:W-:Y:S01]  /*50d0*/  FFMA.FTZ R102, R102, UR36, -R85.reuse ;  /* 0x0000002466667c23 */ /* 0x100fe20008010855 */
[----:B------:R-:W-:-:S01]  /*50e0*/  FFMA.FTZ R103, R103, UR36, -R85 ;  /* 0x0000002467677c23 */ /* 0x000fc20008010855 */
[----:B------:R-:W-:Y:S01]  /*50f0*/  FADD.FTZ R67, R9, R66 ;  /* 0x0000004209437221 */ /* 0x000fe20000010000 */
[----:B------:R-:W-:-:S01]  /*5100*/  FFMA.FTZ R74, R74, UR36, -R85 ;  /* 0x000000244a4a7c23 */ /* 0x000fc20008010855 */
[----:B------:R-:W2:Y:S01]  /*5110*/  MUFU.EX2 R94, R94 ;  /* 0x0000005e005e7308 */ /* 0x000ea20000000800 */
[----:B------:R-:W-:-:S01]  /*5120*/  FFMA.FTZ R75, R75, UR36, -R85 ;  /* 0x000000244b4b7c23 */ /* 0x000fc20008010855 */
[----:B----4-:R-:W-:Y:S01]  /*5130*/  FADD.FTZ R66, R10, R67 ;  /* 0x000000430a427221 */ /* 0x010fe20000010000 */
[----:B------:R-:W-:-:S01]  /*5140*/  FFMA.FTZ R86, R86, UR36, -R85 ;  /* 0x0000002456567c23 */ /* 0x000fc20008010855 */
[--C-:B------:R-:W-:Y:S01]  /*5150*/  FFMA.FTZ R87, R87, UR36, -R85.reuse ;  /* 0x0000002457577c23 */ /* 0x100fe20008010855 */
[----:B------:R-:W-:-:S01]  /*5160*/  FFMA.FTZ R58, R58, UR36, -R85 ;  /* 0x000000243a3a7c23 */ /* 0x000fc20008010855 */
[----:B-----5:R-:W-:Y:S01]  /*5170*/  FADD.FTZ R91, R11, R66 ;  /* 0x000000420b5b7221 */ /* 0x020fe20000010000 */
[----:B------:R-:W-:-:S01]  /*5180*/  FFMA.FTZ R59, R59, UR36, -R85 ;  /* 0x000000243b3b7c23 */ /* 0x000fc20008010855 */
[----:B------:R-:W3:Y:S01]  /*5190*/  MUFU.EX2 R95, R95 ;  /* 0x0000005f005f7308 */ /* 0x000ee20000000800 */
[----:B-1----:R-:W-:-:S01]  /*51a0*/  FADD.FTZ R67, R53, R80 ;  /* 0x0000005035437221 */ /* 0x002fc20000010000 */
[----:B------:R-:W-:Y:S01]  /*51b0*/  FADD.FTZ R90, R12, R91 ;  /* 0x0000005b0c5a7221 */ /* 0x000fe20000010000 */
[----:B------:R-:W-:-:S01]  /*51c0*/  FFMA.FTZ R70, R70, UR36, -R85 ;  /* 0x0000002446467c23 */ /* 0x000fc20008010855 */
[--C-:B------:R-:W-:Y:S01]  /*51d0*/  FFMA.FTZ R71, R71, UR36, -R85.reuse ;  /* 0x0000002447477c23 */ /* 0x100fe20008010855 */
[----:B------:R-:W-:-:S01]  /*51e0*/  FFMA.FTZ R42, R42, UR36, -R85 ;  /* 0x000000242a2a7c23 */ /* 0x000fc20008010855 */
[----:B------:R-:W-:Y:S01]  /*51f0*/  FADD.FTZ R91, R13, R90 ;  /* 0x0000005a0d5b7221 */ /* 0x000fe20000010000 */
        /* <DEDUP_REMOVED lines=19> */
[----:B------:R-:W-:Y:S01]  /*5330*/  FADD.FTZ R66, R14, R91 ;  /* 0x0000005b0e427221 */ /* 0x000fe20000010000 */
[----:B------:R-:W-:-:S01]  /*5340*/  FFMA.FTZ R40, R40, UR36, -R85 ;  /* 0x0000002428287c23 */ /* 0x000fc20008010855 */
[----:B------:R-:W-:Y:S01]  /*5350*/  FFMA.FTZ R39, R39, UR36, -R85 ;  /* 0x0000002427277c23 */ /* 0x000fe20008010855 */
[----:B------:R-:W-:Y:S01]  /*5360*/  F2FP.SATFINITE.E4M3.F32.PACK_AB_MERGE_C R94, R95, R94, RZ ;  /* 0x0000005e5f5e723e */ /* 0x000fe200048070ff */
[----:B------:R-:W-:-:S02]  /*5370*/  FADD.FTZ R91, R15, R66 ;  /* 0x000000420f5b7221 */ /* 0x000fc40000010000 */
[----:B------:R-:W1:Y:S01]  /*5380*/  MUFU.EX2 R103, R103 ;  /* 0x0000006700677308 */ /* 0x000e620000000800 */
[----:B--2---:R-:W-:-:S01]  /*5390*/  FADD.FTZ R67, R84, R67 ;  /* 0x0000004354437221 */ /* 0x004fc20000010000 */
[----:B------:R-:W-:Y:S01]  /*53a0*/  FADD.FTZ R90, R20, R91 ;  /* 0x0000005b145a7221 */ /* 0x000fe20000010000 */
[----:B------:R-:W-:Y:S02]  /*53b0*/  F2FP.SATFINITE.E4M3.F32.PACK_AB_MERGE_C R91, R9, R8, RZ ;  /* 0x00000008095b723e */ /* 0x000fe400048070ff */
[----:B------:R-:W-:Y:S02]  /*53c0*/  F2FP.SATFINITE.E4M3.F32.PACK_AB_MERGE_C R20, R21, R20, RZ ;  /* 0x000000141514723e */ /* 0x000fe400048070ff */
[----:B------:R-:W-:Y:S01]  /*53d0*/  F2FP.SATFINITE.E4M3.F32.PACK_AB_MERGE_C R184, R5, R4, R91 ;  /* 0x0000000405b8723e */ /* 0x000fe2000480705b */
[----:B------:R-:W2:Y:S01]  /*53e0*/  MUFU.EX2 R74, R74 ;  /* 0x0000004a004a7308 */ /* 0x000ea20000000800 */
[----:B---3--:R-:W-:-:S01]  /*53f0*/  FADD.FTZ R66, R102, R67 ;  /* 0x0000004366427221 */ /* 0x008fc20000010000 */
[----:B------:R-:W-:Y:S01]  /*5400*/  FADD.FTZ R67, R21, R90 ;  /* 0x0000005a15437221 */ /* 0x000fe20000010000 */
[----:B------:R-:W-:-:S02]  /*5410*/  F2FP.SATFINITE.E4M3.F32.PACK_AB_MERGE_C R180, R15, R14, R20 ;  /* 0x0000000e0fb4723e */ /* 0x000fc40004807014 */
[----:B------:R-:W-:-:S03]  /*5420*/  F2FP.SATFINITE.E4M3.F32.PACK_AB_MERGE_C R185, R80, R53, R94 ;  /* 0x0000003550b9723e */ /* 0x000fc6000480705e */
[----:B------:R-:W3:Y:S01]  /*5430*/  MUFU.EX2 R75, R75 ;  /* 0x0000004b004b7308 */ /* 0x000ee20000000800 */
[----:B-1----:R-:W-:-:S01]  /*5440*/  FADD.FTZ R9, R103, R66 ;  /* 0x0000004267097221 */ /* 0x002fc20000010000 */
[----:B------:R-:W-:Y:S01]  /*5450*/  F2FP.SATFINITE.E4M3.F32.PACK_AB_MERGE_C R66, R13, R12, RZ ;  /* 0x0000000c0d42723e */ /* 0x000fe200048070ff */
[----:B------:R-:W-:-:S01]  /*5460*/  FADD.FTZ R12, R72, R67 ;  /* 0x00000043480c7221 */ /* 0x000fc20000010000 */
[----:B------:R-:W-:Y:S02]  /*5470*/  F2FP.SATFINITE.E4M3.F32.PACK_AB_MERGE_C R102, R103, R102, RZ ;  /* 0x000000666766723e */ /* 0x000fe400048070ff */
[----:B------:R-:W-:Y:S01]  /*5480*/  F2FP.SATFINITE.E4M3.F32.PACK_AB_MERGE_C R186, R11, R10, R66 ;  /* 0x0000000a0bba723e */ /* 0x000fe20004807042 */
[----:B------:R-:W-:Y:S01]  /*5490*/  FADD.FTZ R13, R73, R12 ;  /* 0x0000000c490d7221 */ /* 0x000fe20000010000 */
[----:B------:R-:W1:Y:S01]  /*54a0*/  MUFU.EX2 R88, R88 ;  /* 0x0000005800587308 */ /* 0x000e620000000800 */
[----:B--2---:R-:W-:-:S01]  /*54b0*/  FADD.FTZ R8, R74, R9 ;  /* 0x000000094a087221 */ /* 0x004fc20000010000 */
[----:B------:R-:W-:-:S06]  /*54c0*/  F2FP.SATFINITE.E4M3.F32.PACK_AB_MERGE_C R187, R84, R81, R102 ;  /* 0x0000005154bb723e */ /* 0x000fcc0004807066 */
[----:B------:R-:W2:Y:S01]  /*54d0*/  MUFU.EX2 R89, R89 ;  /* 0x0000005900597308 */ /* 0x000ea20000000800 */
[----:B---3--:R-:W-:-:S01]  /*54e0*/  FADD.FTZ R9, R75, R8 ;  /* 0x000000084b097221 */ /* 0x008fc20000010000 */
[----:B------:R-:W-:Y:S01]  /*54f0*/  FADD.FTZ R8, R76, R13 ;  /* 0x0000000d4c087221 */ /* 0x000fe20000010000 */
[----:B------:R-:W-:-:S03]  /*5500*/  F2FP.SATFINITE.E4M3.F32.PACK_AB_MERGE_C R76, R77, R76, RZ ;  /* 0x0000004c4d4c723e */ /* 0x000fc600048070ff */
[----:B------:R-:W-:Y:S01]  /*5510*/  FADD.FTZ R77, R77, R8 ;  /* 0x000000084d4d7221 */ /* 0x000fe20000010000 */
[----:B------:R-:W-:Y:S01]  /*5520*/  F2FP.SATFINITE.E4M3.F32.PACK_AB_MERGE_C R182, R73, R72, R76 ;  /* 0x0000004849b6723e */ /* 0x000fe2000480704c */
[----:B------:R-:W3:Y:S01]  /*5530*/  MUFU.EX2 R78, R78 ;  /* 0x0000004e004e7308 */ /* 0x000ee20000000800 */
[----:B-1----:R-:W-:-:S01]  /*5540*/  FADD.FTZ R4, R88, R9 ;  /* 0x0000000958047221 */ /* 0x002fc20000010000 */
[----:B------:R-:W-:-:S04]  /*5550*/  FADD.FTZ R8, R56, R77 ;  /* 0x0000004d38087221 */ /* 0x000fc80000010000 */
[----:B------:R-:W-:Y:S02]  /*5560*/  FADD.FTZ R9, R57, R8 ;  /* 0x0000000839097221 */ /* 0x000fe40000010000 */
[----:B------:R-:W1:Y:S01]  /*5570*/  MUFU.EX2 R79, R79 ;  /* 0x0000004f004f7308 */ /* 0x000e620000000800 */
[----:B--2---:R-:W-:-:S01]  /*5580*/  FADD.FTZ R5, R89, R4 ;  /* 0x0000000459057221 */ /* 0x004fc20000010000 */
[----:B------:R-:W-:Y:S01]  /*5590*/  FADD.FTZ R8, R60, R9 ;  /* 0x000000093c087221 */ /* 0x000fe20000010000 */
[----:B------:R-:W-:Y:S02]  /*55a0*/  F2FP.SATFINITE.E4M3.F32.PACK_AB_MERGE_C R60, R61, R60, RZ ;  /* 0x0000003c3d3c723e */ /* 0x000fe400048070ff */
[----:B------:R-:W-:Y:S01]  /*55b0*/  F2FP.SATFINITE.E4M3.F32.PACK_AB_MERGE_C R88, R89, R88, RZ ;  /* 0x000000585958723e */ /* 0x000fe200048070ff */
[----:B------:R-:W-:-:S01]  /*55c0*/  FADD.FTZ R61, R61, R8 ;  /* 0x000000083d3d7221 */ /* 0x000fc20000010000 */
[----:B------:R-:W-:Y:S01]  /*55d0*/  F2FP.SATFINITE.E4M3.F32.PACK_AB_MERGE_C R176, R57, R56, R60 ;  /* 0x0000003839b0723e */ /* 0x000fe2000480703c */
[----:B------:R-:W2:Y:S01]  /*55e0*/  MUFU.EX2 R86, R86 ;  /* 0x0000005600567308 */ /* 0x000ea20000000800 */
[----:B---3--:R-:W-:-:S01]  /*55f0*/  FADD.FTZ R4, R78, R5 ;  /* 0x000000054e047221 */ /* 0x008fc20000010000 */
[----:B------:R-:W-:-:S06]  /*5600*/  F2FP.SATFINITE.E4M3.F32.PACK_AB_MERGE_C R181, R75, R74, R88 ;  /* 0x0000004a4bb5723e */ /* 0x000fcc0004807058 */
[----:B------:R-:W3:Y:S01]  /*5610*/  MUFU.EX2 R87, R87 ;  /* 0x0000005700577308 */ /* 0x000ee20000000800 */
[----:B-1----:R-:W-:-:S07]  /*5620*/  FADD.FTZ R5, R79, R4 ;  /* 0x000000044f057221 */ /* 0x002fce0000010000 */
[----:B------:R-:W1:Y:S01]  /*5630*/  MUFU.EX2 R58, R58 ;  /* 0x0000003a003a7308 */ /* 0x000e620000000800 */
[----:B--2---:R-:W-:-:S07]  /*5640*/  FADD.FTZ R4, R86, R5 ;  /* 0x0000000556047221 */ /* 0x004fce0000010000 */
[----:B------:R-:W2:Y:S01]  /*5650*/  MUFU.EX2 R59, R59 ;  /* 0x0000003b003b7308 */ /* 0x000ea20000000800 */
[----:B---3--:R-:W-:-:S01]  /*5660*/  FADD.FTZ R5, R87, R4 ;  /* 0x0000000457057221 */ /* 0x008fc20000010000 */
[----:B------:R-:W-:-:S04]  /*5670*/  F2FP.SATFINITE.E4M3.F32.PACK_AB_MERGE_C R86, R87, R86, RZ ;  /* 0x000000565756723e */ /* 0x000fc800048070ff */
[----:B------:R-:W-:Y:S02]  /*5680*/  F2FP.SATFINITE.E4M3.F32.PACK_AB_MERGE_C R183, R79, R78, R86 ;  /* 0x0000004e4fb7723e */ /* 0x000fe40004807056 */
        /* <DEDUP_REMOVED lines=15> */
[----:B-1----:R-:W-:Y:S01]  /*5780*/  F2FP.SATFINITE.E4M3.F32.PACK_AB_MERGE_C R10, R3, R68, RZ ;  /* 0x00000044030a723e */ /* 0x002fe200048070ff */
[----:B------:R-:W-:-:S03]  /*5790*/  FADD.FTZ R68, R68, R9 ;  /* 0x0000000944447221 */ /* 0x000fc60000010000 */
[----:B------:R-:W-:Y:S01]  /*57a0*/  F2FP.SATFINITE.E4M3.F32.PACK_AB_MERGE_C R178, R65, R64, R10 ;  /* 0x0000004041b2723e */ /* 0x000fe2000480700a */
[----:B------:R-:W-:-:S02]  /*57b0*/  FADD.FTZ R68, R3, R68 ;  /* 0x0000004403447221 */ /* 0x000fc40000010000 */
[----:B------:R-:W1:Y:S01]  /*57c0*/  MUFU.EX2 R70, R70 ;  /* 0x0000004600467308 */ /* 0x000e620000000800 */
[----:B--2---:R-:W-:-:S07]  /*57d0*/  FADD.FTZ R4, R62, R5 ;  /* 0x000000053e047221 */ /* 0x004fce0000010000 */
[----:B------:R-:W2:Y:S01]  /*57e0*/  MUFU.EX2 R44, R44 ;  /* 0x0000002c002c7308 */ /* 0x000ea20000000800 */
[----:B---3--:R-:W-:-:S07]  /*57f0*/  FADD.FTZ R3, R63, R4 ;  /* 0x000000043f037221 */ /* 0x008fce0000010000 */
[----:B------:R-:W3:Y:S01]  /*5800*/  MUFU.EX2 R71, R71 ;  /* 0x0000004700477308 */ /* 0x000ee20000000800 */
[----:B-1----:R-:W-:-:S07]  /*5810*/  FADD.FTZ R4, R70, R3 ;  /* 0x0000000346047221 */ /* 0x002fce0000010000 */
[----:B------:R-:W1:Y:S01]  /*5820*/  MUFU.EX2 R42, R42 ;  /* 0x0000002a002a7308 */ /* 0x000e620000000800 */
[----:B--2---:R-:W-:-:S04]  /*5830*/  F2FP.SATFINITE.E4M3.F32.PACK_AB_MERGE_C R8, R44, R41, RZ ;  /* 0x000000292c08723e */ /* 0x004fc800048070ff */
[----:B------:R-:W-:Y:S01]  /*5840*/  F2FP.SATFINITE.E4M3.F32.PACK_AB_MERGE_C R172, R38, R69, R8 ;  /* 0x0000004526ac723e */ /* 0x000fe20004807008 */
[----:B------:R-:W-:-:S02]  /*5850*/  FADD.FTZ R69, R69, R68 ;  /* 0x0000004445457221 */ /* 0x000fc40000010000 */
        /* <DEDUP_REMOVED lines=8> */
[----:B------:R-:W-:-:S06]  /*58e0*/  FADD.FTZ R44, R44, R41 ;  /* 0x000000292c2c7221 */ /* 0x000fcc0000010000 */
[----:B------:R-:W-:Y:S01]  /*58f0*/  MUFU.EX2 R49, R49 ;  /* 0x0000003100317308 */ /* 0x000fe20000000800 */
[----:B--2---:R-:W-:-:S07]  /*5900*/  FADD.FTZ R3, R43, R4 ;  /* 0x000000042b037221 */ /* 0x004fce0000010000 */
[----:B------:R-:W1:Y:S01]  /*5910*/  MUFU.EX2 R52, R52 ;  /* 0x0000003400347308 */ /* 0x000e620000000800 */
[----:B---3--:R-:W-:-:S07]  /*5920*/  FADD.FTZ R4, R46, R3 ;  /* 0x000000032e047221 */ /* 0x008fce0000010000 */
[----:B------:R-:W2:Y:S08]  /*5930*/  MUFU.EX2 R47, R47 ;  /* 0x0000002f002f7308 */ /* 0x000eb00000000800 */
[----:B------:R-:W-:Y:S01]  /*5940*/  MUFU.EX2 R45, R45 ;  /* 0x0000002d002d7308 */ /* 0x000fe20000000800 */
[----:B-1----:R-:W-:-:S07]  /*5950*/  F2FP.SATFINITE.E4M3.F32.PACK_AB_MERGE_C R5, R52, R49, RZ ;  /* 0x000000313405723e */ /* 0x002fce00048070ff */
[----:B------:R-:W1:Y:S01]  /*5960*/  MUFU.EX2 R48, R48 ;  /* 0x0000003000307308 */ /* 0x000e620000000800 */
[----:B--2---:R-:W-:-:S01]  /*5970*/  FADD.FTZ R3, R47, R4 ;  /* 0x000000042f037221 */ /* 0x004fc20000010000 */
[----:B------:R-:W-:-:S04]  /*5980*/  F2FP.SATFINITE.E4M3.F32.PACK_AB_MERGE_C R46, R47, R46, RZ ;  /* 0x0000002e2f2e723e */ /* 0x000fc800048070ff */
[----:B------:R-:W-:Y:S02]  /*5990*/  F2FP.SATFINITE.E4M3.F32.PACK_AB_MERGE_C R173, R43, R42, R46 ;  /* 0x0000002a2bad723e */ /* 0x000fe4000480702e */
[----:B------:R-:W2:Y:S08]  /*59a0*/  MUFU.EX2 R50, R50 ;  /* 0x0000003200327308 */ /* 0x000eb00000000800 */
[----:B------:R-:W3:Y:S01]  /*59b0*/  MUFU.EX2 R51, R51 ;  /* 0x0000003300337308 */ /* 0x000ee20000000800 */
[----:B-1----:R-:W-:Y:S01]  /*59c0*/  F2FP.SATFINITE.E4M3.F32.PACK_AB_MERGE_C R174, R48, R45, R5 ;  /* 0x0000002d30ae723e */ /* 0x002fe20004807005 */
[----:B------:R-:W-:-:S04]  /*59d0*/  FADD.FTZ R45, R45, R44 ;  /* 0x0000002c2d2d7221 */ /* 0x000fc80000010000 */
[----:B------:R-:W-:Y:S02]  /*59e0*/  FADD.FTZ R48, R48, R45 ;  /* 0x0000002d30307221 */ /* 0x000fe40000010000 */
[----:B------:R-:W1:Y:S01]  /*59f0*/  MUFU.EX2 R54, R54 ;  /* 0x0000003600367308 */ /* 0x000e620000000800 */
[----:B--2---:R-:W-:-:S01]  /*5a00*/  FADD.FTZ R4, R50, R3 ;  /* 0x0000000332047221 */ /* 0x004fc20000010000 */
[----:B------:R-:W-:-:S04]  /*5a10*/  FADD.FTZ R49, R49, R48 ;  /* 0x0000003031317221 */ /* 0x000fc80000010000 */
[----:B------:R-:W-:Y:S02]  /*5a20*/  FADD.FTZ R49, R52, R49 ;  /* 0x0000003134317221 */ /* 0x000fe40000010000 */
[----:B------:R-:W-:Y:S01]  /*5a30*/  MUFU.EX2 R28, R28 ;  /* 0x0000001c001c7308 */ /* 0x000fe20000000800 */
[----:B---3--:R-:W-:-:S07]  /*5a40*/  FADD.FTZ R3, R51, R4 ;  /* 0x0000000433037221 */ /* 0x008fce0000010000 */
[----:B------:R-:W2:Y:S01]  /*5a50*/  MUFU.EX2 R29, R29 ;  /* 0x0000001d001d7308 */ /* 0x000ea20000000800 */
[----:B-1----:R-:W-:-:S07]  /*5a60*/  FADD.FTZ R4, R54, R3 ;  /* 0x0000000336047221 */ /* 0x002fce0000010000 */
[----:B------:R-:W1:Y:S08]  /*5a70*/  MUFU.EX2 R55, R55 ;  /* 0x0000003700377308 */ /* 0x000e700000000800 */
[----:B------:R-:W-:Y:S01]  /*5a80*/  MUFU.EX2 R24, R24 ;  /* 0x0000001800187308 */ /* 0x000fe20000000800 */
[----:B--2---:R-:W-:-:S07]  /*5a90*/  F2FP.SATFINITE.E4M3.F32.PACK_AB_MERGE_C R5, R29, R28, RZ ;  /* 0x0000001c1d05723e */ /* 0x004fce00048070ff */
[----:B------:R-:W2:Y:S01]  /*5aa0*/  MUFU.EX2 R25, R25 ;  /* 0x0000001900197308 */ /* 0x000ea20000000800 */
[C---:B-1----:R-:W-:Y:S01]  /*5ab0*/  F2FP.SATFINITE.E4M3.F32.PACK_AB_MERGE_C R54, R55.reuse, R54, RZ ;  /* 0x000000363736723e */ /* 0x042fe200048070ff */
[----:B------:R-:W-:-:S03]  /*5ac0*/  FADD.FTZ R55, R55, R4 ;  /* 0x0000000437377221 */ /* 0x000fc60000010000 */
[----:B------:R-:W-:-:S03]  /*5ad0*/  F2FP.SATFINITE.E4M3.F32.PACK_AB_MERGE_C R175, R51, R50, R54 ;  /* 0x0000003233af723e */ /* 0x000fc60004807036 */
[----:B------:R-:W1:Y:S08]  /*5ae0*/  MUFU.EX2 R26, R26 ;  /* 0x0000001a001a7308 */ /* 0x000e700000000800 */
[----:B------:R-:W3:Y:S01]  /*5af0*/  MUFU.EX2 R27, R27 ;  /* 0x0000001b001b7308 */ /* 0x000ee20000000800 */
[----:B--2---:R-:W-:Y:S01]  /*5b00*/  F2FP.SATFINITE.E4M3.F32.PACK_AB_MERGE_C R168, R25, R24, R5 ;  /* 0x0000001819a8723e */ /* 0x004fe20004807005 */
[----:B------:R-:W-:-:S04]  /*5b10*/  FADD.FTZ R24, R24, R49 ;  /* 0x0000003118187221 */ /* 0x000fc80000010000 */
[----:B------:R-:W-:Y:S02]  /*5b20*/  FADD.FTZ R25, R25, R24 ;  /* 0x0000001819197221 */ /* 0x000fe40000010000 */
[----:B------:R-:W2:Y:S01]  /*5b30*/  MUFU.EX2 R30, R30 ;  /* 0x0000001e001e7308 */ /* 0x000ea20000000800 */
[----:B-1----:R-:W-:-:S01]  /*5b40*/  FADD.FTZ R4, R26, R55 ;  /* 0x000000371a047221 */ /* 0x002fc20000010000 */
[----:B------:R-:W-:-:S04]  /*5b50*/  FADD.FTZ R28, R28, R25 ;  /* 0x000000191c1c7221 */ /* 0x000fc80000010000 */
[----:B------:R-:W-:Y:S02]  /*5b60*/  FADD.FTZ R29, R29, R28 ;  /* 0x0000001c1d1d7221 */ /* 0x000fe40000010000 */
[----:B------:R-:W-:Y:S01]  /*5b70*/  MUFU.EX2 R36, R36 ;  /* 0x0000002400247308 */ /* 0x000fe20000000800 */
[----:B---3--:R-:W-:-:S07]  /*5b80*/  FADD.FTZ R3, R27, R4 ;  /* 0x000000041b037221 */ /* 0x008fce0000010000 */
[----:B------:R-:W1:Y:S01]  /*5b90*/  MUFU.EX2 R37, R37 ;  /* 0x0000002500257308 */ /* 0x000e620000000800 */
[----:B--2---:R-:W-:-:S07]  /*5ba0*/  FADD.FTZ R4, R30, R3 ;  /* 0x000000031e047221 */ /* 0x004fce0000010000 */
[----:B------:R-:W2:Y:S08]  /*5bb0*/  MUFU.EX2 R31, R31 ;  /* 0x0000001f001f7308 */ /* 0x000eb00000000800 */
[----:B------:R-:W-:Y:S01]  /*5bc0*/  MUFU.EX2 R32, R32 ;  /* 0x0000002000207308 */ /* 0x000fe20000000800 */
[----:B-1----:R-:W-:-:S07]  /*5bd0*/  F2FP.SATFINITE.E4M3.F32.PACK_AB_MERGE_C R3, R37, R36, RZ ;  /* 0x000000242503723e */ /* 0x002fce00048070ff */
[----:B------:R-:W1:Y:S01]  /*5be0*/  MUFU.EX2 R33, R33 ;  /* 0x0000002100217308 */ /* 0x000e620000000800 */
[C---:B--2---:R-:W-:Y:S01]  /*5bf0*/  F2FP.SATFINITE.E4M3.F32.PACK_AB_MERGE_C R30, R31.reuse, R30, RZ ;  /* 0x0000001e1f1e723e */ /* 0x044fe200048070ff */
[----:B------:R-:W-:-:S03]  /*5c00*/  FADD.FTZ R31, R31, R4 ;  /* 0x000000041f1f7221 */ /* 0x000fc60000010000 */
[----:B------:R-:W-:-:S03]  /*5c10*/  F2FP.SATFINITE.E4M3.F32.PACK_AB_MERGE_C R169, R27, R26, R30 ;  /* 0x0000001a1ba9723e */ /* 0x000fc6000480701e */
[----:B------:R-:W2:Y:S08]  /*5c20*/  MUFU.EX2 R34, R34 ;  /* 0x0000002200227308 */ /* 0x000eb00000000800 */
[----:B------:R-:W3:Y:S01]  /*5c30*/  MUFU.EX2 R35, R35 ;  /* 0x0000002300237308 */ /* 0x000ee20000000800 */
[----:B-1----:R-:W-:Y:S01]  /*5c40*/  F2FP.SATFINITE.E4M3.F32.PACK_AB_MERGE_C R170, R33, R32, R3 ;  /* 0x0000002021aa723e */ /* 0x002fe20004807003 */
[----:B------:R-:W-:-:S04]  /*5c50*/  FADD.FTZ R32, R32, R29 ;  /* 0x0000001d20207221 */ /* 0x000fc80000010000 */
[----:B------:R-:W-:Y:S02]  /*5c60*/  FADD.FTZ R33, R33, R32 ;  /* 0x0000002021217221 */ /* 0x000fe40000010000 */
[----:B------:R-:W1:Y:S01]  /*5c70*/  MUFU.EX2 R40, R40 ;  /* 0x0000002800287308 */ /* 0x000e620000000800 */
[----:B--2---:R-:W-:-:S01]  /*5c80*/  FADD.FTZ R4, R34, R31 ;  /* 0x0000001f22047221 */ /* 0x004fc20000010000 */
[----:B------:R-:W-:-:S06]  /*5c90*/  FADD.FTZ R36, R36, R33 ;  /* 0x0000002124247221 */ /* 0x000fcc0000010000 */
[----:B------:R-:W2:Y:S01]  /*5ca0*/  MUFU.EX2 R39, R39 ;  /* 0x0000002700277308 */ /* 0x000ea20000000800 */
[----:B---3--:R-:W-:-:S04]  /*5cb0*/  FADD.FTZ R3, R35, R4 ;  /* 0x0000000423037221 */ /* 0x008fc80000010000 */
[----:B-1----:R-:W-:Y:S01]  /*5cc0*/  FADD.FTZ R4, R40, R3 ;  /* 0x0000000328047221 */ /* 0x002fe20000010000 */
[----:B------:R-:W-:Y:S01]  /*5cd0*/  VIADD R3, R104, 0xfffffffe ;  /* 0xfffffffe68037836 */ /* 0x000fe20000000000 */
[C---:B--2---:R-:W-:Y:S02]  /*5ce0*/  F2FP.SATFINITE.E4M3.F32.PACK_AB_MERGE_C R5, R39.reuse, R40, RZ ;  /* 0x000000282705723e */ /* 0x044fe400048070ff */
[----:B------:R-:W-:-:S02]  /*5cf0*/  FADD.FTZ R4, R39, R4 ;  /* 0x0000000427047221 */ /* 0x000fc40000010000 */
[----:B------:R-:W-:Y:S01]  /*5d00*/  F2FP.SATFINITE.E4M3.F32.PACK_AB_MERGE_C R171, R35, R34, R5 ;  /* 0x0000002223ab723e */ /* 0x000fe20004807005 */
[----:B------:R-:W-:-:S01]  /*5d10*/  FADD.FTZ R5, R37, R36 ;  /* 0x0000002425057221 */ /* 0x000fc20000010000 */
[----:B------:R-:W-:Y:S06]  /*5d20*/  @P1 BRA `(.L_x_895) ;  /* 0x0000000000481947 */ /* 0x000fec0003800000 */
[C---:B------:R-:W-:Y:S01]  /*5d30*/  ISETP.GT.AND P1, PT, R105.reuse, RZ, PT ;  /* 0x000000ff6900720c */ /* 0x040fe20003f24270 */
[----:B------:R-:W-:-:S05]  /*5d40*/  VIADD R8, R105, 0xffffffff ;  /* 0xffffffff69087836 */ /* 0x000fca0000000000 */
[----:B------:R-:W-:-:S07]  /*5d50*/  R2UR UR5, R8 ;  /* 0x00000000080572ca */ /* 0x000fce00000e0000 */
[----:B------:R-:W-:Y:S08]  /*5d60*/  @P1 BRA `(.L_x_896) ;  /* 0x00000000001c1947 */ /* 0x000ff00003800000 */
[----:B------:R-:W-:Y:S02]  /*5d70*/  UISETP.NE.AND UP1, UPT, UR7, 0x1, UPT ;  /* 0x000000010700788c */ /* 0x000fe4000bf25270 */
[----:B------:R-:W-:-:S09]  /*5d80*/  UIADD3 UR5, -UR10, URZ, URZ ;  /* 0x0000003f0a057290 */ /* 0x000fd2000fffe13f */
[----:B------:R-:W-:Y:S02]  /*5d90*/  @UP1 ULDC.64 UR10, c[0x0][0x9e8] ;  /* 0x00027a00000a1ab9 */ /* 0x000fe40000000a00 */
[----:B------:R-:W-:-:S04]  /*5da0*/  UIMAD.WIDE.U32 UR14, UR5, UR10, URZ ;  /* 0x0000000a050e72a5 */ /* 0x000fc8000f8e003f */
[----:B------:R-:W-:-:S04]  /*5db0*/  @UP1 USHF.R.U32.HI UR5, URZ, UR11, UR15 ;  /* 0x0000000b3f051299 */ /* 0x000fc8000801160f */
[----:B------:R-:W-:Y:S01]  /*5dc0*/  ULOP3.LUT UR5, URZ, UR5, URZ, 0x33, !UPT ;  /* 0x000000053f057292 */ /* 0x000fe2000f8e333f */
[----:B------:R-:W-:Y:S11]  /*5dd0*/  BRA `(.L_x_897) ;  /* 0x0000000000107947 */ /* 0x000ff60003800000 */
.L_x_896:
[----:B------:R-:W-:-:S11]  /*5de0*/  UISETP.NE.AND UP1, UPT, UR7, 0x1, UPT ;  /* 0x000000010700788c */ /* 0x000fd6000bf25270 */
[----:B------:R-:W-:Y:S02]  /*5df0*/  @UP1 ULDC.64 UR10, c[0x0][0x9e8] ;  /* 0x00027a00000a1ab9 */ /* 0x000fe40000000a00 */
[----:B------:R-:W-:-:S04]  /*5e00*/  UIMAD.WIDE.U32 UR14, UR5, UR10, URZ ;  /* 0x0000000a050e72a5 */ /* 0x000fc8000f8e003f */
[----:B------:R-:W-:-:S12]  /*5e10*/  @UP1 USHF.R.U32.HI UR5, URZ, UR11, UR15 ;  /* 0x0000000b3f051299 */ /* 0x000fd8000801160f */
.L_x_897:
[----:B------:R-:W-:-:S04]  /*5e20*/  UIMAD UR5, UR5, UR7, UR7 ;  /* 0x00000007050572a4 */ /* 0x000fc8000f8e0207 */
[----:B------:R-:W-:-:S04]  /*5e30*/  UISETP.LT.AND UP1, UPT, UR6, UR5, UPT ;  /* 0x000000050600728c */ /* 0x000fc8000bf21270 */
[----:B------:R-:W-:-:S12]  /*5e40*/  USEL UR6, UR6, UR5, UP1 ;  /* 0x0000000506067287 */ /* 0x000fd80008800000 */
.L_x_895:
[----:B------:R-:W-:Y:S01]  /*5e50*/  UIMAD.WIDE UR6, UR6, 0x66666667, URZ ;  /* 0x66666667060678a5 */ /* 0x000fe2000f8e023f */
[----:B------:R-:W-:Y:S02]  /*5e60*/  CS2R R86, SRZ ;  /* 0x0000000000567805 */ /* 0x000fe4000001ff00 */
[----:B------:R-:W-:Y:S02]  /*5e70*/  CS2R R84, SRZ ;  /* 0x0000000000547805 */ /* 0x000fe4000001ff00 */
[----:B------:R-:W-:Y:S01]  /*5e80*/  CS2R R82, SRZ ;  /* 0x0000000000527805 */ /* 0x000fe2000001ff00 */
[----:B------:R-:W-:Y:S01]  /*5e90*/  USHF.R.U32.HI UR5, URZ, 0x1f, UR7 ;  /* 0x0000001f3f057899 */ /* 0x000fe20008011607 */
[----:B------:R-:W-:Y:S02]  /*5ea0*/  CS2R R80, SRZ ;  /* 0x0000000000507805 */ /* 0x000fe4000001ff00 */
[----:B------:R-:W-:Y:S02]  /*5eb0*/  CS2R R78, SRZ ;  /* 0x00000000004e7805 */ /* 0x000fe4000001ff00 */
[----:B------:R-:W-:Y:S01]  /*5ec0*/  CS2R R76, SRZ ;  /* 0x00000000004c7805 */ /* 0x000fe2000001ff00 */
[----:B------:R-:W-:Y:S01]  /*5ed0*/  ULEA.HI.SX32 UR5, UR7, UR5, 0x1a ;  /* 0x0000000507057291 */ /* 0x000fe2000f8fd23f */
[----:B------:R-:W-:-:S02]  /*5ee0*/  CS2R R74, SRZ ;  /* 0x00000000004a7805 */ /* 0x000fc4000001ff00 */
[----:B------:R-:W-:Y:S02]  /*5ef0*/  CS2R R72, SRZ ;  /* 0x0000000000487805 */ /* 0x000fe4000001ff00 */
[----:B------:R-:W-:Y:S01]  /*5f00*/  CS2R R70, SRZ ;  /* 0x0000000000467805 */ /* 0x000fe2000001ff00 */
[----:B------:R-:W-:Y:S01]  /*5f10*/  UISETP.LT.AND UP1, UPT, UR47, UR5, UPT ;  /* 0x000000052f00728c */ /* 0x000fe2000bf21270 */
[----:B------:R-:W-:Y:S02]  /*5f20*/  CS2R R68, SRZ ;  /* 0x0000000000447805 */ /* 0x000fe4000001ff00 */
[----:B------:R-:W-:Y:S02]  /*5f30*/  CS2R R66, SRZ ;  /* 0x0000000000427805 */ /* 0x000fe4000001ff00 */
[----:B------:R-:W-:Y:S01]  /*5f40*/  CS2R R64, SRZ ;  /* 0x0000000000407805 */ /* 0x000fe2000001ff00 */
[----:B------:R-:W-:Y:S01]  /*5f50*/  USEL UR40, UR47, UR5, !UP1 ;  /* 0x000000052f287287 */ /* 0x000fe2000c800000 */
[----:B------:R-:W-:-:S02]  /*5f60*/  CS2R R62, SRZ ;  /* 0x00000000003e7805 */ /* 0x000fc4000001ff00 */
[----:B------:R-:W-:Y:S02]  /*5f70*/  CS2R R60, SRZ ;  /* 0x00000000003c7805 */ /* 0x000fe4000001ff00 */
[----:B------:R-:W-:Y:S02]  /*5f80*/  CS2R R58, SRZ ;  /* 0x00000000003a7805 */ /* 0x000fe4000001ff00 */
[----:B------:R-:W-:Y:S02]  /*5f90*/  CS2R R56, SRZ ;  /* 0x0000000000387805 */ /* 0x000fe4000001ff00 */
[----:B------:R-:W-:Y:S02]  /*5fa0*/  CS2R R54, SRZ ;  /* 0x0000000000367805 */ /* 0x000fe4000001ff00 */
        /* <DEDUP_REMOVED lines=16> */
[----:B------:R-:W-:Y:S06]  /*60b0*/  @!P1 BRA `(.L_x_898) ;  /* 0x0000004400c09947 */ /* 0x000fec0003800000 */
[----:B------:R-:W-:Y:S01]  /*60c0*/  IMAD.IADD R8, R192, 0x1, R7 ;  /* 0x00000001c0087824 */ /* 0x000fe200078e0207 */
[----:B------:R-:W-:Y:S01]  /*60d0*/  ULDC UR41, c[0x0][0x9e4] ;  /* 0x0002790000297ab9 */ /* 0x000fe20000000800 */
[----:B------:R-:W-:Y:S01]  /*60e0*/  IMAD.MOV.U32 R87, RZ, RZ, RZ ;  /* 0x000000ffff577224 */ /* 0x000fe200078e00ff */
[----:B------:R-:W-:Y:S01]  /*60f0*/  ULDC UR53, c[0x0][0x9dc] ;  /* 0x0002770000357ab9 */ /* 0x000fe20000000800 */
[----:B------:R-:W-:Y:S01]  /*6100*/  ULDC UR57, c[0x0][0x2e0] ;  /* 0x0000b80000397ab9 */ /* 0x000fe20000000800 */
[----:B------:R-:W-:-:S05]  /*6110*/  ULDC UR56, c[0x0][0x9e0] ;  /* 0x0002780000387ab9 */ /* 0x000fca0000000800 */
.L_x_916:
[----:B------:R-:W-:Y:S01]  /*6120*/  UIADD3 UR5, UR38, 0x1, URZ ;  /* 0x0000000126057890 */ /* 0x000fe2000fffe03f */
[----:B------:R-:W-:-:S03]  /*6130*/  ISETP.NE.AND P2, PT, RZ, UR45, PT ;  /* 0x0000002dff007c0c */ /* 0x000fc6000bf45270 */
[----:B------:R-:W-:-:S04]  /*6140*/  UISETP.NE.AND UP1, UPT, UR5, 0x2, UPT ;  /* 0x000000020500788c */ /* 0x000fc8000bf25270 */
[----:B------:R-:W-:Y:S02]  /*6150*/  USEL UR7, URZ, 0x1, UP1 ;  /* 0x000000013f077887 */ /* 0x000fe40008800000 */
[----:B------:R-:W-:Y:S02]  /*6160*/  USEL UR5, UR5, URZ, UP1 ;  /* 0x0000003f05057287 */ /* 0x000fe40008800000 */
[----:B------:R-:W-:Y:S02]  /*6170*/  ULOP3.LUT UR7, UR39, UR7, URZ, 0x3c, !UPT ;  /* 0x0000000727077292 */ /* 0x000fe4000f8e3c3f */
[----:B------:R-:W-:Y:S10]  /*6180*/  @P2 BRA `(.L_x_899) ;  /* 0x00000000002c2947 */ /* 0x000ff40003800000 */
[----:B------:R-:W-:Y:S05]  /*6190*/  @!P0 BRA `(.L_x_900) ;  /* 0x0000000000048947 */ /* 0x000fea0003800000 */
[----:B------:R-:W-:Y:S01]  /*61a0*/  BPT.TRAP 0x1 ;  /* 0x000000040000795c */ /* 0x000fe20000300000 */
.L_x_900:
[----:B------:R-:W-:Y:S01]  /*61b0*/  ULEA UR6, UR5, UR37, 0x3 ;  /* 0x0000002505067291 */ /* 0x000fe2000f8e183f */
[----:B------:R-:W-:-:S05]  /*61c0*/  IMAD.U32 R9, RZ, RZ, UR7 ;  /* 0x00000007ff097e24 */ /* 0x000fca000f8e00ff */
[----:B------:R-:W-:-:S04]  /*61d0*/  SHF.L.U32 R9, R9, 0x1f, RZ ;  /* 0x0000001f09097819 */ /* 0x000fc800000006ff */
[----:B------:R1:W2:Y:S01]  /*61e0*/  SYNCS.PHASECHK.TRANS64.TRYWAIT P1, [UR6+0x29830], R9 ;  /* 0x02983009ff0075a7 */ /* 0x0002a20008020146 */
[----:B------:R-:W-:Y:S05]  /*61f0*/  @!P0 BRA `(.L_x_901) ;  /* 0x0000000000048947 */ /* 0x000fea0003800000 */
[----:B------:R-:W-:Y:S01]  /*6200*/  BPT.TRAP 0x1 ;  /* 0x000000040000795c */ /* 0x000fe20000300000 */
.L_x_901:
[----:B--2---:R-:W-:Y:S05]  /*6210*/  @P1 BRA `(.L_x_899) ;  /* 0x0000000000081947 */ /* 0x004fea0003800000 */
[----:B------:R-:W2:Y:S02]  /*6220*/  SYNCS.PHASECHK.TRANS64.TRYWAIT P1, [UR6+0x29830], R9 ;  /* 0x02983009ff0075a7 */ /* 0x000ea40008020146 */
[----:B--2---:R-:W-:Y:S05]  /*6230*/  @!P1 BRA `(.L_x_902) ;  /* 0x0000011800dc9947 */ /* 0x004fea0003800000 */
.L_x_899:
[----:B--2---:R-:W2:Y:S01]  /*6240*/  S2R R10, SR_TID.X ;  /* 0x00000000000a7919 */ /* 0x004ea20000002100 */
[----:B------:R-:W-:Y:S01]  /*6250*/  UIMAD UR6, UR5, 0x780, UR4 ;  /* 0x00000780050678a4 */ /* 0x000fe2000f8e0204 */
[----:B------:R-:W-:Y:S01]  /*6260*/  UMOV UR31, 0x80000020 ;  /* 0x80000020001f7882 */ /* 0x000fe20000000000 */
[----:B------:R-:W-:Y:S02]  /*6270*/  UMOV UR32, UR28 ;  /* 0x0000001c00207c82 */ /* 0x000fe40008000000 */
[----:B------:R-:W-:Y:S01]  /*6280*/  UIADD3 UR34, UR6, 0x80, URZ ;  /* 0x0000008006227890 */ /* 0x000fe2000fffe03f */
[----:B------:R-:W-:Y:S02]  /*6290*/  UMOV UR33, UR29 ;  /* 0x0000001d00217c82 */ /* 0x000fe40008000000 */
[----:B------:R-:W-:Y:S01]  /*62a0*/  UMOV UR30, UR6 ;  /* 0x00000006001e7c82 */ /* 0x000fe20008000000 */
[----:B------:R-:W-:Y:S01]  /*62b0*/  UMOV UR35, 0x80000020 ;  /* 0x8000002000237882 */ /* 0x000fe20000000000 */
[----:B------:R-:W-:Y:S01]  /*62c0*/  UIADD3 UR50, UR6, 0x100, URZ ;  /* 0x0000010006327890 */ /* 0x000fe2000fffe03f */
[----:B------:R-:W-:Y:S01]  /*62d0*/  UMOV UR48, UR28 ;  /* 0x0000001c00307c82 */ /* 0x000fe20008000000 */
[----:B------:R-:W-:Y:S01]  /*62e0*/  UMOV UR49, UR29 ;  /* 0x0000001d00317c82 */ /* 0x000fe20008000000 */
[----:B------:R-:W-:Y:S01]  /*62f0*/  UMOV UR51, 0x80000020 ;  /* 0x8000002000337882 */ /* 0x000fe20000000000 */
[----:B------:R-:W-:Y:S01]  /*6300*/  UIADD3 UR10, UR6, 0x200, URZ ;  /* 0x00000200060a7890 */ /* 0x000fe2000fffe03f */
        /* <DEDUP_REMOVED lines=9> */
[----:B--2---:R-:W-:-:S05]  /*63a0*/  SHF.R.U32.HI R10, RZ, 0x7, R10 ;  /* 0x00000007ff0a7819 */ /* 0x004fca000001160a */
[----:B-1----:R-:W-:-:S05]  /*63b0*/  VIADD R9, R10, 0x8 ;  /* 0x000000080a097836 */ /* 0x002fca0000000000 */
[----:B------:R1:W-:Y:S06]  /*63c0*/  BAR.SYNC.DEFER_BLOCKING R9, 0x100 ;  /* 0x000400090000751d */ /* 0x0003ec0000010000 */
[----:B------:R-:W-:-:S06]  /*63d0*/  WARPGROUP.ARRIVE ;  /* 0x00000000000079c5 */ /* 0x000fcc0000000000 */
[----:B------:R-:W-:Y:S01]  /*63e0*/  QGMMA.64x32x32.F32.E4M3.E4M3 R152, gdesc[UR28], RZ, !UPT, gsb0 ;  /* 0x006000001c9879f3 */ /* 0x000fe2000c0008ff */
[----:B------:R-:W-:Y:S01]  /*63f0*/  UIADD3 UR30, UR6, 0x180, URZ ;  /* 0x00000180061e7890 */ /* 0x000fe2000fffe03f */
        /* <DEDUP_REMOVED lines=160> */
.L_x_904:
[----:B------:R-:W-:Y:S01]  /*6e00*/  ULEA UR6, UR38, UR37, 0x3 ;  /* 0x0000002526067291 */ /* 0x000fe2000f8e183f */
[----:B------:R-:W-:-:S05]  /*6e10*/  IMAD.U32 R9, RZ, RZ, UR39 ;  /* 0x00000027ff097e24 */ /* 0x000fca000f8e00ff */
[----:B------:R-:W-:-:S04]  /*6e20*/  SHF.L.U32 R9, R9, 0x1f, RZ ;  /* 0x0000001f09097819 */ /* 0x000fc800000006ff */
[----:B------:R1:W2:Y:S01]  /*6e30*/  SYNCS.PHASECHK.TRANS64.TRYWAIT P1, [UR6+0x29850], R9 ;  /* 0x02985009ff0075a7 */ /* 0x0002a20008020146 */
[----:B------:R-:W-:Y:S05]  /*6e40*/  @!P0 BRA `(.L_x_905) ;  /* 0x0000000000048947 */ /* 0x000fea0003800000 */
[----:B------:R-:W-:Y:S01]  /*6e50*/  BPT.TRAP 0x1 ;  /* 0x000000040000795c */ /* 0x000fe20000300000 */
.L_x_905:
[----:B--2---:R-:W-:Y:S05]  /*6e60*/  @P1 BRA `(.L_x_903) ;  /* 0x0000000000081947 */ /* 0x004fea0003800000 */
[----:B------:R-:W2:Y:S02]  /*6e70*/  SYNCS.PHASECHK.TRANS64.TRYWAIT P1, [UR6+0x29850], R9 ;  /* 0x02985009ff0075a7 */ /* 0x000ea40008020146 */
[----:B--2---:R-:W-:Y:S05]  /*6e80*/  @!P1 BRA `(.L_x_906) ;  /* 0x0000010c00e09947 */ /* 0x004fea0003800000 */
.L_x_903:
[----:B------:R-:W-:Y:S01]  /*6e90*/  UIADD3 UR6, UR37, 0x400, URZ ;  /* 0x0000040025067890 */ /* 0x000fe2000fffe03f */
[----:B------:R-:W-:Y:S01]  /*6ea0*/  WARPGROUP.ARRIVE ;  /* 0x00000000000079c5 */ /* 0x000fe20000000000 */
[----:B------:R-:W-:-:S05]  /*6eb0*/  UMOV UR11, 0xc0000010 ;  /* 0xc0000010000b7882 */ /* 0x000fca0000000000 */
[----:B--2---:R-:W2:Y:S01]  /*6ec0*/  S2R R10, SR_TID.X ;  /* 0x00000000000a7919 */ /* 0x004ea20000002100 */
[----:B------:R-:W-:Y:S01]  /*6ed0*/  USHF.R.U32.HI UR6, URZ, 0x4, UR6 ;  /* 0x000000043f067899 */ /* 0x000fe20008011606 */
[----:B------:R-:W3:Y:S01]  /*6ee0*/  LDC R11, c[0x0][0x288] ;  /* 0x0000a200ff0b7b82 */ /* 0x000ee20000000800 */
[----:B-1----:R-:W-:Y:S02]  /*6ef0*/  IMAD.U32 R9, RZ, RZ, UR5 ;  /* 0x00000005ff097e24 */ /* 0x002fe4000f8e00ff */
[----:B------:R-:W-:Y:S01]  /*6f00*/  ULOP3.LUT UR6, UR6, 0x3fff, URZ, 0xc0, !UPT ;  /* 0x00003fff06067892 */ /* 0x000fe2000f8ec03f */
[----:B------:R-:W-:-:S03]  /*6f10*/  IMAD R14, R3, -0xa0, RZ ;  /* 0xffffff60030e7824 */ /* 0x000fc600078e02ff */
[----:B------:R-:W-:-:S04]  /*6f20*/  ULOP3.LUT UR6, UR6, 0x10000, URZ, 0xfc, !UPT ;  /* 0x0001000006067892 */ /* 0x000fc8000f8efc3f */
[----:B------:R-:W-:-:S07]  /*6f30*/  UIMAD UR6, UR38, 0x500, UR6 ;  /* 0x00000500260678a4 */ /* 0x000fce000f8e0206 */
[----:B------:R-:W-:Y:S02]  /*6f40*/  UMOV UR10, UR6 ;  /* 0x00000006000a7c82 */ /* 0x000fe40008000000 */
[----:B------:R-:W-:Y:S01]  /*6f50*/  QGMMA.64x128x32.F32.E4M3.E4M3 R24, R184, gdesc[UR8], R24, gsb0 ;  /* 0x01e00008b8187df3 */ /* 0x000fe20008000818 */
[----:B------:R-:W-:Y:S01]  /*6f60*/  UIADD3 UR10, UR6, 0x100, URZ ;  /* 0x00000100060a7890 */ /* 0x000fe2000fffe03f */
[----:B------:R-:W-:Y:S01]  /*6f70*/  UMOV UR11, 0xc0000010 ;  /* 0xc0000010000b7882 */ /* 0x000fe20000000000 */
[----:B--2---:R-:W-:Y:S02]  /*6f80*/  LOP3.LUT P1, RZ, R10, 0x7f, RZ, 0xc0, !PT ;  /* 0x0000007f0aff7812 */ /* 0x004fe4000782c0ff */
[----:B------:R-:W-:-:S04]  /*6f90*/  SHF.R.U32.HI R10, RZ, 0x7, R10 ;  /* 0x00000007ff0a7819 */ /* 0x000fc8000001160a */
[----:B------:R-:W-:Y:S01]  /*6fa0*/  IADD3 R12, -R10, 0xb, RZ ;  /* 0x0000000b0a0c7810 */ /* 0x000fe20007ffe1ff */
[----:B------:R-:W-:-:S06]  /*6fb0*/  IMAD R10, R17, UR57, R14 ;  /* 0x00000039110a7c24 */ /* 0x000fcc000f8e020e */
[----:B------:R-:W-:-:S05]  /*6fc0*/  @!P1 LEA R9, R9, UR37, 0x3 ;  /* 0x0000002509099c11 */ /* 0x000fca000f8e18ff */
[----:B------:R-:W-:-:S05]  /*6fd0*/  @!P1 VIADD R9, R9, 0x29840 ;  /* 0x0002984009099836 */ /* 0x000fca0000000000 */
[----:B------:R-:W-:Y:S01]  /*6fe0*/  @!P1 PRMT R9, RZ, 0x654, R9 ;  /* 0x00000654ff099816 */ /* 0x000fe20000000009 */
[----:B------:R-:W-:Y:S02]  /*6ff0*/  WARPGROUP.DEPBAR.LE gsb0, 0x0 ;  /* 0x00008000000079c5 */ /* 0x000fe40000010000 */
[----:B------:R-:W-:-:S06]  /*7000*/  WARPGROUP.ARRIVE ;  /* 0x00000000000079c5 */ /* 0x000fcc0000000000 */
        /* <DEDUP_REMOVED lines=13> */
[----:B------:R-:W-:Y:S01]  /*70e0*/  ULOP3.LUT UR6, URZ, UR53, URZ, 0x33, !UPT ;  /* 0x000000353f067292 */ /* 0x000fe2000f8e333f */
[----:B------:R-:W-:Y:S02]  /*70f0*/  WARPGROUP.DEPBAR.LE gsb0, 0x0 ;  /* 0x00008000000079c5 */ /* 0x000fe40000010000 */
[----:B------:R-:W-:-:S06]  /*7100*/  WARPGROUP.ARRIVE ;  /* 0x00000000000079c5 */ /* 0x000fcc0000000000 */
[----:B------:R-:W-:Y:S03]  /*7110*/  QGMMA.64x128x32.F32.E4M3.E4M3 R24, R168, gdesc[UR8], R24, gsb0 ;  /* 0x01e00008a8187df3 */ /* 0x000fe60008000818 */
[----:B------:R-:W-:Y:S02]  /*7120*/  WARPGROUP.DEPBAR.LE gsb0, 0x0 ;  /* 0x00008000000079c5 */ /* 0x000fe40000010000 */
[----:B------:R1:W-:Y:S06]  /*7130*/  BAR.ARV R12, 0x100 ;  /* 0x0004000c0000751d */ /* 0x0003ec0000002000 */
[----:B------:R3:W-:Y:S01]  /*7140*/  @!P1 SYNCS.ARRIVE.TRANS64.RED.A1T0 RZ, [R9+URZ], RZ ;  /* 0x000000ff09ff99a7 */ /* 0x0007e2000810043f */
[----:B------:R-:W-:-:S02]  /*7150*/  PLOP3.LUT P1, PT, PT, PT, UP0, 0x40, 0x0 ;  /* 0x000000000000781c */ /* 0x000fc40003f2e808 */
[----:B---3--:R-:W-:-:S05]  /*7160*/  IADD3 R9, R10, 0x1, -R11 ;  /* 0x000000010a097810 */ /* 0x008fca0007ffe80b */
[----:B------:R-:W-:-:S04]  /*7170*/  IMAD R9, R16, -0x2, R9 ;  /* 0xfffffffe10097824 */ /* 0x000fc800078e0209 */
[C---:B------:R-:W-:Y:S02]  /*7180*/  VIADD R11, R9.reuse, UR56 ;  /* 0x00000038090b7c36 */ /* 0x040fe40008000000 */
[----:B------:R-:W-:Y:S02]  /*7190*/  VIADD R10, R9, UR6 ;  /* 0x00000006090a7c36 */ /* 0x000fe40008000000 */
[----:B------:R-:W-:Y:S02]  /*71a0*/  IMAD R9, R16, -0x2, R14 ;  /* 0xfffffffe10097824 */ /* 0x000fe400078e020e */
[C---:B------:R-:W-:Y:S02]  /*71b0*/  IMAD.IADD R13, R7.reuse, 0x1, R11 ;  /* 0x00000001070d7824 */ /* 0x040fe400078e020b */
[----:B-1----:R-:W-:Y:S01]  /*71c0*/  IMAD.IADD R12, R7, 0x1, R10 ;  /* 0x00000001070c7824 */ /* 0x002fe200078e020a */
[----:B------:R-:W-:Y:S06]  /*71d0*/  @P1 BRA `(.L_x_907) ;  /* 0x0000000000581947 */ /* 0x000fec0003800000 */
[----:B------:R-:W-:Y:S01]  /*71e0*/  ISETP.GT.AND P1, PT, R8, -0x1, PT ;  /* 0xffffffff0800780c */ /* 0x000fe20003f24270 */
[----:B------:R-:W-:-:S12]  /*71f0*/  BSSY B0, `(.L_x_908) ;  /* 0x0000011000007945 */ /* 0x000fd80003800000 */
[----:B------:R-:W-:Y:S05]  /*7200*/  @P1 BRA `(.L_x_909) ;  /* 0x0000000000201947 */ /* 0x000fea0003800000 */
[----:B------:R-:W-:Y:S01]  /*7210*/  IMAD.U32 R170, RZ, RZ, UR41 ;  /* 0x00000029ffaa7e24 */ /* 0x000fe2000f8e00ff */
[----:B------:R-:W-:-:S04]  /*7220*/  LOP3.LUT R15, RZ, R8, RZ, 0x33, !PT ;  /* 0x00000008ff0f7212 */ /* 0x000fc800078e33ff */
[----:B------:R-:W-:-:S13]  /*7230*/  ISETP.NE.AND P1, PT, R170, 0x1, PT ;  /* 0x00000001aa00780c */ /* 0x000fda0003f25270 */
[----:B------:R-:W1:Y:S02]  /*7240*/  @P1 LDC.64 R20, c[0x0][0x9e8] ;  /* 0x00027a00ff141b82 */ /* 0x000e640000000a00 */
[----:B-1----:R-:W-:-:S05]  /*7250*/  @P1 IMAD.HI.U32 R20, R15, R20, RZ ;  /* 0x000000140f141227 */ /* 0x002fca00078e00ff */
[----:B------:R-:W-:-:S04]  /*7260*/  @P1 SHF.R.U32.HI R15, RZ, R21, R20 ;  /* 0x00000015ff0f1219 */ /* 0x000fc80000011614 */
[----:B------:R-:W-:Y:S01]  /*7270*/  LOP3.LUT R20, RZ, R15, RZ, 0x33, !PT ;  /* 0x0000000fff147212 */ /* 0x000fe200078e33ff */
[----:B------:R-:W-:Y:S06]  /*7280*/  BRA `(.L_x_910) ;  /* 0x00000000001c7947 */ /* 0x000fec0003800000 */
.L_x_909:
[----:B------:R-:W-:Y:S02]  /*7290*/  IMAD.U32 R170, RZ, RZ, UR41 ;  /* 0x00000029ffaa7e24 */ /* 0x000fe4000f8e00ff */
[----:B------:R-:W-:-:S03]  /*72a0*/  IMAD.MOV.U32 R20, RZ, RZ, R8 ;  /* 0x000000ffff147224 */ /* 0x000fc600078e0008 */
[----:B------:R-:W-:-:S13]  /*72b0*/  ISETP.NE.AND P1, PT, R170, 0x1, PT ;  /* 0x00000001aa00780c */ /* 0x000fda0003f25270 */
[----:B------:R-:W1:Y:S01]  /*72c0*/  @P1 LDC.64 R168, c[0x0][0x9e8] ;  /* 0x00027a00ffa81b82 */ /* 0x000e620000000a00 */
[----:B------:R-:W-:-:S04]  /*72d0*/  @P1 IMAD.IADD R15, R192, 0x1, R7 ;  /* 0x00000001c00f1824 */ /* 0x000fc800078e0207 */
[----:B-1----:R-:W-:-:S05]  /*72e0*/  @P1 IMAD.HI.U32 R168, R15, R168, RZ ;  /* 0x000000a80fa81227 */ /* 0x002fca00078e00ff */
[----:B------:R-:W-:-:S07]  /*72f0*/  @P1 SHF.R.U32.HI R20, RZ, R169, R168 ;  /* 0x000000a9ff141219 */ /* 0x000fce00000116a8 */
.L_x_910:
[----:B------:R-:W-:Y:S05]  /*7300*/  BSYNC B0 ;  /* 0x0000000000007941 */ /* 0x000fea0003800000 */
.L_x_908:
[----:B------:R-:W-:-:S05]  /*7310*/  IMAD R15, R20, R170, R9 ;  /* 0x000000aa140f7224 */ /* 0x000fca00078e0209 */
[----:B------:R-:W-:Y:S02]  /*7320*/  VIADDMNMX R13, R15, R170, R13, PT ;  /* 0x000000aa0f0d7246 */ /* 0x000fe4000380010d */
[----:B------:R-:W-:-:S07]  /*7330*/  VIMNMX R12, R12, R15, !PT ;  /* 0x0000000f0c0c7248 */ /* 0x000fce0007fe0100 */
.L_x_907:
[C---:B------:R-:W-:Y:S02]  /*7340*/  ISETP.GE.AND P1, PT, R14.reuse, 0x2, PT ;  /* 0x000000020e00780c */ /* 0x040fe40003f26270 */
[----:B------:R-:W-:Y:S02]  /*7350*/  ISETP.GE.AND P3, PT, R14, 0xa, PT ;  /* 0x0000000a0e00780c */ /* 0x000fe40003f66270 */
[----:B------:R-:W-:Y:S02]  /*7360*/  P2R R21, PR, RZ, 0x2 ;  /* 0x00000002ff157803 */ /* 0x000fe40000000000 */
[----:B------:R-:W-:Y:S02]  /*7370*/  ISETP.GT.AND P1, PT, R12, 0x1, !P1 ;  /* 0x000000010c00780c */ /* 0x000fe40004f24270 */
[----:B------:R-:W-:Y:S02]  /*7380*/  ISETP.GE.AND P2, PT, R14, 0x9, PT ;  /* 0x000000090e00780c */ /* 0x000fe40003f46270 */
[----:B------:R-:W-:-:S02]  /*7390*/  ISETP.LT.OR P1, PT, R13, 0x2, P1 ;  /* 0x000000020d00780c */ /* 0x000fc40000f21670 */
[----:B------:R-:W-:Y:S02]  /*73a0*/  P2R R20, PR, RZ, 0x4 ;  /* 0x00000004ff147803 */ /* 0x000fe40000000000 */
[----:B------:R-:W-:Y:S02]  /*73b0*/  FSEL R153, R153, -INF , !P1 ;  /* 0xff80000099997808 */ /* 0x000fe40004800000 */
[C---:B------:R-:W-:Y:S02]  /*73c0*/  ISETP.GT.AND P1, PT, R12.reuse, 0x9, !P3 ;  /* 0x000000090c00780c */ /* 0x040fe40005f24270 */
[----:B------:R-:W-:Y:S02]  /*73d0*/  P2R R168, PR, RZ, 0x8 ;  /* 0x00000008ffa87803 */ /* 0x000fe40000000000 */
[----:B------:R-:W-:Y:S02]  /*73e0*/  ISETP.LT.OR P1, PT, R13, 0xa, P1 ;  /* 0x0000000a0d00780c */ /* 0x000fe40000f21670 */
[----:B------:R-:W-:-:S02]  /*73f0*/  ISETP.GT.AND P2, PT, R12, 0x8, !P2 ;  /* 0x000000080c00780c */ /* 0x000fc40005744270 */
[----:B------:R-:W-:Y:S02]  /*7400*/  ISETP.GE.AND P3, PT, R14, 0x11, PT ;  /* 0x000000110e00780c */ /* 0x000fe40003f66270 */
[----:B------:R-:W-:Y:S02]  /*7410*/  FSEL R157, R157, -INF , !P1 ;  /* 0xff8000009d9d7808 */ /* 0x000fe40004800000 */
[C---:B------:R-:W-:Y:S02]  /*7420*/  ISETP.LT.OR P2, PT, R13.reuse, 0x9, P2 ;  /* 0x000000090d00780c */ /* 0x040fe40001741670 */
        /* <DEDUP_REMOVED lines=43> */
[C---:B------:R-:W-:Y:S02]  /*76e0*/  ISETP.LT.OR P2, PT, R13.reuse, 0x31, P2 ;  /* 0x000000310d00780c */ /* 0x040fe40001741670 */
        /* <DEDUP_REMOVED lines=133> */
[----:B------:R-:W-:Y:S01]  /*7f40*/  ISETP.GT.AND P6, PT, R12, 0x99, !P6 ;  /* 0x000000990c00780c */ /* 0x000fe200077c4270 */
[----:B------:R-:W-:-:S03]  /*7f50*/  IMAD.IADD R12, R6, 0x1, R11 ;  /* 0x00000001060c7824 */ /* 0x000fc600078e020b */
[----:B------:R-:W-:Y:S01]  /*7f60*/  ISETP.LT.OR P6, PT, R13, 0x9a, P6 ;  /* 0x0000009a0d00780c */ /* 0x000fe200037c1670 */
[----:B------:R-:W-:-:S03]  /*7f70*/  IMAD.IADD R13, R6, 0x1, R10 ;  /* 0x00000001060d7824 */ /* 0x000fc600078e020a */
[----:B------:R-:W-:Y:S02]  /*7f80*/  FSEL R101, R101, -INF , !P6 ;  /* 0xff80000065657808 */ /* 0x000fe40007000000 */
[----:B------:R-:W-:-:S13]  /*7f90*/  PLOP3.LUT P6, PT, PT, PT, UP0, 0x40, 0x0 ;  /* 0x000000000000781c */ /* 0x000fda0003fce808 */
[----:B------:R-:W-:Y:S05]  /*7fa0*/  @P6 BRA `(.L_x_911) ;  /* 0x0000000000546947 */ /* 0x000fea0003800000 */
[----:B------:R-:W-:Y:S01]  /*7fb0*/  IMAD.IADD R211, R192, 0x1, R6 ;  /* 0x00000001c0d37824 */ /* 0x000fe200078e0206 */
[----:B------:R-:W-:Y:S04]  /*7fc0*/  BSSY B0, `(.L_x_912) ;  /* 0x0000010000007945 */ /* 0x000fe80003800000 */
[----:B------:R-:W-:-:S13]  /*7fd0*/  ISETP.GT.AND P6, PT, R211, -0x1, PT ;  /* 0xffffffffd300780c */ /* 0x000fda0003fc4270 */
        /* <DEDUP_REMOVED lines=9> */
.L_x_913:
[----:B------:R-:W-:-:S05]  /*8070*/  IMAD.U32 R152, RZ, RZ, UR41 ;  /* 0x00000029ff987e24 */ /* 0x000fca000f8e00ff */
[----:B------:R-:W-:-:S13]  /*8080*/  ISETP.NE.AND P6, PT, R152, 0x1, PT ;  /* 0x000000019800780c */ /* 0x000fda0003fc5270 */
[----:B------:R-:W1:Y:S02]  /*8090*/  @P6 LDC.64 R10, c[0x0][0x9e8] ;  /* 0x00027a00ff0a6b82 */ /* 0x000e640000000a00 */
[----:B-1----:R-:W-:-:S05]  /*80a0*/  @P6 IMAD.HI.U32 R10, R211, R10, RZ ;  /* 0x0000000ad30a6227 */ /* 0x002fca00078e00ff */
[----:B------:R-:W-:-:S07]  /*80b0*/  @P6 SHF.R.U32.HI R211, RZ, R11, R10 ;  /* 0x0000000bffd36219 */ /* 0x000fce000001160a */
.L_x_914:
[----:B------:R-:W-:Y:S05]  /*80c0*/  BSYNC B0 ;  /* 0x0000000000007941 */ /* 0x000fea0003800000 */
.L_x_912:
[----:B------:R-:W-:-:S05]  /*80d0*/  IMAD R211, R211, R152, R9 ;  /* 0x00000098d3d37224 */ /* 0x000fca00078e0209 */
[----:B------:R-:W-:Y:S02]  /*80e0*/  VIADDMNMX R12, R211, R152, R12, PT ;  /* 0x00000098d30c7246 */ /* 0x000fe4000380010c */
[----:B------:R-:W-:-:S07]  /*80f0*/  VIMNMX R13, R13, R211, !PT ;  /* 0x000000d30d0d7248 */ /* 0x000fce0007fe0100 */
.L_x_911:
        /* <DEDUP_REMOVED lines=75> */
[----:B------:R-:W-:Y:S02]  /*85b0*/  ISETP.GT.AND P1, PT, R13, 0x49, !P6 ;  /* 0x000000490d00780c */ /* 0x000fe40007724270 */
[----:B------:R-:W-:Y:S02]  /*85c0*/  ISETP.NE.AND P6, PT, R207, RZ, PT ;  /* 0x000000ffcf00720c */ /* 0x000fe40003fc5270 */
        /* <DEDUP_REMOVED lines=22> */
[----:B------:R-:W-:Y:S01]  /*8730*/  ISETP.GT.AND P2, PT, R13, 0x89, !P2 ;  /* 0x000000890d00780c */ /* 0x000fe20005744270 */
[----:B------:R-:W1:Y:S01]  /*8740*/  SHFL.BFLY PT, R9, R10, 0x2, 0x1f ;  /* 0x0c401f000a097f89 */ /* 0x000e6200000e0000 */
[----:B------:R-:W-:Y:S02]  /*8750*/  FSEL R134, R134, -INF , !P1 ;  /* 0xff80000086867808 */ /* 0x000fe40004800000 */
[----:B------:R-:W-:-:S02]  /*8760*/  ISETP.NE.AND P1, PT, R174, RZ, PT ;  /* 0x000000ffae00720c */ /* 0x000fc40003f25270 */
[C---:B------:R-:W-:Y:S02]  /*8770*/  ISETP.LT.OR P2, PT, R12.reuse, 0x8a, P2 ;  /* 0x0000008a0c00780c */ /* 0x040fe40001741670 */
[C---:B------:R-:W-:Y:S02]  /*8780*/  ISETP.GT.AND P1, PT, R13.reuse, 0x59, !P1 ;  /* 0x000000590d00780c */ /* 0x040fe40004f24270 */
[----:B------:R-:W-:Y:S02]  /*8790*/  ISETP.GT.AND P3, PT, R13, 0x90, !P3 ;  /* 0x000000900d00780c */ /* 0x000fe40005f64270 */
[----:B------:R-:W-:Y:S02]  /*87a0*/  ISETP.LT.OR P1, PT, R12, 0x5a, P1 ;  /* 0x0000005a0c00780c */ /* 0x000fe40000f21670 */
[----:B------:R-:W-:Y:S02]  /*87b0*/  FSEL R95, R95, -INF , !P2 ;  /* 0xff8000005f5f7808 */ /* 0x000fe40005000000 */
[----:B------:R-:W-:-:S02]  /*87c0*/  FSEL R135, R135, -INF , !P1 ;  /* 0xff80000087877808 */ /* 0x000fc40004800000 */
[----:B------:R-:W-:Y:S02]  /*87d0*/  ISETP.NE.AND P1, PT, R173, RZ, PT ;  /* 0x000000ffad00720c */ /* 0x000fe40003f25270 */
[C---:B------:R-:W-:Y:S02]  /*87e0*/  ISETP.GT.AND P4, PT, R13.reuse, 0x91, !P4 ;  /* 0x000000910d00780c */ /* 0x040fe40006784270 */
[----:B------:R-:W-:Y:S02]  /*87f0*/  ISETP.GT.AND P1, PT, R13, 0x60, !P1 ;  /* 0x000000600d00780c */ /* 0x000fe40004f24270 */
[C---:B------:R-:W-:Y:S02]  /*8800*/  ISETP.LT.OR P3, PT, R12.reuse, 0x91, P3 ;  /* 0x000000910c00780c */ /* 0x040fe40001f61670 */
[----:B------:R-:W-:Y:S02]  /*8810*/  ISETP.LT.OR P1, PT, R12, 0x61, P1 ;  /* 0x000000610c00780c */ /* 0x000fe40000f21670 */
[----:B-1----:R-:W-:-:S02]  /*8820*/  FMNMX.FTZ R11, R10, R9, !PT ;  /* 0x000000090a0b7209 */ /* 0x002fc40007810000 */
[----:B------:R-:W-:Y:S02]  /*8830*/  FSEL R106, R106, -INF , !P1 ;  /* 0xff8000006a6a7808 */ /* 0x000fe40004800000 */
[----:B------:R-:W-:Y:S02]  /*8840*/  ISETP.NE.AND P1, PT, R198, RZ, PT ;  /* 0x000000ffc600720c */ /* 0x000fe40003f25270 */
[C---:B------:R-:W-:Y:S02]  /*8850*/  ISETP.GT.AND P5, PT, R13.reuse, 0x98, !P5 ;  /* 0x000000980d00780c */ /* 0x040fe40006fa4270 */
[----:B------:R-:W-:Y:S02]  /*8860*/  ISETP.GT.AND P1, PT, R13, 0x61, !P1 ;  /* 0x000000610d00780c */ /* 0x000fe40004f24270 */
[C---:B------:R-:W-:Y:S02]  /*8870*/  ISETP.LT.OR P4, PT, R12.reuse, 0x92, P4 ;  /* 0x000000920c00780c */ /* 0x040fe40002781670 */
[----:B------:R-:W-:-:S02]  /*8880*/  ISETP.LT.OR P1, PT, R12, 0x62, P1 ;  /* 0x000000620c00780c */ /* 0x000fc40000f21670 */
[----:B------:R-:W-:Y:S02]  /*8890*/  FSEL R98, R98, -INF , !P3 ;  /* 0xff80000062627808 */ /* 0x000fe40005800000 */
[----:B------:R-:W-:Y:S02]  /*88a0*/  FSEL R107, R107, -INF , !P1 ;  /* 0xff8000006b6b7808 */ /* 0x000fe40004800000 */
[----:B------:R-:W-:Y:S02]  /*88b0*/  ISETP.NE.AND P1, PT, R199, RZ, PT ;  /* 0x000000ffc700720c */ /* 0x000fe40003f25270 */
[----:B------:R-:W-:Y:S02]  /*88c0*/  ISETP.LT.OR P5, PT, R12, 0x99, P5 ;  /* 0x000000990c00780c */ /* 0x000fe40002fa1670 */
[----:B------:R-:W-:Y:S02]  /*88d0*/  ISETP.GT.AND P1, PT, R13, 0x68, !P1 ;  /* 0x000000680d00780c */ /* 0x000fe40004f24270 */
[----:B------:R-:W-:-:S02]  /*88e0*/  FSEL R102, R102, -INF , !P5 ;  /* 0xff80000066667808 */ /* 0x000fc40006800000 */
        /* <DEDUP_REMOVED lines=14> */
[----:B------:R-:W-:Y:S02]  /*89d0*/  ISETP.GT.AND P1, PT, R13, 0x78, !P6 ;  /* 0x000000780d00780c */ /* 0x000fe40007724270 */
        /* <DEDUP_REMOVED lines=11> */
[----:B------:R-:W-:Y:S02]  /*8a90*/  ISETP.NE.AND P1, PT, R20, RZ, PT ;  /* 0x000000ff1400720c */ /* 0x000fe40003f25270 */
[----:B------:R-:W1:Y:S02]  /*8aa0*/  SHFL.BFLY PT, R20, R11, 0x1, 0x1f ;  /* 0x0c201f000b147f89 */ /* 0x000e6400000e0000 */
        /* <DEDUP_REMOVED lines=8> */
[----:B-1----:R-:W-:Y:S02]  /*8b30*/  FMNMX.FTZ R9, R11, R20, !PT ;  /* 0x000000140b097209 */ /* 0x002fe40007810000 */
        /* <DEDUP_REMOVED lines=27> */
[C---:B------:R-:W-:Y:S02]  /*8cf0*/  ISETP.GT.AND P1, PT, R13.reuse, RZ, !P6 ;  /* 0x000000ff0d00720c */ /* 0x040fe40007724270 */
[----:B------:R-:W-:Y:S01]  /*8d00*/  ISETP.NE.AND P6, PT, R14, RZ, PT ;  /* 0x000000ff0e00720c */ /* 0x000fe20003fc5270 */
[----:B------:R-:W-:Y:S01]  /*8d10*/  IMAD.U32 R14, RZ, RZ, UR36 ;  /* 0x00000024ff0e7e24 */ /* 0x000fe2000f8e00ff */
[----:B------:R-:W-:Y:S02]  /*8d20*/  ISETP.LT.OR P1, PT, R12, 0x1, P1 ;  /* 0x000000010c00780c */ /* 0x000fe40000f21670 */
[----:B------:R-:W-:Y:S02]  /*8d30*/  ISETP.GT.AND P2, PT, R13, 0x99, !P6 ;  /* 0x000000990d00780c */ /* 0x000fe40007744270 */
[----:B------:R-:W-:Y:S01]  /*8d40*/  FSEL R169, R154, -INF , !P1 ;  /* 0xff8000009aa97808 */ /* 0x000fe20004800000 */
[----:B------:R-:W-:-:S01]  /*8d50*/  FFMA.FTZ R154, R9, R14, -8 ;  /* 0xc1000000099a7423 */ /* 0x000fc2000001000e */
[----:B------:R-:W-:-:S02]  /*8d60*/  FSETP.NEU.FTZ.AND P1, PT, R9, -INF , PT ;  /* 0xff8000000900780b */ /* 0x000fc40003f3d000 */
[----:B------:R-:W-:Y:S02]  /*8d70*/  ISETP.LT.OR P2, PT, R12, 0x9a, P2 ;  /* 0x0000009a0c00780c */ /* 0x000fe40001741670 */
[----:B------:R-:W-:Y:S02]  /*8d80*/  FSEL R154, R154, RZ, P1 ;  /* 0x000000ff9a9a7208 */ /* 0x000fe40000800000 */
[----:B------:R-:W-:-:S03]  /*8d90*/  FSEL R103, R103, -INF , !P2 ;  /* 0xff80000067677808 */ /* 0x000fc60005000000 */
        /* <DEDUP_REMOVED lines=20> */
[----:B-1----:R-:W-:-:S01]  /*8ee0*/  FFMA.FTZ R160, R112, UR36, -R154 ;  /* 0x0000002470a07c23 */ /* 0x002fc2000801089a */
        /* <DEDUP_REMOVED lines=30> */
[----:B------:R-:W-:Y:S02]  /*90d0*/  MUFU.EX2 R10, R10 ;  /* 0x0000000a000a7308 */ /* 0x000fe40000000800 */
[----:B------:R-:W-:-:S04]  /*90e0*/  FMNMX.FTZ R157, R147, R156, !PT ;  /* 0x0000009c939d7209 */ /* 0x000fc80007810000 */
[----:B------:R-:W-:Y:S02]  /*90f0*/  FMNMX.FTZ R156, R150, R157, !PT ;  /* 0x0000009d969c7209 */ /* 0x000fe40007810000 */
        /* <DEDUP_REMOVED lines=30> */
[----:B------:R-:W-:Y:S01]  /*92e0*/  FSEL R105, R99, -INF , !P4 ;  /* 0xff80000063697808 */ /* 0x000fe20006000000 */
[----:B------:R-:W-:Y:S01]  /*92f0*/  MUFU.EX2 R141, R141 ;  /* 0x0000008d008d7308 */ /* 0x000fe20000000800 */
[----:B------:R-:W-:-:S04]  /*9300*/  FMNMX.FTZ R157, R95, R156, !PT ;  /* 0x0000009c5f9d7209 */ /* 0x000fc80007810000 */
[----:B------:R-:W-:-:S03]  /*9310*/  FMNMX.FTZ R108, R98, R157, !PT ;  /* 0x0000009d626c7209 */ /* 0x000fc60007810000 */
[----:B------:R-:W-:Y:S01]  /*9320*/  MUFU.EX2 R99, R161 ;  /* 0x000000a100637308 */ /* 0x000fe20000000800 */
[----:B------:R-:W-:-:S04]  /*9330*/  FMNMX.FTZ R109, R105, R108, !PT ;  /* 0x0000006c696d7209 */ /* 0x000fc80007810000 */
[----:B------:R-:W-:Y:S01]  /*9340*/  FMNMX.FTZ R108, R102, R109, !PT ;  /* 0x0000006d666c7209 */ /* 0x000fe20007810000 */
[----:B------:R-:W-:-:S01]  /*9350*/  FFMA.FTZ R109, R113, UR36, -R154 ;  /* 0x00000024716d7c23 */ /* 0x000fc2000801089a */
[--C-:B------:R-:W-:Y:S01]  /*9360*/  FFMA.FTZ R113, R117, UR36, -R154.reuse ;  /* 0x0000002475717c23 */ /* 0x100fe2000801089a */
[----:B------:R-:W-:Y:S01]  /*9370*/  IMAD.U32 R117, RZ, RZ, UR36 ;  /* 0x00000024ff757e24 */ /* 0x000fe2000f8e00ff */
[----:B------:R-:W-:Y:S01]  /*9380*/  FMNMX.FTZ R156, R103, R108, !PT ;  /* 0x0000006c679c7209 */ /* 0x000fe20007810000 */
[----:B------:R-:W-:Y:S04]  /*9390*/  MUFU.EX2 R144, R144 ;  /* 0x0000009000907308 */ /* 0x000fe80000000800 */
[----:B------:R-:W1:Y:S04]  /*93a0*/  SHFL.BFLY PT, R157, R156, 0x2, 0x1f ;  /* 0x0c401f009c9d7f89 */ /* 0x000e6800000e0000 */
[----:B------:R-:W-:Y:S08]  /*93b0*/  MUFU.EX2 R108, R160 ;  /* 0x000000a0006c7308 */ /* 0x000ff00000000800 */
[----:B------:R-:W-:Y:S08]  /*93c0*/  MUFU.EX2 R145, R145 ;  /* 0x0000009100917308 */ /* 0x000ff00000000800 */
[----:B------:R-:W-:Y:S01]  /*93d0*/  MUFU.EX2 R148, R148 ;  /* 0x0000009400947308 */ /* 0x000fe20000000800 */
[----:B-1----:R-:W-:Y:S01]  /*93e0*/  FMNMX.FTZ R157, R156, R157, !PT ;  /* 0x0000009d9c9d7209 */ /* 0x002fe20007810000 */
[----:B------:R-:W-:Y:S01]  /*93f0*/  FFMA.FTZ R156, R101, UR36, -R154 ;  /* 0x00000024659c7c23 */ /* 0x000fe2000801089a */
[----:B------:R-:W-:-:S05]  /*9400*/  FSEL R101, R9, RZ, P1 ;  /* 0x000000ff09657208 */ /* 0x000fca0000800000 */
[----:B------:R-:W-:Y:S01]  /*9410*/  MUFU.EX2 R149, R149 ;  /* 0x0000009500957308 */ /* 0x000fe20000000800 */
[----:B------:R-:W1:Y:S01]  /*9420*/  SHFL.BFLY PT, R88, R157, 0x1, 0x1f ;  /* 0x0c201f009d587f89 */ /* 0x000e6200000e0000 */
[----:B------:R-:W-:-:S06]  /*9430*/  FADD.FTZ R2, -R101, R2 ;  /* 0x0000000265027221 */ /* 0x000fcc0000010100 */
[----:B------:R2:W-:Y:S08]  /*9440*/  MUFU.EX2 R101, R156 ;  /* 0x0000009c00657308 */ /* 0x0005f00000000800 */
[----:B------:R-:W-:Y:S08]  /*9450*/  MUFU.EX2 R120, R120 ;  /* 0x0000007800787308 */ /* 0x000ff00000000800 */
[----:B------:R-:W-:Y:S01]  /*9460*/  MUFU.EX2 R121, R121 ;  /* 0x0000007900797308 */ /* 0x000fe20000000800 */
[----:B-1----:R-:W-:-:S04]  /*9470*/  FMNMX.FTZ R88, R157, R88, !PT ;  /* 0x000000589d587209 */ /* 0x002fc80007810000 */
[C---:B------:R-:W-:Y:S01]  /*9480*/  FSETP.NEU.FTZ.AND P1, PT, R88.reuse, -INF , PT ;  /* 0xff8000005800780b */ /* 0x040fe20003f3d000 */
[----:B------:R-:W-:-:S01]  /*9490*/  FFMA.FTZ R154, R88, R117, -8 ;  /* 0xc1000000589a7423 */ /* 0x000fc20000010075 */
[----:B------:R-:W-:Y:S01]  /*94a0*/  FMUL.FTZ R117, R2, UR36 ;  /* 0x0000002402757c20 */ /* 0x000fe20008410000 */
[----:B------:R-:W-:Y:S03]  /*94b0*/  MUFU.EX2 R124, R124 ;  /* 0x0000007c007c7308 */ /* 0x000fe60000000800 */
[----:B------:R-:W-:-:S05]  /*94c0*/  FSEL R2, R154, RZ, P1 ;  /* 0x000000ff9a027208 */ /* 0x000fca0000800000 */
[--C-:B--2---:R-:W-:Y:S01]  /*94d0*/  FFMA.FTZ R156, R159, UR36, -R2.reuse ;  /* 0x000000249f9c7c23 */ /* 0x104fe20008010802 */
[----:B------:R-:W-:-:S01]  /*94e0*/  FFMA.FTZ R159, R163, UR36, -R2 ;  /* 0x00000024a39f7c23 */ /* 0x000fc20008010802 */
[----:B------:R-:W-:Y:S01]  /*94f0*/  FSEL R163, R88, RZ, P1 ;  /* 0x000000ff58a37208 */ /* 0x000fe20000800000 */
[----:B------:R-:W-:-:S01]  /*9500*/  FFMA.FTZ R154, R155, UR36, -R2 ;  /* 0x000000249b9a7c23 */ /* 0x000fc20008010802 */
[--C-:B------:R-:W-:Y:S01]  /*9510*/  FFMA.FTZ R155, R158, UR36, -R2.reuse ;  /* 0x000000249e9b7c23 */ /* 0x100fe20008010802 */
[----:B------:R-:W-:-:S01]  /*9520*/  FFMA.FTZ R158, R162, UR36, -R2 ;  /* 0x00000024a29e7c23 */ /* 0x000fc20008010802 */
[----:B------:R-:W-:Y:S01]  /*9530*/  FFMA.FTZ R162, R126, UR36, -R2 ;  /* 0x000000247ea27c23 */ /* 0x000fe20008010802 */
[----:B------:R-:W-:-:S01]  /*9540*/  FADD.FTZ R163, -R163, R0 ;  /* 0x00000000a3a37221 */ /* 0x000fc20000010100 */
[--C-:B------:R-:W-:Y:S01]  /*9550*/  FFMA.FTZ R157, R169, UR36, -R2.reuse ;  /* 0x00000024a99d7c23 */ /* 0x100fe20008010802 */
[----:B------:R-:W1:Y:S01]  /*9560*/  MUFU.EX2 R117, R117 ;  /* 0x0000007500757308 */ /* 0x000e620000000800 */
[----:B------:R-:W-:-:S01]  /*9570*/  FFMA.FTZ R160, R166, UR36, -R2 ;  /* 0x00000024a6a07c23 */ /* 0x000fc20008010802 */
[----:B------:R-:W-:Y:S01]  /*9580*/  FMUL.FTZ R126, R163, UR36 ;  /* 0x00000024a37e7c20 */ /* 0x000fe20008410000 */
        /* <DEDUP_REMOVED lines=30> */
[----:B--2---:R-:W-:-:S01]  /*9770*/  FFMA.FTZ R5, R126, R4, R157 ;  /* 0x000000047e057223 */ /* 0x004fc2000001009d */
[--C-:B------:R-:W-:Y:S01]  /*9780*/  FFMA.FTZ R90, R90, UR36, -R2.reuse ;  /* 0x000000245a5a7c23 */ /* 0x100fe20008010802 */
[----:B------:R-:W-:-:S01]  /*9790*/  FFMA.FTZ R91, R91, UR36, -R2 ;  /* 0x000000245b5b7c23 */ /* 0x000fc20008010802 */
[--C-:B------:R-:W-:Y:S01]  /*97a0*/  FFMA.FTZ R94, R94, UR36, -R2.reuse ;  /* 0x000000245e5e7c23 */ /* 0x100fe20008010802 */
[----:B------:R-:W-:-:S01]  /*97b0*/  FFMA.FTZ R95, R95, UR36, -R2 ;  /* 0x000000245f5f7c23 */ /* 0x000fc20008010802 */
[--C-:B------:R-:W-:Y:S01]  /*97c0*/  FFMA.FTZ R98, R98, UR36, -R2.reuse ;  /* 0x0000002462627c23 */ /* 0x100fe20008010802 */
[----:B------:R-:W-:-:S01]  /*97d0*/  FFMA.FTZ R105, R105, UR36, -R2 ;  /* 0x0000002469697c23 */ /* 0x000fc20008010802 */
[----:B------:R-:W2:Y:S01]  /*97e0*/  MUFU.EX2 R156, R156 ;  /* 0x0000009c009c7308 */ /* 0x000ea20000000800 */
[----:B-1----:R-:W-:-:S01]  /*97f0*/  FADD.FTZ R4, R154, R5 ;  /* 0x000000059a047221 */ /* 0x002fc20000010000 */
[--C-:B------:R-:W-:Y:S01]  /*9800*/  FFMA.FTZ R102, R102, UR36, -R2.reuse ;  /* 0x0000002466667c23 */ /* 0x100fe20008010802 */
[----:B------:R-:W-:-:S05]  /*9810*/  FFMA.FTZ R2, R103, UR36, -R2 ;  /* 0x0000002467027c23 */ /* 0x000fca0008010802 */
[----:B------:R-:W1:Y:S01]  /*9820*/  MUFU.EX2 R158, R158 ;  /* 0x0000009e009e7308 */ /* 0x000e620000000800 */
[----:B---3--:R-:W-:-:S07]  /*9830*/  FADD.FTZ R5, R155, R4 ;  /* 0x000000049b057221 */ /* 0x008fce0000010000 */
[----:B------:R-:W3:Y:S01]  /*9840*/  MUFU.EX2 R159, R159 ;  /* 0x0000009f009f7308 */ /* 0x000ee20000000800 */
[----:B--2---:R-:W-:-:S07]  /*9850*/  FADD.FTZ R5, R156, R5 ;  /* 0x000000059c057221 */ /* 0x004fce0000010000 */
[----:B------:R2:W-:Y:S08]  /*9860*/  MUFU.EX2 R0, R162 ;  /* 0x000000a200007308 */ /* 0x0005f00000000800 */
[----:B------:R-:W4:Y:S01]  /*9870*/  MUFU.EX2 R160, R160 ;  /* 0x000000a000a07308 */ /* 0x000f220000000800 */
[----:B--2---:R-:W-:-:S04]  /*9880*/  FADD.FTZ R162, R14, R163 ;  /* 0x000000a30ea27221 */ /* 0x004fc80000010000 */
[----:B------:R-:W-:Y:S01]  /*9890*/  FADD.FTZ R163, R15, R162 ;  /* 0x000000a20fa37221 */ /* 0x000fe20000010000 */
[----:B-1----:R-:W-:-:S02]  /*98a0*/  FADD.FTZ R162, R158, R5 ;  /* 0x000000059ea27221 */ /* 0x002fc40000010000 */
[----:B------:R-:W1:Y:S01]  /*98b0*/  MUFU.EX2 R161, R161 ;  /* 0x000000a100a17308 */ /* 0x000e620000000800 */
[----:B------:R-:W-:-:S01]  /*98c0*/  FADD.FTZ R4, R20, R163 ;  /* 0x000000a314047221 */ /* 0x000fc20000010000 */
[----:B---3--:R-:W-:-:S03]  /*98d0*/  FADD.FTZ R163, R159, R162 ;  /* 0x000000a29fa37221 */ /* 0x008fc60000010000 */
[----:B------:R-:W-:-:S03]  /*98e0*/  FADD.FTZ R5, R21, R4 ;  /* 0x0000000415057221 */ /* 0x000fc60000010000 */
[----:B------:R-:W2:Y:S01]  /*98f0*/  MUFU.EX2 R138, R138 ;  /* 0x0000008a008a7308 */ /* 0x000ea20000000800 */
[----:B------:R-:W-:-:S01]  /*9900*/  FADD.FTZ R4, R152, R5 ;  /* 0x0000000598047221 */ /* 0x000fc20000010000 */
[----:B----4-:R-:W-:-:S03]  /*9910*/  FADD.FTZ R162, R160, R163 ;  /* 0x000000a3a0a27221 */ /* 0x010fc60000010000 */
[----:B------:R-:W-:-:S03]  /*9920*/  FADD.FTZ R5, R153, R4 ;  /* 0x0000000499057221 */ /* 0x000fc60000010000 */
[----:B------:R-:W3:Y:S01]  /*9930*/  MUFU.EX2 R139, R139 ;  /* 0x0000008b008b7308 */ /* 0x000ee20000000800 */
[----:B-1----:R-:W-:-:S01]  /*9940*/  FADD.FTZ R163, R161, R162 ;  /* 0x000000a2a1a37221 */ /* 0x002fc20000010000 */
[----:B------:R-:W-:-:S04]  /*9950*/  FADD.FTZ R4, R136, R5 ;  /* 0x0000000588047221 */ /* 0x000fc80000010000 */
[----:B------:R-:W-:Y:S02]  /*9960*/  FADD.FTZ R5, R137, R4 ;  /* 0x0000000489057221 */ /* 0x000fe40000010000 */
[----:B------:R-:W1:Y:S01]  /*9970*/  MUFU.EX2 R142, R142 ;  /* 0x0000008e008e7308 */ /* 0x000e620000000800 */
[----:B--2---:R-:W-:-:S01]  /*9980*/  FADD.FTZ R162, R138, R163 ;  /* 0x000000a38aa27221 */ /* 0x004fc20000010000 */
[----:B------:R-:W-:-:S04]  /*9990*/  FADD.FTZ R4, R140, R5 ;  /* 0x000000058c047221 */ /* 0x000fc80000010000 */
[----:B------:R-:W-:Y:S02]  /*99a0*/  FADD.FTZ R5, R141, R4 ;  /* 0x000000048d057221 */ /* 0x000fe40000010000 */
[----:B------:R-:W2:Y:S01]  /*99b0*/  MUFU.EX2 R143, R143 ;  /* 0x0000008f008f7308 */ /* 0x000ea20000000800 */
[----:B---3--:R-:W-:-:S01]  /*99c0*/  FADD.FTZ R163, R139, R162 ;  /* 0x000000a28ba37221 */ /* 0x008fc20000010000 */
[----:B------:R-:W-:-:S04]  /*99d0*/  FADD.FTZ R4, R144, R5 ;  /* 0x0000000590047221 */ /* 0x000fc80000010000 */
[----:B------:R-:W-:Y:S02]  /*99e0*/  FADD.FTZ R5, R145, R4 ;  /* 0x0000000491057221 */ /* 0x000fe40000010000 */
        /* <DEDUP_REMOVED lines=20> */
[----:B--2---:R-:W-:-:S04]  /*9b30*/  FADD.FTZ R163, R123, R162 ;  /* 0x000000a27ba37221 */ /* 0x004fc80000010000 */
[----:B------:R-:W-:-:S03]  /*9b40*/  FADD.FTZ R162, R0, R163 ;  /* 0x000000a300a27221 */ /* 0x000fc60000010000 */
        /* <DEDUP_REMOVED lines=21> */
[----:B-1----:R-:W-:-:S04]  /*9ca0*/  FADD.FTZ R4, R104, R5 ;  /* 0x0000000568047221 */ /* 0x002fc80000010000 */
        /* <DEDUP_REMOVED lines=22> */
[----:B--2---:R-:W-:-:S07]  /*9e10*/  FADD.FTZ R162, R118, R163 ;  /* 0x000000a376a27221 */ /* 0x004fce0000010000 */
        /* <DEDUP_REMOVED lines=11> */
[----:B------:R1:W-:Y:S08]  /*9ed0*/  MUFU.EX2 R164, R95 ;  /* 0x0000005f00a47308 */ /* 0x0003f00000000800 */
[----:B------:R-:W3:Y:S01]  /*9ee0*/  MUFU.EX2 R96, R96 ;  /* 0x0000006000607308 */ /* 0x000ee20000000800 */
[----:B-1----:R-:W-:-:S01]  /*9ef0*/  FADD.FTZ R95, R119, R162 ;  /* 0x000000a2775f7221 */ /* 0x002fc20000010000 */
[----:B--2---:R-:W-:-:S06]  /*9f00*/  FADD.FTZ R5, R93, R4 ;  /* 0x000000045d057221 */ /* 0x004fcc0000010000 */
[----:B------:R1:W2:Y:S08]  /*9f10*/  MUFU.EX2 R94, R98 ;  /* 0x00000062005e7308 */ /* 0x0002b00000000800 */
[----:B------:R-:W4:Y:S01]  /*9f20*/  MUFU.EX2 R97, R97 ;  /* 0x0000006100617308 */ /* 0x000f220000000800 */
[----:B-1----:R-:W-:-:S01]  /*9f30*/  FADD.FTZ R98, R90, R95 ;  /* 0x0000005f5a627221 */ /* 0x002fc20000010000 */
[----:B---3--:R-:W-:-:S03]  /*9f40*/  FADD.FTZ R4, R96, R5 ;  /* 0x0000000560047221 */ /* 0x008fc60000010000 */
[----:B------:R-:W-:-:S03]  /*9f50*/  FADD.FTZ R98, R91, R98 ;  /* 0x000000625b627221 */ /* 0x000fc60000010000 */
[----:B------:R-:W1:Y:S01]  /*9f60*/  MUFU.EX2 R166, R105 ;  /* 0x0000006900a67308 */ /* 0x000e620000000800 */
[----:B------:R-:W-:-:S04]  /*9f70*/  FADD.FTZ R98, R165, R98 ;  /* 0x00000062a5627221 */ /* 0x000fc80000010000 */
[----:B------:R-:W-:-:S03]  /*9f80*/  FADD.FTZ R95, R164, R98 ;  /* 0x00000062a45f7221 */ /* 0x000fc60000010000 */
[----:B------:R-:W3:Y:S01]  /*9f90*/  MUFU.EX2 R100, R100 ;  /* 0x0000006400647308 */ /* 0x000ee20000000800 */
[----:B--2---:R-:W-:-:S01]  /*9fa0*/  FADD.FTZ R95, R94, R95 ;  /* 0x0000005f5e5f7221 */ /* 0x004fc20000010000 */
[----:B----4-:R-:W-:-:S06]  /*9fb0*/  FADD.FTZ R5, R97, R4 ;  /* 0x0000000461057221 */ /* 0x010fcc0000010000 */
[----:B------:R-:W2:Y:S01]  /*9fc0*/  MUFU.EX2 R102, R102 ;  /* 0x0000006600667308 */ /* 0x000ea20000000800 */
[----:B-1----:R-:W-:-:S07]  /*9fd0*/  FADD.FTZ R95, R166, R95 ;  /* 0x0000005fa65f7221 */ /* 0x002fce0000010000 */
[----:B------:R-:W1:Y:S01]  /*9fe0*/  MUFU.EX2 R103, R2 ;  /* 0x0000000200677308 */ /* 0x000e620000000800 */
[----:B---3--:R-:W-:-:S04]  /*9ff0*/  FADD.FTZ R4, R100, R5 ;  /* 0x0000000564047221 */ /* 0x008fc80000010000 */
[----:B------:R-:W-:Y:S01]  /*a000*/  FADD.FTZ R5, R101, R4 ;  /* 0x0000000465057221 */ /* 0x000fe20000010000 */
[----:B--2---:R-:W-:-:S04]  /*a010*/  FADD.FTZ R95, R102, R95 ;  /* 0x0000005f665f7221 */ /* 0x004fc80000010000 */
[----:B-1----:R-:W-:Y:S01]  /*a020*/  FADD.FTZ R4, R103, R95 ;  /* 0x0000005f67047221 */ /* 0x002fe20000010000 */
[----:B------:R-:W-:Y:S06]  /*a030*/  @!P0 BRA `(.L_x_915) ;  /* 0x0000000000048947 */ /* 0x000fec0003800000 */
[----:B------:R-:W-:Y:S01]  /*a040*/  BPT.TRAP 0x1 ;  /* 0x000000040000795c */ /* 0x000fe20000300000 */
.L_x_915:
[----:B------:R-:W-:Y:S01]  /*a050*/  ULEA UR6, UR38, UR37, 0x3 ;  /* 0x0000002526067291 */ /* 0x000fe2000f8e183f */
[----:B------:R-:W-:Y:S01]  /*a060*/  ISETP.GT.AND P1, PT, R3, UR40, PT ;  /* 0x0000002803007c0c */ /* 0x000fe2000bf24270 */
[----:B------:R-:W-:Y:S01]  /*a070*/  UMOV UR39, UR7 ;  /* 0x0000000700277c82 */ /* 0x000fe20008000000 */
[----:B------:R-:W-:Y:S01]  /*a080*/  F2FP.SATFINITE.E4M3.F32.PACK_AB_MERGE_C R14, R15, R14, RZ ;  /* 0x0000000e0f0e723e */ /* 0x000fe200048070ff */
[----:B------:R-:W-:Y:S01]  /*a090*/  UIADD3 UR6, UR6, 0x29860, URZ ;  /* 0x0002986006067890 */ /* 0x000fe2000fffe03f */
[----:B------:R-:W-:Y:S01]  /*a0a0*/  F2FP.SATFINITE.E4M3.F32.PACK_AB_MERGE_C R0, R127, R0, RZ ;  /* 0x000000007f00723e */ /* 0x000fe200048070ff */
[----:B------:R-:W-:Y:S01]  /*a0b0*/  UMOV UR38, UR5 ;  /* 0x0000000500267c82 */ /* 0x000fe20008000000 */
[----:B------:R-:W-:Y:S01]  /*a0c0*/  F2FP.SATFINITE.E4M3.F32.PACK_AB_MERGE_C R2, R164, R165, RZ ;  /* 0x000000a5a402723e */ /* 0x000fe200048070ff */
[----:B------:R-:W-:Y:S01]  /*a0d0*/  UPRMT UR6, UR46, 0x654, UR6 ;  /* 0x000006542e067896 */ /* 0x000fe20008000006 */
        /* <DEDUP_REMOVED lines=34> */
[----:B------:R-:W-:Y:S01]  /*a300*/  F2FP.SATFINITE.E4M3.F32.PACK_AB_MERGE_C R177, R123, R122, R0 ;  /* 0x0000007a7bb1723e */ /* 0x000fe20004807000 */
[-C--:B------:R-:W-:Y:S01]  /*a310*/  FMUL.FTZ R56, R56, R117.reuse ;  /* 0x0000007538387220 */ /* 0x080fe20000410000 */
[----:B------:R-:W-:Y:S01]  /*a320*/  F2FP.SATFINITE.E4M3.F32.PACK_AB_MERGE_C R169, R91, R90, R2 ;  /* 0x0000005a5ba9723e */ /* 0x000fe20004807002 */
[-C--:B------:R-:W-:Y:S01]  /*a330*/  FMUL.FTZ R57, R57, R117.reuse ;  /* 0x0000007539397220 */ /* 0x080fe20000410000 */
[----:B------:R-:W-:Y:S01]  /*a340*/  F2FP.SATFINITE.E4M3.F32.PACK_AB_MERGE_C R184, R11, R10, R14 ;  /* 0x0000000a0bb8723e */ /* 0x000fe2000480700e */
        /* <DEDUP_REMOVED lines=28> */
[----:B------:R-:W-:Y:S01]  /*a510*/  VIADD R3, R3, 0xffffffff ;  /* 0xffffffff03037836 */ /* 0x000fe20000000000 */
[----:B------:R-:W-:Y:S01]  /*a520*/  F2FP.SATFINITE.E4M3.F32.PACK_AB_MERGE_C R168, R89, R116, R92 ;  /* 0x0000007459a8723e */ /* 0x000fe2000480705c */
[----:B------:R-:W-:Y:S01]  /*a530*/  FMUL.FTZ R26, R26, R126 ;  /* 0x0000007e1a1a7220 */ /* 0x000fe20000410000 */
[----:B------:R-:W-:Y:S01]  /*a540*/  F2FP.SATFINITE.E4M3.F32.PACK_AB_MERGE_C R170, R97, R96, R100 ;  /* 0x0000006061aa723e */ /* 0x000fe20004807064 */
        /* <DEDUP_REMOVED lines=32> */
[----:B------:R-:W-:-:S02]  /*a750*/  IMAD.MOV.U32 R0, RZ, RZ, R88 ;  /* 0x000000ffff007224 */ /* 0x000fc400078e0058 */
[----:B------:R-:W-:Y:S01]  /*a760*/  IMAD.MOV.U32 R2, RZ, RZ, R9 ;  /* 0x000000ffff027224 */ /* 0x000fe200078e0009 */
[----:B------:R-:W-:Y:S06]  /*a770*/  @P1 BRA `(.L_x_916) ;  /* 0xffffffb800681947 */ /* 0x000fec000383ffff */
[----:B------:R-:W-:Y:S01]  /*a780*/  IMAD.MOV.U32 R0, RZ, RZ, R88 ;  /* 0x000000ffff007224 */ /* 0x000fe200078e0058 */
[----:B------:R-:W-:Y:S01]  /*a790*/  UMOV UR38, UR5 ;  /* 0x0000000500267c82 */ /* 0x000fe20008000000 */
[----:B------:R-:W-:Y:S01]  /*a7a0*/  IMAD.MOV.U32 R2, RZ, RZ, R9 ;  /* 0x000000ffff027224 */ /* 0x000fe200078e0009 */
[----:B------:R-:W-:-:S06]  /*a7b0*/  UMOV UR39, UR7 ;  /* 0x0000000700277c82 */ /* 0x000fcc0008000000 */
.L_x_898:
[----:B------:R-:W1:Y:S01]  /*a7c0*/  LDC R8, c[0x0][0x9e4] ;  /* 0x00027900ff087b82 */ /* 0x000e620000000800 */
[----:B------:R-:W-:Y:S01]  /*a7d0*/  VIADD R9, R188, -UR53 ;  /* 0x80000035bc097c36 */ /* 0x000fe20008000000 */
[----:B------:R-:W-:-:S04]  /*a7e0*/  LOP3.LUT R189, R189, 0xffffffef, RZ, 0xc0, !PT ;  /* 0xffffffefbdbd7812 */ /* 0x000fc800078ec0ff */
[----:B------:R-:W-:Y:S02]  /*a7f0*/  R2UR UR5, R9 ;  /* 0x00000000090572ca */ /* 0x000fe400000e0000 */
[----:B-1----:R-:W-:-:S13]  /*a800*/  ISETP.GE.AND P1, PT, R8, 0x1, PT ;  /* 0x000000010800780c */ /* 0x002fda0003f26270 */
[----:B------:R-:W-:Y:S01]  /*a810*/  @P1 LOP3.LUT R189, R189, 0x10, RZ, 0xfc, !PT ;  /* 0x00000010bdbd1812 */ /* 0x000fe200078efcff */
[----:B------:R-:W-:Y:S06]  /*a820*/  @!P1 BRA `(.L_x_917) ;  /* 0x0000000000449947 */ /* 0x000fec0003800000 */
        /* <DEDUP_REMOVED lines=9> */
.L_x_918:
[----:B------:R-:W-:-:S13]  /*a8c0*/  ISETP.NE.AND P1, PT, R8, 0x1, PT ;  /* 0x000000010800780c */ /* 0x000fda0003f25270 */
[----:B------:R-:W1:Y:S02]  /*a8d0*/  @P1 LDC.64 R10, c[0x0][0x9e8] ;  /* 0x00027a00ff0a1b82 */ /* 0x000e640000000a00 */
[----:B-1----:R-:W-:-:S05]  /*a8e0*/  @P1 IMAD.HI.U32 R10, R188, R10, RZ ;  /* 0x0000000abc0a1227 */ /* 0x002fca00078e00ff */
[----:B------:R-:W-:-:S07]  /*a8f0*/  @P1 SHF.R.U32.HI R188, RZ, R11, R10 ;  /* 0x0000000bffbc1219 */ /* 0x000fce000001160a */
.L_x_919:
[----:B------:R-:W-:-:S05]  /*a900*/  IMAD R188, R188, R8, RZ ;  /* 0x00000008bcbc7224 */ /* 0x000fca00078e02ff */
[----:B------:R-:W-:-:S13]  /*a910*/  R2UR UR6, R188 ;  /* 0x00000000bc0672ca */ /* 0x000fda00000e0000 */
[----:B------:R-:W-:-:S04]  /*a920*/  UISETP.LT.AND UP0, UPT, UR5, UR6, UPT ;  /* 0x000000060500728c */ /* 0x000fc8000bf01270 */
[----:B------:R-:W-:-:S12]  /*a930*/  USEL UR5, UR5, UR6, !UP0 ;  /* 0x0000000605057287 */ /* 0x000fd8000c000000 */
.L_x_917:
[----:B------:R-:W-:-:S04]  /*a940*/  UIADD3 UR6, UR5, 0x9f, URZ ;  /* 0x0000009f05067890 */ /* 0x000fc8000fffe03f */
[----:B------:R-:W-:-:S04]  /*a950*/  UIMAD.WIDE UR6, UR6, 0x66666667, URZ ;  /* 0x66666667060678a5 */ /* 0x000fc8000f8e023f */
[----:B------:R-:W-:-:S04]  /*a960*/  USHF.R.U32.HI UR5, URZ, 0x1f, UR7 ;  /* 0x0000001f3f057899 */ /* 0x000fc80008011607 */
[----:B------:R-:W-:-:S04]  /*a970*/  ULEA.HI.SX32 UR5, UR7, UR5, 0x1a ;  /* 0x0000000507057291 */ /* 0x000fc8000f8fd23f */
[----:B------:R-:W-:-:S04]  /*a980*/  UISETP.LT.AND UP0, UPT, UR47, UR5, UPT ;  /* 0x000000052f00728c */ /* 0x000fc8000bf01270 */
[----:B------:R-:W-:-:S06]  /*a990*/  USEL UR41, UR47, UR5, !UP0 ;  /* 0x000000052f297287 */ /* 0x000fcc000c000000 */
[----:B------:R-:W-:-:S13]  /*a9a0*/  ISETP.GE.AND P1, PT, R3, UR41, PT ;  /* 0x0000002903007c0c */ /* 0x000fda000bf26270 */
[----:B------:R-:W-:Y:S05]  /*a9b0*/  @!P1 BRA `(.L_x_920) ;  /* 0x0000002c00409947 */ /* 0x000fea0003800000 */
[----:B------:R-:W-:Y:S01]  /*a9c0*/  IMAD.MOV.U32 R11, RZ, RZ, R0 ;  /* 0x000000ffff0b7224 */ /* 0x000fe200078e0000 */
[----:B------:R-:W-:Y:S01]  /*a9d0*/  UMOV UR40, UR39 ;  /* 0x0000002700287c82 */ /* 0x000fe20008000000 */
[----:B------:R-:W-:Y:S01]  /*a9e0*/  IMAD.MOV.U32 R9, RZ, RZ, R2 ;  /* 0x000000ffff097224 */ /* 0x000fe200078e0002 */
[----:B------:R-:W-:-:S06]  /*a9f0*/  UMOV UR7, UR38 ;  /* 0x0000002600077c82 */ /* 0x000fcc0008000000 */
.L_x_930:
[----:B------:R-:W-:Y:S01]  /*aa00*/  ISETP.NE.AND P2, PT, RZ, UR45, PT ;  /* 0x0000002dff007c0c */ /* 0x000fe2000bf45270 */
[----:B------:R-:W-:-:S04]  /*aa10*/  UISETP.NE.AND UP0, UPT, UR7, 0x1, UPT ;  /* 0x000000010700788c */ /* 0x000fc8000bf05270 */
[----:B------:R-:W-:-:S04]  /*aa20*/  USEL UR39, URZ, 0x1, UP0 ;  /* 0x000000013f277887 */ /* 0x000fc80008000000 */
[----:B------:R-:W-:-:S04]  /*aa30*/  ULOP3.LUT UR39, UR40, UR39, URZ, 0x3c, !UPT ;  /* 0x0000002728277292 */ /* 0x000fc8000f8e3c3f */
[----:B------:R-:W-:Y:S08]  /*aa40*/  @P2 BRA `(.L_x_921) ;  /* 0x0000000000382947 */ /* 0x000ff00003800000 */
[----:B------:R-:W-:Y:S05]  /*aa50*/  @!P0 BRA `(.L_x_922) ;  /* 0x0000000000048947 */ /* 0x000fea0003800000 */
[----:B------:R-:W-:Y:S01]  /*aa60*/  BPT.TRAP 0x1 ;  /* 0x000000040000795c */ /* 0x000fe20000300000 */
.L_x_922:
        /* <DEDUP_REMOVED lines=9> */
.L_x_923:
[----:B--2---:R-:W-:Y:S05]  /*ab00*/  @P1 BRA `(.L_x_921) ;  /* 0x0000000000081947 */ /* 0x004fea0003800000 */
[----:B------:R-:W2:Y:S02]  /*ab10*/  SYNCS.PHASECHK.TRANS64.TRYWAIT P1, [UR5+0x29830], R0 ;  /* 0x02983000ff0075a7 */ /* 0x000ea40008020145 */
[----:B--2---:R-:W-:Y:S05]  /*ab20*/  @!P1 BRA `(.L_x_924) ;  /* 0x000000d000d09947 */ /* 0x004fea0003800000 */
.L_x_921:
[----:B------:R-:W3:Y:S01]  /*ab30*/  S2R R2, SR_TID.X ;  /* 0x0000000000027919 */ /* 0x000ee20000002100 */
[----:B------:R-:W-:Y:S01]  /*ab40*/  UIADD3 UR5, UR7, 0x1, URZ ;  /* 0x0000000107057890 */ /* 0x000fe2000fffe03f */
[----:B------:R-:W-:Y:S01]  /*ab50*/  UMOV UR31, 0x80000020 ;  /* 0x80000020001f7882 */ /* 0x000fe20000000000 */
[----:B------:R-:W-:Y:S02]  /*ab60*/  UMOV UR32, UR28 ;  /* 0x0000001c00207c82 */ /* 0x000fe40008000000 */
[----:B------:R-:W-:Y:S01]  /*ab70*/  UISETP.NE.AND UP0, UPT, UR5, 0x2, UPT ;  /* 0x000000020500788c */ /* 0x000fe2000bf05270 */
[----:B------:R-:W-:Y:S01]  /*ab80*/  UMOV UR33, UR29 ;  /* 0x0000001d00217c82 */ /* 0x000fe20008000000 */
[----:B------:R-:W-:Y:S02]  /*ab90*/  UMOV UR35, 0x80000020 ;  /* 0x8000002000237882 */ /* 0x000fe40000000000 */
[----:B------:R-:W-:Y:S01]  /*aba0*/  USEL UR5, UR5, URZ, UP0 ;  /* 0x0000003f05057287 */ /* 0x000fe20008000000 */
[----:B------:R-:W-:Y:S01]  /*abb0*/  UMOV UR48, UR28 ;  /* 0x0000001c00307c82 */ /* 0x000fe20008000000 */
[----:B------:R-:W-:-:S02]  /*abc0*/  UMOV UR49, UR29 ;  /* 0x0000001d00317c82 */ /* 0x000fc40008000000 */
[----:B------:R-:W-:Y:S01]  /*abd0*/  UIMAD UR6, UR5, 0x780, UR4 ;  /* 0x00000780050678a4 */ /* 0x000fe2000f8e0204 */
[----:B------:R-:W-:Y:S01]  /*abe0*/  UMOV UR51, 0x80000020 ;  /* 0x8000002000337882 */ /* 0x000fe20000000000 */
[----:B------:R-:W-:Y:S02]  /*abf0*/  UMOV UR11, 0x80000020 ;  /* 0x80000020000b7882 */ /* 0x000fe40000000000 */
[----:B------:R-:W-:Y:S02]  /*ac00*/  UIADD3 UR34, UR6, 0x80, URZ ;  /* 0x0000008006227890 */ /* 0x000fe4000fffe03f */
[----:B------:R-:W-:Y:S02]  /*ac10*/  UIADD3 UR50, UR6, 0x100, URZ ;  /* 0x0000010006327890 */ /* 0x000fe4000fffe03f */
[----:B------:R-:W-:Y:S01]  /*ac20*/  UMOV UR30, UR6 ;  /* 0x00000006001e7c82 */ /* 0x000fe20008000000 */
[----:B------:R-:W-:Y:S02]  /*ac30*/  UIADD3 UR10, UR6, 0x200, URZ ;  /* 0x00000200060a7890 */ /* 0x000fe4000fffe03f */
[----:B------:R-:W-:Y:S01]  /*ac40*/  UIADD3 UR14, UR6, 0x202, URZ ;  /* 0x00000202060e7890 */ /* 0x000fe2000fffe03f */
[----:B------:R-:W-:Y:S01]  /*ac50*/  UMOV UR15, 0x80000020 ;  /* 0x80000020000f7882 */ /* 0x000fe20000000000 */
[----:B------:R-:W-:Y:S01]  /*ac60*/  UIADD3 UR18, UR6, 0x282, URZ ;  /* 0x0000028206127890 */ /* 0x000fe2000fffe03f */
[----:B------:R-:W-:Y:S01]  /*ac70*/  UMOV UR19, 0x80000020 ;  /* 0x8000002000137882 */ /* 0x000fe20000000000 */
[----:B------:R-:W-:Y:S01]  /*ac80*/  UIADD3 UR22, UR6, 0x500, URZ ;  /* 0x0000050006167890 */ /* 0x000fe2000fffe03f */
[----:B---3--:R-:W-:Y:S01]  /*ac90*/  SHF.R.U32.HI R2, RZ, 0x7, R2 ;  /* 0x00000007ff027819 */ /* 0x008fe20000011602 */
[----:B------:R-:W-:Y:S01]  /*aca0*/  UMOV UR23, 0x80000020 ;  /* 0x8000002000177882 */ /* 0x000fe20000000000 */
[----:B------:R-:W-:Y:S01]  /*acb0*/  UIADD3 UR26, UR6, 0x502, URZ ;  /* 0x00000502061a7890 */ /* 0x000fe2000fffe03f */
[----:B------:R-:W-:-:S02]  /*acc0*/  UMOV UR27, 0x80000020 ;  /* 0x80000020001b7882 */ /* 0x000fc40000000000 */
[----:B-12---:R-:W-:-:S05]  /*acd0*/  VIADD R0, R2, 0x8 ;  /* 0x0000000802007836 */ /* 0x006fca0000000000 */
        /* <DEDUP_REMOVED lines=164> */
.L_x_926:
[----:B------:R-:W-:Y:S01]  /*b720*/  ULEA UR6, UR7, UR37, 0x3 ;  /* 0x0000002507067291 */ /* 0x000fe2000f8e183f */
[----:B------:R-:W-:-:S05]  /*b730*/  IMAD.U32 R0, RZ, RZ, UR40 ;  /* 0x00000028ff007e24 */ /* 0x000fca000f8e00ff */
[----:B------:R-:W-:-:S04]  /*b740*/  SHF.L.U32 R0, R0, 0x1f, RZ ;  /* 0x0000001f00007819 */ /* 0x000fc800000006ff */
[----:B------:R1:W2:Y:S01]  /*b750*/  SYNCS.PHASECHK.TRANS64.TRYWAIT P1, [UR6+0x29850], R0 ;  /* 0x02985000ff0075a7 */ /* 0x0002a20008020146 */
[----:B------:R-:W-:Y:S05]  /*b760*/  @!P0 BRA `(.L_x_927) ;  /* 0x0000000000048947 */ /* 0x000fea0003800000 */
[----:B------:R-:W-:Y:S01]  /*b770*/  BPT.TRAP 0x1 ;  /* 0x000000040000795c */ /* 0x000fe20000300000 */
.L_x_927:
[----:B--2---:R-:W-:Y:S05]  /*b780*/  @P1 BRA `(.L_x_925) ;  /* 0x0000000000081947 */ /* 0x004fea0003800000 */
[----:B------:R-:W2:Y:S02]  /*b790*/  SYNCS.PHASECHK.TRANS64.TRYWAIT P1, [UR6+0x29850], R0 ;  /* 0x02985000ff0075a7 */ /* 0x000ea40008020146 */
[----:B--2---:R-:W-:Y:S05]  /*b7a0*/  @!P1 BRA `(.L_x_928) ;  /* 0x000000c400c89947 */ /* 0x004fea0003800000 */
.L_x_925:
        /* <DEDUP_REMOVED lines=91> */
[----:B-1----:R-:W-:Y:S01]  /*bd60*/  SHF.R.U32.HI R198, RZ, 0x7, R198 ;  /* 0x00000007ffc67819 */ /* 0x002fe200000116c6 */
        /* <DEDUP_REMOVED lines=8> */
[----:B-1----:R-:W-:-:S05]  /*bdf0*/  FMNMX.FTZ R13, R10, R13, !PT ;  /* 0x0000000d0a0d7209 */ /* 0x002fca0007810000 */
[----:B------:R-:W1:Y:S01]  /*be00*/  SHFL.BFLY PT, R2, R13, 0x1, 0x1f ;  /* 0x0c201f000d027f89 */ /* 0x000e6200000e0000 */
[----:B--2---:R-:W-:-:S05]  /*be10*/  FMNMX.FTZ R15, R12, R15, !PT ;  /* 0x0000000f0c0f7209 */ /* 0x004fca0007810000 */
[----:B------:R-:W2:Y:S01]  /*be20*/  SHFL.BFLY PT, R0, R15, 0x1, 0x1f ;  /* 0x0c201f000f007f89 */ /* 0x000ea200000e0000 */
[----:B-1----:R-:W-:-:S05]  /*be30*/  FMNMX.FTZ R2, R13, R2, !PT ;  /* 0x000000020d027209 */ /* 0x002fca0007810000 */
[----:B------:R-:W-:-:S04]  /*be40*/  FADD.FTZ R9, -R2, R9 ;  /* 0x0000000902097221 */ /* 0x000fc80000010100 */
[----:B------:R-:W-:Y:S01]  /*be50*/  FMUL.FTZ R10, R9, UR36 ;  /* 0x00000024090a7c20 */ /* 0x000fe20008410000 */
[----:B--2---:R-:W-:-:S05]  /*be60*/  FMNMX.FTZ R0, R15, R0, !PT ;  /* 0x000000000f007209 */ /* 0x004fca0007810000 */
[----:B------:R-:W-:Y:S01]  /*be70*/  MUFU.EX2 R10, R10 ;  /* 0x0000000a000a7308 */ /* 0x000fe20000000800 */
[----:B------:R-:W-:-:S01]  /*be80*/  FADD.FTZ R9, -R0, R11 ;  /* 0x0000000b00097221 */ /* 0x000fc20000010100 */
[----:B------:R-:W-:-:S03]  /*be90*/  IMAD.U32 R11, RZ, RZ, UR36 ;  /* 0x00000024ff0b7e24 */ /* 0x000fc6000f8e00ff */
[----:B------:R-:W-:Y:S01]  /*bea0*/  FMUL.FTZ R9, R9, UR36 ;  /* 0x0000002409097c20 */ /* 0x000fe20008410000 */
[----:B------:R-:W-:-:S04]  /*beb0*/  FFMA.FTZ R188, R2, R11, -8 ;  /* 0xc100000002bc7423 */ /* 0x000fc8000001000b */
[--C-:B------:R-:W-:Y:S01]  /*bec0*/  FFMA.FTZ R14, R157, UR36, -R188.reuse ;  /* 0x000000249d0e7c23 */ /* 0x100fe200080108bc */
[----:B------:R-:W-:Y:S02]  /*bed0*/  IMAD.U32 R157, RZ, RZ, UR36 ;  /* 0x00000024ff9d7e24 */ /* 0x000fe4000f8e00ff */
[--C-:B------:R-:W-:Y:S01]  /*bee0*/  FFMA.FTZ R12, R153, UR36, -R188.reuse ;  /* 0x00000024990c7c23 */ /* 0x100fe200080108bc */
[----:B------:R-:W-:-:S01]  /*bef0*/  FFMA.FTZ R153, R101, UR36, -R188 ;  /* 0x0000002465997c23 */ /* 0x000fc200080108bc */
[----:B------:R-:W-:Y:S01]  /*bf00*/  FFMA.FTZ R11, R152, UR36, -R188 ;  /* 0x00000024980b7c23 */ /* 0x000fe200080108bc */
[----:B------:R-:W-:-:S01]  /*bf10*/  FFMA.FTZ R101, R0, R157, -8 ;  /* 0xc100000000657423 */ /* 0x000fc2000001009d */
[----:B------:R-:W-:Y:S01]  /*bf20*/  MUFU.EX2 R9, R9 ;  /* 0x0000000900097308 */ /* 0x000fe20000000800 */
[----:B------:R-:W-:-:S01]  /*bf30*/  FFMA.FTZ R13, R156, UR36, -R188 ;  /* 0x000000249c0d7c23 */ /* 0x000fc200080108bc */
[----:B------:R-:W-:Y:S01]  /*bf40*/  FFMA.FTZ R15, R160, UR36, -R188 ;  /* 0x00000024a00f7c23 */ /* 0x000fe200080108bc */
[----:B------:R-:W-:-:S01]  /*bf50*/  FFMA.FTZ R154, R154, UR36, -R101 ;  /* 0x000000249a9a7c23 */ /* 0x000fc20008010865 */
[--C-:B------:R-:W-:Y:S01]  /*bf60*/  FFMA.FTZ R155, R155, UR36, -R101.reuse ;  /* 0x000000249b9b7c23 */ /* 0x100fe20008010865 */
[----:B------:R-:W-:-:S01]  /*bf70*/  FFMA.FTZ R156, R158, UR36, -R101 ;  /* 0x000000249e9c7c23 */ /* 0x000fc20008010865 */
        /* <DEDUP_REMOVED lines=60> */
[----:B------:R-:W-:Y:S01]  /*c340*/  IADD3 R167, -R198, 0xb, RZ ;  /* 0x0000000bc6a77810 */ /* 0x000fe20007ffe1ff */
[----:B------:R-:W-:-:S02]  /*c350*/  WARPGROUP.DEPBAR.LE gsb0, 0x0 ;  /* 0x00008000000079c5 */ /* 0x000fc40000010000 */
[----:B------:R-:W-:-:S06]  /*c360*/  WARPGROUP.ARRIVE ;  /* 0x00000000000079c5 */ /* 0x000fcc0000000000 */
[----:B------:R-:W3:Y:S01]  /*c370*/  S2R R198, SR_TID.X ;  /* 0x0000000000c67919 */ /* 0x000ee20000002100 */
[----:B------:R-:W-:-:S01]  /*c380*/  FFMA.FTZ R109, R109, UR36, -R188 ;  /* 0x000000246d6d7c23 */ /* 0x000fc200080108bc */
[----:B------:R-:W4:Y:S01]  /*c390*/  MUFU.EX2 R15, R15 ;  /* 0x0000000f000f7308 */ /* 0x000f220000000800 */
[----:B-1----:R-:W-:-:S01]  /*c3a0*/  FADD.FTZ R162, R14, R163 ;  /* 0x000000a30ea27221 */ /* 0x002fc20000010000 */
[--C-:B------:R-:W-:Y:S01]  /*c3b0*/  FFMA.FTZ R111, R111, UR36, -R101.reuse ;  /* 0x000000246f6f7c23 */ /* 0x100fe20008010865 */
[----:B------:R-:W-:Y:S01]  /*c3c0*/  QGMMA.64x128x32.F32.E4M3.E4M3 R24, R176, gdesc[UR8], R24, gsb0 ;  /* 0x01e00008b0187df3 */ /* 0x000fe20008000818 */
[----:B------:R-:W-:Y:S01]  /*c3d0*/  UIADD3 UR10, UR6, 0x300, URZ ;  /* 0x00000300060a7890 */ /* 0x000fe2000fffe03f */
[----:B------:R-:W-:Y:S01]  /*c3e0*/  FFMA.FTZ R112, R112, UR36, -R188 ;  /* 0x0000002470707c23 */ /* 0x000fe200080108bc */
[----:B------:R-:W-:Y:S01]  /*c3f0*/  UMOV UR11, 0xc0000010 ;  /* 0xc0000010000b7882 */ /* 0x000fe20000000000 */
[----:B------:R-:W-:Y:S01]  /*c400*/  FFMA.FTZ R114, R114, UR36, -R101 ;  /* 0x0000002472727c23 */ /* 0x000fe20008010865 */
        /* <DEDUP_REMOVED lines=9> */
[----:B----4-:R-:W-:-:S01]  /*c4a0*/  FADD.FTZ R163, R15, R162 ;  /* 0x000000a20fa37221 */ /* 0x010fc20000010000 */
[----:B------:R-:W-:Y:S01]  /*c4b0*/  FFMA.FTZ R88, R88, UR36, -R188 ;  /* 0x0000002458587c23 */ /* 0x000fe200080108bc */
[----:B------:R-:W-:-:S01]  /*c4c0*/  FFMA.FTZ R90, R90, UR36, -R101 ;  /* 0x000000245a5a7c23 */ /* 0x000fc20008010865 */
[----:B------:R-:W-:Y:S01]  /*c4d0*/  FFMA.FTZ R89, R89, UR36, -R188 ;  /* 0x0000002459597c23 */ /* 0x000fe200080108bc */
[----:B------:R-:W-:-:S01]  /*c4e0*/  FFMA.FTZ R91, R91, UR36, -R101 ;  /* 0x000000245b5b7c23 */ /* 0x000fc20008010865 */
[----:B------:R-:W-:Y:S01]  /*c4f0*/  FFMA.FTZ R92, R92, UR36, -R188 ;  /* 0x000000245c5c7c23 */ /* 0x000fe200080108bc */
[----:B------:R-:W-:-:S01]  /*c500*/  FFMA.FTZ R94, R94, UR36, -R101 ;  /* 0x000000245e5e7c23 */ /* 0x000fc20008010865 */
[----:B------:R-:W4:Y:S01]  /*c510*/  MUFU.EX2 R159, R159 ;  /* 0x0000009f009f7308 */ /* 0x000f220000000800 */
[----:B-1----:R-:W-:-:S01]  /*c520*/  FADD.FTZ R4, R158, R5 ;  /* 0x000000059e047221 */ /* 0x002fc20000010000 */
[----:B------:R-:W-:Y:S01]  /*c530*/  FFMA.FTZ R93, R93, UR36, -R188 ;  /* 0x000000245d5d7c23 */ /* 0x000fe200080108bc */
[----:B------:R-:W-:-:S01]  /*c540*/  FFMA.FTZ R95, R95, UR36, -R101 ;  /* 0x000000245f5f7c23 */ /* 0x000fc20008010865 */
[----:B------:R-:W-:Y:S01]  /*c550*/  FFMA.FTZ R96, R96, UR36, -R188 ;  /* 0x0000002460607c23 */ /* 0x000fe200080108bc */
[----:B------:R-:W-:-:S01]  /*c560*/  FFMA.FTZ R98, R98, UR36, -R101 ;  /* 0x0000002462627c23 */ /* 0x000fc20008010865 */
[----:B---3--:R-:W-:Y:S01]  /*c570*/  LOP3.LUT P1, RZ, R198, 0x7f, RZ, 0xc0, !PT ;  /* 0x0000007fc6ff7812 */ /* 0x008fe2000782c0ff */
[----:B------:R-:W-:-:S01]  /*c580*/  FFMA.FTZ R97, R97, UR36, -R188 ;  /* 0x0000002461617c23 */ /* 0x000fc200080108bc */
[----:B------:R-:W1:Y:S01]  /*c590*/  MUFU.EX2 R21, R21 ;  /* 0x0000001500157308 */ /* 0x000e620000000800 */
[----:B--2---:R-:W-:-:S01]  /*c5a0*/  FADD.FTZ R162, R20, R163 ;  /* 0x000000a314a27221 */ /* 0x004fc20000010000 */
[----:B------:R-:W-:Y:S01]  /*c5b0*/  FFMA.FTZ R99, R99, UR36, -R101 ;  /* 0x0000002463637c23 */ /* 0x000fe20008010865 */
[----:B------:R-:W-:-:S01]  /*c5c0*/  FFMA.FTZ R100, R100, UR36, -R188 ;  /* 0x0000002464647c23 */ /* 0x000fc200080108bc */
[--C-:B------:R-:W-:Y:S01]  /*c5d0*/  FFMA.FTZ R102, R102, UR36, -R101.reuse ;  /* 0x0000002466667c23 */ /* 0x100fe20008010865 */
[----:B------:R-:W-:-:S03]  /*c5e0*/  FFMA.FTZ R101, R103, UR36, -R101 ;  /* 0x0000002467657c23 */ /* 0x000fc60008010865 */
[----:B------:R-:W2:Y:S01]  /*c5f0*/  MUFU.EX2 R160, R160 ;  /* 0x000000a000a07308 */ /* 0x000ea20000000800 */
[----:B----4-:R-:W-:-:S07]  /*c600*/  FADD.FTZ R5, R159, R4 ;  /* 0x000000049f057221 */ /* 0x010fce0000010000 */
        /* <DEDUP_REMOVED lines=25> */
[----:B------:R-:W-:Y:S02]  /*c7a0*/  WARPGROUP.DEPBAR.LE gsb0, 0x0 ;  /* 0x00008000000079c5 */ /* 0x000fe40000010000 */
[----:B------:R-:W-:Y:S01]  /*c7b0*/  WARPGROUP.ARRIVE ;  /* 0x00000000000079c5 */ /* 0x000fe20000000000 */
[----:B-1----:R-:W-:-:S04]  /*c7c0*/  FADD.FTZ R4, R144, R5 ;  /* 0x0000000590047221 */ /* 0x002fc80000010000 */
[----:B------:R-:W1:Y:S01]  /*c7d0*/  MUFU.EX2 R147, R147 ;  /* 0x0000009300937308 */ /* 0x000e620000000800 */
[----:B------:R-:W-:Y:S01]  /*c7e0*/  QGMMA.64x128x32.F32.E4M3.E4M3 R24, R172, gdesc[UR8], R24, gsb0 ;  /* 0x01e00008ac187df3 */ /* 0x000fe20008000818 */
[----:B------:R-:W-:Y:S01]  /*c7f0*/  UIADD3 UR10, UR6, 0x400, URZ ;  /* 0x00000400060a7890 */ /* 0x000fe2000fffe03f */
[----:B--2---:R-:W-:Y:S01]  /*c800*/  FADD.FTZ R162, R146, R163 ;  /* 0x000000a392a27221 */ /* 0x004fe20000010000 */
[----:B------:R-:W-:-:S04]  /*c810*/  UMOV UR11, 0xc0000010 ;  /* 0xc0000010000b7882 */ /* 0x000fc80000000000 */
        /* <DEDUP_REMOVED lines=33> */
[----:B-1----:R-:W-:-:S01]  /*ca30*/  FADD.FTZ R5, R129, R4 ;  /* 0x0000000481057221 */ /* 0x002fc20000010000 */
[----:B------:R-:W-:Y:S02]  /*ca40*/  WARPGROUP.DEPBAR.LE gsb0, 0x0 ;  /* 0x00008000000079c5 */ /* 0x000fe40000010000 */
[----:B------:R-:W-:-:S04]  /*ca50*/  WARPGROUP.ARRIVE ;  /* 0x00000000000079c5 */ /* 0x000fc80000000000 */
[----:B------:R-:W1:Y:S01]  /*ca60*/  MUFU.EX2 R134, R134 ;  /* 0x0000008600867308 */ /* 0x000e620000000800 */
[----:B--2---:R-:W-:-:S01]  /*ca70*/  FADD.FTZ R163, R131, R162 ;  /* 0x000000a283a37221 */ /* 0x004fc20000010000 */
[----:B------:R-:W-:Y:S01]  /*ca80*/  QGMMA.64x128x32.F32.E4M3.E4M3 R24, R168, gdesc[UR8], R24, gsb0 ;  /* 0x01e00008a8187df3 */ /* 0x000fe20008000818 */
[----:B---3--:R-:W-:-:S05]  /*ca90*/  FADD.FTZ R4, R132, R5 ;  /* 0x0000000584047221 */ /* 0x008fca0000010000 */
        /* <DEDUP_REMOVED lines=35> */
[----:B------:R-:W-:Y:S01]  /*ccd0*/  IMAD.U32 R163, RZ, RZ, UR5 ;  /* 0x00000005ffa37e24 */ /* 0x000fe2000f8e00ff */
[----:B------:R-:W-:-:S05]  /*cce0*/  WARPGROUP.DEPBAR.LE gsb0, 0x0 ;  /* 0x00008000000079c5 */ /* 0x000fca0000010000 */
[----:B------:R-:W-:Y:S01]  /*ccf0*/  MUFU.EX2 R88, R88 ;  /* 0x0000005800587308 */ /* 0x000fe20000000800 */
[----:B---3--:R-:W-:-:S01]  /*cd00*/  FADD.FTZ R5, R117, R4 ;  /* 0x0000000475057221 */ /* 0x008fc20000010000 */
[----:B------:R-:W-:-:S05]  /*cd10*/  @!P1 LEA R4, R163, UR37, 0x3 ;  /* 0x00000025a3049c11 */ /* 0x000fca000f8e18ff */
[----:B------:R-:W-:Y:S01]  /*cd20*/  @!P1 VIADD R4, R4, 0x29840 ;  /* 0x0002984004049836 */ /* 0x000fe20000000000 */
[----:B------:R-:W2:Y:S04]  /*cd30*/  MUFU.EX2 R90, R90 ;  /* 0x0000005a005a7308 */ /* 0x000ea80000000800 */
[----:B------:R-:W-:Y:S01]  /*cd40*/  @!P1 PRMT R4, RZ, 0x654, R4 ;  /* 0x00000654ff049816 */ /* 0x000fe20000000004 */
[----:B------:R3:W-:Y:S06]  /*cd50*/  BAR.ARV R167, 0x100 ;  /* 0x000400a70000751d */ /* 0x0007ec0000002000 */
[----:B------:R-:W-:Y:S01]  /*cd60*/  MUFU.EX2 R89, R89 ;  /* 0x0000005900597308 */ /* 0x000fe20000000800 */
[----:B------:R4:W-:Y:S07]  /*cd70*/  @!P1 SYNCS.ARRIVE.TRANS64.RED.A1T0 RZ, [R4+URZ], RZ ;  /* 0x000000ff04ff99a7 */ /* 0x0009ee000810043f */
[----:B------:R-:W5:Y:S08]  /*cd80*/  MUFU.EX2 R91, R91 ;  /* 0x0000005b005b7308 */ /* 0x000f700000000800 */
[----:B------:R-:W-:Y:S08]  /*cd90*/  MUFU.EX2 R92, R92 ;  /* 0x0000005c005c7308 */ /* 0x000ff00000000800 */
[----:B------:R-:W3:Y:S08]  /*cda0*/  MUFU.EX2 R165, R94 ;  /* 0x0000005e00a57308 */ /* 0x000ef00000000800 */
[----:B------:R-:W-:Y:S08]  /*cdb0*/  MUFU.EX2 R93, R93 ;  /* 0x0000005d005d7308 */ /* 0x000ff00000000800 */
[----:B------:R1:W4:Y:S08]  /*cdc0*/  MUFU.EX2 R164, R95 ;  /* 0x0000005f00a47308 */ /* 0x0003300000000800 */
[----:B------:R-:W-:Y:S01]  /*cdd0*/  MUFU.EX2 R96, R96 ;  /* 0x0000006000607308 */ /* 0x000fe20000000800 */
[----:B-1----:R-:W-:-:S04]  /*cde0*/  FADD.FTZ R95, R119, R162 ;  /* 0x000000a2775f7221 */ /* 0x002fc80000010000 */
[----:B--2---:R-:W-:-:S03]  /*cdf0*/  FADD.FTZ R162, R90, R95 ;  /* 0x0000005f5aa27221 */ /* 0x004fc60000010000 */
[----:B------:R1:W2:Y:S01]  /*ce00*/  MUFU.EX2 R94, R98 ;  /* 0x00000062005e7308 */ /* 0x0002a20000000800 */
[----:B-----5:R-:W-:-:S04]  /*ce10*/  FADD.FTZ R162, R91, R162 ;  /* 0x000000a25ba27221 */ /* 0x020fc80000010000 */
[----:B---3--:R-:W-:-:S03]  /*ce20*/  FADD.FTZ R162, R165, R162 ;  /* 0x000000a2a5a27221 */ /* 0x008fc60000010000 */
[----:B------:R-:W3:Y:S01]  /*ce30*/  MUFU.EX2 R97, R97 ;  /* 0x0000006100617308 */ /* 0x000ee20000000800 */
[----:B-1----:R-:W-:-:S01]  /*ce40*/  FADD.FTZ R98, R88, R5 ;  /* 0x0000000558627221 */ /* 0x002fc20000010000 */
[----:B----4-:R-:W-:-:S03]  /*ce50*/  FADD.FTZ R95, R164, R162 ;  /* 0x000000a2a45f7221 */ /* 0x010fc60000010000 */
[----:B------:R-:W-:-:S03]  /*ce60*/  FADD.FTZ R5, R89, R98 ;  /* 0x0000006259057221 */ /* 0x000fc60000010000 */
[----:B------:R-:W1:Y:S01]  /*ce70*/  MUFU.EX2 R166, R99 ;  /* 0x0000006300a67308 */ /* 0x000e620000000800 */
[----:B------:R-:W-:-:S01]  /*ce80*/  FADD.FTZ R98, R92, R5 ;  /* 0x000000055c627221 */ /* 0x000fc20000010000 */
[----:B--2---:R-:W-:-:S03]  /*ce90*/  FADD.FTZ R95, R94, R95 ;  /* 0x0000005f5e5f7221 */ /* 0x004fc60000010000 */
[----:B------:R-:W-:-:S03]  /*cea0*/  FADD.FTZ R5, R93, R98 ;  /* 0x000000625d057221 */ /* 0x000fc60000010000 */
[----:B------:R-:W2:Y:S01]  /*ceb0*/  MUFU.EX2 R100, R100 ;  /* 0x0000006400647308 */ /* 0x000ea20000000800 */
[----:B------:R-:W-:-:S04]  /*cec0*/  FADD.FTZ R4, R96, R5 ;  /* 0x0000000560047221 */ /* 0x000fc80000010000 */
[----:B---3--:R-:W-:-:S03]  /*ced0*/  FADD.FTZ R5, R97, R4 ;  /* 0x0000000461057221 */ /* 0x008fc60000010000 */
[----:B------:R-:W3:Y:S01]  /*cee0*/  MUFU.EX2 R102, R102 ;  /* 0x0000006600667308 */ /* 0x000ee20000000800 */
[----:B-1----:R-:W-:-:S07]  /*cef0*/  FADD.FTZ R95, R166, R95 ;  /* 0x0000005fa65f7221 */ /* 0x002fce0000010000 */
[----:B------:R-:W1:Y:S01]  /*cf00*/  MUFU.EX2 R153, R153 ;  /* 0x0000009900997308 */ /* 0x000e620000000800 */
[----:B--2---:R-:W-:-:S07]  /*cf10*/  FADD.FTZ R4, R100, R5 ;  /* 0x0000000564047221 */ /* 0x004fce0000010000 */
[----:B------:R-:W2:Y:S01]  /*cf20*/  MUFU.EX2 R101, R101 ;  /* 0x0000006500657308 */ /* 0x000ea20000000800 */
[----:B---3--:R-:W-:-:S01]  /*cf30*/  FADD.FTZ R95, R102, R95 ;  /* 0x0000005f665f7221 */ /* 0x008fc20000010000 */
[----:B-1----:R-:W-:-:S03]  /*cf40*/  FADD.FTZ R5, R153, R4 ;  /* 0x0000000499057221 */ /* 0x002fc60000010000 */
[----:B--2---:R-:W-:Y:S01]  /*cf50*/  FADD.FTZ R4, R101, R95 ;  /* 0x0000005f65047221 */ /* 0x004fe20000010000 */
[----:B------:R-:W-:Y:S06]  /*cf60*/  @!P0 BRA `(.L_x_929) ;  /* 0x0000000000048947 */ /* 0x000fec0003800000 */
[----:B------:R-:W-:Y:S01]  /*cf70*/  BPT.TRAP 0x1 ;  /* 0x000000040000795c */ /* 0x000fe20000300000 */
.L_x_929:
        /* <DEDUP_REMOVED lines=63> */
[----:B------:R-:W-:Y:S01]  /*d370*/  FMUL.FTZ R25, R25, R10 ;  /* 0x0000000a19197220 */ /* 0x000fe20000410000 */
        /* <DEDUP_REMOVED lines=47> */
[----:B------:R-:W-:-:S02]  /*d670*/  VIADD R3, R3, 0xffffffff ;  /* 0xffffffff03037836 */ /* 0x000fc40000000000 */
[----:B------:R-:W-:Y:S02]  /*d680*/  IMAD.MOV.U32 R11, RZ, RZ, R0 ;  /* 0x000000ffff0b7224 */ /* 0x000fe400078e0000 */
[----:B------:R-:W-:Y:S01]  /*d690*/  IMAD.MOV.U32 R9, RZ, RZ, R2 ;  /* 0x000000ffff097224 */ /* 0x000fe200078e0002 */
[----:B------:R-:W-:Y:S06]  /*d6a0*/  @P1 BRA `(.L_x_930) ;  /* 0xffffffd000d41947 */ /* 0x000fec000383ffff */
[----:B------:R-:W-:-:S05]  /*d6b0*/  UMOV UR38, UR5 ;  /* 0x0000000500267c82 */ /* 0x000fca0008000000 */
.L_x_920:
[----:B------:R-:W-:-:S13]  /*d6c0*/  ISETP.GE.AND P1, PT, R3, UR47, PT ;  /* 0x0000002f03007c0c */ /* 0x000fda000bf26270 */
[----:B------:R-:W-:Y:S05]  /*d6d0*/  @!P1 BRA `(.L_x_931) ;  /* 0x0000004400d09947 */ /* 0x000fea0003800000 */
[----:B------:R-:W-:Y:S01]  /*d6e0*/  IMAD.MOV.U32 R11, RZ, RZ, R0 ;  /* 0x000000ffff0b7224 */ /* 0x000fe200078e0000 */
[----:B------:R-:W-:Y:S01]  /*d6f0*/  UMOV UR7, UR38 ;  /* 0x0000002600077c82 */ /* 0x000fe20008000000 */
[----:B------:R-:W-:Y:S01]  /*d700*/  IMAD.MOV.U32 R10, RZ, RZ, R2 ;  /* 0x000000ffff0a7224 */ /* 0x000fe200078e0002 */
[----:B------:R-:W-:Y:S01]  /*d710*/  UMOV UR40, UR39 ;  /* 0x0000002700287c82 */ /* 0x000fe20008000000 */
[----:B------:R-:W-:Y:S01]  /*d720*/  IMAD.IADD R9, R192, 0x1, R7 ;  /* 0x00000001c0097824 */ /* 0x000fe200078e0207 */
[----:B------:R-:W-:Y:S01]  /*d730*/  ULDC UR38, c[0x0][0x9e4] ;  /* 0x0002790000267ab9 */ /* 0x000fe20000000800 */
[----:B------:R-:W-:Y:S01]  /*d740*/  ULDC UR41, c[0x0][0x9dc] ;  /* 0x0002770000297ab9 */ /* 0x000fe20000000800 */
[----:B------:R-:W-:Y:S01]  /*d750*/  ULDC UR56, c[0x0][0x2e0] ;  /* 0x0000b80000387ab9 */ /* 0x000fe20000000800 */
[----:B------:R-:W-:-:S05]  /*d760*/  ULDC UR53, c[0x0][0x9e0] ;  /* 0x0002780000357ab9 */ /* 0x000fca0000000800 */
.L_x_949:
[----:B------:R-:W-:Y:S01]  /*d770*/  ISETP.NE.AND P2, PT, RZ, UR45, PT ;  /* 0x0000002dff007c0c */ /* 0x000fe2000bf45270 */
[----:B------:R-:W-:-:S04]  /*d780*/  UISETP.NE.AND UP0, UPT, UR7, 0x1, UPT ;  /* 0x000000010700788c */ /* 0x000fc8000bf05270 */
[----:B------:R-:W-:-:S04]  /*d790*/  USEL UR39, URZ, 0x1, UP0 ;  /* 0x000000013f277887 */ /* 0x000fc80008000000 */
[----:B------:R-:W-:-:S04]  /*d7a0*/  ULOP3.LUT UR39, UR40, UR39, URZ, 0x3c, !UPT ;  /* 0x0000002728277292 */ /* 0x000fc8000f8e3c3f */
[----:B------:R-:W-:Y:S08]  /*d7b0*/  @P2 BRA `(.L_x_932) ;  /* 0x0000000000382947 */ /* 0x000ff00003800000 */
[----:B------:R-:W-:Y:S05]  /*d7c0*/  @!P0 BRA `(.L_x_933) ;  /* 0x0000000000048947 */ /* 0x000fea0003800000 */
[----:B------:R-:W-:Y:S01]  /*d7d0*/  BPT.TRAP 0x1 ;  /* 0x000000040000795c */ /* 0x000fe20000300000 */
.L_x_933:
        /* <DEDUP_REMOVED lines=9> */
.L_x_934:
[----:B--2---:R-:W-:Y:S05]  /*d870*/  @P1 BRA `(.L_x_932) ;  /* 0x0000000000081947 */ /* 0x004fea0003800000 */
[----:B------:R-:W2:Y:S02]  /*d880*/  SYNCS.PHASECHK.TRANS64.TRYWAIT P1, [UR5+0x29830], R0 ;  /* 0x02983000ff0075a7 */ /* 0x000ea40008020145 */
[----:B--2---:R-:W-:Y:S05]  /*d890*/  @!P1 BRA `(.L_x_935) ;  /* 0x000000a400a49947 */ /* 0x004fea0003800000 */
.L_x_932:
        /* <DEDUP_REMOVED lines=191> */
.L_x_937:
[----:B------:R-:W-:Y:S01]  /*e490*/  ULEA UR6, UR7, UR37, 0x3 ;  /* 0x0000002507067291 */ /* 0x000fe2000f8e183f */
[----:B------:R-:W-:-:S05]  /*e4a0*/  IMAD.U32 R0, RZ, RZ, UR40 ;  /* 0x00000028ff007e24 */ /* 0x000fca000f8e00ff */
[----:B------:R-:W-:-:S04]  /*e4b0*/  SHF.L.U32 R0, R0, 0x1f, RZ ;  /* 0x0000001f00007819 */ /* 0x000fc800000006ff */
[----:B------:R1:W2:Y:S01]  /*e4c0*/  SYNCS.PHASECHK.TRANS64.TRYWAIT P1, [UR6+0x29850], R0 ;  /* 0x02985000ff0075a7 */ /* 0x0002a20008020146 */
[----:B------:R-:W-:Y:S05]  /*e4d0*/  @!P0 BRA `(.L_x_938) ;  /* 0x0000000000048947 */ /* 0x000fea0003800000 */
[----:B------:R-:W-:Y:S01]  /*e4e0*/  BPT.TRAP 0x1 ;  /* 0x000000040000795c */ /* 0x000fe20000300000 */
.L_x_938:
[----:B--2---:R-:W-:Y:S05]  /*e4f0*/  @P1 BRA `(.L_x_936) ;  /* 0x0000000000081947 */ /* 0x004fea0003800000 */
[----:B------:R-:W2:Y:S02]  /*e500*/  SYNCS.PHASECHK.TRANS64.TRYWAIT P1, [UR6+0x29850], R0 ;  /* 0x02985000ff0075a7 */ /* 0x000ea40008020146 */
[----:B--2---:R-:W-:Y:S05]  /*e510*/  @!P1 BRA `(.L_x_939) ;  /* 0x00000098009c9947 */ /* 0x004fea0003800000 */
.L_x_936:
[----:B------:R-:W-:Y:S01]  /*e520*/  UIADD3 UR6, UR37, 0x400, URZ ;  /* 0x0000040025067890 */ /* 0x000fe2000fffe03f */
[----:B------:R-:W-:Y:S01]  /*e530*/  WARPGROUP.ARRIVE ;  /* 0x00000000000079c5 */ /* 0x000fe20000000000 */
[----:B------:R-:W-:-:S05]  /*e540*/  UMOV UR11, 0xc0000010 ;  /* 0xc0000010000b7882 */ /* 0x000fca0000000000 */
[----:B------:R-:W3:Y:S01]  /*e550*/  S2R R2, SR_TID.X ;  /* 0x0000000000027919 */ /* 0x000ee20000002100 */
[----:B------:R-:W-:Y:S01]  /*e560*/  USHF.R.U32.HI UR6, URZ, 0x4, UR6 ;  /* 0x000000043f067899 */ /* 0x000fe20008011606 */
[----:B--2---:R-:W2:Y:S01]  /*e570*/  LDC R13, c[0x0][0x288] ;  /* 0x0000a200ff0d7b82 */ /* 0x004ea20000000800 */
        /* <DEDUP_REMOVED lines=9> */
[----:B---3--:R-:W-:Y:S02]  /*e610*/  LOP3.LUT P1, RZ, R2, 0x7f, RZ, 0xc0, !PT ;  /* 0x0000007f02ff7812 */ /* 0x008fe4000782c0ff */
[----:B------:R-:W-:-:S04]  /*e620*/  SHF.R.U32.HI R2, RZ, 0x7, R2 ;  /* 0x00000007ff027819 */ /* 0x000fc80000011602 */
[----:B------:R-:W-:Y:S01]  /*e630*/  IADD3 R20, -R2, 0xb, RZ ;  /* 0x0000000b02147810 */ /* 0x000fe20007ffe1ff */
[----:B------:R-:W-:-:S05]  /*e640*/  IMAD R2, R17, UR56, R15 ;  /* 0x0000003811027c24 */ /* 0x000fca000f8e020f */
[----:B--2---:R-:W-:Y:S02]  /*e650*/  IADD3 R13, R2, 0x1, -R13 ;  /* 0x00000001020d7810 */ /* 0x004fe40007ffe80d */
[----:B------:R-:W-:-:S03]  /*e660*/  @!P1 LEA R0, R0, UR37, 0x3 ;  /* 0x0000002500009c11 */ /* 0x000fc6000f8e18ff */
[----:B------:R-:W-:Y:S02]  /*e670*/  IMAD R13, R16, -0x2, R13 ;  /* 0xfffffffe100d7824 */ /* 0x000fe400078e020d */
[----:B------:R-:W-:Y:S02]  /*e680*/  @!P1 VIADD R0, R0, 0x29840 ;  /* 0x0002984000009836 */ /* 0x000fe40000000000 */
[----:B------:R-:W-:-:S03]  /*e690*/  VIADD R12, R13, UR53 ;  /* 0x000000350d0c7c36 */ /* 0x000fc60008000000 */
[----:B------:R-:W-:Y:S01]  /*e6a0*/  @!P1 PRMT R0, RZ, 0x654, R0 ;  /* 0x00000654ff009816 */ /* 0x000fe20000000000 */
[----:B------:R-:W-:Y:S01]  /*e6b0*/  IMAD.IADD R14, R7, 0x1, R12 ;  /* 0x00000001070e7824 */ /* 0x000fe200078e020c */
        /* <DEDUP_REMOVED lines=15> */
[----:B------:R-:W-:-:S06]  /*e7b0*/  ULOP3.LUT UR6, URZ, UR41, URZ, 0x33, !UPT ;  /* 0x000000293f067292 */ /* 0x000fcc000f8e333f */
[----:B------:R-:W-:-:S04]  /*e7c0*/  VIADD R2, R13, UR6 ;  /* 0x000000060d027c36 */ /* 0x000fc80008000000 */
[----:B------:R-:W-:Y:S01]  /*e7d0*/  IMAD.IADD R13, R7, 0x1, R2 ;  /* 0x00000001070d7824 */ /* 0x000fe200078e0202 */
[----:B------:R-:W-:Y:S02]  /*e7e0*/  WARPGROUP.DEPBAR.LE gsb0, 0x0 ;  /* 0x00008000000079c5 */ /* 0x000fe40000010000 */
[----:B------:R-:W-:-:S06]  /*e7f0*/  WARPGROUP.ARRIVE ;  /* 0x00000000000079c5 */ /* 0x000fcc0000000000 */
[----:B------:R-:W-:Y:S03]  /*e800*/  QGMMA.64x128x32.F32.E4M3.E4M3 R24, R168, gdesc[UR8], R24, gsb0 ;  /* 0x01e00008a8187df3 */ /* 0x000fe60008000818 */
[----:B------:R-:W-:Y:S02]  /*e810*/  WARPGROUP.DEPBAR.LE gsb0, 0x0 ;  /* 0x00008000000079c5 */ /* 0x000fe40000010000 */
[----:B------:R1:W-:Y:S06]  /*e820*/  BAR.ARV R20, 0x100 ;  /* 0x000400140000751d */ /* 0x0003ec0000002000 */
[----:B------:R2:W-:Y:S01]  /*e830*/  @!P1 SYNCS.ARRIVE.TRANS64.RED.A1T0 RZ, [R0+URZ], RZ ;  /* 0x000000ff00ff99a7 */ /* 0x0005e2000810043f */
[----:B------:R-:W-:Y:S01]  /*e840*/  ISETP.GE.AND P1, PT, R8, 0x1, PT ;  /* 0x000000010800780c */ /* 0x000fe20003f26270 */
[----:B--2---:R-:W-:-:S12]  /*e850*/  IMAD R0, R16, -0x2, R15 ;  /* 0xfffffffe10007824 */ /* 0x004fd800078e020f */
[----:B-1----:R-:W-:Y:S05]  /*e860*/  @!P1 BRA `(.L_x_940) ;  /* 0x0000000000589947 */ /* 0x002fea0003800000 */
        /* <DEDUP_REMOVED lines=11> */
.L_x_942:
[----:B------:R-:W-:-:S05]  /*e920*/  IMAD.U32 R169, RZ, RZ, UR38 ;  /* 0x00000026ffa97e24 */ /* 0x000fca000f8e00ff */
[----:B------:R-:W-:-:S13]  /*e930*/  ISETP.NE.AND P1, PT, R169, 0x1, PT ;  /* 0x00000001a900780c */ /* 0x000fda0003f25270 */
[----:B------:R-:W1:Y:S01]  /*e940*/  @P1 LDC.64 R170, c[0x0][0x9e8] ;  /* 0x00027a00ffaa1b82 */ /* 0x000e620000000a00 */
[----:B------:R-:W-:-:S04]  /*e950*/  @P1 IMAD.IADD R21, R192, 0x1, R7 ;  /* 0x00000001c0151824 */ /* 0x000fc800078e0207 */
[----:B-1----:R-:W-:-:S04]  /*e960*/  @P1 IMAD.HI.U32 R170, R21, R170, RZ ;  /* 0x000000aa15aa1227 */ /* 0x002fc800078e00ff */
[----:B------:R-:W-:Y:S01]  /*e970*/  IMAD.MOV.U32 R21, RZ, RZ, R9 ;  /* 0x000000ffff157224 */ /* 0x000fe200078e0009 */
[----:B------:R-:W-:-:S07]  /*e980*/  @P1 SHF.R.U32.HI R21, RZ, R171, R170 ;  /* 0x000000abff151219 */ /* 0x000fce00000116aa */
.L_x_943:
[----:B------:R-:W-:Y:S05]  /*e990*/  BSYNC B0 ;  /* 0x0000000000007941 */ /* 0x000fea0003800000 */
.L_x_941:
[----:B------:R-:W-:-:S05]  /*e9a0*/  IMAD R20, R21, R169, R0 ;  /* 0x000000a915147224 */ /* 0x000fca00078e0200 */
[----:B------:R-:W-:Y:S02]  /*e9b0*/  VIADDMNMX R14, R20, R169, R14, PT ;  /* 0x000000a9140e7246 */ /* 0x000fe4000380010e */
[----:B------:R-:W-:-:S07]  /*e9c0*/  VIMNMX R13, R13, R20, !PT ;  /* 0x000000140d0d7248 */ /* 0x000fce0007fe0100 */
.L_x_940:
[C---:B------:R-:W-:Y:S02]  /*e9d0*/  ISETP.GE.AND P1, PT, R15.reuse, 0x9, PT ;  /* 0x000000090f00780c */ /* 0x040fe40003f26270 */
[----:B------:R-:W-:Y:S02]  /*e9e0*/  ISETP.GE.AND P2, PT, R15, 0x2, PT ;  /* 0x000000020f00780c */ /* 0x000fe40003f46270 */
[----:B------:R-:W-:Y:S02]  /*e9f0*/  P2R R20, PR, RZ, 0x2 ;  /* 0x00000002ff147803 */ /* 0x000fe40000000000 */
[----:B------:R-:W-:Y:S02]  /*ea00*/  ISETP.GT.AND P1, PT, R13, 0x8, !P1 ;  /* 0x000000080d00780c */ /* 0x000fe40004f24270 */
[----:B------:R-:W-:Y:S02]  /*ea10*/  P2R R168, PR, RZ, 0x4 ;  /* 0x00000004ffa87803 */ /* 0x000fe40000000000 */
[----:B------:R-:W-:-:S02]  /*ea20*/  ISETP.LT.OR P1, PT, R14, 0x9, P1 ;  /* 0x000000090e00780c */ /* 0x000fc40000f21670 */
[----:B------:R-:W-:Y:S02]  /*ea30*/  ISETP.GT.AND P2, PT, R13, 0x1, !P2 ;  /* 0x000000010d00780c */ /* 0x000fe40005744270 */
[----:B------:R-:W-:Y:S02]  /*ea40*/  ISETP.GE.AND P3, PT, R15, 0xa, PT ;  /* 0x0000000a0f00780c */ /* 0x000fe40003f66270 */
[----:B------:R-:W-:Y:S02]  /*ea50*/  FSEL R156, R156, -INF , !P1 ;  /* 0xff8000009c9c7808 */ /* 0x000fe40004800000 */
[----:B------:R-:W-:Y:S02]  /*ea60*/  ISETP.LT.OR P2, PT, R14, 0x2, P2 ;  /* 0x000000020e00780c */ /* 0x000fe40001741670 */
[----:B------:R-:W-:Y:S02]  /*ea70*/  ISETP.GT.AND P1, PT, R13, 0x9, !P3 ;  /* 0x000000090d00780c */ /* 0x000fe40005f24270 */
[----:B------:R-:W-:-:S02]  /*ea80*/  FSEL R153, R153, -INF , !P2 ;  /* 0xff80000099997808 */ /* 0x000fc40005000000 */
[C---:B------:R-:W-:Y:S02]  /*ea90*/  ISETP.LT.OR P1, PT, R14.reuse, 0xa, P1 ;  /* 0x0000000a0e00780c */ /* 0x040fe40000f21670 */
[----:B------:R-:W-:Y:S02]  /*eaa0*/  ISETP.GE.AND P2, PT, R15, 0x11, PT ;  /* 0x000000110f00780c */ /* 0x000fe40003f46270 */
[----:B------:R-:W-:Y:S02]  /*eab0*/  FSEL R157, R157, -INF , !P1 ;  /* 0xff8000009d9d7808 */ /* 0x000fe40004800000 */
[----:B------:R-:W-:Y:S02]  /*eac0*/  ISETP.GT.AND P1, PT, R13, 0x10, !P2 ;  /* 0x000000100d00780c */ /* 0x000fe40005724270 */
[----:B------:R-:W-:Y:S02]  /*ead0*/  P2R R170, PR, RZ, 0x4 ;  /* 0x00000004ffaa7803 */ /* 0x000fe40000000000 */
        /* <DEDUP_REMOVED lines=173> */
[----:B------:R-:W-:Y:S01]  /*f5b0*/  ISETP.GE.AND P6, PT, R15, 0x9a, PT ;  /* 0x0000009a0f00780c */ /* 0x000fe20003fc6270 */
[----:B------:R-:W-:-:S03]  /*f5c0*/  IMAD.IADD R15, R6, 0x1, R2 ;  /* 0x00000001060f7824 */ /* 0x000fc600078e0202 */
[----:B------:R-:W-:Y:S02]  /*f5d0*/  P2R R152, PR, RZ, 0x40 ;  /* 0x00000040ff987803 */ /* 0x000fe40000000000 */
[----:B------:R-:W-:-:S04]  /*f5e0*/  ISETP.GT.AND P6, PT, R13, 0x99, !P6 ;  /* 0x000000990d00780c */ /* 0x000fc800077c4270 */
[----:B------:R-:W-:Y:S01]  /*f5f0*/  ISETP.LT.OR P6, PT, R14, 0x9a, P6 ;  /* 0x0000009a0e00780c */ /* 0x000fe200037c1670 */
[----:B------:R-:W-:-:S03]  /*f600*/  IMAD.IADD R14, R6, 0x1, R12 ;  /* 0x00000001060e7824 */ /* 0x000fc600078e020c */
[----:B------:R-:W-:Y:S02]  /*f610*/  FSEL R101, R101, -INF , !P6 ;  /* 0xff80000065657808 */ /* 0x000fe40007000000 */
[----:B------:R-:W-:-:S13]  /*f620*/  ISETP.GE.AND P6, PT, R8, 0x1, PT ;  /* 0x000000010800780c */ /* 0x000fda0003fc6270 */
[----:B------:R-:W-:Y:S05]  /*f630*/  @!P6 BRA `(.L_x_944) ;  /* 0x000000000054e947 */ /* 0x000fea0003800000 */
        /* <DEDUP_REMOVED lines=12> */
.L_x_946:
[----:B------:R-:W-:-:S05]  /*f700*/  IMAD.U32 R2, RZ, RZ, UR38 ;  /* 0x00000026ff027e24 */ /* 0x000fca000f8e00ff */
[----:B------:R-:W-:-:S13]  /*f710*/  ISETP.NE.AND P6, PT, R2, 0x1, PT ;  /* 0x000000010200780c */ /* 0x000fda0003fc5270 */
[----:B------:R-:W1:Y:S02]  /*f720*/  @P6 LDC.64 R12, c[0x0][0x9e8] ;  /* 0x00027a00ff0c6b82 */ /* 0x000e640000000a00 */
[----:B-1----:R-:W-:-:S05]  /*f730*/  @P6 IMAD.HI.U32 R12, R211, R12, RZ ;  /* 0x0000000cd30c6227 */ /* 0x002fca00078e00ff */
[----:B------:R-:W-:-:S07]  /*f740*/  @P6 SHF.R.U32.HI R211, RZ, R13, R12 ;  /* 0x0000000dffd36219 */ /* 0x000fce000001160c */
.L_x_947:
[----:B------:R-:W-:Y:S05]  /*f750*/  BSYNC B0 ;  /* 0x0000000000007941 */ /* 0x000fea0003800000 */
.L_x_945:
[----:B------:R-:W-:-:S05]  /*f760*/  IMAD R211, R211, R2, R0 ;  /* 0x00000002d3d37224 */ /* 0x000fca00078e0200 */
[----:B------:R-:W-:Y:S02]  /*f770*/  VIADDMNMX R14, R211, R2, R14, PT ;  /* 0x00000002d30e7246 */ /* 0x000fe4000380010e */
[----:B------:R-:W-:-:S07]  /*f780*/  VIMNMX R15, R15, R211, !PT ;  /* 0x000000d30f0f7248 */ /* 0x000fce0007fe0100 */
.L_x_944:
        /* <DEDUP_REMOVED lines=110> */
[C---:B------:R-:W-:Y:S02]  /*fe70*/  ISETP.LT.OR P3, PT, R14.reuse, 0x91, P3 ;  /* 0x000000910e00780c */ /* 0x040fe40001f61670 */
[C---:B------:R-:W-:Y:S02]  /*fe80*/  ISETP.GT.AND P1, PT, R15.reuse, 0x60, !P1 ;  /* 0x000000600f00780c */ /* 0x040fe40004f24270 */
[----:B------:R-:W-:Y:S02]  /*fe90*/  ISETP.GT.AND P4, PT, R15, 0x91, !P4 ;  /* 0x000000910f00780c */ /* 0x000fe40006784270 */
[----:B------:R-:W-:Y:S02]  /*fea0*/  ISETP.LT.OR P1, PT, R14, 0x61, P1 ;  /* 0x000000610e00780c */ /* 0x000fe40000f21670 */
[----:B-1----:R-:W-:-:S02]  /*feb0*/  FMNMX.FTZ R13, R12, R13, !PT ;  /* 0x0000000d0c0d7209 */ /* 0x002fc40007810000 */
[----:B------:R-:W-:Y:S02]  /*fec0*/  FSEL R106, R106, -INF , !P1 ;  /* 0xff8000006a6a7808 */ /* 0x000fe40004800000 */
[----:B------:R-:W-:Y:S01]  /*fed0*/  ISETP.NE.AND P1, PT, R198, RZ, PT ;  /* 0x000000ffc600720c */ /* 0x000fe20003f25270 */
[----:B------:R-:W1:Y:S01]  /*fee0*/  SHFL.BFLY PT, R2, R13, 0x1, 0x1f ;  /* 0x0c201f000d027f89 */ /* 0x000e6200000e0000 */
[----:B------:R-:W-:Y:S02]  /*fef0*/  FSEL R98, R98, -INF , !P3 ;  /* 0xff80000062627808 */ /* 0x000fe40005800000 */
[C---:B------:R-:W-:Y:S02]  /*ff00*/  ISETP.GT.AND P1, PT, R15.reuse, 0x61, !P1 ;  /* 0x000000610f00780c */ /* 0x040fe40004f24270 */
[----:B------:R-:W-:Y:S02]  /*ff10*/  ISETP.GT.AND P5, PT, R15, 0x98, !P5 ;  /* 0x000000980f00780c */ /* 0x000fe40006fa4270 */
[----:B------:R-:W-:-:S02]  /*ff20*/  ISETP.LT.OR P1, PT, R14, 0x62, P1 ;  /* 0x000000620e00780c */ /* 0x000fc40000f21670 */
[C---:B------:R-:W-:Y:S02]  /*ff30*/  ISETP.LT.OR P4, PT, R14.reuse, 0x92, P4 ;  /* 0x000000920e00780c */ /* 0x040fe40002781670 */
[----:B------:R-:W-:Y:S02]  /*ff40*/  FSEL R107, R107, -INF , !P1 ;  /* 0xff8000006b6b7808 */ /* 0x000fe40004800000 */
[----:B------:R-:W-:Y:S02]  /*ff50*/  ISETP.NE.AND P1, PT, R199, RZ, PT ;  /* 0x000000ffc700720c */ /* 0x000fe40003f25270 */
[----:B------:R-:W-:Y:S02]  /*ff60*/  ISETP.LT.OR P5, PT, R14, 0x99, P5 ;  /* 0x000000990e00780c */ /* 0x000fe40002fa1670 */
[----:B------:R-:W-:Y:S02]  /*ff70*/  ISETP.GT.AND P1, PT, R15, 0x68, !P1 ;  /* 0x000000680f00780c */ /* 0x000fe40004f24270 */
[----:B------:R-:W-:-:S02]  /*ff80*/  FSEL R99, R99, -INF , !P4 ;  /* 0xff80000063637808 */ /* 0x000fc40006000000 */
[----:B------:R-:W-:Y:S02]  /*ff90*/  ISETP.LT.OR P1, PT, R14, 0x69, P1 ;  /* 0x000000690e00780c */ /* 0x000fe40000f21670 */
[----:B------:R-:W-:Y:S02]  /*ffa0*/  FSEL R102, R102, -INF , !P5 ;  /* 0xff80000066667808 */ /* 0x000fe40006800000 */
        /* <DEDUP_REMOVED lines=30> */
[----:B------:R-:W-:Y:S01]  /*10190*/  ISETP.NE.AND P1, PT, R169, RZ, PT ;  /* 0x000000ffa900720c */ /* 0x000fe20003f25270 */
[----:B------:R-:W-:-:S03]  /*101a0*/  IMAD.U32 R169, RZ, RZ, UR36 ;  /* 0x00000024ffa97e24 */ /* 0x000fc6000f8e00ff */
[----:B------:R-:W-:Y:S01]  /*101b0*/  ISETP.GT.AND P1, PT, R15, 0x9, !P1 ;  /* 0x000000090f00780c */ /* 0x000fe20004f24270 */
[----:B------:R-:W-:-:S03]  /*101c0*/  FFMA.FTZ R0, R2, R169, -8 ;  /* 0xc100000002007423 */ /* 0x000fc600000100a9 */
        /* <DEDUP_REMOVED lines=31> */
[----:B------:R-:W-:Y:S02]  /*103c0*/  ISETP.NE.AND P6, PT, R152, RZ, PT ;  /* 0x000000ff9800720c */ /* 0x000fe40003fc5270 */
[----:B------:R-:W-:Y:S02]  /*103d0*/  ISETP.LT.OR P1, PT, R14, 0x1, P1 ;  /* 0x000000010e00780c */ /* 0x000fe40000f21670 */
[----:B------:R-:W-:Y:S02]  /*103e0*/  ISETP.GT.AND P2, PT, R15, 0x99, !P6 ;  /* 0x000000990f00780c */ /* 0x000fe40007744270 */
[----:B------:R-:W-:-:S02]  /*103f0*/  FSEL R168, R154, -INF , !P1 ;  /* 0xff8000009aa87808 */ /* 0x000fc40004800000 */
[----:B------:R-:W-:Y:S02]  /*10400*/  FSETP.NEU.FTZ.AND P1, PT, R2, -INF , PT ;  /* 0xff8000000200780b */ /* 0x000fe40003f3d000 */
        /* <DEDUP_REMOVED lines=51> */
[----:B------:R-:W-:Y:S01]  /*10740*/  FFMA.FTZ R100, R100, UR36, -R0 ;  /* 0x0000002464647c23 */ /* 0x000fe20008010800 */
[----:B------:R-:W-:Y:S01]  /*10750*/  FMNMX.FTZ R156, R146, R161, !PT ;  /* 0x000000a1929c7209 */ /* 0x000fe20007810000 */
[----:B------:R-:W-:Y:S03]  /*10760*/  MUFU.EX2 R12, R12 ;  /* 0x0000000c000c7308 */ /* 0x000fe60000000800 */
[----:B------:R-:W-:-:S04]  /*10770*/  FMNMX.FTZ R161, R147, R156, !PT ;  /* 0x0000009c93a17209 */ /* 0x000fc80007810000 */
        /* <DEDUP_REMOVED lines=61> */
[--C-:B------:R-:W-:Y:S01]  /*10b50*/  FFMA.FTZ R116, R155, UR36, -R10.reuse ;  /* 0x000000249b747c23 */ /* 0x100fe2000801080a */
[----:B------:R-:W-:-:S01]  /*10b60*/  FFMA.FTZ R155, R158, UR36, -R10 ;  /* 0x000000249e9b7c23 */ /* 0x000fc2000801080a */
[--C-:B------:R-:W-:Y:S01]  /*10b70*/  FFMA.FTZ R158, R162, UR36, -R10.reuse ;  /* 0x00000024a29e7c23 */ /* 0x100fe2000801080a */
[----:B------:R-:W-:Y:S01]  /*10b80*/  FSEL R162, R0, RZ, P1 ;  /* 0x000000ff00a27208 */ /* 0x000fe20000800000 */
[--C-:B------:R-:W-:Y:S01]  /*10b90*/  FFMA.FTZ R164, R126, UR36, -R10.reuse ;  /* 0x000000247ea47c23 */ /* 0x100fe2000801080a */
[----:B------:R-:W-:-:S01]  /*10ba0*/  FFMA.FTZ R161, R168, UR36, -R10 ;  /* 0x00000024a8a17c23 */ /* 0x000fc2000801080a */
[----:B------:R-:W1:Y:S01]  /*10bb0*/  MUFU.EX2 R117, R117 ;  /* 0x0000007500757308 */ /* 0x000e620000000800 */
[----:B--2---:R-:W-:-:S01]  /*10bc0*/  FFMA.FTZ R156, R159, UR36, -R10 ;  /* 0x000000249f9c7c23 */ /* 0x004fc2000801080a */
[----:B------:R-:W-:Y:S01]  /*10bd0*/  FADD.FTZ R162, -R162, R11 ;  /* 0x0000000ba2a27221 */ /* 0x000fe20000010100 */
[----:B------:R-:W-:-:S01]  /*10be0*/  FFMA.FTZ R159, R163, UR36, -R10 ;  /* 0x00000024a39f7c23 */ /* 0x000fc2000801080a */
[--C-:B------:R-:W-:Y:S01]  /*10bf0*/  FFMA.FTZ R160, R166, UR36, -R10.reuse ;  /* 0x00000024a6a07c23 */ /* 0x100fe2000801080a */
[----:B------:R-:W-:-:S01]  /*10c00*/  FFMA.FTZ R163, R167, UR36, -R10 ;  /* 0x00000024a7a37c23 */ /* 0x000fc2000801080a */
[----:B------:R-:W-:Y:S01]  /*10c10*/  FMUL.FTZ R126, R162, UR36 ;  /* 0x00000024a27e7c20 */ /* 0x000fe20008410000 */
        /* <DEDUP_REMOVED lines=36> */
[----:B------:R-:W-:-:S01]  /*10e60*/  FFMA.FTZ R98, R98, UR36, -R10 ;  /* 0x0000002462627c23 */ /* 0x000fc2000801080a */
[--C-:B------:R-:W-:Y:S01]  /*10e70*/  FFMA.FTZ R99, R99, UR36, -R10.reuse ;  /* 0x0000002463637c23 */ /* 0x100fe2000801080a */
[----:B------:R-:W-:-:S01]  /*10e80*/  FFMA.FTZ R102, R102, UR36, -R10 ;  /* 0x0000002466667c23 */ /* 0x000fc2000801080a */
[----:B------:R-:W-:-:S02]  /*10e90*/  FFMA.FTZ R10, R103, UR36, -R10 ;  /* 0x00000024670a7c23 */ /* 0x000fc4000801080a */
        /* <DEDUP_REMOVED lines=48> */
[----:B------:R-:W-:-:S06]  /*111a0*/  FADD.FTZ R135, R125, R4 ;  /* 0x000000047d877221 */ /* 0x000fcc0000010000 */
        /* <DEDUP_REMOVED lines=46> */
[----:B------:R-:W-:Y:S01]  /*11490*/  MUFU.EX2 R119, R119 ;  /* 0x0000007700777308 */ /* 0x000fe20000000800 */
[----:B---3--:R-:W-:-:S07]  /*114a0*/  FADD.FTZ R164, R118, R135 ;  /* 0x0000008776a47221 */ /* 0x008fce0000010000 */
        /* <DEDUP_REMOVED lines=11> */
[----:B------:R2:W-:Y:S08]  /*11560*/  MUFU.EX2 R166, R95 ;  /* 0x0000005f00a67308 */ /* 0x0005f00000000800 */
[----:B------:R-:W3:Y:S01]  /*11570*/  MUFU.EX2 R96, R96 ;  /* 0x0000006000607308 */ /* 0x000ee20000000800 */
[----:B--2---:R-:W-:-:S01]  /*11580*/  FADD.FTZ R95, R119, R164 ;  /* 0x000000a4775f7221 */ /* 0x004fc20000010000 */
[----:B-1----:R-:W-:-:S06]  /*11590*/  FADD.FTZ R5, R93, R4 ;  /* 0x000000045d057221 */ /* 0x002fcc0000010000 */
        /* <DEDUP_REMOVED lines=20> */
.L_x_948:
        /* <DEDUP_REMOVED lines=115> */
[----:B------:R-:W-:-:S05]  /*11e10*/  UMOV UR38, UR5 ;  /* 0x0000000500267c82 */ /* 0x000fca0008000000 */
.L_x_931:
[----:B------:R-:W-:Y:S06]  /*11e20*/  BAR.ARV 0x8, 0x120 ;  /* 0x0204800000007b1d */ /* 0x000fec0000002000 */
[----:B------:R-:W-:Y:S05]  /*11e30*/  @!P0 BRA `(.L_x_950) ;  /* 0x0000000000048947 */ /* 0x000fea0003800000 */
[----:B------:R-:W-:Y:S01]  /*11e40*/  BPT.TRAP 0x1 ;  /* 0x000000040000795c */ /* 0x000fe20000300000 */
.L_x_950:
[----:B------:R-:W-:Y:S01]  /*11e50*/  ULEA UR9, UR38, UR37, 0x3 ;  /* 0x0000002526097291 */ /* 0x000fe2000f8e183f */
[----:B------:R-:W-:-:S05]  /*11e60*/  IMAD.U32 R3, RZ, RZ, UR39 ;  /* 0x00000027ff037e24 */ /* 0x000fca000f8e00ff */
[----:B------:R-:W-:-:S04]  /*11e70*/  SHF.L.U32 R3, R3, 0x1f, RZ ;  /* 0x0000001f03037819 */ /* 0x000fc800000006ff */
[----:B------:R1:W2:Y:S01]  /*11e80*/  SYNCS.PHASECHK.TRANS64.TRYWAIT P1, [UR9+0x29850], R3 ;  /* 0x02985003ff0075a7 */ /* 0x0002a20008020149 */
[----:B------:R-:W-:Y:S05]  /*11e90*/  @!P0 BRA `(.L_x_951) ;  /* 0x0000000000048947 */ /* 0x000fea0003800000 */
[----:B------:R-:W-:Y:S01]  /*11ea0*/  BPT.TRAP 0x1 ;  /* 0x000000040000795c */ /* 0x000fe20000300000 */
.L_x_951:
[----:B--2---:R-:W-:Y:S05]  /*11eb0*/  @P1 BRA `(.L_x_952) ;  /* 0x0000000000081947 */ /* 0x004fea0003800000 */
[----:B------:R-:W2:Y:S02]  /*11ec0*/  SYNCS.PHASECHK.TRANS64.TRYWAIT P1, [UR9+0x29850], R3 ;  /* 0x02985003ff0075a7 */ /* 0x000ea40008020149 */
[----:B--2---:R-:W-:Y:S05]  /*11ed0*/  @!P1 BRA `(.L_x_953) ;  /* 0x0000006000449947 */ /* 0x004fea0003800000 */
.L_x_952:
[----:B------:R-:W-:Y:S01]  /*11ee0*/  UIADD3 UR37, UR37, 0x400, URZ ;  /* 0x0000040025257890 */ /* 0x000fe2000fffe03f */
[----:B------:R-:W-:Y:S01]  /*11ef0*/  WARPGROUP.ARRIVE ;  /* 0x00000000000079c5 */ /* 0x000fe20000000000 */
[----:B------:R-:W-:Y:S01]  /*11f00*/  UMOV UR7, 0xc0000010 ;  /* 0xc000001000077882 */ /* 0x000fe20000000000 */
[----:B------:R-:W-:Y:S01]  /*11f10*/  ULDC.64 UR10, c[0x0][0x9a0] ;  /* 0x00026800000a7ab9 */ /* 0x000fe20000000a00 */
[----:B------:R-:W-:Y:S01]  /*11f20*/  USHF.R.U32.HI UR37, URZ, 0x4, UR37 ;  /* 0x000000043f257899 */ /* 0x000fe20008011625 */
[----:B------:R-:W-:Y:S01]  /*11f30*/  IMAD.MOV.U32 R8, RZ, RZ, 0x3f800000 ;  /* 0x3f800000ff087424 */ /* 0x000fe200078e00ff */
[----:B------:R-:W-:Y:S02]  /*11f40*/  UISETP.NE.U32.AND UP0, UPT, UR10, URZ, UPT ;  /* 0x0000003f0a00728c */ /* 0x000fe4000bf05070 */
[----:B------:R-:W-:Y:S02]  /*11f50*/  ULOP3.LUT UR37, UR37, 0x3fff, URZ, 0xc0, !UPT ;  /* 0x00003fff25257892 */ /* 0x000fe4000f8ec03f */
[----:B------:R-:W-:-:S02]  /*11f60*/  UISETP.NE.AND.EX UP0, UPT, UR11, URZ, UPT, UP0 ;  /* 0x0000003f0b00728c */ /* 0x000fc4000bf05300 */
[----:B------:R-:W-:-:S04]  /*11f70*/  ULOP3.LUT UR8, UR37, 0x10000, URZ, 0xfc, !UPT ;  /* 0x0001000025087892 */ /* 0x000fc8000f8efc3f */
[----:B------:R-:W-:Y:S01]  /*11f80*/  UIMAD UR8, UR38, 0x500, UR8 ;  /* 0x00000500260878a4 */ /* 0x000fe2000f8e0208 */
[----:B------:R-:W-:-:S03]  /*11f90*/  PLOP3.LUT P1, PT, PT, PT, UP0, 0x80, 0x0 ;  /* 0x000000000000781c */ /* 0x000fc60003f2f008 */
[----:B------:R-:W-:Y:S01]  /*11fa0*/  UIADD3 UR4, UR8, 0x100, URZ ;  /* 0x0000010008047890 */ /* 0x000fe2000fffe03f */
[----:B------:R-:W-:Y:S02]  /*11fb0*/  @UP0 ULDC.64 UR12, c[0x0][0x9c8] ;  /* 0x00027200000c0ab9 */ /* 0x000fe40000000a00 */
[----:B------:R-:W-:-:S06]  /*11fc0*/  UMOV UR6, UR8 ;  /* 0x0000000800067c82 */ /* 0x000fcc0008000000 */
[----:B------:R-:W-:Y:S01]  /*11fd0*/  QGMMA.64x128x32.F32.E4M3.E4M3 R24, R184, gdesc[UR4], R24, gsb0 ;  /* 0x01e00004b8187df3 */ /* 0x000fe20008000818 */
[----:B------:R-:W-:Y:S01]  /*11fe0*/  UMOV UR7, 0xc0000010 ;  /* 0xc000001000077882 */ /* 0x000fe20000000000 */
[----:B------:R-:W-:Y:S01]  /*11ff0*/  UMOV UR6, UR4 ;  /* 0x0000000400067c82 */ /* 0x000fe20008000000 */
[----:B------:R-:W-:Y:S01]  /*12000*/  @UP0 UIMAD.WIDE.U32 UR4, UR44, UR12, URZ ;  /* 0x0000000c2c0402a5 */ /* 0x000fe2000f8e003f */
[----:B------:R-:W-:Y:S02]  /*12010*/  WARPGROUP.DEPBAR.LE gsb0, 0x0 ;  /* 0x00008000000079c5 */ /* 0x000fe40000010000 */
[----:B------:R-:W-:-:S06]  /*12020*/  WARPGROUP.ARRIVE ;  /* 0x00000000000079c5 */ /* 0x000fcc0000000000 */
[----:B------:R-:W-:Y:S01]  /*12030*/  QGMMA.64x128x32.F32.E4M3.E4M3 R24, R180, gdesc[UR4], R24, gsb0 ;  /* 0x01e00004b4187df3 */ /* 0x000fe20008000818 */
[----:B------:R-:W-:-:S04]  /*12040*/  @UP0 USHF.R.S32.HI UR6, URZ, 0x1f, UR44 ;  /* 0x0000001f3f060899 */ /* 0x000fc8000801142c */
        /* <DEDUP_REMOVED lines=9> */
[----:B------:R-:W-:-:S04]  /*120e0*/  @UP0 ULEA UR6, UP1, UR4, UR10, 0x2 ;  /* 0x0000000a04060291 */ /* 0x000fc8000f82103f */
[----:B------:R-:W-:Y:S02]  /*120f0*/  @UP0 ULEA.HI.X UR7, UR4, UR11, UR5, 0x2, UP1 ;  /* 0x0000000b04070291 */ /* 0x000fe400088f1405 */
[----:B------:R-:W-:Y:S01]  /*12100*/  UIADD3 UR4, UR8, 0x200, URZ ;  /* 0x0000020008047890 */ /* 0x000fe2000fffe03f */
[----:B--2---:R-:W-:-:S03]  /*12110*/  IMAD.U32 R6, RZ, RZ, UR6 ;  /* 0x00000006ff067e24 */ /* 0x004fc6000f8e00ff */
[----:B------:R-:W-:Y:S01]  /*12120*/  IMAD.U32 R7, RZ, RZ, UR7 ;  /* 0x00000007ff077e24 */ /* 0x000fe2000f8e00ff */
[----:B------:R-:W-:Y:S02]  /*12130*/  UMOV UR7, 0xc0000010 ;  /* 0xc000001000077882 */ /* 0x000fe40000000000 */
[----:B------:R-:W-:Y:S02]  /*12140*/  UMOV UR6, UR4 ;  /* 0x0000000400067c82 */ /* 0x000fe40008000000 */
[----:B------:R2:W3:Y:S01]  /*12150*/  @P1 LDG.E R8, desc[UR54][R6.64] ;  /* 0x0000003606081981 */ /* 0x0004e2000c1e1900 */
[----:B------:R-:W-:Y:S02]  /*12160*/  WARPGROUP.DEPBAR.LE gsb0, 0x0 ;  /* 0x00008000000079c5 */ /* 0x000fe40000010000 */
[----:B------:R-:W-:-:S06]  /*12170*/  WARPGROUP.ARRIVE ;  /* 0x00000000000079c5 */ /* 0x000fcc0000000000 */
[----:B------:R-:W-:Y:S01]  /*12180*/  QGMMA.64x128x32.F32.E4M3.E4M3 R24, R176, gdesc[UR4], R24, gsb0 ;  /* 0x01e00004b0187df3 */ /* 0x000fe20008000818 */
[----:B------:R-:W-:Y:S01]  /*12190*/  UIADD3 UR4, UR8, 0x300, URZ ;  /* 0x0000030008047890 */ /* 0x000fe2000fffe03f */
[----:B------:R-:W-:-:S06]  /*121a0*/  UMOV UR7, 0xc0000010 ;  /* 0xc000001000077882 */ /* 0x000fcc0000000000 */
[----:B------:R-:W-:Y:S01]  /*121b0*/  UMOV UR6, UR4 ;  /* 0x0000000400067c82 */ /* 0x000fe20008000000 */
[----:B------:R-:W-:Y:S01]  /*121c0*/  UIADD3 UR8, UR8, 0x400, URZ ;  /* 0x0000040008087890 */ /* 0x000fe2000fffe03f */
[----:B------:R-:W4:Y:S04]  /*121d0*/  SHFL.BFLY PT, R10, R5, 0x2, 0x1f ;  /* 0x0c401f00050a7f89 */ /* 0x000f2800000e0000 */
[----:B------:R-:W5:Y:S01]  /*121e0*/  SHFL.BFLY PT, R9, R4, 0x2, 0x1f ;  /* 0x0c401f0004097f89 */ /* 0x000f6200000e0000 */
[----:B------:R-:W-:Y:S02]  /*121f0*/  WARPGROUP.DEPBAR.LE gsb0, 0x0 ;  /* 0x00008000000079c5 */ /* 0x000fe40000010000 */
[----:B------:R-:W-:-:S06]  /*12200*/  WARPGROUP.ARRIVE ;  /* 0x00000000000079c5 */ /* 0x000fcc0000000000 */
[----:B------:R-:W-:Y:S01]  /*12210*/  QGMMA.64x128x32.F32.E4M3.E4M3 R24, R172, gdesc[UR4], R24, gsb0 ;  /* 0x01e00004ac187df3 */ /* 0x000fe20008000818 */
[----:B------:R-:W-:Y:S01]  /*12220*/  UMOV UR6, UR8 ;  /* 0x0000000800067c82 */ /* 0x000fe20008000000 */
[----:B------:R-:W-:Y:S01]  /*12230*/  UMOV UR7, 0xc0000010 ;  /* 0xc000001000077882 */ /* 0x000fe20000000000 */
[----:B----4-:R-:W-:-:S01]  /*12240*/  FADD.FTZ R10, R10, R5 ;  /* 0x000000050a0a7221 */ /* 0x010fc20000010000 */
[----:B-----5:R-:W-:-:S04]  /*12250*/  FADD.FTZ R9, R9, R4 ;  /* 0x0000000409097221 */ /* 0x020fc80000010000 */
[----:B-1----:R-:W1:Y:S04]  /*12260*/  SHFL.BFLY PT, R3, R10, 0x1, 0x1f ;  /* 0x0c201f000a037f89 */ /* 0x002e6800000e0000 */
[----:B--2---:R-:W2:Y:S01]  /*12270*/  SHFL.BFLY PT, R6, R9, 0x1, 0x1f ;  /* 0x0c201f0009067f89 */ /* 0x004ea200000e0000 */
[----:B------:R-:W-:Y:S02]  /*12280*/  IMAD.MOV.U32 R5, RZ, RZ, RZ ;  /* 0x000000ffff057224 */ /* 0x000fe400078e00ff */
[----:B-1----:R-:W-:Y:S01]  /*12290*/  FADD.FTZ R7, R10, R3 ;  /* 0x000000030a077221 */ /* 0x002fe20000010000 */
[----:B--2---:R-:W-:-:S04]  /*122a0*/  FADD.FTZ R12, R9, R6 ;  /* 0x00000006090c7221 */ /* 0x004fc80000010000 */
[C---:B------:R-:W-:Y:S01]  /*122b0*/  FSETP.NE.FTZ.AND P1, PT, R7.reuse, RZ, PT ;  /* 0x000000ff0700720b */ /* 0x040fe20003f35000 */
[----:B------:R-:W-:Y:S01]  /*122c0*/  FMUL.FTZ R11, R7, 0.00390625 ;  /* 0x3b800000070b7820 */ /* 0x000fe20000410000 */
[----:B------:R-:W-:-:S04]  /*122d0*/  FMUL.FTZ R13, R12, 0.00390625 ;  /* 0x3b8000000c0d7820 */ /* 0x000fc80000410000 */
        /* <DEDUP_REMOVED lines=9> */
[----:B------:R-:W2:Y:S08]  /*12370*/  @P3 MUFU.LG2 R10, R13 ;  /* 0x0000000d000a3308 */ /* 0x000eb00000000c00 */
[----:B------:R-:W4:Y:S01]  /*12380*/  @P1 MUFU.RCP R9, R12 ;  /* 0x0000000c00091308 */ /* 0x000f220000001000 */
[----:B------:R-:W-:-:S02]  /*12390*/  IMAD.U32 R14, RZ, RZ, UR36 ;  /* 0x00000024ff0e7e24 */ /* 0x000fc4000f8e00ff */
[----:B------:R-:W-:Y:S02]  /*123a0*/  IMAD.U32 R15, RZ, RZ, UR36 ;  /* 0x00000024ff0f7e24 */ /* 0x000fe4000f8e00ff */
[----:B-1----:R-:W-:Y:S01]  /*123b0*/  @P2 FMUL.FTZ R6, R6, 0.69314718246459960938 ;  /* 0x3f31721806062820 */ /* 0x002fe20000410000 */
[----:B------:R-:W-:Y:S01]  /*123c0*/  @P2 FMUL.FTZ R7, R14, 0.69314718246459960938 ;  /* 0x3f3172180e072820 */ /* 0x000fe20000410000 */
[----:B------:R-:W-:Y:S01]  /*123d0*/  @P3 FMUL.FTZ R14, R15, 0.69314718246459960938 ;  /* 0x3f3172180f0e3820 */ /* 0x000fe20000410000 */
[----:B--2---:R-:W-:Y:S01]  /*123e0*/  @P3 FMUL.FTZ R11, R10, 0.69314718246459960938 ;  /* 0x3f3172180a0b3820 */ /* 0x004fe20000410000 */
[----:B------:R-:W-:Y:S02]  /*123f0*/  IMAD.MOV.U32 R4, RZ, RZ, -0x800000 ;  /* 0xff800000ff047424 */ /* 0x000fe400078e00ff */
[----:B------:R-:W-:Y:S01]  /*12400*/  @P2 FFMA.FTZ R4, R7, R2, R6 ;  /* 0x0000000207042223 */ /* 0x000fe20000010006 */
[----:B------:R-:W-:Y:S02]  /*12410*/  IMAD.MOV.U32 R3, RZ, RZ, -0x800000 ;  /* 0xff800000ff037424 */ /* 0x000fe400078e00ff */
[----:B------:R-:W-:Y:S01]  /*12420*/  @P3 FFMA.FTZ R3, R14, R0, R11 ;  /* 0x000000000e033223 */ /* 0x000fe2000001000b */
[-C--:B---3--:R-:W-:Y:S01]  /*12430*/  FMUL.FTZ R5, R5, R8.reuse ;  /* 0x0000000805057220 */ /* 0x088fe20000410000 */
[----:B----4-:R-:W-:Y:S01]  /*12440*/  FMUL.FTZ R6, R9, R8 ;  /* 0x0000000809067220 */ /* 0x010fe20000410000 */
[----:B------:R-:W-:-:S02]  /*12450*/  WARPGROUP.DEPBAR.LE gsb0, 0x0 ;  /* 0x00008000000079c5 */ /* 0x000fc40000010000 */
[----:B------:R-:W-:Y:S05]  /*12460*/  @!P0 BRA `(.L_x_954) ;  /* 0x0000000000048947 */ /* 0x000fea0003800000 */
[----:B------:R-:W-:Y:S01]  /*12470*/  BPT.TRAP 0x1 ;  /* 0x000000040000795c */ /* 0x000fe20000300000 */
.L_x_954:
[----:B------:R-:W-:Y:S01]  /*12480*/  UIADD3 UR4, UR9, 0x29860, URZ ;  /* 0x0002986009047890 */ /* 0x000fe2000fffe03f */
[-C--:B------:R-:W-:Y:S01]  /*12490*/  FMUL.FTZ R88, R36, R5.reuse ;  /* 0x0000000524587220 */ /* 0x080fe20000410000 */
[----:B------:R-:W-:Y:S01]  /*124a0*/  UIADD3 UR38, UR38, 0x1, URZ ;  /* 0x0000000126267890 */ /* 0x000fe2000fffe03f */
[-C--:B------:R-:W-:Y:S01]  /*124b0*/  FMUL.FTZ R95, R24, R5.reuse ;  /* 0x00000005185f7220 */ /* 0x080fe20000410000 */
[----:B------:R-:W-:Y:S01]  /*124c0*/  UPRMT UR4, UR46, 0x654, UR4 ;  /* 0x000006542e047896 */ /* 0x000fe20008000004 */
[-C--:B------:R-:W-:Y:S01]  /*124d0*/  FMUL.FTZ R92, R28, R5.reuse ;  /* 0x000000051c5c7220 */ /* 0x080fe20000410000 */
[----:B------:R-:W-:Y:S01]  /*124e0*/  UISETP.NE.AND UP0, UPT, UR38, 0x2, UPT ;  /* 0x000000022600788c */ /* 0x000fe2000bf05270 */
        /* <DEDUP_REMOVED lines=9> */
[----:B------:R-:W-:Y:S01]  /*12580*/  SYNCS.ARRIVE.TRANS64.RED.A1T0 RZ, [UR4], RZ ;  /* 0x000000ffffff79a7 */ /* 0x000fe20008100404 */
        /* <DEDUP_REMOVED lines=25> */
[----:B------:R-:W-:Y:S01]  /*12720*/  USEL UR4, URZ, 0x1, UP0 ;  /* 0x000000013f047887 */ /* 0x000fe20008000000 */
        /* <DEDUP_REMOVED lines=30> */
[----:B------:R-:W-:-:S12]  /*12910*/  ULOP3.LUT UR39, UR39, UR4, URZ, 0x3c, !UPT ;  /* 0x0000000427277292 */ /* 0x000fd8000f8e3c3f */
.L_x_880:
[----:B------:R-:W1:Y:S08]  /*12920*/  S2UR UR46, SR_CgaCtaId ;  /* 0x00000000002e79c3 */ /* 0x000e700000008800 */
[----:B------:R-:W-:Y:S06]  /*12930*/  BAR.SYNC.DEFER_BLOCKING 0x5, 0x180 ;  /* 0x0146000000007b1d */ /* 0x000fec0000010000 */
[----:B------:R-:W-:-:S02]  /*12940*/  UMOV UR37, 0x400 ;  /* 0x0000040000257882 */ /* 0x000fc40000000000 */
[----:B-1----:R-:W-:-:S09]  /*12950*/  ULEA UR37, UR46, UR37, 0x18 ;  /* 0x000000252e257291 */ /* 0x002fd2000f8ec03f */
[----:B------:R-:W1:Y:S02]  /*12960*/  LDS R6, [UR37+0x298d0] ;  /* 0x0298d025ff067984 */ /* 0x000e640008000800 */
[----:B-1----:R-:W-:Y:S01]  /*12970*/  R2UR UR4, R6 ;  /* 0x00000000060472ca */ /* 0x002fe200000e0000 */
[----:B------:R-:W-:Y:S06]  /*12980*/  BAR.ARV 0x4, 0x180 ;  /* 0x0106000000007b1d */ /* 0x000fec0000002000 */
[----:B------:R-:W-:Y:S08]  /*12990*/  @P0 BRA `(.L_x_955) ;  /* 0x0000000c00ec0947 */ /* 0x000ff00003800000 */
[----:B------:R-:W1:Y:S01]  /*129a0*/  S2R R35, SR_TID.X ;  /* 0x0000000000237919 */ /* 0x000e620000002100 */
[----:B------:R-:W-:Y:S01]  /*129b0*/  ULDC.64 UR6, c[0x4][0x40] ;  /* 0x0100100000067ab9 */ /* 0x000fe20000000a00 */
[----:B------:R-:W-:Y:S01]  /*129c0*/  F2FP.BF16.F32.PACK_AB R5, R86, R5 ;  /* 0x000000055605723e */ /* 0x000fe200000010ff */
[----:B------:R-:W-:Y:S01]  /*129d0*/  VIADD R67, R194, UR42 ;  /* 0x0000002ac2437c36 */ /* 0x000fe20008000000 */
[----:B------:R-:W-:Y:S01]  /*129e0*/  F2FP.BF16.F32.PACK_AB R0, R87, R0 ;  /* 0x000000005700723e */ /* 0x000fe200000010ff */
[----:B------:R-:W-:Y:S01]  /*129f0*/  ULDC UR10, c[0x0][0xa88] ;  /* 0x0002a200000a7ab9 */ /* 0x000fe20000000800 */
        /* <DEDUP_REMOVED lines=9> */
[----:B------:R-:W-:Y:S02]  /*12a90*/  LOP3.LUT P1, RZ, R193, 0x3, RZ, 0xc0, !PT ;  /* 0x00000003c1ff7812 */ /* 0x000fe4000782c0ff */
[----:B------:R-:W-:Y:S02]  /*12aa0*/  F2FP.BF16.F32.PACK_AB R49, R40, R49 ;  /* 0x000000312831723e */ /* 0x000fe400000010ff */
[----:B------:R-:W-:Y:S02]  /*12ab0*/  F2FP.BF16.F32.PACK_AB R29, R60, R29 ;  /* 0x0000001d3c1d723e */ /* 0x000fe400000010ff */
[----:B------:R-:W-:Y:S02]  /*12ac0*/  F2FP.BF16.F32.PACK_AB R24, R61, R24 ;  /* 0x000000183d18723e */ /* 0x000fe400000010ff */
[----:B------:R-:W-:Y:S01]  /*12ad0*/  F2FP.BF16.F32.PACK_AB R15, R70, R15 ;  /* 0x0000000f460f723e */ /* 0x000fe200000010ff */
[----:B-1----:R-:W-:Y:S01]  /*12ae0*/  IMAD.SHL.U32 R6, R35, 0x4, RZ ;  /* 0x0000000423067824 */ /* 0x002fe200078e00ff */
        /* <DEDUP_REMOVED lines=9> */
[----:B------:R-:W-:Y:S01]  /*12b80*/  F2FP.BF16.F32.PACK_AB R39, R39, R34 ;  /* 0x000000222727723e */ /* 0x000fe200000010ff */
[----:B------:R-:W-:Y:S01]  /*12b90*/  USHF.R.S32.HI UR5, URZ, 0x1f, UR43 ;  /* 0x0000001f3f057899 */ /* 0x000fe2000801142b */
[----:B------:R-:W-:Y:S01]  /*12ba0*/  LOP3.LUT R6, R6, 0xc, RZ, 0xc0, !PT ;  /* 0x0000000c06067812 */ /* 0x000fe200078ec0ff */
[----:B------:R-:W-:-:S03]  /*12bb0*/  ULDC.64 UR8, c[0x0][0xb70] ;  /* 0x0002dc0000087ab9 */ /* 0x000fc60000000a00 */
[----:B------:R-:W-:-:S05]  /*12bc0*/  IADD3 R6, P0, R6, UR6, RZ ;  /* 0x0000000606067c10 */ /* 0x000fca000ff1e0ff */
[----:B------:R-:W-:-:S05]  /*12bd0*/  IMAD.X R7, RZ, RZ, UR7, P0 ;  /* 0x00000007ff077e24 */ /* 0x000fca00080e06ff */
[----:B------:R1:W2:Y:S01]  /*12be0*/  LDG.E.CONSTANT R17, desc[UR54][R6.64] ;  /* 0x0000003606117981 */ /* 0x0002a2000c1e9900 */
[----:B------:R-:W-:Y:S01]  /*12bf0*/  F2FP.BF16.F32.PACK_AB R31, R46, R31 ;  /* 0x0000001f2e1f723e */ /* 0x000fe200000010ff */
[----:B------:R-:W-:Y:S01]  /*12c00*/  UIMAD UR5, UR5, UR8, URZ ;  /* 0x00000008050572a4 */ /* 0x000fe2000f8e023f */
[----:B------:R-:W-:Y:S01]  /*12c10*/  F2FP.BF16.F32.PACK_AB R30, R47, R30 ;  /* 0x0000001e2f1e723e */ /* 0x000fe200000010ff */
[----:B------:R-:W-:Y:S01]  /*12c20*/  UIMAD.WIDE.U32 UR6, UR43, UR8, URZ ;  /* 0x000000082b0672a5 */ /* 0x000fe2000f8e003f */
[----:B------:R-:W-:Y:S01]  /*12c30*/  F2FP.BF16.F32.PACK_AB R9, R84, R9 ;  /* 0x000000095409723e */ /* 0x000fe200000010ff */
[----:B------:R-:W-:Y:S01]  /*12c40*/  UIMAD UR5, UR43, UR9, UR5 ;  /* 0x000000092b0572a4 */ /* 0x000fe2000f8e0205 */
[----:B------:R-:W-:Y:S02]  /*12c50*/  F2FP.BF16.F32.PACK_AB R2, R85, R2 ;  /* 0x000000025502723e */ /* 0x000fe400000010ff */
[----:B------:R-:W-:Y:S01]  /*12c60*/  F2FP.BF16.F32.PACK_AB R26, R55, R26 ;  /* 0x0000001a371a723e */ /* 0x000fe200000010ff */
[----:B------:R-:W-:Y:S01]  /*12c70*/  UIADD3 UR5, UR7, UR5, URZ ;  /* 0x0000000507057290 */ /* 0x000fe2000fffe03f */
[----:B------:R-:W-:Y:S01]  /*12c80*/  BAR.SYNC.DEFER_BLOCKING 0x1, 0x100 ;  /* 0x0044000000007b1d */ /* 0x000fe20000010000 */
[----:B-1----:R-:W-:-:S02]  /*12c90*/  LOP3.LUT P0, R6, R35, 0x3, RZ, 0xc0, !PT ;  /* 0x0000000323067812 */ /* 0x002fc4000780c0ff */
[----:B------:R-:W-:Y:S02]  /*12ca0*/  F2FP.BF16.F32.PACK_AB R11, R78, R11 ;  /* 0x0000000b4e0b723e */ /* 0x000fe400000010ff */
[----:B------:R-:W-:Y:S02]  /*12cb0*/  ISETP.EQ.OR P0, PT, R6, 0x3, !P0 ;  /* 0x000000030600780c */ /* 0x000fe40004702670 */
[----:B------:R-:W-:Y:S02]  /*12cc0*/  F2FP.BF16.F32.PACK_AB R8, R79, R8 ;  /* 0x000000084f08723e */ /* 0x000fe400000010ff */
[----:B------:R-:W-:Y:S02]  /*12cd0*/  SEL R58, R5, R0, P0 ;  /* 0x00000000053a7207 */ /* 0x000fe40000000000 */
[----:B------:R-:W-:Y:S01]  /*12ce0*/  SEL R57, R0, R5, P0 ;  /* 0x0000000500397207 */ /* 0x000fe20000000000 */
[----:B------:R-:W-:Y:S01]  /*12cf0*/  VIADD R0, R67, 0x8 ;  /* 0x0000000843007836 */ /* 0x000fe20000000000 */
[----:B------:R-:W-:-:S02]  /*12d00*/  SEL R40, R37, R32, P0 ;  /* 0x0000002025287207 */ /* 0x000fc40000000000 */
[----:B------:R-:W-:Y:S02]  /*12d10*/  SEL R36, R88, R89, P0 ;  /* 0x0000005958247207 */ /* 0x000fe40000000000 */
[----:B------:R-:W-:Y:S02]  /*12d20*/  SEL R37, R32, R37, P0 ;  /* 0x0000002520257207 */ /* 0x000fe40000000000 */
[----:B------:R-:W-:Y:S02]  /*12d30*/  SEL R52, R25, R20, P0 ;  /* 0x0000001419347207 */ /* 0x000fe40000000000 */
[----:B------:R-:W-:Y:S02]  /*12d40*/  SEL R51, R20, R25, P0 ;  /* 0x0000001914337207 */ /* 0x000fe40000000000 */
[----:B------:R-:W-:Y:S02]  /*12d50*/  SEL R89, R89, R88, P0 ;  /* 0x0000005859597207 */ /* 0x000fe40000000000 */
[----:B------:R-:W-:-:S02]  /*12d60*/  SEL R32, R33, R28, P0 ;  /* 0x0000001c21207207 */ /* 0x000fc40000000000 */
[----:B------:R-:W-:Y:S02]  /*12d70*/  IADD3 R25, P5, R18, 0x20, RZ ;  /* 0x0000002012197810 */ /* 0x000fe40007fbe0ff */
[----:B------:R-:W-:Y:S02]  /*12d80*/  ISETP.GE.OR P2, PT, R0, UR10, P1 ;  /* 0x0000000a00007c0c */ /* 0x000fe40008f46670 */
[----:B------:R-:W-:Y:S02]  /*12d90*/  SEL R33, R28, R33, P0 ;  /* 0x000000211c217207 */ /* 0x000fe40000000000 */
[----:B------:R-:W-:Y:S02]  /*12da0*/  SEL R28, R29, R24, P0 ;  /* 0x000000181d1c7207 */ /* 0x000fe40000000000 */
[----:B------:R-:W-:Y:S02]  /*12db0*/  SEL R29, R24, R29, P0 ;  /* 0x0000001d181d7207 */ /* 0x000fe40000000000 */
[----:B------:R-:W-:-:S02]  /*12dc0*/  LOP3.LUT R24, R25, 0x380, RZ, 0xc0, !PT ;  /* 0x0000038019187812 */ /* 0x000fc400078ec0ff */
[----:B------:R-:W-:Y:S02]  /*12dd0*/  SEL R54, R15, R12, P0 ;  /* 0x0000000c0f367207 */ /* 0x000fe40000000000 */
[----:B------:R-:W-:Y:S02]  /*12de0*/  SHF.R.U64 R24, R24, 0x3, RZ ;  /* 0x0000000318187819 */ /* 0x000fe400000012ff */
[----:B------:R-:W-:Y:S02]  /*12df0*/  SEL R53, R12, R15, P0 ;  /* 0x0000000f0c357207 */ /* 0x000fe40000000000 */
[----:B------:R-:W-:Y:S02]  /*12e00*/  SEL R44, R13, R10, P0 ;  /* 0x0000000a0d2c7207 */ /* 0x000fe40000000000 */
[----:B------:R-:W-:Y:S02]  /*12e10*/  SEL R41, R10, R13, P0 ;  /* 0x0000000d0a297207 */ /* 0x000fe40000000000 */
[----:B------:R-:W-:-:S02]  /*12e20*/  IADD3 R15, P3, R18, 0x60, RZ ;  /* 0x00000060120f7810 */ /* 0x000fc40007f7e0ff */
[----:B------:R-:W-:Y:S02]  /*12e30*/  IADD3 R13, P4, R18, 0x4000, RZ ;  /* 0x00004000120d7810 */ /* 0x000fe40007f9e0ff */
[----:B------:R-:W-:Y:S01]  /*12e40*/  LOP3.LUT R24, R24, R25, RZ, 0x3c, !PT ;  /* 0x0000001918187212 */ /* 0x000fe200078e3cff */
[----:B------:R-:W-:Y:S01]  /*12e50*/  IMAD.X R25, RZ, RZ, R19, P5 ;  /* 0x000000ffff197224 */ /* 0x000fe200028e0613 */
[----:B------:R-:W-:Y:S02]  /*12e60*/  SEL R42, R21, R14, P0 ;  /* 0x0000000e152a7207 */ /* 0x000fe40000000000 */
[----:B------:R-:W-:Y:S02]  /*12e70*/  SEL R35, R14, R21, P0 ;  /* 0x000000150e237207 */ /* 0x000fe40000000000 */
[----:B------:R-:W-:Y:S02]  /*12e80*/  IADD3 R21, P6, R18, 0x40, RZ ;  /* 0x0000004012157810 */ /* 0x000fe40007fde0ff */
[----:B------:R-:W-:-:S02]  /*12e90*/  LOP3.LUT R14, R15, 0x380, RZ, 0xc0, !PT ;  /* 0x000003800f0e7812 */ /* 0x000fc400078ec0ff */
[----:B------:R-:W-:Y:S02]  /*12ea0*/  LOP3.LUT R12, R13, 0x380, RZ, 0xc0, !PT ;  /* 0x000003800d0c7812 */ /* 0x000fe400078ec0ff */
[----:B------:R-:W-:Y:S02]  /*12eb0*/  SEL R34, R92, R93, P0 ;  /* 0x0000005d5c227207 */ /* 0x000fe40000000000 */
[----:B------:R-:W-:Y:S02]  /*12ec0*/  SEL R50, R48, R49, P0 ;  /* 0x0000003130327207 */ /* 0x000fe40000000000 */
[----:B------:R-:W-:Y:S02]  /*12ed0*/  SEL R93, R93, R92, P0 ;  /* 0x0000005c5d5d7207 */ /* 0x000fe40000000000 */
[----:B------:R-:W-:Y:S02]  /*12ee0*/  SEL R49, R49, R48, P0 ;  /* 0x0000003031317207 */ /* 0x000fe40000000000 */
[----:B------:R-:W-:-:S02]  /*12ef0*/  LOP3.LUT R20, R21, 0x380, RZ, 0xc0, !PT ;  /* 0x0000038015147812 */ /* 0x000fc400078ec0ff */
[----:B------:R-:W-:Y:S02]  /*12f00*/  SHF.R.U64 R14, R14, 0x3, RZ ;  /* 0x000000030e0e7819 */ /* 0x000fe400000012ff */
[----:B------:R-:W-:Y:S02]  /*12f10*/  MOV R65, R24 ;  /* 0x0000001800417202 */ /* 0x000fe40000000f00 */
[----:B------:R-:W-:Y:S01]  /*12f20*/  SHF.R.U64 R12, R12, 0x3, RZ ;  /* 0x000000030c0c7819 */ /* 0x000fe200000012ff */
[----:B------:R-:W1:Y:S01]  /*12f30*/  LDC.64 R24, c[0x0][0xb78] ;  /* 0x0002de00ff187b82 */ /* 0x000e620000000a00 */
[----:B------:R-:W-:Y:S02]  /*12f40*/  SEL R48, R38, R39, P0 ;  /* 0x0000002726307207 */ /* 0x000fe40000000000 */
[----:B------:R-:W-:Y:S02]  /*12f50*/  SEL R39, R39, R38, P0 ;  /* 0x0000002627277207 */ /* 0x000fe40000000000 */
[----:B------:R-:W-:-:S02]  /*12f60*/  SHF.R.U64 R20, R20, 0x3, RZ ;  /* 0x0000000314147819 */ /* 0x000fc400000012ff */
[----:B------:R-:W-:Y:S01]  /*12f70*/  LOP3.LUT R14, R14, R15, RZ, 0x3c, !PT ;  /* 0x0000000f0e0e7212 */ /* 0x000fe200078e3cff */
[--C-:B------:R-:W-:Y:S01]  /*12f80*/  IMAD.X R15, RZ, RZ, R19.reuse, P3 ;  /* 0x000000ffff0f7224 */ /* 0x100fe200018e0613 */
[----:B------:R-:W-:Y:S02]  /*12f90*/  SEL R38, R31, R30, P0 ;  /* 0x0000001e1f267207 */ /* 0x000fe40000000000 */
[----:B------:R-:W-:Y:S01]  /*12fa0*/  LOP3.LUT R12, R12, R13, RZ, 0x3c, !PT ;  /* 0x0000000d0c0c7212 */ /* 0x000fe200078e3cff */
[----:B------:R-:W-:Y:S01]  /*12fb0*/  IMAD.X R13, RZ, RZ, R19, P4 ;  /* 0x000000ffff0d7224 */ /* 0x000fe200020e0613 */
[----:B------:R-:W-:Y:S02]  /*12fc0*/  SEL R31, R30, R31, P0 ;  /* 0x0000001f1e1f7207 */ /* 0x000fe40000000000 */
[----:B------:R-:W-:Y:S02]  /*12fd0*/  IADD3 R7, P3, R18, 0x4060, RZ ;  /* 0x0000406012077810 */ /* 0x000fe40007f7e0ff */
[----:B------:R-:W-:-:S02]  /*12fe0*/  SEL R46, R9, R2, P0 ;  /* 0x00000002092e7207 */ /* 0x000fc40000000000 */
[----:B------:R-:W-:Y:S02]  /*12ff0*/  SEL R43, R2, R9, P0 ;  /* 0x00000009022b7207 */ /* 0x000fe40000000000 */
[----:B------:R-:W-:Y:S02]  /*13000*/  SEL R30, R27, R26, P0 ;  /* 0x0000001a1b1e7207 */ /* 0x000fe40000000000 */
[----:B------:R-:W-:Y:S02]  /*13010*/  SEL R45, R26, R27, P0 ;  /* 0x0000001b1a2d7207 */ /* 0x000fe40000000000 */
[----:B------:R-:W-:Y:S01]  /*13020*/  LOP3.LUT R20, R20, R21, RZ, 0x3c, !PT ;  /* 0x0000001514147212 */ /* 0x000fe200078e3cff */
[----:B------:R-:W-:Y:S01]  /*13030*/  IMAD.X R21, RZ, RZ, R19, P6 ;  /* 0x000000ffff157224 */ /* 0x000fe200030e0613 */
[----:B------:R-:W-:Y:S02]  /*13040*/  SEL R56, R11, R8, P0 ;  /* 0x000000080b387207 */ /* 0x000fe40000000000 */
[----:B------:R-:W-:-:S02]  /*13050*/  SEL R55, R8, R11, P0 ;  /* 0x0000000b08377207 */ /* 0x000fc40000000000 */
[C---:B------:R-:W-:Y:S02]  /*13060*/  IADD3 R11, P5, R18.reuse, 0x4020, RZ ;  /* 0x00004020120b7810 */ /* 0x040fe40007fbe0ff */
[----:B------:R-:W-:Y:S02]  /*13070*/  IADD3 R9, P6, R18, 0x4040, RZ ;  /* 0x0000404012097810 */ /* 0x000fe40007fde0ff */
[----:B------:R-:W-:Y:S02]  /*13080*/  LOP3.LUT R6, R7, 0x380, RZ, 0xc0, !PT ;  /* 0x0000038007067812 */ /* 0x000fe400078ec0ff */
[----:B------:R-:W-:Y:S02]  /*13090*/  MOV R63, R14 ;  /* 0x0000000e003f7202 */ /* 0x000fe40000000f00 */
[----:B------:R-:W-:Y:S02]  /*130a0*/  MOV R62, R12 ;  /* 0x0000000c003e7202 */ /* 0x000fe40000000f00 */
[----:B------:R-:W-:-:S02]  /*130b0*/  LOP3.LUT R10, R11, 0x380, RZ, 0xc0, !PT ;  /* 0x000003800b0a7812 */ /* 0x000fc400078ec0ff */
[----:B------:R-:W-:Y:S02]  /*130c0*/  LOP3.LUT R8, R9, 0x380, RZ, 0xc0, !PT ;  /* 0x0000038009087812 */ /* 0x000fe400078ec0ff */
[----:B------:R-:W-:Y:S02]  /*130d0*/  SHF.R.U64 R6, R6, 0x3, RZ ;  /* 0x0000000306067819 */ /* 0x000fe400000012ff */
[----:B------:R-:W-:Y:S02]  /*130e0*/  LOP3.LUT R27, R18, 0x380, RZ, 0xc0, !PT ;  /* 0x00000380121b7812 */ /* 0x000fe400078ec0ff */
[----:B------:R-:W-:Y:S01]  /*130f0*/  MOV R64, R20 ;  /* 0x0000001400407202 */ /* 0x000fe20000000f00 */
[----:B------:R-:W-:Y:S01]  /*13100*/  IMAD.U32 R21, RZ, RZ, UR7 ;  /* 0x00000007ff157e24 */ /* 0x000fe2000f8e00ff */
[----:B------:R-:W-:Y:S01]  /*13110*/  SHF.R.U64 R10, R10, 0x3, RZ ;  /* 0x000000030a0a7819 */ /* 0x000fe200000012ff */
[----:B------:R-:W-:Y:S01]  /*13120*/  IMAD.U32 R21, RZ, RZ, UR5 ;  /* 0x00000005ff157e24 */ /* 0x000fe2000f8e00ff */
[----:B------:R-:W-:Y:S01]  /*13130*/  SHF.R.U64 R8, R8, 0x3, RZ ;  /* 0x0000000308087819 */ /* 0x000fe200000012ff */
[----:B------:R-:W-:Y:S01]  /*13140*/  USHF.R.S32.HI UR5, URZ, 0x1f, UR44 ;  /* 0x0000001f3f057899 */ /* 0x000fe2000801142c */
[----:B------:R-:W-:Y:S01]  /*13150*/  LOP3.LUT R6, R6, R7, RZ, 0x3c, !PT ;  /* 0x0000000706067212 */ /* 0x000fe200078e3cff */
[--C-:B------:R-:W-:Y:S01]  /*13160*/  IMAD.X R7, RZ, RZ, R19.reuse, P3 ;  /* 0x000000ffff077224 */ /* 0x100fe200018e0613 */
[----:B------:R-:W-:Y:S01]  /*13170*/  SHF.R.U64 R27, R27, 0x3, RZ ;  /* 0x000000031b1b7819 */ /* 0x000fe200000012ff */
[----:B------:R-:W-:Y:S01]  /*13180*/  IMAD.U32 R20, RZ, RZ, UR6 ;  /* 0x00000006ff147e24 */ /* 0x000fe2000f8e00ff */
[----:B------:R-:W-:Y:S01]  /*13190*/  LOP3.LUT R10, R10, R11, RZ, 0x3c, !PT ;  /* 0x0000000b0a0a7212 */ /* 0x000fe200078e3cff */
[--C-:B------:R-:W-:Y:S01]  /*131a0*/  IMAD.X R11, RZ, RZ, R19.reuse, P5 ;  /* 0x000000ffff0b7224 */ /* 0x100fe200028e0613 */
[----:B------:R-:W-:Y:S01]  /*131b0*/  LOP3.LUT R8, R8, R9, RZ, 0x3c, !PT ;  /* 0x0000000908087212 */ /* 0x000fe200078e3cff */
[--C-:B------:R-:W-:Y:S01]  /*131c0*/  IMAD.X R9, RZ, RZ, R19.reuse, P6 ;  /* 0x000000ffff097224 */ /* 0x100fe200030e0613 */
[----:B------:R-:W-:Y:S01]  /*131d0*/  LOP3.LUT R26, R27, R18, RZ, 0x3c, !PT ;  /* 0x000000121b1a7212 */ /* 0x000fe200078e3cff */
[----:B------:R-:W-:Y:S01]  /*131e0*/  IMAD.MOV.U32 R27, RZ, RZ, R19 ;  /* 0x000000ffff1b7224 */ /* 0x000fe200078e0013 */
[----:B------:R-:W-:Y:S01]  /*131f0*/  MOV R59, R6 ;  /* 0x00000006003b7202 */ /* 0x000fe20000000f00 */
[----:B-1----:R-:W-:Y:S01]  /*13200*/  IMAD R6, R24, UR5, RZ ;  /* 0x0000000518067c24 */ /* 0x002fe2000f8e02ff */
[----:B------:R-:W-:Y:S01]  /*13210*/  MOV R61, R10 ;  /* 0x0000000a003d7202 */ /* 0x000fe20000000f00 */
[----:B------:R-:W-:Y:S01]  /*13220*/  ULDC.64 UR6, c[0x0][0xb40] ;  /* 0x0002d00000067ab9 */ /* 0x000fe20000000a00 */
[----:B------:R-:W-:-:S02]  /*13230*/  MOV R60, R8 ;  /* 0x00000008003c7202 */ /* 0x000fc40000000f00 */
[----:B------:R-:W-:Y:S02]  /*13240*/  MOV R27, R26 ;  /* 0x0000001a001b7202 */ /* 0x000fe40000000f00 */
[----:B------:R-:W-:Y:S02]  /*13250*/  ISETP.GE.OR P1, PT, R67, UR10, P1 ;  /* 0x0000000a43007c0c */ /* 0x000fe40008f26670 */
[----:B--2---:R-:W-:Y:S01]  /*13260*/  LOP3.LUT R0, R17, 0x2, RZ, 0x3c, !PT ;  /* 0x0000000211007812 */ /* 0x004fe200078e3cff */
[----:B------:R-:W-:Y:S04]  /*13270*/  SHFL.IDX PT, R36, R36, R17, 0x1c1f ;  /* 0x001c1f1124247589 */ /* 0x000fe800000e0000 */
[----:B------:R-:W1:Y:S04]  /*13280*/  SHFL.IDX PT, R89, R89, R0, 0x1c1f ;  /* 0x001c1f0059597589 */ /* 0x000e6800000e0000 */
[----:B------:R-:W-:Y:S04]  /*13290*/  SHFL.IDX PT, R34, R34, R17, 0x1c1f ;  /* 0x001c1f1122227589 */ /* 0x000fe800000e0000 */
[----:B------:R-:W2:Y:S04]  /*132a0*/  SHFL.IDX PT, R93, R93, R0, 0x1c1f ;  /* 0x001c1f005d5d7589 */ /* 0x000ea800000e0000 */
[----:B------:R-:W-:Y:S04]  /*132b0*/  SHFL.IDX PT, R50, R50, R17, 0x1c1f ;  /* 0x001c1f1132327589 */ /* 0x000fe800000e0000 */
[----:B------:R-:W3:Y:S04]  /*132c0*/  SHFL.IDX PT, R49, R49, R0, 0x1c1f ;  /* 0x001c1f0031317589 */ /* 0x000ee800000e0000 */
[----:B------:R-:W-:Y:S04]  /*132d0*/  SHFL.IDX PT, R48, R48, R17, 0x1c1f ;  /* 0x001c1f1130307589 */ /* 0x000fe800000e0000 */
[----:B------:R-:W4:Y:S01]  /*132e0*/  SHFL.IDX PT, R39, R39, R0, 0x1c1f ;  /* 0x001c1f0027277589 */ /* 0x000f2200000e0000 */
[----:B-1----:R-:W-:-:S02]  /*132f0*/  SEL R12, R36, R89, P0 ;  /* 0x00000059240c7207 */ /* 0x002fc40000000000 */
[----:B------:R-:W-:Y:S01]  /*13300*/  SEL R14, R89, R36, P0 ;  /* 0x00000024590e7207 */ /* 0x000fe20000000000 */
[----:B------:R-:W-:Y:S04]  /*13310*/  SHFL.IDX PT, R32, R32, R17, 0x1c1f ;  /* 0x001c1f1120207589 */ /* 0x000fe800000e0000 */
[----:B------:R-:W1:Y:S01]  /*13320*/  SHFL.IDX PT, R33, R33, R0, 0x1c1f ;  /* 0x001c1f0021217589 */ /* 0x000e6200000e0000 */
[----:B--2---:R-:W-:Y:S02]  /*13330*/  SEL R8, R34, R93, P0 ;  /* 0x0000005d22087207 */ /* 0x004fe40000000000 */
[----:B------:R-:W-:Y:S01]  /*13340*/  SEL R10, R93, R34, P0 ;  /* 0x000000225d0a7207 */ /* 0x000fe20000000000 */
[----:B------:R-:W-:Y:S04]  /*13350*/  SHFL.IDX PT, R40, R40, R17, 0x1c1f ;  /* 0x001c1f1128287589 */ /* 0x000fe800000e0000 */
[----:B------:R1:W-:Y:S01]  /*13360*/  SHFL.IDX PT, R2, R28, R17, 0x1c1f ;  /* 0x001c1f111c027589 */ /* 0x0003e200000e0000 */
[----:B---3--:R-:W-:-:S02]  /*13370*/  SEL R9, R50, R49, P0 ;  /* 0x0000003132097207 */ /* 0x008fc40000000000 */
[----:B------:R-:W-:Y:S01]  /*13380*/  SEL R11, R49, R50, P0 ;  /* 0x00000032310b7207 */ /* 0x000fe20000000000 */
[----:B------:R-:W-:Y:S04]  /*13390*/  SHFL.IDX PT, R44, R44, R17, 0x1c1f ;  /* 0x001c1f112c2c7589 */ /* 0x000fe800000e0000 */
[----:B------:R-:W-:Y:S01]  /*133a0*/  SHFL.IDX PT, R38, R38, R17, 0x1c1f ;  /* 0x001c1f1126267589 */ /* 0x000fe200000e0000 */
[----:B----4-:R-:W-:Y:S02]  /*133b0*/  SEL R13, R48, R39, P0 ;  /* 0x00000027300d7207 */ /* 0x010fe40000000000 */
[----:B------:R-:W-:Y:S01]  /*133c0*/  SEL R15, R39, R48, P0 ;  /* 0x00000030270f7207 */ /* 0x000fe20000000000 */
[----:B------:R-:W2:Y:S04]  /*133d0*/  SHFL.IDX PT, R37, R37, R0, 0x1c1f ;  /* 0x001c1f0025257589 */ /* 0x000ea800000e0000 */
[----:B------:R-:W3:Y:S01]  /*133e0*/  SHFL.IDX PT, R29, R29, R0, 0x1c1f ;  /* 0x001c1f001d1d7589 */ /* 0x000ee200000e0000 */
[----:B-1----:R-:W-:-:S03]  /*133f0*/  SEL R28, R32, R33, P0 ;  /* 0x00000021201c7207 */ /* 0x002fc60000000000 */
[----:B------:R-:W-:Y:S04]  /*13400*/  SHFL.IDX PT, R31, R31, R0, 0x1c1f ;  /* 0x001c1f001f1f7589 */ /* 0x000fe800000e0000 */
[----:B------:R-:W-:Y:S04]  /*13410*/  SHFL.IDX PT, R41, R41, R0, 0x1c1f ;  /* 0x001c1f0029297589 */ /* 0x000fe800000e0000 */
[----:B------:R-:W-:Y:S04]  /*13420*/  SHFL.IDX PT, R46, R46, R17, 0x1c1f ;  /* 0x001c1f112e2e7589 */ /* 0x000fe800000e0000 */
[----:B------:R1:W-:Y:S04]  /*13430*/  SHFL.IDX PT, R47, R30, R17, 0x1c1f ;  /* 0x001c1f111e2f7589 */ /* 0x0003e800000e0000 */
[----:B------:R-:W4:Y:S01]  /*13440*/  SHFL.IDX PT, R36, R45, R0, 0x1c1f ;  /* 0x001c1f002d247589 */ /* 0x000f2200000e0000 */
[----:B--2---:R-:W-:-:S03]  /*13450*/  SEL R26, R37, R40, P0 ;  /* 0x00000028251a7207 */ /* 0x004fc60000000000 */
[----:B------:R-:W-:Y:S01]  /*13460*/  SHFL.IDX PT, R43, R43, R0, 0x1c1f ;  /* 0x001c1f002b2b7589 */ /* 0x000fe200000e0000 */
[----:B---3--:R-:W-:Y:S02]  /*13470*/  SEL R34, R29, R2, P0 ;  /* 0x000000021d227207 */ /* 0x008fe40000000000 */
[----:B-1----:R-:W-:Y:S01]  /*13480*/  SEL R30, R33, R32, P0 ;  /* 0x00000020211e7207 */ /* 0x002fe20000000000 */
[----:B------:R-:W-:Y:S01]  /*13490*/  SHFL.IDX PT, R42, R42, R17, 0x1c1f ;  /* 0x001c1f112a2a7589 */ /* 0x000fe200000e0000 */
[----:B------:R-:W-:-:S03]  /*134a0*/  SEL R32, R2, R29, P0 ;  /* 0x0000001d02207207 */ /* 0x000fc60000000000 */
[----:B------:R-:W-:Y:S04]  /*134b0*/  SHFL.IDX PT, R52, R52, R17, 0x1c1f ;  /* 0x001c1f1134347589 */ /* 0x000fe800000e0000 */
[----:B------:R-:W1:Y:S04]  /*134c0*/  SHFL.IDX PT, R51, R51, R0, 0x1c1f ;  /* 0x001c1f0033337589 */ /* 0x000e6800000e0000 */
[----:B------:R2:W3:Y:S04]  /*134d0*/  SHFL.IDX PT, R5, R35, R0, 0x1c1f ;  /* 0x001c1f0023057589 */ /* 0x0004e800000e0000 */
[----:B------:R-:W-:Y:S01]  /*134e0*/  SHFL.IDX PT, R54, R54, R17, 0x1c1f ;  /* 0x001c1f1136367589 */ /* 0x000fe200000e0000 */
[----:B----4-:R-:W-:-:S03]  /*134f0*/  SEL R29, R47, R36, P0 ;  /* 0x000000242f1d7207 */ /* 0x010fc60000000000 */
[----:B------:R-:W4:Y:S04]  /*13500*/  SHFL.IDX PT, R53, R53, R0, 0x1c1f ;  /* 0x001c1f0035357589 */ /* 0x000f2800000e0000 */
[----:B------:R-:W-:Y:S04]  /*13510*/  SHFL.IDX PT, R56, R56, R17, 0x1c1f ;  /* 0x001c1f1138387589 */ /* 0x000fe800000e0000 */
[----:B------:R-:W5:Y:S04]  /*13520*/  SHFL.IDX PT, R55, R55, R0, 0x1c1f ;  /* 0x001c1f0037377589 */ /* 0x000f6800000e0000 */
[----:B------:R3:W-:Y:S01]  /*13530*/  SHFL.IDX PT, R58, R58, R17, 0x1c1f ;  /* 0x001c1f113a3a7589 */ /* 0x0007e200000e0000 */
[----:B-1----:R-:W-:-:S02]  /*13540*/  SEL R33, R52, R51, P0 ;  /* 0x0000003334217207 */ /* 0x002fc40000000000 */
[----:B--2---:R-:W-:Y:S01]  /*13550*/  SEL R35, R51, R52, P0 ;  /* 0x0000003433237207 */ /* 0x004fe20000000000 */
[----:B------:R1:W2:Y:S04]  /*13560*/  SHFL.IDX PT, R57, R57, R0, 0x1c1f ;  /* 0x001c1f0039397589 */ /* 0x0002a800000e0000 */
[----:B------:R4:W-:Y:S01]  /*13570*/  STSM.16.M88.4 [R27], R8 ;  /* 0x000000081b007844 */ /* 0x0009e20000000200 */
[----:B---3--:R-:W-:Y:S01]  /*13580*/  IMAD R17, R25, UR44, R6 ;  /* 0x0000002c19117c24 */ /* 0x008fe2000f8e0206 */
[----:B------:R-:W-:Y:S01]  /*13590*/  SEL R25, R38, R31, P0 ;  /* 0x0000001f26197207 */ /* 0x000fe20000000000 */
[----:B------:R-:W-:Y:S01]  /*135a0*/  IMAD.WIDE.U32 R6, R24, UR44, R20 ;  /* 0x0000002c18067c25 */ /* 0x000fe2000f8e0014 */
[----:B------:R-:W-:Y:S01]  /*135b0*/  SEL R24, R40, R37, P0 ;  /* 0x0000002528187207 */ /* 0x000fe20000000000 */
[----:B------:R-:W-:Y:S01]  /*135c0*/  STSM.16.M88.4 [R65], R12 ;  /* 0x0000000c41007844 */ /* 0x000fe20000000200 */
[----:B------:R-:W-:-:S02]  /*135d0*/  SEL R40, R42, R5, P0 ;  /* 0x000000052a287207 */ /* 0x000fc40000000000 */
[----:B-1----:R-:W-:Y:S02]  /*135e0*/  IADD3 R0, P3, R67, R6, RZ ;  /* 0x0000000643007210 */ /* 0x002fe40007f7e0ff */
[----:B------:R-:W-:Y:S02]  /*135f0*/  SEL R42, R5, R42, P0 ;  /* 0x0000002a052a7207 */ /* 0x000fe40000000000 */
[----:B----4-:R-:W-:Y:S02]  /*13600*/  SHF.R.S32.HI R9, RZ, 0x1f, R67 ;  /* 0x0000001fff097819 */ /* 0x010fe40000011443 */
[----:B------:R-:W-:Y:S02]  /*13610*/  SEL R27, R31, R38, P0 ;  /* 0x000000261f1b7207 */ /* 0x000fe40000000000 */
[----:B------:R-:W-:Y:S02]  /*13620*/  SEL R8, R44, R41, P0 ;  /* 0x000000292c087207 */ /* 0x000fe40000000000 */
[----:B------:R-:W-:Y:S01]  /*13630*/  SEL R10, R41, R44, P0 ;  /* 0x0000002c290a7207 */ /* 0x000fe20000000000 */
[----:B------:R-:W-:Y:S01]  /*13640*/  STSM.16.M88.4 [R64], R24 ;  /* 0x0000001840007844 */ /* 0x000fe20000000200 */
[----:B------:R-:W-:-:S02]  /*13650*/  SEL R31, R36, R47, P0 ;  /* 0x0000002f241f7207 */ /* 0x000fc40000000000 */
[----:B------:R-:W-:Y:S02]  /*13660*/  SEL R44, R46, R43, P0 ;  /* 0x0000002b2e2c7207 */ /* 0x000fe40000000000 */
[----:B------:R-:W-:Y:S01]  /*13670*/  SEL R46, R43, R46, P0 ;  /* 0x0000002e2b2e7207 */ /* 0x000fe20000000000 */
[----:B------:R-:W-:Y:S01]  /*13680*/  STSM.16.M88.4 [R63], R28 ;  /* 0x0000001c3f007844 */ /* 0x000fe20000000200 */
[----:B------:R-:W-:Y:S02]  /*13690*/  IADD3.X R7, R9, R7, R17, P3, !PT ;  /* 0x0000000709077210 */ /* 0x000fe40001ffe411 */
[----:B------:R-:W-:Y:S01]  /*136a0*/  SEL R41, R54, R53, P0 ;  /* 0x0000003536297207 */ /* 0x000fe20000000000 */
[----:B------:R-:W-:Y:S01]  /*136b0*/  STSM.16.M88.4 [R62], R32 ;  /* 0x000000203e007844 */ /* 0x000fe20000000200 */
[----:B------:R-:W-:Y:S02]  /*136c0*/  SEL R43, R53, R54, P0 ;  /* 0x00000036352b7207 */ /* 0x000fe40000000000 */
[----:B-----5:R-:W-:-:S02]  /*136d0*/  SEL R9, R56, R55, P0 ;  /* 0x0000003738097207 */ /* 0x020fc40000000000 */
[----:B------:R-:W-:Y:S01]  /*136e0*/  SEL R11, R55, R56, P0 ;  /* 0x00000038370b7207 */ /* 0x000fe20000000000 */
[----:B------:R-:W-:Y:S01]  /*136f0*/  STSM.16.M88.4 [R61], R40 ;  /* 0x000000283d007844 */ /* 0x000fe20000000200 */
[----:B--2---:R-:W-:Y:S02]  /*13700*/  SEL R45, R58, R57, P0 ;  /* 0x000000393a2d7207 */ /* 0x004fe40000000000 */
[----:B------:R-:W-:Y:S01]  /*13710*/  SEL R47, R57, R58, P0 ;  /* 0x0000003a392f7207 */ /* 0x000fe20000000000 */
[----:B------:R-:W-:Y:S01]  /*13720*/  STSM.16.M88.4 [R60], R8 ;  /* 0x000000083c007844 */ /* 0x000fe20000000200 */
[----:B------:R-:W-:-:S03]  /*13730*/  LEA R6, P3, R0, UR6, 0x2 ;  /* 0x0000000600067c11 */ /* 0x000fc6000f8610ff */
[----:B------:R-:W-:Y:S01]  /*13740*/  STSM.16.M88.4 [R59], R44 ;  /* 0x0000002c3b007844 */ /* 0x000fe20000000200 */
[----:B------:R-:W-:Y:S01]  /*13750*/  LEA.HI.X R7, R0, UR7, R7, 0x2, P3 ;  /* 0x0000000700077c11 */ /* 0x000fe200098f1407 */
        /* <DEDUP_REMOVED lines=12> */
[----:B------:R-:W-:Y:S01]  /*13820*/  ULDC.64 UR8, c[0x0][0x198] ;  /* 0x0000660000087ab9 */ /* 0x000fe20000000a00 */
[----:B------:R-:W-:Y:S02]  /*13830*/  UIADD3 UR5, UR37, 0x4000, URZ ;  /* 0x0000400025057890 */ /* 0x000fe4000fffe03f */
[----:B------:R-:W-:Y:S01]  /*13840*/  UIADD3 UR6, UP0, UR8, 0x9f0, URZ ;  /* 0x000009f008067890 */ /* 0x000fe2000ff1e03f */
[----:B------:R-:W-:Y:S01]  /*13850*/  UMOV UR41, URZ ;  /* 0x0000003f00297c82 */ /* 0x000fe20008000000 */
[----:B------:R-:W-:Y:S02]  /*13860*/  UMOV UR45, URZ ;  /* 0x0000003f002d7c82 */ /* 0x000fe40008000000 */
[----:B------:R-:W-:Y:S01]  /*13870*/  UIADD3.X UR7, URZ, UR9, URZ, UP0, !UPT ;  /* 0x000000093f077290 */ /* 0x000fe200087fe43f */
[----:B------:R-:W-:Y:S01]  /*13880*/  UMOV UR40, UR37 ;  /* 0x0000002500287c82 */ /* 0x000fe20008000000 */
[----:B------:R-:W-:-:S07]  /*13890*/  UMOV UR8, 0x40 ;  /* 0x0000004000087882 */ /* 0x000fce0000000000 */
        /* <DEDUP_REMOVED lines=9> */
.L_x_958:
[----:B------:R-:W-:Y:S05]  /*13930*/  BSYNC B0 ;  /* 0x0000000000007941 */ /* 0x000fea0003800000 */
.L_x_957:
[----:B------:R-:W-:Y:S05]  /*13940*/  BRA `(.L_x_956) ;  /* 0x00000008001c7947 */ /* 0x000fea0003800000 */
.L_x_955:
[----:B------:R-:W1:Y:S01]  /*13950*/  LDC R12, c[0x0][0xdac] ;  /* 0x00036b00ff0c7b82 */ /* 0x000e620000000800 */
[----:B------:R-:W-:Y:S01]  /*13960*/  ISETP.GT.AND P0, PT, R197, 0x7f, PT ;  /* 0x0000007fc500780c */ /* 0x000fe20003f04270 */
[----:B------:R-:W-:Y:S01]  /*13970*/  USHF.R.S32.HI UR6, URZ, 0x1f, UR43 ;  /* 0x0000001f3f067899 */ /* 0x000fe2000801142b */
[----:B------:R-:W-:Y:S01]  /*13980*/  BSSY B0, `(.L_x_959) ;  /* 0x000001c000007945 */ /* 0x000fe20003800000 */
[----:B------:R-:W-:Y:S01]  /*13990*/  USHF.R.S32.HI UR7, URZ, 0x1f, UR44 ;  /* 0x0000001f3f077899 */ /* 0x000fe2000801142c */
[----:B------:R-:W-:-:S03]  /*139a0*/  SHF.R.S32.HI R23, RZ, 0x1f, R22 ;  /* 0x0000001fff177819 */ /* 0x000fc60000011416 */
[----:B------:R-:W2:Y:S08]  /*139b0*/  LDC.64 R6, c[0x0][0xae0] ;  /* 0x0002b800ff067b82 */ /* 0x000eb00000000a00 */
[----:B------:R-:W3:Y:S01]  /*139c0*/  LDC.64 R8, c[0x0][0xae8] ;  /* 0x0002ba00ff087b82 */ /* 0x000ee20000000a00 */
[----:B------:R-:W-:Y:S05]  /*139d0*/  @P0 BRA `(.L_x_960) ;  /* 0x0000000000580947 */ /* 0x000fea0003800000 */
[----:B------:R-:W4:Y:S01]  /*139e0*/  S2R R0, SR_TID.X ;  /* 0x0000000000007919 */ /* 0x000f220000002100 */
[----:B------:R-:W-:Y:S01]  /*139f0*/  IMAD.U32 R2, RZ, RZ, UR42 ;  /* 0x0000002aff027e24 */ /* 0x000fe2000f8e00ff */
[----:B------:R-:W-:-:S04]  /*13a00*/  ULDC UR5, c[0x0][0xa88] ;  /* 0x0002a20000057ab9 */ /* 0x000fc80000000800 */
[----:B----4-:R-:W-:-:S04]  /*13a10*/  IADD3 R2, R2, -0x80, R0 ;  /* 0xffffff8002027810 */ /* 0x010fc80007ffe000 */
[----:B------:R-:W-:-:S13]  /*13a20*/  ISETP.GE.AND P0, PT, R2, UR5, PT ;  /* 0x0000000502007c0c */ /* 0x000fda000bf06270 */
[----:B------:R-:W-:Y:S05]  /*13a30*/  @P0 BRA `(.L_x_960) ;  /* 0x0000000000400947 */ /* 0x000fea0003800000 */
[----:B------:R-:W4:Y:S01]  /*13a40*/  LDC.64 R4, c[0x0][0xb70] ;  /* 0x0002dc00ff047b82 */ /* 0x000f220000000a00 */
[----:B------:R-:W-:Y:S01]  /*13a50*/  SHF.R.S32.HI R3, RZ, 0x1f, R2 ;  /* 0x0000001fff037819 */ /* 0x000fe20000011402 */
[----:B------:R-:W-:-:S06]  /*13a60*/  ULDC.64 UR8, c[0x0][0xb40] ;  /* 0x0002d00000087ab9 */ /* 0x000fcc0000000a00 */
[----:B------:R-:W5:Y:S01]  /*13a70*/  LDC.64 R10, c[0x0][0xb78] ;  /* 0x0002de00ff0a7b82 */ /* 0x000f620000000a00 */
[C---:B----4-:R-:W-:Y:S02]  /*13a80*/  IMAD R0, R4.reuse, UR6, RZ ;  /* 0x0000000604007c24 */ /* 0x050fe4000f8e02ff */
[----:B------:R-:W-:-:S04]  /*13a90*/  IMAD.WIDE.U32 R2, R4, UR43, R2 ;  /* 0x0000002b04027c25 */ /* 0x000fc8000f8e0002 */
[----:B------:R-:W-:Y:S02]  /*13aa0*/  IMAD R5, R5, UR43, R0 ;  /* 0x0000002b05057c24 */ /* 0x000fe4000f8e0200 */
[C---:B-----5:R-:W-:Y:S02]  /*13ab0*/  IMAD R0, R10.reuse, UR7, RZ ;  /* 0x000000070a007c24 */ /* 0x060fe4000f8e02ff */
[----:B------:R-:W-:Y:S02]  /*13ac0*/  IMAD.IADD R3, R3, 0x1, R5 ;  /* 0x0000000103037824 */ /* 0x000fe400078e0205 */
[----:B------:R-:W-:Y:S02]  /*13ad0*/  IMAD R5, R11, UR44, R0 ;  /* 0x0000002c0b057c24 */ /* 0x000fe4000f8e0200 */
[----:B------:R-:W-:-:S04]  /*13ae0*/  IMAD.WIDE.U32 R2, R10, UR44, R2 ;  /* 0x0000002c0a027c25 */ /* 0x000fc8000f8e0002 */
[----:B------:R-:W-:Y:S01]  /*13af0*/  IMAD.IADD R3, R3, 0x1, R5 ;  /* 0x0000000103037824 */ /* 0x000fe200078e0205 */
[----:B------:R-:W-:-:S04]  /*13b00*/  LEA R4, P0, R2, UR8, 0x2 ;  /* 0x0000000802047c11 */ /* 0x000fc8000f8010ff */
[----:B------:R-:W-:Y:S01]  /*13b10*/  LEA.HI.X R5, R2, UR9, R3, 0x2, P0 ;  /* 0x0000000902057c11 */ /* 0x000fe200080f1403 */
[----:B------:R-:W-:-:S05]  /*13b20*/  IMAD.MOV.U32 R3, RZ, RZ, -0x800000 ;  /* 0xff800000ff037424 */ /* 0x000fca00078e00ff */
[----:B------:R4:W-:Y:S03]  /*13b30*/  STG.E desc[UR54][R4.64], R3 ;  /* 0x0000000304007986 */ /* 0x0009e6000c101936 */
.L_x_960:
[----:B------:R-:W-:Y:S05]  /*13b40*/  BSYNC B0 ;  /* 0x0000000000007941 */ /* 0x000fea0003800000 */
.L_x_959:
[----:B------:R-:W-:Y:S01]  /*13b50*/  ULDC UR5, c[0x0][0xa88] ;  /* 0x0002a20000057ab9 */ /* 0x000fe20000000800 */
[C---:B--2---:R-:W-:Y:S01]  /*13b60*/  IMAD R0, R6.reuse, UR6, RZ ;  /* 0x0000000606007c24 */ /* 0x044fe2000f8e02ff */
[----:B------:R-:W-:Y:S01]  /*13b70*/  UIADD3 UR42, -UR42, UR5, URZ ;  /* 0x000000052a2a7290 */ /* 0x000fe2000fffe13f */
[----:B----4-:R-:W-:Y:S01]  /*13b80*/  IMAD.WIDE.U32 R2, R6, UR43, R22 ;  /* 0x0000002b06027c25 */ /* 0x010fe2000f8e0016 */
[----:B------:R-:W-:Y:S01]  /*13b90*/  ULOP3.LUT UR52, URZ, UR52, URZ, 0x33, !UPT ;  /* 0x000000343f347292 */ /* 0x000fe2000f8e333f */
[----:B------:R-:W-:Y:S01]  /*13ba0*/  SHF.R.S32.HI R191, RZ, 0x1f, R190 ;  /* 0x0000001fffbf7819 */ /* 0x000fe200000114be */
[----:B------:R-:W-:Y:S01]  /*13bb0*/  BSSY B0, `(.L_x_961) ;  /* 0x0000021000007945 */ /* 0x000fe20003800000 */
[----:B------:R-:W-:Y:S01]  /*13bc0*/  IMAD R5, R7, UR43, R0 ;  /* 0x0000002b07057c24 */ /* 0x000fe2000f8e0200 */
[C---:B------:R-:W-:Y:S01]  /*13bd0*/  ISETP.GE.AND P2, PT, R190.reuse, UR42, PT ;  /* 0x0000002abe007c0c */ /* 0x040fe2000bf46270 */
[C---:B------:R-:W-:Y:S02]  /*13be0*/  VIADD R0, R190.reuse, 0x40 ;  /* 0x00000040be007836 */ /* 0x040fe40000000000 */
[----:B------:R-:W-:-:S02]  /*13bf0*/  VIADD R4, R190, 0x20 ;  /* 0x00000020be047836 */ /* 0x000fc40000000000 */
[----:B------:R-:W-:Y:S01]  /*13c00*/  IMAD.IADD R3, R3, 0x1, R5 ;  /* 0x0000000103037824 */ /* 0x000fe200078e0205 */
[----:B------:R-:W-:Y:S01]  /*13c10*/  ISETP.GE.AND P0, PT, R0, UR42, PT ;  /* 0x0000002a00007c0c */ /* 0x000fe2000bf06270 */
[----:B---3--:R-:W-:Y:S01]  /*13c20*/  IMAD R0, R8, UR7, RZ ;  /* 0x0000000708007c24 */ /* 0x008fe2000f8e02ff */
[----:B------:R-:W-:Y:S01]  /*13c30*/  ISETP.GE.AND P4, PT, R4, UR42, PT ;  /* 0x0000002a04007c0c */ /* 0x000fe2000bf86270 */
[----:B------:R-:W-:Y:S02]  /*13c40*/  VIADD R4, R190, 0x60 ;  /* 0x00000060be047836 */ /* 0x000fe40000000000 */
[----:B------:R-:W-:Y:S02]  /*13c50*/  IMAD R9, R9, UR44, R0 ;  /* 0x0000002c09097c24 */ /* 0x000fe4000f8e0200 */
[----:B-1----:R-:W-:Y:S01]  /*13c60*/  VIADD R5, R12, UR52 ;  /* 0x000000340c057c36 */ /* 0x002fe20008000000 */
[----:B------:R-:W-:Y:S01]  /*13c70*/  ISETP.GE.AND P1, PT, R4, UR42, PT ;  /* 0x0000002a04007c0c */ /* 0x000fe2000bf26270 */
[----:B------:R-:W-:-:S04]  /*13c80*/  IMAD.WIDE.U32 R6, R8, UR44, R2 ;  /* 0x0000002c08067c25 */ /* 0x000fc8000f8e0002 */
[----:B------:R-:W-:-:S04]  /*13c90*/  IMAD.WIDE R4, R5, 0x80, R190 ;  /* 0x0000008005047825 */ /* 0x000fc800078e02be */
[----:B------:R-:W-:Y:S01]  /*13ca0*/  IMAD.IADD R11, R7, 0x1, R9 ;  /* 0x00000001070b7824 */ /* 0x000fe200078e0209 */
        /* <DEDUP_REMOVED lines=17> */
.L_x_962:
[----:B------:R-:W-:Y:S05]  /*13dc0*/  BSYNC B0 ;  /* 0x0000000000007941 */ /* 0x000fea0003800000 */
.L_x_961:
[----:B------:R-:W-:Y:S04]  /*13dd0*/  BSSY B0, `(.L_x_963) ;  /* 0x0000014000007945 */ /* 0x000fe80003800000 */
[----:B------:R-:W-:Y:S05]  /*13de0*/  @P4 BRA `(.L_x_964) ;  /* 0x0000000000484947 */ /* 0x000fea0003800000 */
[----:B-1----:R-:W-:Y:S01]  /*13df0*/  IADD3 R9, P2, R4, 0x20, RZ ;  /* 0x0000002004097810 */ /* 0x002fe20007f5e0ff */
        /* <DEDUP_REMOVED lines=17> */
.L_x_964:
[----:B------:R-:W-:Y:S05]  /*13f10*/  BSYNC B0 ;  /* 0x0000000000007941 */ /* 0x000fea0003800000 */
.L_x_963:
[----:B------:R-:W-:Y:S04]  /*13f20*/  BSSY B0, `(.L_x_965) ;  /* 0x0000014000007945 */ /* 0x000fe80003800000 */
[----:B------:R-:W-:Y:S05]  /*13f30*/  @P0 BRA `(.L_x_966) ;  /* 0x0000000000480947 */ /* 0x000fea0003800000 */
[----:B-12---:R-:W-:Y:S01]  /*13f40*/  IADD3 R9, P0, R4, 0x40, RZ ;  /* 0x0000004004097810 */ /* 0x006fe20007f1e0ff */
        /* <DEDUP_REMOVED lines=17> */
.L_x_966:
[----:B------:R-:W-:Y:S05]  /*14060*/  BSYNC B0 ;  /* 0x0000000000007941 */ /* 0x000fea0003800000 */
.L_x_965:
        /* <DEDUP_REMOVED lines=20> */
.L_x_967:
[----:B------:R-:W-:Y:S05]  /*141b0*/  BSYNC B0 ;  /* 0x0000000000007941 */ /* 0x000fea0003800000 */
.L_x_956:
[----:B------:R-:W5:Y:S02]  /*141c0*/  LDC R0, c[0x0][0xda8] ;  /* 0x00036a00ff007b82 */ /* 0x000f640000000800 */
[----:B-----5:R-:W-:-:S13]  /*141d0*/  ISETP.LE.AND P0, PT, R0, UR4, PT ;  /* 0x0000000400007c0c */ /* 0x020fda000bf03270 */
[----:B------:R-:W-:Y:S05]  /*141e0*/  @!P0 BRA `(.L_x_968) ;  /* 0xfffffec800f48947 */ /* 0x000fea000383ffff */
[----:B------:R-:W-:Y:S05]  /*141f0*/  EXIT ;  /* 0x000000000000794d */ /* 0x000fea0003800000 */
.L_x_870:
[----:B------:R-:W-:-:S08]  /*14200*/  NOP ;  /* 0x0000000000007918 */ /* 0x000fd00000000000 */
[----:B------:R-:W1:-:S00]  /*14210*/  USETMAXREG.DEALLOC.CTAPOOL 0x18 ;  /* 0x00000018000079c8 */ /* 0x000e4000080e0500 */
[----:B-1----:R-:W2:Y:S01]  /*14220*/  LDL.LU R2, [R1+0x24] ;  /* 0x0000240001027983 */ /* 0x002ea20000300800 */
[----:B------:R-:W-:-:S05]  /*14230*/  LOP3.LUT R0, R0, 0x3, RZ, 0xc0, !PT ;  /* 0x0000000300007812 */ /* 0x000fca00078ec0ff */
[----:B------:R-:W1:Y:S01]  /*14240*/  S2UR UR4, SR_CTAID.X ;  /* 0x00000000000479c3 */ /* 0x000e620000002500 */
[----:B------:R-:W3:Y:S02]  /*14250*/  SHFL.IDX PT, R0, R0, RZ, 0x1f ;  /* 0x00001fff00007589 */ /* 0x000ee400000e0000 */
[----:B---3--:R-:W-:-:S05]  /*14260*/  ISETP.NE.AND P0, PT, R0, RZ, PT ;  /* 0x000000ff0000720c */ /* 0x008fca0003f05270 */
[----:B------:R-:W1:Y:S08]  /*14270*/  LDC R0, c[0x0][0xda8] ;  /* 0x00036a00ff007b82 */ /* 0x000e700000000800 */
[----:B------:R-:W-:Y:S06]  /*14280*/  @P0 BAR.ARV 0x4, 0x180 ;  /* 0x0106000000000b1d */ /* 0x000fec0000002000 */
[----:B--2---:R-:W-:-:S04]  /*14290*/  LOP3.LUT R2, R2, 0xfffffffd, RZ, 0xc0, !PT ;  /* 0xfffffffd02027812 */ /* 0x004fc800078ec0ff */
[----:B------:R-:W-:Y:S02]  /*142a0*/  @P0 LOP3.LUT R2, R2, 0x2, RZ, 0xfc, !PT ;  /* 0x0000000202020812 */ /* 0x000fe400078efcff */
[----:B-1----:R-:W-:Y:S01]  /*142b0*/  ISETP.LE.AND P0, PT, R0, UR4, PT ;  /* 0x0000000400007c0c */ /* 0x002fe2000bf03270 */
[----:B------:R-:W-:Y:S02]  /*142c0*/  IMAD.MOV.U32 R0, RZ, RZ, 0x1 ;  /* 0x00000001ff007424 */ /* 0x000fe400078e00ff */
[----:B------:R1:W-:Y:S04]  /*142d0*/  STL [R1+0x24], R2 ;  /* 0x0000240201007387 */ /* 0x0003e80000100800 */
[----:B------:R1:W-:Y:S04]  /*142e0*/  STL [R1], RZ ;  /* 0x000000ff01007387 */ /* 0x0003e80000100800 */
[----:B------:R1:W-:Y:S04]  /*142f0*/  STL [R1+0x28], RZ ;  /* 0x000028ff01007387 */ /* 0x0003e80000100800 */
[----:B------:R1:W-:Y:S01]  /*14300*/  STL [R1+0xc], R0 ;  /* 0x00000c0001007387 */ /* 0x0003e20000100800 */
[----:B------:R-:W-:Y:S05]  /*14310*/  @P0 BRA `(.L_x_969) ;  /* 0x0000003400680947 */ /* 0x000fea0003800000 */
[----:B-1----:R-:W1:Y:S01]  /*14320*/  S2R R2, SR_TID.X ;  /* 0x0000000000027919 */ /* 0x002e620000002100 */
[----:B------:R-:W-:Y:S01]  /*14330*/  ULDC UR46, c[0x0][0xc] ;  /* 0x00000300002e7ab9 */ /* 0x000fe20000000800 */
[----:B------:R-:W-:Y:S01]  /*14340*/  ULOP3.LUT UR44, UR61, 0x1, URZ, 0xfc, !UPT ;  /* 0x000000013d2c7892 */ /* 0x000fe2000f8efc3f */
[----:B------:R-:W2:Y:S01]  /*14350*/  S2R R7, SR_TID.X ;  /* 0x0000000000077919 */ /* 0x000ea20000002100 */
[----:B------:R-:W-:Y:S01]  /*14360*/  ULOP3.LUT UR45, UR61, 0x2, URZ, 0xfc, !UPT ;  /* 0x000000023d2d7892 */ /* 0x000fe2000f8efc3f */
[----:B------:R-:W-:Y:S01]  /*14370*/  ULDC.64 UR42, c[0x0][0x198] ;  /* 0x00006600002a7ab9 */ /* 0x000fe20000000a00 */
[----:B-1----:R-:W-:Y:S01]  /*14380*/  LOP3.LUT R2, R2, 0x7f, RZ, 0xc0, !PT ;  /* 0x0000007f02027812 */ /* 0x002fe200078ec0ff */
[----:B--2---:R-:W-:-:S03]  /*14390*/  IMAD.SHL.U32 R0, R7, 0x80, RZ ;  /* 0x0000008007007824 */ /* 0x004fc600078e00ff */
[----:B------:R-:W-:Y:S01]  /*143a0*/  SHF.R.U32.HI R3, RZ, 0x5, R2 ;  /* 0x00000005ff037819 */ /* 0x000fe20000011602 */
[C---:B------:R-:W-:Y:S01]  /*143b0*/  IMAD.SHL.U32 R4, R7.reuse, 0x20, RZ ;  /* 0x0000002007047824 */ /* 0x040fe200078e00ff */
        /* <DEDUP_REMOVED lines=16> */
[----:B------:R-:W-:Y:S01]  /*144c0*/  STL [R1+0x28], RZ ;  /* 0x000028ff01007387 */ /* 0x000fe20000100800 */
[----:B-1----:R-:W-:-:S05]  /*144d0*/  IMAD.MOV.U32 R0, RZ, RZ, 0x40 ;  /* 0x00000040ff007424 */ /* 0x002fca00078e00ff */
[----:B------:R-:W-:Y:S01]  /*144e0*/  SEL R2, R0, 0xffffffc0, !P0 ;  /* 0xffffffc000027807 */ /* 0x000fe20004000000 */
[----:B------:R-:W-:-:S05]  /*144f0*/  IMAD.U32 R0, RZ, RZ, UR4 ;  /* 0x00000004ff007e24 */ /* 0x000fca000f8e00ff */
[----:B------:R1:W-:Y:S04]  /*14500*/  STL [R1+0x20], R0 ;  /* 0x0000200001007387 */ /* 0x0003e80000100800 */
[----:B------:R2:W-:Y:S01]  /*14510*/  STL [R1], RZ ;  /* 0x000000ff01007387 */ /* 0x0005e20000100800 */
[----:B-1----:R-:W-:-:S05]  /*14520*/  IMAD.MOV.U32 R0, RZ, RZ, 0x1 ;  /* 0x00000001ff007424 */ /* 0x002fca00078e00ff */
[----:B------:R2:W-:Y:S02]  /*14530*/  STL [R1+0xc], R0 ;  /* 0x00000c0001007387 */ /* 0x0005e40000100800 */
.L_x_1029:
[----:B-1----:R-:W3:Y:S01]  /*14540*/  LDL R2, [R1+0x20] ;  /* 0x0000200001027983 */ /* 0x002ee20000100800 */
[----:B------:R-:W-:Y:S01]  /*14550*/  ULDC UR8, c[0x0][0xdd0] ;  /* 0x0003740000087ab9 */ /* 0x000fe20000000800 */
[----:B--2---:R-:W1:Y:S01]  /*14560*/  LDC R0, c[0x0][0xde8] ;  /* 0x00037a00ff007b82 */ /* 0x004e620000000800 */
[----:B------:R-:W-:-:S11]  /*14570*/  UISETP.NE.AND UP0, UPT, UR8, 0x1, UPT ;  /* 0x000000010800788c */ /* 0x000fd6000bf05270 */
[----:B------:R-:W-:Y:S01]  /*14580*/  @UP0 ULDC UR4, c[0x0][0xdd4] ;  /* 0x0003750000040ab9 */ /* 0x000fe20000000800 */
[----:B------:R-:W-:Y:S01]  /*14590*/  @UP0 ULDC UR9, c[0x0][0xdd8] ;  /* 0x0003760000090ab9 */ /* 0x000fe20000000800 */
[C---:B---3--:R-:W-:Y:S02]  /*145a0*/  R2UR UR6, R2.reuse ;  /* 0x00000000020672ca */ /* 0x048fe400000e0000 */
[----:B------:R-:W-:-:S11]  /*145b0*/  R2UR UR7, R2 ;  /* 0x00000000020772ca */ /* 0x000fd600000e0000 */
[----:B------:R-:W-:-:S04]  /*145c0*/  UIMAD.WIDE.U32 UR4, UR6, UR4, URZ ;  /* 0x00000004060472a5 */ /* 0x000fc8000f8e003f */
[----:B------:R-:W-:-:S04]  /*145d0*/  @UP0 USHF.R.U32.HI UR6, URZ, UR9, UR5 ;  /* 0x000000093f060299 */ /* 0x000fc80008011605 */
[----:B------:R-:W-:Y:S02]  /*145e0*/  UIADD3 UR4, -UR6, URZ, URZ ;  /* 0x0000003f06047290 */ /* 0x000fe4000fffe13f */
[----:B-1----:R-:W-:Y:S02]  /*145f0*/  ISETP.LE.AND P0, PT, R0, UR6, PT ;  /* 0x0000000600007c0c */ /* 0x002fe4000bf03270 */
[----:B------:R-:W-:-:S11]  /*14600*/  UIMAD UR8, UR8, UR4, UR7 ;  /* 0x00000004080872a4 */ /* 0x000fd6000f8e0207 */
[----:B------:R-:W-:Y:S05]  /*14610*/  @!P0 BRA `(.L_x_970) ;  /* 0x0000000000208947 */ /* 0x000fea0003800000 */
        /* <DEDUP_REMOVED lines=8> */
.L_x_970:
[----:B------:R-:W-:Y:S01]  /*146a0*/  ULDC UR9, c[0x0][0xdc4] ;  /* 0x0003710000097ab9 */ /* 0x000fe20000000800 */
[----:B------:R-:W-:Y:S01]  /*146b0*/  UMOV UR7, UR8 ;  /* 0x0000000800077c82 */ /* 0x000fe20008000000 */
[----:B------:R-:W-:-:S11]  /*146c0*/  UISETP.NE.AND UP0, UPT, UR9, 0x1, UPT ;  /* 0x000000010900788c */ /* 0x000fd6000bf05270 */
[----:B------:R-:W-:Y:S02]  /*146d0*/  @UP0 ULDC.64 UR10, c[0x0][0xdc8] ;  /* 0x00037200000a0ab9 */ /* 0x000fe40000000a00 */
[----:B------:R-:W-:-:S04]  /*146e0*/  UIMAD.WIDE.U32 UR4, UR8, UR10, URZ ;  /* 0x0000000a080472a5 */ /* 0x000fc8000f8e003f */
[----:B------:R-:W-:-:S04]  /*146f0*/  @UP0 USHF.R.U32.HI UR7, URZ, UR11, UR5 ;  /* 0x0000000b3f070299 */ /* 0x000fc80008011605 */
[----:B------:R-:W-:-:S12]  /*14700*/  UIMAD UR4, UR7, UR9, URZ ;  /* 0x00000009070472a4 */ /* 0x000fd8000f8e023f */
.L_x_971:
[----:B------:R-:W-:Y:S01]  /*14710*/  ULDC.64 UR10, c[0x0][0x3f8] ;  /* 0x0000fe00000a7ab9 */ /* 0x000fe20000000a00 */
[----:B------:R-:W-:Y:S02]  /*14720*/  ULOP3.LUT UR7, URZ, UR7, URZ, 0x33, !UPT ;  /* 0x000000073f077292 */ /* 0x000fe4000f8e333f */
[----:B------:R-:W-:Y:S01]  /*14730*/  UISETP.NE.U32.AND UP0, UPT, UR10, URZ, UPT ;  /* 0x0000003f0a00728c */ /* 0x000fe2000bf05070 */
[----:B------:R-:W-:Y:S02]  /*14740*/  ULDC UR37, c[0x0][0xdac] ;  /* 0x00036b0000257ab9 */ /* 0x000fe40000000800 */
[----:B------:R-:W-:Y:S01]  /*14750*/  ULDC UR10, c[0x0][0xdb8] ;  /* 0x00036e00000a7ab9 */ /* 0x000fe20000000800 */
[----:B------:R-:W-:Y:S02]  /*14760*/  UIADD3 UR37, UR7, UR37, URZ ;  /* 0x0000002507257290 */ /* 0x000fe4000fffe03f */
[----:B------:R-:W-:Y:S02]  /*14770*/  UISETP.NE.AND UP1, UPT, UR10, 0x1, UPT ;  /* 0x000000010a00788c */ /* 0x000fe4000bf25270 */
[----:B------:R-:W-:Y:S01]  /*14780*/  UIADD3 UR8, UR8, -UR4, URZ ;  /* 0x8000000408087290 */ /* 0x000fe2000fffe03f */
[----:B------:R-:W-:-:S02]  /*14790*/  ULDC UR9, c[0x0][0xdc4] ;  /* 0x0003710000097ab9 */ /* 0x000fc40000000800 */
[----:B------:R-:W-:Y:S01]  /*147a0*/  ULDC.64 UR4, c[0x0][0x9e0] ;  /* 0x0002780000047ab9 */ /* 0x000fe20000000a00 */
[----:B------:R-:W-:Y:S02]  /*147b0*/  UISETP.NE.AND.EX UP0, UPT, UR11, URZ, UPT, UP0 ;  /* 0x0000003f0b00728c */ /* 0x000fe4000bf05300 */
[----:B------:R-:W-:Y:S02]  /*147c0*/  UISETP.GE.AND UP2, UPT, UR5, 0x1, UPT ;  /* 0x000000010500788c */ /* 0x000fe4000bf46270 */
[----:B------:R-:W-:Y:S01]  /*147d0*/  USHF.L.U32 UR37, UR37, 0x7, URZ ;  /* 0x0000000725257899 */ /* 0x000fe2000800063f */
[----:B------:R-:W-:Y:S01]  /*147e0*/  ULDC UR11, c[0x0][0x404] ;  /* 0x00010100000b7ab9 */ /* 0x000fe20000000800 */
[----:B------:R-:W-:Y:S01]  /*147f0*/  ULDC UR12, c[0x0][0x288] ;  /* 0x0000a200000c7ab9 */ /* 0x000fe20000000800 */
[----:B------:R-:W-:Y:S01]  /*14800*/  UIMAD UR9, UR6, UR9, UR8 ;  /* 0x00000009060972a4 */ /* 0x000fe2000f8e0208 */
[----:B------:R-:W-:Y:S01]  /*14810*/  PLOP3.LUT P1, PT, PT, PT, UP2, 0x80, 0x0 ;  /* 0x000000000000781c */ /* 0x000fe20003f2f028 */
[----:B------:R-:W-:Y:S01]  /*14820*/  USEL UR11, UR11, 0x1, UP0 ;  /* 0x000000010b0b7887 */ /* 0x000fe20008000000 */
[----:B------:R-:W-:Y:S01]  /*14830*/  @UP1 ULDC UR6, c[0x0][0xdbc] ;  /* 0x00036f0000061ab9 */ /* 0x000fe20000000800 */
[----:B------:R-:W-:Y:S01]  /*14840*/  UIADD3 UR8, UR37, 0x80, -UR12 ;  /* 0x0000008025087890 */ /* 0x000fe2000fffe80c */
[----:B------:R-:W-:Y:S01]  /*14850*/  ULDC UR13, c[0x0][0x2e0] ;  /* 0x0000b800000d7ab9 */ /* 0x000fe20000000800 */
[----:B------:R-:W-:Y:S01]  /*14860*/  UIMAD.WIDE.U32 UR6, UR9, UR6, URZ ;  /* 0x00000006090672a5 */ /* 0x000fe2000f8e003f */
[----:B------:R-:W-:Y:S01]  /*14870*/  @UP1 ULDC UR14, c[0x0][0xdc0] ;  /* 0x00037000000e1ab9 */ /* 0x000fe20000000800 */
[----:B------:R-:W-:Y:S01]  /*14880*/  UIMAD UR8, UR11, UR13, UR8 ;  /* 0x0000000d0b0872a4 */ /* 0x000fe2000f8e0208 */
[----:B------:R-:W-:Y:S01]  /*14890*/  UMOV UR39, UR9 ;  /* 0x0000000900277c82 */ /* 0x000fe20008000000 */
[----:B------:R-:W-:-:S02]  /*148a0*/  @UP1 USHF.R.U32.HI UR39, URZ, UR14, UR7 ;  /* 0x0000000e3f271299 */ /* 0x000fc40008011607 */
[----:B------:R-:W-:Y:S02]  /*148b0*/  UIADD3 UR4, UR8, UR4, URZ ;  /* 0x0000000408047290 */ /* 0x000fe4000fffe03f */
[----:B------:R-:W-:-:S04]  /*148c0*/  UIADD3 UR38, -UR39, URZ, URZ ;  /* 0x0000003f27267290 */ /* 0x000fc8000fffe13f */
[----:B------:R-:W-:Y:S01]  /*148d0*/  UIMAD UR38, UR10, UR38, UR9 ;  /* 0x000000260a2672a4 */ /* 0x000fe2000f8e0209 */
[----:B------:R-:W-:Y:S01]  /*148e0*/  IMAD.U32 R0, RZ, RZ, UR4 ;  /* 0x00000004ff007e24 */ /* 0x000fe2000f8e00ff */
[----:B------:R-:W-:Y:S10]  /*148f0*/  @!P1 BRA `(.L_x_972) ;  /* 0x0000000000409947 */ /* 0x000ff40003800000 */
[----:B------:R-:W-:Y:S01]  /*14900*/  ISETP.LT.AND P0, PT, RZ, UR8, PT ;  /* 0x00000008ff007c0c */ /* 0x000fe2000bf01270 */
[----:B------:R-:W-:-:S12]  /*14910*/  UIADD3 UR4, UR8, -0x1, URZ ;  /* 0xffffffff08047890 */ /* 0x000fd8000fffe03f */
[----:B------:R-:W-:Y:S05]  /*14920*/  @P0 BRA `(.L_x_973) ;  /* 0x00000000001c0947 */ /* 0x000fea0003800000 */
[----:B------:R-:W-:Y:S02]  /*14930*/  UISETP.NE.AND UP0, UPT, UR5, 0x1, UPT ;  /* 0x000000010500788c */ /* 0x000fe4000bf05270 */
[----:B------:R-:W-:-:S09]  /*14940*/  UIADD3 UR4, -UR8, URZ, URZ ;  /* 0x0000003f08047290 */ /* 0x000fd2000fffe13f */
[----:B------:R-:W-:Y:S02]  /*14950*/  @UP0 ULDC.64 UR8, c[0x0][0x9e8] ;  /* 0x00027a0000080ab9 */ /* 0x000fe40000000a00 */
[----:B------:R-:W-:-:S04]  /*14960*/  UIMAD.WIDE.U32 UR6, UR4, UR8, URZ ;  /* 0x00000008040672a5 */ /* 0x000fc8000f8e003f */
[----:B------:R-:W-:-:S04]  /*14970*/  @UP0 USHF.R.U32.HI UR4, URZ, UR9, UR7 ;  /* 0x000000093f040299 */ /* 0x000fc80008011607 */
[----:B------:R-:W-:Y:S01]  /*14980*/  ULOP3.LUT UR4, URZ, UR4, URZ, 0x33, !UPT ;  /* 0x000000043f047292 */ /* 0x000fe2000f8e333f */
[----:B------:R-:W-:Y:S11]  /*14990*/  BRA `(.L_x_974) ;  /* 0x0000000000107947 */ /* 0x000ff60003800000 */
.L_x_973:
[----:B------:R-:W-:-:S11]  /*149a0*/  UISETP.NE.AND UP0, UPT, UR5, 0x1, UPT ;  /* 0x000000010500788c */ /* 0x000fd6000bf05270 */
[----:B------:R-:W-:Y:S02]  /*149b0*/  @UP0 ULDC.64 UR8, c[0x0][0x9e8] ;  /* 0x00027a0000080ab9 */ /* 0x000fe40000000a00 */
[----:B------:R-:W-:-:S04]  /*149c0*/  UIMAD.WIDE.U32 UR6, UR4, UR8, URZ ;  /* 0x00000008040672a5 */ /* 0x000fc8000f8e003f */
[----:B------:R-:W-:-:S12]  /*149d0*/  @UP0 USHF.R.U32.HI UR4, URZ, UR9, UR7 ;  /* 0x000000093f040299 */ /* 0x000fd80008011607 */
.L_x_974:
[----:B------:R-:W-:-:S06]  /*149e0*/  UIMAD UR4, UR4, UR5, UR5 ;  /* 0x00000005040472a4 */ /* 0x000fcc000f8e0205 */
[----:B------:R-:W-:-:S07]  /*149f0*/  VIMNMX R0, R0, UR4, PT ;  /* 0x0000000400007c48 */ /* 0x000fce000bfe0100 */
.L_x_972:
[----:B------:R-:W-:Y:S01]  /*14a00*/  UIMAD UR6, UR11, UR13, 0x9f ;  /* 0x0000009f0b0674a4 */ /* 0x000fe2000f8e020d */
[----:B------:R-:W-:Y:S01]  /*14a10*/  VIADD R0, R0, 0x9f ;  /* 0x0000009f00007836 */ /* 0x000fe20000000000 */
[----:B------:R-:W-:Y:S02]  /*14a20*/  UIADD3 UR4, UR37, -UR12, URZ ;  /* 0x8000000c25047290 */ /* 0x000fe4000fffe03f */
[----:B------:R-:W-:Y:S01]  /*14a30*/  UIMAD.WIDE UR6, UR6, 0x66666667, URZ ;  /* 0x66666667060678a5 */ /* 0x000fe2000f8e023f */
[----:B------:R-:W-:Y:S01]  /*14a40*/  IMAD.HI R0, R0, 0x66666667, RZ ;  /* 0x6666666700007827 */ /* 0x000fe200078e02ff */
[----:B------:R-:W-:Y:S02]  /*14a50*/  UIMAD UR4, UR11, UR13, UR4 ;  /* 0x0000000d0b0472a4 */ /* 0x000fe4000f8e0204 */
[----:B------:R-:W-:Y:S02]  /*14a60*/  USHF.R.U32.HI UR6, URZ, 0x1f, UR7 ;  /* 0x0000001f3f067899 */ /* 0x000fe40008011607 */
[----:B------:R-:W-:Y:S01]  /*14a70*/  SHF.R.U32.HI R3, RZ, 0x1f, R0 ;  /* 0x0000001fff037819 */ /* 0x000fe20000011600 */
[----:B------:R-:W-:Y:S01]  /*14a80*/  ULDC UR8, c[0x0][0x9dc] ;  /* 0x0002770000087ab9 */ /* 0x000fe20000000800 */
[----:B------:R-:W-:-:S02]  /*14a90*/  ULEA.HI.SX32 UR6, UR7, UR6, 0x1a ;  /* 0x0000000607067291 */ /* 0x000fc4000f8fd23f */
[----:B------:R-:W-:Y:S01]  /*14aa0*/  LEA.HI.SX32 R3, R0, R3, 0x1a ;  /* 0x0000000300037211 */ /* 0x000fe200078fd2ff */
[----:B------:R-:W-:-:S03]  /*14ab0*/  UIADD3 UR8, UR4, -UR8, URZ ;  /* 0x8000000804087290 */ /* 0x000fc6000fffe03f */
[----:B------:R-:W-:Y:S01]  /*14ac0*/  VIMNMX R16, R3, UR6, PT ;  /* 0x0000000603107c48 */ /* 0x000fe2000bfe0100 */
[----:B------:R-:W-:Y:S08]  /*14ad0*/  @!P1 BRA `(.L_x_975) ;  /* 0x0000000000449947 */ /* 0x000ff00003800000 */
[----:B------:R-:W-:-:S06]  /*14ae0*/  UISETP.GT.AND UP0, UPT, UR4, -0x1, UPT ;  /* 0xffffffff0400788c */ /* 0x000fcc000bf04270 */
[----:B------:R-:W-:-:S13]  /*14af0*/  PLOP3.LUT P0, PT, PT, PT, UP0, 0x80, 0x0 ;  /* 0x000000000000781c */ /* 0x000fda0003f0f008 */
[----:B------:R-:W-:Y:S05]  /*14b00*/  @P0 BRA `(.L_x_976) ;  /* 0x00000000001c0947 */ /* 0x000fea0003800000 */
[----:B------:R-:W-:Y:S02]  /*14b10*/  UISETP.NE.AND UP0, UPT, UR5, 0x1, UPT ;  /* 0x000000010500788c */ /* 0x000fe4000bf05270 */
[----:B------:R-:W-:-:S09]  /*14b20*/  ULOP3.LUT UR4, URZ, UR4, URZ, 0x33, !UPT ;  /* 0x000000043f047292 */ /* 0x000fd2000f8e333f */
[----:B------:R-:W-:Y:S02]  /*14b30*/  @UP0 ULDC.64 UR10, c[0x0][0x9e8] ;  /* 0x00027a00000a0ab9 */ /* 0x000fe40000000a00 */
[----:B------:R-:W-:-:S04]  /*14b40*/  UIMAD.WIDE.U32 UR6, UR4, UR10, URZ ;  /* 0x0000000a040672a5 */ /* 0x000fc8000f8e003f */
[----:B------:R-:W-:-:S04]  /*14b50*/  @UP0 USHF.R.U32.HI UR4, URZ, UR11, UR7 ;  /* 0x0000000b3f040299 */ /* 0x000fc80008011607 */
[----:B------:R-:W-:Y:S01]  /*14b60*/  ULOP3.LUT UR4, URZ, UR4, URZ, 0x33, !UPT ;  /* 0x000000043f047292 */ /* 0x000fe2000f8e333f */
[----:B------:R-:W-:Y:S11]  /*14b70*/  BRA `(.L_x_977) ;  /* 0x0000000000107947 */ /* 0x000ff60003800000 */
.L_x_976:
[----:B------:R-:W-:-:S11]  /*14b80*/  UISETP.NE.AND UP0, UPT, UR5, 0x1, UPT ;  /* 0x000000010500788c */ /* 0x000fd6000bf05270 */
[----:B------:R-:W-:Y:S02]  /*14b90*/  @UP0 ULDC.64 UR10, c[0x0][0x9e8] ;  /* 0x00027a00000a0ab9 */ /* 0x000fe40000000a00 */
[----:B------:R-:W-:-:S04]  /*14ba0*/  UIMAD.WIDE.U32 UR6, UR4, UR10, URZ ;  /* 0x0000000a040672a5 */ /* 0x000fc8000f8e003f */
[----:B------:R-:W-:-:S12]  /*14bb0*/  @UP0 USHF.R.U32.HI UR4, URZ, UR11, UR7 ;  /* 0x0000000b3f040299 */ /* 0x000fd80008011607 */
.L_x_977:
[----:B------:R-:W-:-:S04]  /*14bc0*/  UIMAD UR4, UR4, UR5, URZ ;  /* 0x00000005040472a4 */ /* 0x000fc8000f8e023f */
[----:B------:R-:W-:-:S04]  /*14bd0*/  UISETP.LT.AND UP0, UPT, UR8, UR4, UPT ;  /* 0x000000040800728c */ /* 0x000fc8000bf01270 */
[----:B------:R-:W-:-:S12]  /*14be0*/  USEL UR8, UR8, UR4, !UP0 ;  /* 0x0000000408087287 */ /* 0x000fd8000c000000 */
.L_x_975:
[----:B------:R-:W-:Y:S01]  /*14bf0*/  UIMAD.WIDE UR4, UR8, 0x66666667, URZ ;  /* 0x66666667080478a5 */ /* 0x000fe2000f8e023f */
[----:B------:R-:W-:Y:S03]  /*14c00*/  BSSY B6, `(.L_x_978) ;  /* 0x00002b0000067945 */ /* 0x000fe60003800000 */
[----:B------:R-:W-:-:S04]  /*14c10*/  USHF.R.U32.HI UR4, URZ, 0x1f, UR5 ;  /* 0x0000001f3f047899 */ /* 0x000fc80008011605 */
[----:B------:R-:W-:-:S04]  /*14c20*/  ULEA.HI.SX32 UR4, UR5, UR4, 0x1a ;  /* 0x0000000405047291 */ /* 0x000fc8000f8fd23f */
[----:B------:R-:W-:-:S04]  /*14c30*/  UISETP.LT.AND UP0, UPT, URZ, UR4, UPT ;  /* 0x000000043f00728c */ /* 0x000fc8000bf01270 */
[----:B------:R-:W-:-:S06]  /*14c40*/  USEL UR41, URZ, UR4, !UP0 ;  /* 0x000000043f297287 */ /* 0x000fcc000c000000 */
[----:B------:R-:W-:-:S13]  /*14c50*/  ISETP.GT.AND P0, PT, R16, UR41, PT ;  /* 0x0000002910007c0c */ /* 0x000fda000bf04270 */
[----:B------:R-:W-:Y:S05]  /*14c60*/  @P0 BRA `(.L_x_979) ;  /* 0x0000000000480947 */ /* 0x000fea0003800000 */
[----:B------:R-:W1:Y:S02]  /*14c70*/  S2R R0, SR_TID.X ;  /* 0x0000000000007919 */ /* 0x000e640000002100 */
[----:B-1----:R-:W-:-:S04]  /*14c80*/  LOP3.LUT R0, R0, 0x7f, RZ, 0xc0, !PT ;  /* 0x0000007f00007812 */ /* 0x002fc800078ec0ff */
[----:B------:R-:W-:-:S13]  /*14c90*/  ISETP.NE.AND P0, PT, R0, RZ, PT ;  /* 0x000000ff0000720c */ /* 0x000fda0003f05270 */
[----:B------:R-:W-:Y:S05]  /*14ca0*/  @P0 BRA `(.L_x_980) ;  /* 0x0000002800940947 */ /* 0x000fea0003800000 */
[----:B------:R-:W1:Y:S01]  /*14cb0*/  S2R R5, SR_LANEID ;  /* 0x0000000000057919 */ /* 0x000e620000000000 */
[----:B------:R-:W-:Y:S01]  /*14cc0*/  VOTEU.ANY UR4, UPT, PT ;  /* 0x0000000000047886 */ /* 0x000fe200038e0100 */
[----:B------:R-:W2:Y:S01]  /*14cd0*/  LDC.64 R2, c[0x0][0xdf0] ;  /* 0x00037c00ff027b82 */ /* 0x000ea20000000a00 */
[----:B------:R-:W1:Y:S02]  /*14ce0*/  FLO.U32 R0, UR4 ;  /* 0x0000000400007d00 */ /* 0x000e6400080e0000 */
[----:B-1----:R-:W-:-:S06]  /*14cf0*/  ISETP.EQ.U32.AND P0, PT, R0, R5, PT ;  /* 0x000000050000720c */ /* 0x002fcc0003f02070 */
[----:B------:R-:W2:Y:S07]  /*14d00*/  POPC R5, UR4 ;  /* 0x0000000400057d09 */ /* 0x000eae0008000000 */
[----:B--2---:R-:W2:Y:S01]  /*14d10*/  @P0 ATOMG.E.ADD.STRONG.GPU PT, R3, desc[UR54][R2.64], R5 ;  /* 0x00000005020309a8 */ /* 0x004ea200081ee1f6 */
[----:B------:R-:W1:Y:S02]  /*14d20*/  S2R R4, SR_LTMASK ;  /* 0x0000000000047919 */ /* 0x000e640000003900 */
[----:B-1----:R-:W-:-:S04]  /*14d30*/  LOP3.LUT R4, R4, UR4, RZ, 0xc0, !PT ;  /* 0x0000000404047c12 */ /* 0x002fc8000f8ec0ff */
[----:B------:R-:W1:Y:S01]  /*14d40*/  POPC R7, R4 ;  /* 0x0000000400077309 */ /* 0x000e620000000000 */
[----:B--2---:R-:W1:Y:S02]  /*14d50*/  SHFL.IDX PT, R0, R3, R0, 0x1f ;  /* 0x00001f0003007589 */ /* 0x004e6400000e0000 */
[----:B-1----:R-:W-:-:S05]  /*14d60*/  IADD3 R0, R0, UR46, R7 ;  /* 0x0000002e00007c10 */ /* 0x002fca000fffe007 */
[----:B------:R2:W-:Y:S01]  /*14d70*/  STL [R1+0x20], R0 ;  /* 0x0000200001007387 */ /* 0x0005e20000100800 */
[----:B------:R-:W-:Y:S05]  /*14d80*/  BRA `(.L_x_980) ;  /* 0x00000028005c7947 */ /* 0x000fea0003800000 */
.L_x_979:
[----:B------:R-:W1:Y:S01]  /*14d90*/  S2UR UR4, SR_CgaCtaId ;  /* 0x00000000000479c3 */ /* 0x000e620000008800 */
[----:B------:R-:W-:Y:S02]  /*14da0*/  UMOV UR40, 0x400 ;  /* 0x0000040000287882 */ /* 0x000fe40000000000 */
[----:B-1----:R-:W-:-:S04]  /*14db0*/  ULEA UR40, UR4, UR40, 0x18 ;  /* 0x0000002804287291 */ /* 0x002fc8000f8ec03f */
        /* <DEDUP_REMOVED lines=9> */
[----:B------:R-:W1:Y:S01]  /*14e50*/  LDC.64 R2, c[0x4][R2] ;  /* 0x0100000002027b82 */ /* 0x000e620000000a00 */
        /* <DEDUP_REMOVED lines=9> */
[----:B-1----:R-:W-:Y:S05]  /*14ef0*/  CALL.ABS.NOINC R2 ;  /* 0x0000000002007343 */ /* 0x002fea0003c00000 */
.L_x_981:
        /* <DEDUP_REMOVED lines=24> */
.L_x_982:
[----:B------:R-:W-:-:S04]  /*15080*/  UIADD3 UR4, UR40, 0x400, URZ ;  /* 0x0000040028047890 */ /* 0x000fc8000fffe03f */
[----:B------:R-:W-:-:S06]  /*15090*/  ULOP3.LUT UP0, URZ, UR4, 0x9f, URZ, 0xc0, !UPT ;  /* 0x0000009f043f7892 */ /* 0x000fcc000f80c03f */
[----:B------:R-:W-:-:S13]  /*150a0*/  PLOP3.LUT P0, PT, PT, PT, UP0, 0x80, 0x0 ;  /* 0x000000000000781c */ /* 0x000fda0003f0f008 */
        /* <DEDUP_REMOVED lines=17> */
.L_x_983:
[----:B------:R-:W-:-:S13]  /*151c0*/  LOP3.LUT P6, RZ, R17, 0x3ff, RZ, 0xc0, !PT ;  /* 0x000003ff11ff7812 */ /* 0x000fda00078cc0ff */
        /* <DEDUP_REMOVED lines=17> */
.L_x_984:
[----:B------:R-:W-:Y:S01]  /*152e0*/  ULDC.64 UR4, c[0x0][0x9f8] ;  /* 0x00027e0000047ab9 */ /* 0x000fe20000000a00 */
[----:B------:R-:W-:Y:S01]  /*152f0*/  IMAD.U32 R5, RZ, RZ, UR39 ;  /* 0x00000027ff057e24 */ /* 0x000fe2000f8e00ff */
[----:B------:R-:W-:Y:S01]  /*15300*/  ISETP.NE.U32.AND P0, PT, RZ, UR4, PT ;  /* 0x00000004ff007c0c */ /* 0x000fe2000bf05070 */
[----:B------:R-:W-:Y:S01]  /*15310*/  IMAD.U32 R8, RZ, RZ, UR39 ;  /* 0x00000027ff087e24 */ /* 0x000fe2000f8e00ff */
[----:B------:R-:W2:Y:S01]  /*15320*/  LDC R0, c[0x0][0x428] ;  /* 0x00010a00ff007b82 */ /* 0x000ea20000000800 */
[----:B------:R-:W3:Y:S01]  /*15330*/  S2R R18, SR_TID.X ;  /* 0x0000000000127919 */ /* 0x000ee20000002100 */
[----:B------:R-:W-:-:S13]  /*15340*/  ISETP.NE.AND.EX P0, PT, RZ, UR5, PT, P0 ;  /* 0x00000005ff007c0c */ /* 0x000fda000bf05300 */
[----:B-1----:R-:W1:Y:S01]  /*15350*/  @P0 LDC.64 R2, c[0x0][0x9f8] ;  /* 0x00027e00ff020b82 */ /* 0x002e620000000a00 */
[----:B------:R-:W-:Y:S01]  /*15360*/  IMAD.U32 R4, RZ, RZ, UR38 ;  /* 0x00000026ff047e24 */ /* 0x000fe2000f8e00ff */
[----:B---3--:R-:W-:Y:S01]  /*15370*/  LOP3.LUT R17, R18, 0x7f, RZ, 0xc0, !PT ;  /* 0x0000007f12117812 */ /* 0x008fe200078ec0ff */
[----:B-1----:R-:W-:-:S05]  /*15380*/  @P0 IMAD.WIDE R2, R5, 0x4, R2 ;  /* 0x0000000405020825 */ /* 0x002fca00078e0202 */
[----:B------:R1:W3:Y:S01]  /*15390*/  @P0 LDG.E R8, desc[UR54][R2.64] ;  /* 0x0000003602080981 */ /* 0x0002e2000c1e1900 */
[----:B--2---:R-:W-:Y:S01]  /*153a0*/  ISETP.NE.AND P0, PT, R0, 0x1, PT ;  /* 0x000000010000780c */ /* 0x004fe20003f05270 */
[----:B------:R-:W-:Y:S01]  /*153b0*/  UMOV UR36, URZ ;  /* 0x0000003f00247c82 */ /* 0x000fe20008000000 */
[----:B------:R-:W-:Y:S01]  /*153c0*/  ISETP.NE.AND P2, PT, R17, RZ, PT ;  /* 0x000000ff1100720c */ /* 0x000fe20003f45270 */
[----:B------:R-:W-:Y:S01]  /*153d0*/  UMOV UR8, 0x40 ;  /* 0x0000004000087882 */ /* 0x000fe20000000000 */
[----:B------:R-:W-:Y:S01]  /*153e0*/  UMOV UR9, UR37 ;  /* 0x0000002500097c82 */ /* 0x000fe20008000000 */
[----:B------:R-:W-:Y:S01]  /*153f0*/  UMOV UR10, UR38 ;  /* 0x00000026000a7c82 */ /* 0x000fe20008000000 */
[----:B------:R-:W-:Y:S01]  /*15400*/  UMOV UR11, UR39 ;  /* 0x00000027000b7c82 */ /* 0x000fe20008000000 */
[----:B------:R-:W-:Y:S01]  /*15410*/  UMOV UR12, 0x80 ;  /* 0x00000080000c7882 */ /* 0x000fe20000000000 */
[----:B------:R-:W-:Y:S01]  /*15420*/  UMOV UR13, UR37 ;  /* 0x00000025000d7c82 */ /* 0x000fe20008000000 */
[----:B-1----:R-:W1:Y:S01]  /*15430*/  LDC.64 R2, c[0x0][0x3f8] ;  /* 0x0000fe00ff027b82 */ /* 0x002e620000000a00 */
[----:B------:R-:W-:Y:S01]  /*15440*/  UMOV UR14, UR38 ;  /* 0x00000026000e7c82 */ /* 0x000fe20008000000 */
[----:B------:R-:W-:Y:S01]  /*15450*/  UMOV UR15, UR39 ;  /* 0x00000027000f7c82 */ /* 0x000fe20008000000 */
[----:B------:R-:W-:-:S03]  /*15460*/  UMOV UR6, 0xffffffff ;  /* 0xffffffff00067882 */ /* 0x000fc60000000000 */
[----:B------:R-:W-:Y:S02]  /*15470*/  VOTEU.ALL UP1, P2 ;  /* 0x00000000003f7886 */ /* 0x000fe40001020000 */
[----:B------:R-:W2:Y:S03]  /*15480*/  @P0 LDC R0, c[0x0][0x42c] ;  /* 0x00010b00ff000b82 */ /* 0x000ea60000000800 */
[----:B------:R-:W-:-:S04]  /*15490*/  @!UP1 UIADD3 UR4, UP0, UR42, 0x270, URZ ;  /* 0x000002702a049890 */ /* 0x000fc8000ff1e03f */
[----:B------:R-:W-:Y:S01]  /*154a0*/  @!UP1 UIADD3.X UR5, URZ, UR43, URZ, UP0, !UPT ;  /* 0x0000002b3f059290 */ /* 0x000fe200087fe43f */
[----:B------:R-:W4:Y:S01]  /*154b0*/  @P0 LDC R5, c[0x0][0x430] ;  /* 0x00010c00ff050b82 */ /* 0x000f220000000800 */
[----:B-1----:R-:W-:-:S07]  /*154c0*/  ISETP.NE.U32.AND P1, PT, R2, RZ, PT ;  /* 0x000000ff0200720c */ /* 0x002fce0003f25070 */
[----:B------:R1:W-:Y:S01]  /*154d0*/  @!UP1 UTMAPF.L2.4D [UR36], [UR4] ;  /* 0x00000024040095b8 */ /* 0x0003e20008018000 */
[----:B------:R-:W-:Y:S01]  /*154e0*/  ISETP.NE.AND.EX P1, PT, R3, RZ, PT, P1 ;  /* 0x000000ff0300720c */ /* 0x000fe20003f25310 */
[----:B--2---:R-:W-:Y:S01]  /*154f0*/  @P0 IMAD.HI.U32 R0, R0, UR38, RZ ;  /* 0x0000002600000c27 */ /* 0x004fe2000f8e00ff */
[----:B------:R1:W-:Y:S04]  /*15500*/  @!UP1 UTMAPF.L2.4D [UR8], [UR4] ;  /* 0x00000008040095b8 */ /* 0x0003e80008018000 */
[----:B----4-:R-:W-:Y:S01]  /*15510*/  @P0 SHF.R.U32.HI R4, RZ, R5, R0 ;  /* 0x00000005ff040219 */ /* 0x010fe20000011600 */
[----:B------:R1:W-:Y:S01]  /*15520*/  @!UP1 UTMAPF.L2.4D [UR12], [UR4] ;  /* 0x0000000c040095b8 */ /* 0x0003e20008018000 */
[----:B---3--:R-:W-:Y:S01]  /*15530*/  SHF.R.S32.HI R9, RZ, 0x1f, R8 ;  /* 0x0000001fff097819 */ /* 0x008fe20000011408 */
        /* <DEDUP_REMOVED lines=8> */
.L_x_1048:
[----:B--2---:R-:W-:Y:S02]  /*155c0*/  ISETP.NE.AND P0, PT, R14, RZ, PT ;  /* 0x000000ff0e00720c */ /* 0x004fe40003f05270 */
[----:B------:R-:W-:-:S11]  /*155d0*/  PLOP3.LUT P6, PT, PT, PT, PT, 0x8, 0x0 ;  /* 0x000000000000781c */ /* 0x000fd60003fce170 */
[----:B------:R-:W-:Y:S05]  /*155e0*/  @P0 BRA `(.L_x_986) ;  /* 0x0000000400f40947 */ /* 0x000fea0003800000 */
[----:B------:R-:W-:Y:S01]  /*155f0*/  UMOV UR4, 0xffffffff ;  /* 0xffffffff00047882 */ /* 0x000fe20000000000 */
[----:B------:R-:W-:Y:S02]  /*15600*/  VIADD R6, R16, 0xffffffff ;  /* 0xffffffff10067836 */ /* 0x000fe40000000000 */
[----:B------:R-:W-:Y:S05]  /*15610*/  BRA.DIV UR4, `(.L_x_987) ;  /* 0x0000002a04ac7947 */ /* 0x000fea000b800000 */
[----:B------:R-:W-:-:S13]  /*15620*/  ELECT P6, URZ, PT ;  /* 0x00000000003f782f */ /* 0x000fda00038c0000 */
.L_x_1051:
        /* <DEDUP_REMOVED lines=9> */
[----:B------:R-:W-:-:S05]  /*156c0*/  @P0 SHF.R.U32.HI R4, RZ, R5, R7 ;  /* 0x00000005ff040219 */ /* 0x000fca0000011607 */
[----:B------:R-:W-:-:S04]  /*156d0*/  IMAD.MOV R5, RZ, RZ, -R4 ;  /* 0x000000ffff057224 */ /* 0x000fc800078e0a04 */
[----:B------:R-:W-:Y:S01]  /*156e0*/  IMAD R6, R0, R5, R6 ;  /* 0x0000000500067224 */ /* 0x000fe200078e0206 */
[--C-:B------:R-:W-:Y:S01]  /*156f0*/  SHF.R.S32.HI R5, RZ, 0x1f, R4.reuse ;  /* 0x0000001fff057819 */ /* 0x100fe20000011404 */
[----:B------:R-:W-:Y:S02]  /*15700*/  IMAD R0, R9, UR4, RZ ;  /* 0x0000000409007c24 */ /* 0x000fe4000f8e02ff */
[----:B------:R-:W-:-:S04]  /*15710*/  IMAD.WIDE.U32 R4, R8, UR4, R4 ;  /* 0x0000000408047c25 */ /* 0x000fc8000f8e0004 */
[----:B------:R-:W-:Y:S01]  /*15720*/  IMAD R0, R8, UR5, R0 ;  /* 0x0000000508007c24 */ /* 0x000fe2000f8e0200 */
[----:B------:R-:W-:-:S03]  /*15730*/  LEA R2, P0, R4, R2, 0x2 ;  /* 0x0000000204027211 */ /* 0x000fc600078010ff */
[----:B------:R-:W-:-:S05]  /*15740*/  IMAD.IADD R0, R5, 0x1, R0 ;  /* 0x0000000105007824 */ /* 0x000fca00078e0200 */
[----:B------:R-:W-:-:S05]  /*15750*/  LEA.HI.X R3, R4, R3, R0, 0x2, P0 ;  /* 0x0000000304037211 */ /* 0x000fca00000f1400 */
[----:B------:R2:W5:Y:S02]  /*15760*/  LDG.E R0, desc[UR54][R2.64] ;  /* 0x0000003602007981 */ /* 0x000564000c1e1900 */
.L_x_989:
[----:B--2---:R-:W2:Y:S04]  /*15770*/  LDL R2, [R1] ;  /* 0x0000000001027983 */ /* 0x004ea80000100800 */
[----:B------:R-:W3:Y:S01]  /*15780*/  LDL R3, [R1+0xc] ;  /* 0x00000c0001037983 */ /* 0x000ee20000100800 */
[----:B------:R-:W-:Y:S02]  /*15790*/  ISETP.NE.AND P0, PT, R17, RZ, PT ;  /* 0x000000ff1100720c */ /* 0x000fe40003f05270 */
[----:B--2---:R-:W-:Y:S02]  /*157a0*/  LEA R2, R2, UR40, 0x3 ;  /* 0x0000002802027c11 */ /* 0x004fe4000f8e18ff */
[----:B---3--:R-:W-:-:S04]  /*157b0*/  SHF.L.U32 R3, R3, 0x1f, RZ ;  /* 0x0000001f03037819 */ /* 0x008fc800000006ff */
[----:B------:R-:W2:Y:S02]  /*157c0*/  SYNCS.PHASECHK.TRANS64.TRYWAIT P3, [R2+URZ+0x29880], R3 ;  /* 0x02988003020075a7 */ /* 0x000ea4000806017f */
[----:B--2---:R-:W-:Y:S05]  /*157d0*/  @!P3 BRA `(.L_x_990) ;  /* 0x00000028005cb947 */ /* 0x004fea0003800000 */
.L_x_1052:
[----:B------:R-:W-:Y:S05]  /*157e0*/  @P0 BRA `(.L_x_991) ;  /* 0x00000000001c0947 */ /* 0x000fea0003800000 */
[----:B-1----:R-:W1:Y:S01]  /*157f0*/  S2R R4, SR_TID.X ;  /* 0x0000000000047919 */ /* 0x002e620000002100 */
[----:B------:R-:W-:-:S04]  /*15800*/  IMAD.MOV.U32 R5, RZ, RZ, 0x5000 ;  /* 0x00005000ff057424 */ /* 0x000fc800078e00ff */
[----:B------:R3:W-:Y:S01]  /*15810*/  SYNCS.ARRIVE.TRANS64 RZ, [R2+URZ+0x29870], R5 ;  /* 0x0298700502ff79a7 */ /* 0x0007e2000800003f */
[----:B-1----:R-:W-:-:S04]  /*15820*/  LOP3.LUT R4, R4, 0x1f, RZ, 0xc0, !PT ;  /* 0x0000001f04047812 */ /* 0x002fc800078ec0ff */
[----:B------:R-:W-:-:S13]  /*15830*/  ISETP.NE.AND P3, PT, R4, RZ, PT ;  /* 0x000000ff0400720c */ /* 0x000fda0003f65270 */
[----:B---3--:R-:W-:Y:S05]  /*15840*/  @!P3 BRA `(.L_x_991) ;  /* 0x000000000004b947 */ /* 0x008fea0003800000 */
[----:B------:R-:W-:Y:S01]  /*15850*/  BPT.TRAP 0x1 ;  /* 0x000000040000795c */ /* 0x000fe20000300000 */
.L_x_991:
[----:B------:R-:W3:Y:S04]  /*15860*/  LDL R5, [R1] ;  /* 0x0000000001057983 */ /* 0x000ee80000100800 */
[----:B-1----:R-:W4:Y:S01]  /*15870*/  LDL R4, [R1+0x8] ;  /* 0x0000080001047983 */ /* 0x002f220000100800 */
        /* <DEDUP_REMOVED lines=17> */
.L_x_1053:
        /* <DEDUP_REMOVED lines=8> */
.L_x_993:
        /* <DEDUP_REMOVED lines=28> */
.L_x_988:
[----:B------:R-:W-:Y:S05]  /*15bd0*/  WARPSYNC.ALL ;  /* 0x0000000000007948 */ /* 0x000fea0003800000 */
[----:B------:R-:W-:Y:S01]  /*15be0*/  BAR.SYNC.DEFER_BLOCKING 0x8, 0x120 ;  /* 0x0204800000007b1d */ /* 0x000fe20000010000 */
[----:B------:R-:W-:Y:S01]  /*15bf0*/  ELECT P0, URZ, PT ;  /* 0x00000000003f782f */ /* 0x000fe20003800000 */
[----:B------:R-:W-:Y:S02]  /*15c00*/  UIADD3 UR4, UP0, UR42, 0x270, URZ ;  /* 0x000002702a047890 */ /* 0x000fe4000ff1e03f */
[----:B------:R-:W-:Y:S02]  /*15c10*/  UIADD3 UR8, UR40, 0x14400, URZ ;  /* 0x0001440028087890 */ /* 0x000fe4000fffe03f */
[----:B------:R-:W-:-:S02]  /*15c20*/  UIADD3 UR9, UR40, 0x29800, URZ ;  /* 0x0002980028097890 */ /* 0x000fc4000fffe03f */
[----:B------:R-:W-:Y:S02]  /*15c30*/  UIADD3.X UR5, URZ, UR43, URZ, UP0, !UPT ;  /* 0x0000002b3f057290 */ /* 0x000fe400087fe43f */
[----:B------:R-:W-:Y:S02]  /*15c40*/  UIADD3 UR24, UR40, 0x16400, URZ ;  /* 0x0001640028187890 */ /* 0x000fe4000fffe03f */
[----:B------:R-:W-:Y:S02]  /*15c50*/  UIADD3 UR16, UR40, 0x18400, URZ ;  /* 0x0001840028107890 */ /* 0x000fe4000fffe03f */
[----:B------:R-:W-:Y:S01]  /*15c60*/  @P0 IMAD.MOV.U32 R2, RZ, RZ, 0x6000 ;  /* 0x00006000ff020424 */ /* 0x000fe200078e00ff */
[----:B------:R-:W-:Y:S01]  /*15c70*/  UMOV UR6, 0x0 ;  /* 0x0000000000067882 */ /* 0x000fe20000000000 */
[----:B------:R-:W-:Y:S01]  /*15c80*/  UMOV UR7, 0x12f00000 ;  /* 0x12f0000000077882 */ /* 0x000fe20000000000 */
[----:B------:R-:W-:Y:S01]  /*15c90*/  UMOV UR10, URZ ;  /* 0x0000003f000a7c82 */ /* 0x000fe20008000000 */
[----:B------:R-:W-:Y:S01]  /*15ca0*/  UMOV UR11, UR37 ;  /* 0x00000025000b7c82 */ /* 0x000fe20008000000 */
[----:B------:R-:W-:Y:S01]  /*15cb0*/  UMOV UR12, UR38 ;  /* 0x00000026000c7c82 */ /* 0x000fe20008000000 */
[----:B------:R-:W-:Y:S01]  /*15cc0*/  UMOV UR13, UR39 ;  /* 0x00000027000d7c82 */ /* 0x000fe20008000000 */
[----:B------:R-:W-:Y:S01]  /*15cd0*/  UMOV UR26, 0x40 ;  /* 0x00000040001a7882 */ /* 0x000fe20000000000 */
[----:B------:R-:W-:Y:S01]  /*15ce0*/  UMOV UR27, UR37 ;  /* 0x00000025001b7c82 */ /* 0x000fe20008000000 */
[----:B------:R-:W-:Y:S01]  /*15cf0*/  UMOV UR28, UR38 ;  /* 0x00000026001c7c82 */ /* 0x000fe20008000000 */
[----:B------:R2:W-:Y:S01]  /*15d00*/  @P0 SYNCS.ARRIVE.TRANS64 RZ, [UR40+0x29800], R2 ;  /* 0x02980002ffff09a7 */ /* 0x0005e20008000028 */
[----:B------:R-:W-:Y:S01]  /*15d10*/  UMOV UR29, UR39 ;  /* 0x00000027001d7c82 */ /* 0x000fe20008000000 */
[----:B------:R-:W-:Y:S01]  /*15d20*/  UMOV UR25, UR9 ;  /* 0x0000000900197c82 */ /* 0x000fe20008000000 */
[----:B------:R-:W-:Y:S01]  /*15d30*/  UMOV UR18, 0x80 ;  /* 0x0000008000127882 */ /* 0x000fe20000000000 */
[----:B------:R-:W-:Y:S01]  /*15d40*/  UMOV UR19, UR37 ;  /* 0x0000002500137c82 */ /* 0x000fe20008000000 */
[----:B------:R-:W-:Y:S01]  /*15d50*/  UMOV UR20, UR38 ;  /* 0x0000002600147c82 */ /* 0x000fe20008000000 */
[----:B------:R-:W-:Y:S01]  /*15d60*/  UMOV UR21, UR39 ;  /* 0x0000002700157c82 */ /* 0x000fe20008000000 */
[----:B------:R2:W-:Y:S01]  /*15d70*/  UTMALDG.4D [UR8], [UR4], desc[UR6] ;  /* 0x00000608040075b4 */ /* 0x0005e20008019000 */
[----:B------:R-:W-:Y:S01]  /*15d80*/  UMOV UR17, UR9 ;  /* 0x0000000900117c82 */ /* 0x000fe20008000000 */
[----:B------:R2:W-:Y:S01]  /*15d90*/  UTMALDG.4D [UR24], [UR4], desc[UR6] ;  /* 0x00000618040075b4 */ /* 0x0005e20008019000 */
[----:B------:R2:W-:Y:S02]  /*15da0*/  UTMALDG.4D [UR16], [UR4], desc[UR6] ;  /* 0x00000610040075b4 */ /* 0x0005e40008019000 */
[----:B--2---:R-:W-:Y:S01]  /*15db0*/  NOP ;  /* 0x0000000000007918 */ /* 0x004fe20000000000 */
.L_x_986:
[----:B------:R-:W2:Y:S01]  /*15dc0*/  LDL.LU R3, [R1+0x28] ;  /* 0x0000280001037983 */ /* 0x000ea20000300800 */
[----:B------:R-:W-:Y:S01]  /*15dd0*/  VIADD R20, R16, 0xfffffffe ;  /* 0xfffffffe10147836 */ /* 0x000fe20000000000 */
[----:B------:R-:W-:Y:S04]  /*15de0*/  BSSY B0, `(.L_x_994) ;  /* 0x000000a000007945 */ /* 0x000fe80003800000 */
[----:B------:R-:W-:Y:S01]  /*15df0*/  ISETP.GE.AND P3, PT, R20, UR41, PT ;  /* 0x0000002914007c0c */ /* 0x000fe2000bf66270 */
        /* <DEDUP_REMOVED lines=8> */
.L_x_1054:
[----:B------:R-:W-:Y:S05]  /*15e80*/  BSYNC B0 ;  /* 0x0000000000007941 */ /* 0x000fea0003800000 */
.L_x_994:
[----:B------:R-:W-:Y:S05]  /*15e90*/  @!P3 BRA `(.L_x_996) ;  /* 0x000000100008b947 */ /* 0x000fea0003800000 */
[----:B------:R3:W5:Y:S04]  /*15ea0*/  LDL.LU R6, [R1] ;  /* 0x0000000001067983 */ /* 0x0007680000300800 */
[----:B------:R3:W5:Y:S02]  /*15eb0*/  LDL.LU R7, [R1+0xc] ;  /* 0x00000c0001077983 */ /* 0x0007640000300800 */
.L_x_1018:
[----:B--2-45:R-:W-:Y:S01]  /*15ec0*/  VIADD R2, R6, 0x1 ;  /* 0x0000000106027836 */ /* 0x034fe20000000000 */
[----:B------:R-:W-:Y:S05]  /*15ed0*/  YIELD ;  /* 0x0000000000007946 */ /* 0x000fea0003800000 */
[----:B------:R-:W-:Y:S01]  /*15ee0*/  ISETP.NE.AND P0, PT, R2, 0x2, PT ;  /* 0x000000020200780c */ /* 0x000fe20003f05270 */
[----:B------:R-:W-:Y:S03]  /*15ef0*/  BSSY B0, `(.L_x_997) ;  /* 0x000008d000007945 */ /* 0x000fe60003800000 */
[----:B-1----:R-:W-:-:S02]  /*15f00*/  SEL R4, RZ, 0x1, P0 ;  /* 0x00000001ff047807 */ /* 0x002fc40000000000 */
        /* <DEDUP_REMOVED lines=15> */
[----:B------:R-:W-:-:S04]  /*16000*/  @P0 SHF.R.U32.HI R2, RZ, R3, R0 ;  /* 0x00000003ff020219 */ /* 0x000fc80000011600 */
[--C-:B------:R-:W-:Y:S01]  /*16010*/  SHF.R.S32.HI R3, RZ, 0x1f, R2.reuse ;  /* 0x0000001fff037819 */ /* 0x100fe20000011402 */
[----:B------:R-:W-:-:S04]  /*16020*/  IMAD.MOV R8, RZ, RZ, -R2 ;  /* 0x000000ffff087224 */ /* 0x000fc800078e0a02 */
[----:B------:R-:W-:Y:S02]  /*16030*/  IMAD R8, R5, R8, R20 ;  /* 0x0000000805087224 */ /* 0x000fe400078e0214 */
        /* <DEDUP_REMOVED lines=8> */
.L_x_999:
[----:B------:R-:W4:Y:S01]  /*160c0*/  S2R R2, SR_TID.X ;  /* 0x0000000000027919 */ /* 0x000f220000002100 */
[----:B--2---:R-:W-:Y:S01]  /*160d0*/  LEA R4, R10, UR40, 0x3 ;  /* 0x000000280a047c11 */ /* 0x004fe2000f8e18ff */
[----:B------:R-:W-:Y:S01]  /*160e0*/  BSSY B1, `(.L_x_1000) ;  /* 0x0000006000017945 */ /* 0x000fe20003800000 */
[----:B----4-:R-:W-:Y:S02]  /*160f0*/  LOP3.LUT R3, R2, 0x7f, RZ, 0xc0, !PT ;  /* 0x0000007f02037812 */ /* 0x010fe400078ec0ff */
[----:B------:R-:W-:Y:S02]  /*16100*/  SHF.L.U32 R2, R9, 0x1f, RZ ;  /* 0x0000001f09027819 */ /* 0x000fe400000006ff */
[----:B------:R-:W-:Y:S02]  /*16110*/  ISETP.NE.AND P3, PT, R3, RZ, PT ;  /* 0x000000ff0300720c */ /* 0x000fe40003f65270 */
[----:B------:R-:W2:Y:S02]  /*16120*/  SYNCS.PHASECHK.TRANS64.TRYWAIT P0, [R4+URZ+0x29880], R2 ;  /* 0x02988002040075a7 */ /* 0x000ea4000800017f */
[----:B--2---:R-:W-:Y:S09]  /*16130*/  @!P0 BRA `(.L_x_1001) ;  /* 0x0000002000448947 */ /* 0x004ff20003800000 */
.L_x_1055:
[----:B------:R-:W-:Y:S05]  /*16140*/  BSYNC B1 ;  /* 0x0000000000017941 */ /* 0x000fea0003800000 */
.L_x_1000:
[----:B------:R-:W-:Y:S04]  /*16150*/  BSSY B1, `(.L_x_1002) ;  /* 0x0000009000017945 */ /* 0x000fe80003800000 */
[----:B------:R-:W-:Y:S05]  /*16160*/  @P3 BRA `(.L_x_1003) ;  /* 0x00000000001c3947 */ /* 0x000fea0003800000 */
[----:B------:R-:W4:Y:S02]  /*16170*/  S2R R3, SR_TID.X ;  /* 0x0000000000037919 */ /* 0x000f240000002100 */
[----:B----4-:R-:W-:Y:S01]  /*16180*/  LOP3.LUT R5, R3, 0x1f, RZ, 0xc0, !PT ;  /* 0x0000001f03057812 */ /* 0x010fe200078ec0ff */
[----:B------:R-:W-:-:S03]  /*16190*/  IMAD.MOV.U32 R3, RZ, RZ, 0x5000 ;  /* 0x00005000ff037424 */ /* 0x000fc600078e00ff */
[----:B------:R-:W-:Y:S01]  /*161a0*/  ISETP.NE.AND P0, PT, R5, RZ, PT ;  /* 0x000000ff0500720c */ /* 0x000fe20003f05270 */
[----:B------:R4:W-:-:S12]  /*161b0*/  SYNCS.ARRIVE.TRANS64 RZ, [R4+URZ+0x29870], R3 ;  /* 0x0298700304ff79a7 */ /* 0x0009d8000800003f */
[----:B----4-:R-:W-:Y:S05]  /*161c0*/  @!P0 BRA `(.L_x_1003) ;  /* 0x0000000000048947 */ /* 0x010fea0003800000 */
[----:B------:R-:W-:Y:S01]  /*161d0*/  BPT.TRAP 0x1 ;  /* 0x000000040000795c */ /* 0x000fe20000300000 */
.L_x_1003:
[----:B------:R-:W-:Y:S05]  /*161e0*/  BSYNC B1 ;  /* 0x0000000000017941 */ /* 0x000fea0003800000 */
.L_x_1002:
[----:B------:R-:W4:Y:S04]  /*161f0*/  LDL R3, [R1] ;  /* 0x0000000001037983 */ /* 0x000f280000100800 */
[----:B-1----:R-:W2:Y:S01]  /*16200*/  LDL R9, [R1+0x8] ;  /* 0x0000080001097983 */ /* 0x002ea20000100800 */
[----:B------:R-:W-:Y:S02]  /*16210*/  IMAD.MOV.U32 R10, RZ, RZ, RZ ;  /* 0x000000ffff0a7224 */ /* 0x000fe400078e00ff */
        /* <DEDUP_REMOVED lines=9> */
[----:B--2---:R-:W-:-:S03]  /*162b0*/  R2UR UR12, R9 ;  /* 0x00000000090c72ca */ /* 0x004fc600000e0000 */
[----:B------:R-:W-:Y:S02]  /*162c0*/  VIADD R3, R3, 0xa400 ;  /* 0x0000a40003037836 */ /* 0x000fe40000000000 */
[----:B------:R-:W-:-:S10]  /*162d0*/  VIADD R9, R4, 0x29870 ;  /* 0x0002987004097836 */ /* 0x000fd40000000000 */
.L_x_1004:
        /* <DEDUP_REMOVED lines=8> */
[----:B-1----:R-:W-:Y:S05]  /*16360*/  @P0 BRA.U.ANY `(.L_x_1004) ;  /* 0xfffffffd00dc0947 */ /* 0x002fea000393ffff */
[----:B------:R-:W1:Y:S01]  /*16370*/  SYNCS.PHASECHK.TRANS64.TRYWAIT P0, [R4+URZ+0x29840], R2 ;  /* 0x02984002040075a7 */ /* 0x000e62000800017f */
[----:B------:R-:W-:Y:S04]  /*16380*/  BSSY B1, `(.L_x_1005) ;  /* 0x0000002000017945 */ /* 0x000fe80003800000 */
[----:B-1----:R-:W-:Y:S05]  /*16390*/  @!P0 BRA `(.L_x_1006) ;  /* 0x0000001c00c08947 */ /* 0x002fea0003800000 */
.L_x_1056:
[----:B------:R-:W-:Y:S05]  /*163a0*/  BSYNC B1 ;  /* 0x0000000000017941 */ /* 0x000fea0003800000 */
.L_x_1005:
[----:B------:R-:W-:Y:S01]  /*163b0*/  BSSY B1, `(.L_x_1007) ;  /* 0x000000b000017945 */ /* 0x000fe20003800000 */
[----:B-1----:R-:W-:Y:S02]  /*163c0*/  IMAD.MOV.U32 R2, RZ, RZ, 0x0 ;  /* 0x00000000ff027424 */ /* 0x002fe400078e00ff */
[----:B------:R-:W-:Y:S01]  /*163d0*/  IMAD.MOV.U32 R3, RZ, RZ, 0x14f00000 ;  /* 0x14f00000ff037424 */ /* 0x000fe200078e00ff */
        /* <DEDUP_REMOVED lines=8> */
.L_x_1008:
[----:B------:R-:W-:Y:S05]  /*16460*/  BSYNC B1 ;  /* 0x0000000000017941 */ /* 0x000fea0003800000 */
.L_x_1007:
[----:B------:R-:W2:Y:S04]  /*16470*/  LDL R11, [R1+0x8] ;  /* 0x00000800010b7983 */ /* 0x000ea80000100800 */
[----:B------:R-:W4:Y:S01]  /*16480*/  LDL R9, [R1] ;  /* 0x0000000001097983 */ /* 0x000f220000100800 */
        /* <DEDUP_REMOVED lines=8> */
[----:B----4-:R-:W-:-:S04]  /*16510*/  IMAD R5, R9, 0x7800, R5 ;  /* 0x0000780009057824 */ /* 0x010fc800078e0205 */
[----:B------:R-:W-:-:S10]  /*16520*/  VIADD R9, R5, 0x1a400 ;  /* 0x0001a40005097836 */ /* 0x000fd40000000000 */
.L_x_1009:
        /* <DEDUP_REMOVED lines=16> */
.L_x_1010:
        /* <DEDUP_REMOVED lines=16> */
.L_x_1011:
        /* <DEDUP_REMOVED lines=9> */
.L_x_998:
[----:B------:R-:W-:Y:S05]  /*167c0*/  BSYNC B0 ;  /* 0x0000000000007941 */ /* 0x000fea0003800000 */
.L_x_997:
[----:B------:R-:W-:-:S06]  /*167d0*/  UISETP.NE.AND UP0, UPT, UR44, 0x3, UPT ;  /* 0x000000032c00788c */ /* 0x000fcc000bf05270 */
[----:B------:R-:W-:-:S13]  /*167e0*/  PLOP3.LUT P0, PT, PT, PT, UP0, 0x80, 0x0 ;  /* 0x000000000000781c */ /* 0x000fda0003f0f008 */
[----:B------:R-:W-:Y:S05]  /*167f0*/  @!P0 BRA `(.L_x_1012) ;  /* 0x0000000000048947 */ /* 0x000fea0003800000 */
[----:B------:R-:W-:Y:S01]  /*16800*/  BPT.TRAP 0x1 ;  /* 0x000000040000795c */ /* 0x000fe20000300000 */
.L_x_1012:
        /* <DEDUP_REMOVED lines=8> */
[----:B--2-4-:R-:W-:Y:S05]  /*16890*/  @!P3 BRA `(.L_x_1014) ;  /* 0x000000180094b947 */ /* 0x014fea0003800000 */
.L_x_1057:
[----:B------:R-:W-:Y:S05]  /*168a0*/  BSYNC B0 ;  /* 0x0000000000007941 */ /* 0x000fea0003800000 */
.L_x_1013:
[----:B------:R-:W-:Y:S05]  /*168b0*/  @!P0 BRA `(.L_x_1015) ;  /* 0x0000000000048947 */ /* 0x000fea0003800000 */
[----:B------:R-:W-:Y:S01]  /*168c0*/  BPT.TRAP 0x1 ;  /* 0x000000040000795c */ /* 0x000fe20000300000 */
.L_x_1015:
[----:B--2---:R-:W2:Y:S01]  /*168d0*/  LDL R2, [R1+0x4] ;  /* 0x0000040001027983 */ /* 0x004ea20000100800 */
[----:B------:R-:W-:-:S04]  /*168e0*/  SHF.L.U32 R3, R7, 0x1f, RZ ;  /* 0x0000001f07037819 */ /* 0x000fc800000006ff */
[----:B--2---:R2:W4:Y:S02]  /*168f0*/  SYNCS.PHASECHK.TRANS64.TRYWAIT P3, [R2+URZ+0x29860], R3 ;  /* 0x02986003020075a7 */ /* 0x004524000806017f */
[----:B--2---:R-:W-:Y:S01]  /*16900*/  IMAD R2, R6, 0x5000, RZ ;  /* 0x0000500006027824 */ /* 0x004fe200078e02ff */
[----:B----4-:R-:W-:Y:S06]  /*16910*/  @!P3 BRA `(.L_x_1016) ;  /* 0x00000018008cb947 */ /* 0x010fec0003800000 */
.L_x_1058:
[----:B--2---:R-:W2:Y:S04]  /*16920*/  LDL R4, [R1+0x1c] ;  /* 0x00001c0001047983 */ /* 0x004ea80000100800 */
[----:B------:R-:W4:Y:S01]  /*16930*/  LDL R12, [R1+0x18] ;  /* 0x00001800010c7983 */ /* 0x000f220000100800 */
[----:B------:R-:W-:Y:S05]  /*16940*/  WARPSYNC.ALL ;  /* 0x0000000000007948 */ /* 0x000fea0003800000 */
[----:B------:R-:W5:Y:S01]  /*16950*/  S2R R8, SR_TID.X ;  /* 0x0000000000087919 */ /* 0x000f620000002100 */
[----:B-1----:R-:W-:Y:S01]  /*16960*/  IMAD.MOV.U32 R10, RZ, RZ, 0x40 ;  /* 0x00000040ff0a7424 */ /* 0x002fe200078e00ff */
[----:B-----5:R-:W-:-:S04]  /*16970*/  LOP3.LUT P3, RZ, R8, 0x4, RZ, 0xc0, !PT ;  /* 0x0000000408ff7812 */ /* 0x020fc8000786c0ff */
[----:B------:R-:W-:Y:S02]  /*16980*/  SEL R10, R10, 0xffffffc0, !P3 ;  /* 0xffffffc00a0a7807 */ /* 0x000fe40005800000 */
[C---:B--2---:R-:W-:Y:S02]  /*16990*/  LOP3.LUT R3, R2.reuse, R4, RZ, 0xfc, !PT ;  /* 0x0000000402037212 */ /* 0x044fe400078efcff */
[----:B----4-:R-:W-:-:S03]  /*169a0*/  IADD3 R2, R2, UR40, R12 ;  /* 0x0000002802027c10 */ /* 0x010fc6000fffe00c */
[----:B------:R-:W1:Y:S01]  /*169b0*/  LDSM.16.MT88.4 R4, [R3+UR40+0xa400] ;  /* 0x00a400280304783b */ /* 0x000e620008004200 */
[----:B------:R-:W-:-:S04]  /*169c0*/  VIADD R21, R3, UR40 ;  /* 0x0000002803157c36 */ /* 0x000fc80008000000 */
[----:B------:R-:W-:Y:S01]  /*169d0*/  IMAD.IADD R21, R10, 0x1, R21 ;  /* 0x000000010a157824 */ /* 0x000fe200078e0215 */
        /* <DEDUP_REMOVED lines=67> */
.L_x_1017:
[----:B------:R-:W2:Y:S01]  /*16e10*/  LDL.LU R3, [R1+0x4] ;  /* 0x0000040001037983 */ /* 0x000ea20000300800 */
[C---:B------:R-:W-:Y:S01]  /*16e20*/  ISETP.GT.AND P0, PT, R20.reuse, UR41, PT ;  /* 0x0000002914007c0c */ /* 0x040fe2000bf04270 */
[----:B------:R-:W-:Y:S02]  /*16e30*/  VIADD R20, R20, 0xffffffff ;  /* 0xffffffff14147836 */ /* 0x000fe40000000000 */
[----:B-1----:R4:W5:Y:S04]  /*16e40*/  LDL R6, [R1] ;  /* 0x0000000001067983 */ /* 0x0029680000100800 */
[----:B------:R4:W5:Y:S01]  /*16e50*/  LDL R7, [R1+0xc] ;  /* 0x00000c0001077983 */ /* 0x0009620000100800 */
[----:B--2---:R4:W-:Y:S01]  /*16e60*/  SYNCS.ARRIVE.TRANS64.A1T0 RZ, [R3+URZ+0x29850], RZ ;  /* 0x029850ff03ff79a7 */ /* 0x0049e2000810003f */
[----:B------:R-:W-:-:S05]  /*16e70*/  @!P2 VIADD R2, R3, 0x29880 ;  /* 0x000298800302a836 */ /* 0x000fca0000000000 */
[----:B------:R-:W-:Y:S01]  /*16e80*/  @!P2 PRMT R2, RZ, 0x654, R2 ;  /* 0x00000654ff02a816 */ /* 0x000fe20000000002 */
[----:B------:R-:W-:Y:S06]  /*16e90*/  BAR.SYNC.DEFER_BLOCKING 0x2, 0x80 ;  /* 0x0082000000007b1d */ /* 0x000fec0000010000 */
[----:B------:R4:W-:Y:S01]  /*16ea0*/  @!P2 SYNCS.ARRIVE.TRANS64.RED.A1T0 RZ, [R2+URZ], RZ ;  /* 0x000000ff02ffa9a7 */ /* 0x0009e2000810043f */
[----:B------:R-:W-:Y:S05]  /*16eb0*/  @P0 BRA `(.L_x_1018) ;  /* 0xfffffff000000947 */ /* 0x000fea000383ffff */
.L_x_996:
[----:B------:R-:W-:Y:S04]  /*16ec0*/  BSSY B0, `(.L_x_1019) ;  /* 0x000000f000007945 */ /* 0x000fe80003800000 */
[----:B------:R-:W-:Y:S05]  /*16ed0*/  @P2 BRA `(.L_x_1020) ;  /* 0x0000000000342947 */ /* 0x000fea0003800000 */
[----:B------:R-:W1:Y:S01]  /*16ee0*/  S2R R5, SR_LANEID ;  /* 0x0000000000057919 */ /* 0x000e620000000000 */
[----:B------:R-:W-:Y:S01]  /*16ef0*/  VOTEU.ANY UR4, UPT, PT ;  /* 0x0000000000047886 */ /* 0x000fe200038e0100 */
[----:B--2-4-:R-:W2:Y:S01]  /*16f00*/  LDC.64 R2, c[0x0][0xdf0] ;  /* 0x00037c00ff027b82 */ /* 0x014ea20000000a00 */
[----:B------:R-:W1:Y:S02]  /*16f10*/  FLO.U32 R0, UR4 ;  /* 0x0000000400007d00 */ /* 0x000e6400080e0000 */
[----:B-1----:R-:W-:-:S06]  /*16f20*/  ISETP.EQ.U32.AND P0, PT, R0, R5, PT ;  /* 0x000000050000720c */ /* 0x002fcc0003f02070 */
[----:B------:R-:W2:Y:S07]  /*16f30*/  POPC R5, UR4 ;  /* 0x0000000400057d09 */ /* 0x000eae0008000000 */
[----:B--2---:R-:W2:Y:S01]  /*16f40*/  @P0 ATOMG.E.ADD.STRONG.GPU PT, R3, desc[UR54][R2.64], R5 ;  /* 0x00000005020309a8 */ /* 0x004ea200081ee1f6 */
[----:B------:R-:W1:Y:S02]  /*16f50*/  S2R R4, SR_LTMASK ;  /* 0x0000000000047919 */ /* 0x000e640000003900 */
[----:B-1----:R-:W-:-:S04]  /*16f60*/  LOP3.LUT R4, R4, UR4, RZ, 0xc0, !PT ;  /* 0x0000000404047c12 */ /* 0x002fc8000f8ec0ff */
[----:B-----5:R-:W1:Y:S01]  /*16f70*/  POPC R7, R4 ;  /* 0x0000000400077309 */ /* 0x020e620000000000 */
[----:B--2---:R-:W1:Y:S02]  /*16f80*/  SHFL.IDX PT, R0, R3, R0, 0x1f ;  /* 0x00001f0003007589 */ /* 0x004e6400000e0000 */
[----:B-1----:R-:W-:-:S05]  /*16f90*/  IADD3 R0, R0, UR46, R7 ;  /* 0x0000002e00007c10 */ /* 0x002fca000fffe007 */
[----:B------:R1:W-:Y:S02]  /*16fa0*/  STL [R1+0x20], R0 ;  /* 0x0000200001007387 */ /* 0x0003e40000100800 */
.L_x_1020:
[----:B------:R-:W-:Y:S05]  /*16fb0*/  BSYNC B0 ;  /* 0x0000000000007941 */ /* 0x000fea0003800000 */
.L_x_1019:
[----:B------:R-:W-:-:S06]  /*16fc0*/  UISETP.NE.AND UP0, UPT, UR44, 0x3, UPT ;  /* 0x000000032c00788c */ /* 0x000fcc000bf05270 */
[----:B------:R-:W-:-:S13]  /*16fd0*/  PLOP3.LUT P0, PT, PT, PT, UP0, 0x80, 0x0 ;  /* 0x000000000000781c */ /* 0x000fda0003f0f008 */
[----:B------:R-:W-:Y:S05]  /*16fe0*/  @!P0 BRA `(.L_x_1021) ;  /* 0x0000000000048947 */ /* 0x000fea0003800000 */
[----:B------:R-:W-:Y:S01]  /*16ff0*/  BPT.TRAP 0x1 ;  /* 0x000000040000795c */ /* 0x000fe20000300000 */
.L_x_1021:
[----:B--2-4-:R-:W2:Y:S04]  /*17000*/  LDL R2, [R1+0xc] ;  /* 0x00000c0001027983 */ /* 0x014ea80000100800 */
[----:B-1----:R-:W4:Y:S01]  /*17010*/  LDL R0, [R1] ;  /* 0x0000000001007983 */ /* 0x002f220000100800 */
[----:B------:R-:W-:Y:S01]  /*17020*/  BSSY B0, `(.L_x_1022) ;  /* 0x0000008000007945 */ /* 0x000fe20003800000 */
[----:B--2---:R-:W-:-:S04]  /*17030*/  LOP3.LUT R3, R2, 0x1, RZ, 0x3c, !PT ;  /* 0x0000000102037812 */ /* 0x004fc800078e3cff */
[----:B------:R-:W-:Y:S02]  /*17040*/  SHF.L.U32 R3, R3, 0x1f, RZ ;  /* 0x0000001f03037819 */ /* 0x000fe400000006ff */
[----:B----4-:R-:W-:-:S04]  /*17050*/  LEA R20, R0, UR40, 0x3 ;  /* 0x0000002800147c11 */ /* 0x010fc8000f8e18ff */
[----:B------:R-:W1:Y:S01]  /*17060*/  SYNCS.PHASECHK.TRANS64.TRYWAIT P0, [R20+URZ+0x29870], R3 ;  /* 0x02987003140075a7 */ /* 0x000e62000800017f */
[----:B------:R-:W-:-:S05]  /*17070*/  IMAD.U32 R0, RZ, RZ, UR45 ;  /* 0x0000002dff007e24 */ /* 0x000fca000f8e00ff */
[----:B------:R-:W-:Y:S01]  /*17080*/  ISETP.NE.AND P1, PT, R0, 0x3, PT ;  /* 0x000000030000780c */ /* 0x000fe20003f25270 */
[----:B-1----:R-:W-:-:S12]  /*17090*/  @!P0 BRA `(.L_x_1023) ;  /* 0x0000001000c48947 */ /* 0x002fd80003800000 */
.L_x_1059:
[----:B------:R-:W-:Y:S05]  /*170a0*/  BSYNC B0 ;  /* 0x0000000000007941 */ /* 0x000fea0003800000 */
.L_x_1022:
[----:B------:R-:W-:Y:S05]  /*170b0*/  @!P1 BRA `(.L_x_1024) ;  /* 0x0000000000049947 */ /* 0x000fea0003800000 */
[----:B------:R-:W-:Y:S01]  /*170c0*/  BPT.TRAP 0x1 ;  /* 0x000000040000795c */ /* 0x000fe20000300000 */
.L_x_1024:
[----:B------:R-:W1:Y:S02]  /*170d0*/  LDL R0, [R1+0xc] ;  /* 0x00000c0001007983 */ /* 0x000e640000100800 */
[----:B-1----:R-:W-:-:S04]  /*170e0*/  SHF.L.U32 R3, R0, 0x1f, RZ ;  /* 0x0000001f00037819 */ /* 0x002fc800000006ff */
[----:B------:R-:W1:Y:S02]  /*170f0*/  SYNCS.PHASECHK.TRANS64.TRYWAIT P0, [R20+URZ+0x29860], R3 ;  /* 0x02986003140075a7 */ /* 0x000e64000800017f */
[----:B-1----:R-:W-:Y:S05]  /*17100*/  @!P0 BRA `(.L_x_1025) ;  /* 0x0000001000bc8947 */ /* 0x002fea0003800000 */
.L_x_1060:
[----:B------:R-:W2:Y:S04]  /*17110*/  LDL R0, [R1] ;  /* 0x0000000001007983 */ /* 0x000ea80000100800 */
[----:B------:R-:W4:Y:S04]  /*17120*/  LDL R2, [R1+0x1c] ;  /* 0x00001c0001027983 */ /* 0x000f280000100800 */
[----:B------:R-:W3:Y:S01]  /*17130*/  LDL R12, [R1+0x18] ;  /* 0x00001800010c7983 */ /* 0x000ee20000100800 */
[----:B------:R-:W-:Y:S05]  /*17140*/  WARPSYNC.ALL ;  /* 0x0000000000007948 */ /* 0x000fea0003800000 */
[----:B------:R-:W1:Y:S01]  /*17150*/  S2R R8, SR_TID.X ;  /* 0x0000000000087919 */ /* 0x000e620000002100 */
[----:B------:R-:W-:Y:S01]  /*17160*/  IMAD.MOV.U32 R10, RZ, RZ, 0x40 ;  /* 0x00000040ff0a7424 */ /* 0x000fe200078e00ff */
[----:B-1----:R-:W-:-:S04]  /*17170*/  LOP3.LUT P0, RZ, R8, 0x4, RZ, 0xc0, !PT ;  /* 0x0000000408ff7812 */ /* 0x002fc8000780c0ff */
[----:B------:R-:W-:Y:S01]  /*17180*/  SEL R10, R10, 0xffffffc0, !P0 ;  /* 0xffffffc00a0a7807 */ /* 0x000fe20004000000 */
[----:B--2---:R-:W-:-:S05]  /*17190*/  IMAD R0, R0, 0x5000, RZ ;  /* 0x0000500000007824 */ /* 0x004fca00078e02ff */
[C---:B----4-:R-:W-:Y:S02]  /*171a0*/  LOP3.LUT R2, R0.reuse, R2, RZ, 0xfc, !PT ;  /* 0x0000000200027212 */ /* 0x050fe400078efcff */
[----:B---3--:R-:W-:-:S03]  /*171b0*/  IADD3 R0, R0, UR40, R12 ;  /* 0x0000002800007c10 */ /* 0x008fc6000fffe00c */
[----:B-----5:R-:W1:Y:S01]  /*171c0*/  LDSM.16.MT88.4 R4, [R2+UR40+0xa400] ;  /* 0x00a400280204783b */ /* 0x020e620008004200 */
[----:B------:R-:W-:-:S04]  /*171d0*/  VIADD R3, R2, UR40 ;  /* 0x0000002802037c36 */ /* 0x000fc80008000000 */
        /* <DEDUP_REMOVED lines=68> */
.L_x_1026:
        /* <DEDUP_REMOVED lines=14> */
.L_x_980:
[----:B------:R-:W-:Y:S05]  /*17700*/  BSYNC B6 ;  /* 0x0000000000067941 */ /* 0x000fea0003800000 */
.L_x_978:
[----:B-12---:R-:W2:Y:S04]  /*17710*/  LDL R0, [R1+0x24] ;  /* 0x0000240001007983 */ /* 0x006ea80000100800 */
[----:B------:R1:W5:Y:S01]  /*17720*/  LDL R2, [R1+0x20] ;  /* 0x0000200001027983 */ /* 0x0003620000100800 */
[----:B--2---:R-:W-:-:S13]  /*17730*/  LOP3.LUT P0, RZ, R0, 0x2, RZ, 0xc0, !PT ;  /* 0x0000000200ff7812 */ /* 0x004fda000780c0ff */
[----:B-1----:R-:W-:Y:S05]  /*17740*/  @!P0 BRA `(.L_x_1027) ;  /* 0x0000000000208947 */ /* 0x002fea0003800000 */
[----:B------:R-:W1:Y:S08]  /*17750*/  S2UR UR5, SR_CgaCtaId ;  /* 0x00000000000579c3 */ /* 0x000e700000008800 */
[----:B------:R-:W-:Y:S06]  /*17760*/  BAR.SYNC.DEFER_BLOCKING 0x5, 0x180 ;  /* 0x0146000000007b1d */ /* 0x000fec0000010000 */
[----:B------:R-:W-:-:S02]  /*17770*/  UMOV UR4, 0x400 ;  /* 0x0000040000047882 */ /* 0x000fc40000000000 */
[----:B-1----:R-:W-:-:S09]  /*17780*/  ULEA UR4, UR5, UR4, 0x18 ;  /* 0x0000000405047291 */ /* 0x002fd2000f8ec03f */
[----:B-----5:R-:W1:Y:S04]  /*17790*/  LDS R2, [UR4+0x298d0] ;  /* 0x0298d004ff027984 */ /* 0x020e680008000800 */
[----:B-1----:R1:W-:Y:S01]  /*177a0*/  STL [R1+0x20], R2 ;  /* 0x0000200201007387 */ /* 0x0023e20000100800 */
[----:B------:R-:W-:Y:S06]  /*177b0*/  BAR.ARV 0x4, 0x180 ;  /* 0x0106000000007b1d */ /* 0x000fec0000002000 */
[----:B------:R-:W-:Y:S05]  /*177c0*/  BRA `(.L_x_1028) ;  /* 0x00000000002c7947 */ /* 0x000fea0003800000 */
.L_x_1027:
[----:B------:R-:W1:Y:S01]  /*177d0*/  S2R R0, SR_TID.X ;  /* 0x0000000000007919 */ /* 0x000e620000002100 */
[----:B------:R-:W-:Y:S01]  /*177e0*/  BAR.SYNC.DEFER_BLOCKING 0x4, 0x180 ;  /* 0x0106000000007b1d */ /* 0x000fe20000010000 */
[----:B-1----:R-:W-:-:S04]  /*177f0*/  LOP3.LUT R0, R0, 0x7f, RZ, 0xc0, !PT ;  /* 0x0000007f00007812 */ /* 0x002fc800078ec0ff */
[----:B------:R-:W-:-:S13]  /*17800*/  ISETP.NE.AND P0, PT, R0, RZ, PT ;  /* 0x000000ff0000720c */ /* 0x000fda0003f05270 */
[----:B------:R-:W1:Y:S01]  /*17810*/  @!P0 S2R R3, SR_CgaCtaId ;  /* 0x0000000000038919 */ /* 0x000e620000008800 */
[----:B------:R-:W-:-:S04]  /*17820*/  @!P0 MOV R0, 0x400 ;  /* 0x0000040000008802 */ /* 0x000fc80000000f00 */
[----:B-1----:R-:W-:Y:S02]  /*17830*/  @!P0 LEA R3, R3, R0, 0x18 ;  /* 0x0000000003038211 */ /* 0x002fe400078ec0ff */
[----:B-----5:R-:W1:Y:S04]  /*17840*/  SHFL.IDX PT, R0, R2, RZ, 0x1f ;  /* 0x00001fff02007589 */ /* 0x020e6800000e0000 */
[----:B------:R2:W-:Y:S04]  /*17850*/  @!P0 STS [R3+0x298d0], R2 ;  /* 0x0298d00203008388 */ /* 0x0005e80000000800 */
[----:B-1----:R2:W-:Y:S01]  /*17860*/  STL [R1+0x20], R0 ;  /* 0x0000200001007387 */ /* 0x0025e20000100800 */
[----:B------:R-:W-:Y:S06]  /*17870*/  BAR.ARV 0x5, 0x180 ;  /* 0x0146000000007b1d */ /* 0x000fec0000002000 */
.L_x_1028:
[----:B--2---:R-:W2:Y:S01]  /*17880*/  LDL R0, [R1+0x20] ;  /* 0x0000200001007983 */ /* 0x004ea20000100800 */
[----:B------:R-:W-:Y:S02]  /*17890*/  ULDC UR4, c[0x0][0xda8] ;  /* 0x00036a0000047ab9 */ /* 0x000fe40000000800 */
[----:B--2---:R-:W-:-:S13]  /*178a0*/  ISETP.GE.AND P0, PT, R0, UR4, PT ;  /* 0x0000000400007c0c */ /* 0x004fda000bf06270 */
[----:B------:R-:W-:Y:S05]  /*178b0*/  @!P0 BRA `(.L_x_1029) ;  /* 0xffffffcc00208947 */ /* 0x000fea000383ffff */
.L_x_969:
[----:B-1----:R-:W2:Y:S01]  /*178c0*/  LDL.LU R0, [R1+0x28] ;  /* 0x0000280001007983 */ /* 0x002ea20000300800 */
[----:B------:R-:W-:Y:S01]  /*178d0*/  BSSY B0, `(.L_x_1030) ;  /* 0x000000b000007945 */ /* 0x000fe20003800000 */
[----:B------:R-:W1:Y:S01]  /*178e0*/  S2R R5, SR_CgaCtaId ;  /* 0x0000000000057919 */ /* 0x000e620000008800 */
[----:B--2---:R-:W-:-:S05]  /*178f0*/  VIADD R0, R0, 0x1 ;  /* 0x0000000100007836 */ /* 0x004fca0000000000 */
[----:B------:R-:W-:-:S04]  /*17900*/  LEA.HI R2, R0, R0, RZ, 0x1 ;  /* 0x0000000000027211 */ /* 0x000fc800078f08ff */
[----:B------:R-:W-:-:S05]  /*17910*/  LOP3.LUT R3, R2, 0xfffffffe, RZ, 0xc0, !PT ;  /* 0xfffffffe02037812 */ /* 0x000fca00078ec0ff */
[----:B------:R-:W-:Y:S01]  /*17920*/  IMAD.IADD R3, R0, 0x1, -R3 ;  /* 0x0000000100037824 */ /* 0x000fe200078e0a03 */
[----:B------:R-:W-:-:S04]  /*17930*/  MOV R0, 0x400 ;  /* 0x0000040000007802 */ /* 0x000fc80000000f00 */
[----:B-1----:R-:W-:Y:S02]  /*17940*/  LEA R0, R5, R0, 0x18 ;  /* 0x0000000005007211 */ /* 0x002fe400078ec0ff */
[----:B------:R-:W-:-:S04]  /*17950*/  SHF.L.U32 R3, R3, 0x1f, RZ ;  /* 0x0000001f03037819 */ /* 0x000fc800000006ff */
[----:B------:R-:W1:Y:S02]  /*17960*/  SYNCS.PHASECHK.TRANS64.TRYWAIT P0, [R0+URZ+0x29820], R3 ;  /* 0x02982003000075a7 */ /* 0x000e64000800017f */
[----:B-1----:R-:W-:Y:S05]  /*17970*/  @!P0 BRA `(.L_x_1031) ;  /* 0x0000000800b48947 */ /* 0x002fea0003800000 */
.L_x_1061:
[----:B------:R-:W-:Y:S05]  /*17980*/  BSYNC B0 ;  /* 0x0000000000007941 */ /* 0x000fea0003800000 */
.L_x_1030:
[----:B------:R-:W-:-:S03]  /*17990*/  UMOV UR4, 0xffffffff ;  /* 0xffffffff00047882 */ /* 0x000fc60000000000 */
[----:B------:R-:W-:Y:S05]  /*179a0*/  BRA.DIV UR4, `(.L_x_1032) ;  /* 0x0000000a04bc7947 */ /* 0x000fea000b800000 */
[----:B------:R-:W2:Y:S02]  /*179b0*/  S2R R2, SR_TID.X ;  /* 0x0000000000027919 */ /* 0x000ea40000002100 */
[----:B--2---:R-:W-:-:S04]  /*179c0*/  SHF.R.U32.HI R2, RZ, 0x5, R2 ;  /* 0x00000005ff027819 */ /* 0x004fc80000011602 */
[----:B------:R-:W-:-:S05]  /*179d0*/  LOP3.LUT R2, R2, 0x3, RZ, 0xc0, !PT ;  /* 0x0000000302027812 */ /* 0x000fca00078ec0ff */
[----:B------:R2:W3:Y:S02]  /*179e0*/  SHFL.IDX PT, R14, R2, RZ, 0x1f ;  /* 0x00001fff020e7589 */ /* 0x0004e400000e0000 */
.L_x_1064:
[----:B---3--:R-:W-:Y:S01]  /*179f0*/  ISETP.NE.AND P0, PT, R14, RZ, PT ;  /* 0x000000ff0e00720c */ /* 0x008fe20003f05270 */
[----:B------:R-:W-:-:S12]  /*17a00*/  BSSY B0, `(.L_x_1033) ;  /* 0x000002e000007945 */ /* 0x000fd80003800000 */
[----:B------:R-:W-:Y:S05]  /*17a10*/  @P0 BRA `(.L_x_1034) ;  /* 0x0000000000b00947 */ /* 0x000fea0003800000 */
[----:B------:R-:W-:-:S03]  /*17a20*/  UMOV UR4, 0xffffffff ;  /* 0xffffffff00047882 */ /* 0x000fc60000000000 */
[----:B------:R-:W-:Y:S05]  /*17a30*/  BRA.DIV UR4, `(.L_x_1035) ;  /* 0x0000000a04cc7947 */ /* 0x000fea000b800000 */
[----:B------:R-:W-:-:S13]  /*17a40*/  ELECT P6, URZ, PT ;  /* 0x00000000003f782f */ /* 0x000fda00038c0000 */
.L_x_1067:
[----:B------:R-:W-:Y:S05]  /*17a50*/  @!P6 BRA `(.L_x_1034) ;  /* 0x0000000000a0e947 */ /* 0x000fea0003800000 */
[----:B------:R-:W-:-:S06]  /*17a60*/  ULOP3.LUT UR4, UR61, 0x2, URZ, 0xfc, !UPT ;  /* 0x000000023d047892 */ /* 0x000fcc000f8efc3f */
[----:B--2---:R-:W-:-:S05]  /*17a70*/  IMAD.U32 R2, RZ, RZ, UR4 ;  /* 0x00000004ff027e24 */ /* 0x004fca000f8e00ff */
[----:B------:R-:W-:-:S13]  /*17a80*/  ISETP.NE.AND P0, PT, R2, 0x3, PT ;  /* 0x000000030200780c */ /* 0x000fda0003f05270 */
[----:B------:R-:W-:Y:S05]  /*17a90*/  @!P0 BRA `(.L_x_1036) ;  /* 0x0000000000048947 */ /* 0x000fea0003800000 */
[----:B------:R-:W-:Y:S01]  /*17aa0*/  BPT.TRAP 0x1 ;  /* 0x000000040000795c */ /* 0x000fe20000300000 */
.L_x_1036:
[----:B-1----:R-:W2:Y:S04]  /*17ab0*/  LDL R3, [R1] ;  /* 0x0000000001037983 */ /* 0x002ea80000100800 */
[----:B------:R-:W3:Y:S01]  /*17ac0*/  LDL.LU R7, [R1+0xc] ;  /* 0x00000c0001077983 */ /* 0x000ee20000300800 */
[----:B------:R-:W-:-:S04]  /*17ad0*/  VIADD R2, R0, 0x29840 ;  /* 0x0002984000027836 */ /* 0x000fc80000000000 */
[C---:B--2---:R-:W-:Y:S02]  /*17ae0*/  IMAD R6, R3.reuse, 0x8, R2 ;  /* 0x0000000803067824 */ /* 0x044fe400078e0202 */
[----:B------:R-:W-:Y:S01]  /*17af0*/  VIADD R3, R3, 0x1 ;  /* 0x0000000103037836 */ /* 0x000fe20000000000 */
[----:B---3--:R-:W-:-:S04]  /*17b00*/  SHF.L.U32 R5, R7, 0x1f, RZ ;  /* 0x0000001f07057819 */ /* 0x008fc800000006ff */
[C---:B------:R-:W-:Y:S01]  /*17b10*/  ISETP.NE.AND P2, PT, R3.reuse, 0x2, PT ;  /* 0x000000020300780c */ /* 0x040fe20003f45270 */
[----:B------:R-:W1:Y:S03]  /*17b20*/  SYNCS.PHASECHK.TRANS64.TRYWAIT P1, [R6+URZ], R5 ;  /* 0x00000005060075a7 */ /* 0x000e66000802017f */
[----:B------:R-:W-:Y:S02]  /*17b30*/  SEL R4, RZ, 0x1, P2 ;  /* 0x00000001ff047807 */ /* 0x000fe40001000000 */
[----:B------:R-:W-:Y:S02]  /*17b40*/  SEL R3, R3, RZ, P2 ;  /* 0x000000ff03037207 */ /* 0x000fe40001000000 */
[----:B------:R-:W-:-:S03]  /*17b50*/  LOP3.LUT R4, R7, R4, RZ, 0x3c, !PT ;  /* 0x0000000407047212 */ /* 0x000fc600078e3cff */
[----:B------:R-:W-:Y:S01]  /*17b60*/  IMAD R7, R3, 0x8, R2 ;  /* 0x0000000803077824 */ /* 0x000fe200078e0202 */
[----:B------:R-:W-:Y:S01]  /*17b70*/  SHF.L.U32 R2, R4, 0x1f, RZ ;  /* 0x0000001f04027819 */ /* 0x000fe200000006ff */
[----:B-1----:R-:W-:Y:S06]  /*17b80*/  @!P1 BRA `(.L_x_1037) ;  /* 0x0000000800989947 */ /* 0x002fec0003800000 */
.L_x_1068:
[----:B------:R-:W2:Y:S02]  /*17b90*/  SYNCS.PHASECHK.TRANS64.TRYWAIT P1, [R7+URZ], R2 ;  /* 0x00000002070075a7 */ /* 0x000ea4000802017f */
[----:B--2---:R-:W-:Y:S05]  /*17ba0*/  @!P1 BRA `(.L_x_1038) ;  /* 0x0000000800a49947 */ /* 0x004fea0003800000 */
.L_x_1069:
[----:B------:R-:W-:Y:S05]  /*17bb0*/  @!P0 BRA `(.L_x_1039) ;  /* 0x0000000000048947 */ /* 0x000fea0003800000 */
[----:B------:R-:W-:Y:S01]  /*17bc0*/  BPT.TRAP 0x1 ;  /* 0x000000040000795c */ /* 0x000fe20000300000 */
.L_x_1039:
[----:B------:R-:W3:Y:S02]  /*17bd0*/  LDL.LU R4, [R1] ;  /* 0x0000000001047983 */ /* 0x000ee40000300800 */
[----:B---3--:R-:W-:-:S04]  /*17be0*/  IMAD R4, R4, 0x8, R0 ;  /* 0x0000000804047824 */ /* 0x008fc800078e0200 */
[----:B------:R-:W3:Y:S02]  /*17bf0*/  SYNCS.PHASECHK.TRANS64.TRYWAIT P1, [R4+URZ+0x29860], R5 ;  /* 0x02986005040075a7 */ /* 0x000ee4000802017f */
[----:B---3--:R-:W-:Y:S05]  /*17c00*/  @!P1 BRA `(.L_x_1040) ;  /* 0x0000000800a09947 */ /* 0x008fea0003800000 */
.L_x_1070:
[----:B------:R-:W-:Y:S05]  /*17c10*/  @!P0 BRA `(.L_x_1041) ;  /* 0x0000000000048947 */ /* 0x000fea0003800000 */
[----:B------:R-:W-:Y:S01]  /*17c20*/  BPT.TRAP 0x1 ;  /* 0x000000040000795c */ /* 0x000fe20000300000 */
.L_x_1041:
[----:B------:R-:W-:-:S04]  /*17c30*/  IMAD R3, R3, 0x8, R0 ;  /* 0x0000000803037824 */ /* 0x000fc800078e0200 */
[----:B------:R-:W4:Y:S02]  /*17c40*/  SYNCS.PHASECHK.TRANS64.TRYWAIT P1, [R3+URZ+0x29860], R2 ;  /* 0x02986002030075a7 */ /* 0x000f24000802017f */
[----:B----4-:R-:W-:Y:S05]  /*17c50*/  @!P1 BRA `(.L_x_1042) ;  /* 0x0000000800a09947 */ /* 0x010fea0003800000 */
.L_x_1071:
[----:B------:R-:W-:Y:S05]  /*17c60*/  @!P0 BRA `(.L_x_1043) ;  /* 0x0000000000048947 */ /* 0x000fea0003800000 */
[----:B------:R-:W-:Y:S01]  /*17c70*/  BPT.TRAP 0x1 ;  /* 0x000000040000795c */ /* 0x000fe20000300000 */
.L_x_1043:
[----:B------:R-:W5:Y:S02]  /*17c80*/  SYNCS.PHASECHK.TRANS64.TRYWAIT P0, [R4+URZ+0x29880], R5 ;  /* 0x02988005040075a7 */ /* 0x000f64000800017f */
[----:B-----5:R-:W-:Y:S05]  /*17c90*/  @!P0 BRA `(.L_x_1044) ;  /* 0x0000000800a48947 */ /* 0x020fea0003800000 */
.L_x_1045:
[----:B------:R1:W1:Y:S02]  /*17ca0*/  SYNCS.PHASECHK.TRANS64.TRYWAIT P0, [R3+URZ+0x29880], R2 ;  /* 0x02988002030075a7 */ /* 0x000264000800017f */
[----:B-1----:R-:W-:Y:S05]  /*17cb0*/  @!P0 NANOSLEEP.SYNCS 0x989680 ;  /* 0x009896800000895d */ /* 0x002fea0003900000 */
[----:B------:R-:W1:Y:S02]  /*17cc0*/  @!P0 SYNCS.PHASECHK.TRANS64 P0, [R3+URZ+0x29880], R2 ;  /* 0x02988002030085a7 */ /* 0x000e64000800007f */
[----:B-1----:R-:W-:Y:S05]  /*17cd0*/  @!P0 BRA `(.L_x_1045) ;  /* 0xfffffffc00f08947 */ /* 0x002fea000383ffff */
.L_x_1034:
[----:B------:R-:W-:Y:S05]  /*17ce0*/  BSYNC B0 ;  /* 0x0000000000007941 */ /* 0x000fea0003800000 */
.L_x_1033:
[----:B------:R-:W-:Y:S05]  /*17cf0*/  EXIT ;  /* 0x000000000000794d */ /* 0x000fea0003800000 */
.L_x_882:
[----:B-1----:R-:W-:-:S04]  /*17d00*/  IMAD.U32 R3, RZ, RZ, UR37 ;  /* 0x00000025ff037e24 */ /* 0x002fc8000f8e00ff */
[----:B------:R1:W2:Y:S03]  /*17d10*/  SYNCS.PHASECHK.TRANS64.TRYWAIT P1, [R3+URZ+0x29800], R0 ;  /* 0x02980000030075a7 */ /* 0x0002a6000802017f */
[----:B--2---:R-:W-:Y:S05]  /*17d20*/  @!P1 NANOSLEEP.SYNCS 0x989680 ;  /* 0x009896800000995d */ /* 0x004fea0003900000 */
[----:B------:R-:W2:Y:S02]  /*17d30*/  @!P1 SYNCS.PHASECHK.TRANS64 P1, [R3+URZ+0x29800], R0 ;  /* 0x02980000030095a7 */ /* 0x000ea4000802007f */
[----:B--2---:R-:W-:Y:S05]  /*17d40*/  @!P1 BRA `(.L_x_882) ;  /* 0xfffffffc00ec9947 */ /* 0x004fea000383ffff */
[----:B------:R-:W-:Y:S05]  /*17d50*/  BRA `(.L_x_1046) ;  /* 0xfffffe9c00f47947 */ /* 0x000fea000383ffff */
.L_x_886:
[----:B--2---:R2:W3:Y:S02]  /*17d60*/  SYNCS.PHASECHK.TRANS64.TRYWAIT P1, [R3+URZ+0x29830], R0 ;  /* 0x02983000030075a7 */ /* 0x0044e4000802017f */
[----:B---3--:R-:W-:Y:S05]  /*17d70*/  @!P1 NANOSLEEP.SYNCS 0x989680 ;  /* 0x009896800000995d */ /* 0x008fea0003900000 */
[----:B------:R-:W3:Y:S02]  /*17d80*/  @!P1 SYNCS.PHASECHK.TRANS64 P1, [R3+URZ+0x29830], R0 ;  /* 0x02983000030095a7 */ /* 0x000ee4000802007f */
[----:B---3--:R-:W-:Y:S05]  /*17d90*/  @!P1 BRA `(.L_x_886) ;  /* 0xfffffffc00f09947 */ /* 0x008fea000383ffff */
[----:B------:R-:W-:Y:S05]  /*17da0*/  BRA `(.L_x_885) ;  /* 0xfffffea000207947 */ /* 0x000fea000383ffff */
.L_x_902:
[----:B--2---:R-:W-:-:S04]  /*17db0*/  IMAD.U32 R10, RZ, RZ, UR6 ;  /* 0x00000006ff0a7e24 */ /* 0x004fc8000f8e00ff */
[----:B------:R2:W3:Y:S03]  /*17dc0*/  SYNCS.PHASECHK.TRANS64.TRYWAIT P1, [R10+URZ+0x29830], R9 ;  /* 0x029830090a0075a7 */ /* 0x0004e6000802017f */
[----:B---3--:R-:W-:Y:S05]  /*17dd0*/  @!P1 NANOSLEEP.SYNCS 0x989680 ;  /* 0x009896800000995d */ /* 0x008fea0003900000 */
[----:B------:R-:W3:Y:S02]  /*17de0*/  @!P1 SYNCS.PHASECHK.TRANS64 P1, [R10+URZ+0x29830], R9 ;  /* 0x029830090a0095a7 */ /* 0x000ee4000802007f */
[----:B---3--:R-:W-:Y:S05]  /*17df0*/  @!P1 BRA `(.L_x_902) ;  /* 0xfffffffc00ec9947 */ /* 0x008fea000383ffff */
[----:B------:R-:W-:Y:S05]  /*17e00*/  BRA `(.L_x_899) ;  /* 0xfffffee4000c7947 */ /* 0x000fea000383ffff */
.L_x_906:
[----:B--2---:R-:W-:-:S04]  /*17e10*/  IMAD.U32 R10, RZ, RZ, UR6 ;  /* 0x00000006ff0a7e24 */ /* 0x004fc8000f8e00ff */
[----:B------:R2:W3:Y:S03]  /*17e20*/  SYNCS.PHASECHK.TRANS64.TRYWAIT P1, [R10+URZ+0x29850], R9 ;  /* 0x029850090a0075a7 */ /* 0x0004e6000802017f */
[----:B---3--:R-:W-:Y:S05]  /*17e30*/  @!P1 NANOSLEEP.SYNCS 0x989680 ;  /* 0x009896800000995d */ /* 0x008fea0003900000 */
[----:B------:R-:W3:Y:S02]  /*17e40*/  @!P1 SYNCS.PHASECHK.TRANS64 P1, [R10+URZ+0x29850], R9 ;  /* 0x029850090a0095a7 */ /* 0x000ee4000802007f */
[----:B---3--:R-:W-:Y:S05]  /*17e50*/  @!P1 BRA `(.L_x_906) ;  /* 0xfffffffc00ec9947 */ /* 0x008fea000383ffff */
[----:B------:R-:W-:Y:S05]  /*17e60*/  BRA `(.L_x_903) ;  /* 0xfffffef000087947 */ /* 0x000fea000383ffff */
.L_x_924:
[----:B--2---:R-:W-:-:S04]  /*17e70*/  IMAD.U32 R13, RZ, RZ, UR5 ;  /* 0x00000005ff0d7e24 */ /* 0x004fc8000f8e00ff */
[----:B------:R2:W3:Y:S03]  /*17e80*/  SYNCS.PHASECHK.TRANS64.TRYWAIT P1, [R13+URZ+0x29830], R0 ;  /* 0x029830000d0075a7 */ /* 0x0004e6000802017f */
[----:B---3--:R-:W-:Y:S05]  /*17e90*/  @!P1 NANOSLEEP.SYNCS 0x989680 ;  /* 0x009896800000995d */ /* 0x008fea0003900000 */
[----:B------:R-:W3:Y:S02]  /*17ea0*/  @!P1 SYNCS.PHASECHK.TRANS64 P1, [R13+URZ+0x29830], R0 ;  /* 0x029830000d0095a7 */ /* 0x000ee4000802007f */
[----:B---3--:R-:W-:Y:S05]  /*17eb0*/  @!P1 BRA `(.L_x_924) ;  /* 0xfffffffc00ec9947 */ /* 0x008fea000383ffff */
[----:B------:R-:W-:Y:S05]  /*17ec0*/  BRA `(.L_x_921) ;  /* 0xffffff2c00187947 */ /* 0x000fea000383ffff */
.L_x_928:
[----:B--2---:R-:W-:-:S04]  /*17ed0*/  IMAD.U32 R13, RZ, RZ, UR6 ;  /* 0x00000006ff0d7e24 */ /* 0x004fc8000f8e00ff */
[----:B------:R2:W3:Y:S03]  /*17ee0*/  SYNCS.PHASECHK.TRANS64.TRYWAIT P1, [R13+URZ+0x29850], R0 ;  /* 0x029850000d0075a7 */ /* 0x0004e6000802017f */
[----:B---3--:R-:W-:Y:S05]  /*17ef0*/  @!P1 NANOSLEEP.SYNCS 0x989680 ;  /* 0x009896800000995d */ /* 0x008fea0003900000 */
[----:B------:R-:W3:Y:S02]  /*17f00*/  @!P1 SYNCS.PHASECHK.TRANS64 P1, [R13+URZ+0x29850], R0 ;  /* 0x029850000d0095a7 */ /* 0x000ee4000802007f */
[----:B---3--:R-:W-:Y:S05]  /*17f10*/  @!P1 BRA `(.L_x_928) ;  /* 0xfffffffc00ec9947 */ /* 0x008fea000383ffff */
[----:B------:R-:W-:Y:S05]  /*17f20*/  BRA `(.L_x_925) ;  /* 0xffffff3800207947 */ /* 0x000fea000383ffff */
.L_x_935:
[----:B--2---:R-:W-:-:S04]  /*17f30*/  IMAD.U32 R13, RZ, RZ, UR5 ;  /* 0x00000005ff0d7e24 */ /* 0x004fc8000f8e00ff */
[----:B------:R2:W3:Y:S03]  /*17f40*/  SYNCS.PHASECHK.TRANS64.TRYWAIT P1, [R13+URZ+0x29830], R0 ;  /* 0x029830000d0075a7 */ /* 0x0004e6000802017f */
[----:B---3--:R-:W-:Y:S05]  /*17f50*/  @!P1 NANOSLEEP.SYNCS 0x989680 ;  /* 0x009896800000995d */ /* 0x008fea0003900000 */
[----:B------:R-:W3:Y:S02]  /*17f60*/  @!P1 SYNCS.PHASECHK.TRANS64 P1, [R13+URZ+0x29830], R0 ;  /* 0x029830000d0095a7 */ /* 0x000ee4000802007f */
[----:B---3--:R-:W-:Y:S05]  /*17f70*/  @!P1 BRA `(.L_x_935) ;  /* 0xfffffffc00ec9947 */ /* 0x008fea000383ffff */
[----:B------:R-:W-:Y:S05]  /*17f80*/  BRA `(.L_x_932) ;  /* 0xffffff5800447947 */ /* 0x000fea000383ffff */
.L_x_939:
[----:B--2---:R-:W-:-:S04]  /*17f90*/  IMAD.U32 R13, RZ, RZ, UR6 ;  /* 0x00000006ff0d7e24 */ /* 0x004fc8000f8e00ff */
[----:B------:R2:W3:Y:S03]  /*17fa0*/  SYNCS.PHASECHK.TRANS64.TRYWAIT P1, [R13+URZ+0x29850], R0 ;  /* 0x029850000d0075a7 */ /* 0x0004e6000802017f */
[----:B---3--:R-:W-:Y:S05]  /*17fb0*/  @!P1 NANOSLEEP.SYNCS 0x989680 ;  /* 0x009896800000995d */ /* 0x008fea0003900000 */
[----:B------:R-:W3:Y:S02]  /*17fc0*/  @!P1 SYNCS.PHASECHK.TRANS64 P1, [R13+URZ+0x29850], R0 ;  /* 0x029850000d0095a7 */ /* 0x000ee4000802007f */
[----:B---3--:R-:W-:Y:S05]  /*17fd0*/  @!P1 BRA `(.L_x_939) ;  /* 0xfffffffc00ec9947 */ /* 0x008fea000383ffff */
[----:B------:R-:W-:Y:S05]  /*17fe0*/  BRA `(.L_x_936) ;  /* 0xffffff64004c7947 */ /* 0x000fea000383ffff */
.L_x_953:
[----:B--2---:R-:W-:-:S04]  /*17ff0*/  IMAD.U32 R6, RZ, RZ, UR9 ;  /* 0x00000009ff067e24 */ /* 0x004fc8000f8e00ff */
[----:B------:R2:W3:Y:S03]  /*18000*/  SYNCS.PHASECHK.TRANS64.TRYWAIT P1, [R6+URZ+0x29850], R3 ;  /* 0x02985003060075a7 */ /* 0x0004e6000802017f */
[----:B---3--:R-:W-:Y:S05]  /*18010*/  @!P1 NANOSLEEP.SYNCS 0x989680 ;  /* 0x009896800000995d */ /* 0x008fea0003900000 */
[----:B------:R-:W3:Y:S02]  /*18020*/  @!P1 SYNCS.PHASECHK.TRANS64 P1, [R6+URZ+0x29850], R3 ;  /* 0x02985003060095a7 */ /* 0x000ee4000802007f */
[----:B---3--:R-:W-:Y:S05]  /*18030*/  @!P1 BRA `(.L_x_953) ;  /* 0xfffffffc00ec9947 */ /* 0x008fea000383ffff */
[----:B------:R-:W-:Y:S05]  /*18040*/  BRA `(.L_x_952) ;  /* 0xffffff9c00a47947 */ /* 0x000fea000383ffff */
.L_x_985:
[----:B------:R-:W-:Y:S02]  /*18050*/  IMAD.MOV.U32 R13, RZ, RZ, R4 ;  /* 0x000000ffff0d7224 */ /* 0x000fe400078e0004 */
[----:B------:R-:W-:Y:S02]  /*18060*/  IMAD.MOV.U32 R12, RZ, RZ, RZ ;  /* 0x000000ffff0c7224 */ /* 0x000fe400078e00ff */
[----:B------:R-:W-:Y:S02]  /*18070*/  IMAD.MOV.U32 R11, RZ, RZ, 0x1f ;  /* 0x0000001fff0b7424 */ /* 0x000fe400078e00ff */
[----:B------:R-:W-:-:S07]  /*18080*/  IMAD.MOV.U32 R15, RZ, RZ, -0x1 ;  /* 0xffffffffff0f7424 */ /* 0x000fce00078e00ff */
[----:B------:R-:W-:Y:S05]  /*18090*/  WARPSYNC.COLLECTIVE R15, `(.L_x_1047) ;  /* 0x000000000f087348 */ /* 0x000fea0003c00000 */
[----:B------:R1:W2:Y:S02]  /*180a0*/  SHFL.IDX P6, R14, R13, R12, R11 ;  /* 0x0000000c0d0e7389 */ /* 0x0002a400000c000b */
[----:B-12---:R-:W-:Y:S01]  /*180b0*/  ENDCOLLECTIVE ;  /* 0x000000000000791b */ /* 0x006fe20003800000 */
.L_x_1047:
[----:B------:R-:W-:Y:S05]  /*180c0*/  BRA `(.L_x_1048) ;  /* 0xffffffd4003c7947 */ /* 0x000fea000383ffff */
.L_x_987:
[----:B------:R-:W-:Y:S01]  /*180d0*/  BSSY B0, `(.L_x_1049) ;  /* 0x0000006000007945 */ /* 0x000fe20003800000 */
[----:B------:R-:W-:-:S07]  /*180e0*/  IMAD.MOV.U32 R15, RZ, RZ, -0x1 ;  /* 0xffffffffff0f7424 */ /* 0x000fce00078e00ff */
[----:B-1----:R-:W-:Y:S05]  /*180f0*/  WARPSYNC.COLLECTIVE R15, `(.L_x_1050) ;  /* 0x000000000f0c7348 */ /* 0x002fea0003c00000 */
[----:B------:R-:W-:Y:S02]  /*18100*/  ELECT P6, UR62, PT ;  /* 0x00000000003e782f */ /* 0x000fe400038c0000 */
[----:B------:R-:W-:Y:S01]  /*18110*/  MOV R14, UR62 ;  /* 0x0000003e000e7c02 */ /* 0x000fe20008000f00 */
[----:B-1----:R-:W-:Y:S10]  /*18120*/  ENDCOLLECTIVE ;  /* 0x000000000000791b */ /* 0x002ff40003800000 */
.L_x_1050:
[----:B------:R-:W-:Y:S05]  /*18130*/  BSYNC B0 ;  /* 0x0000000000007941 */ /* 0x000fea0003800000 */
.L_x_1049:
[----:B------:R-:W-:Y:S05]  /*18140*/  BRA `(.L_x_1051) ;  /* 0xffffffd400387947 */ /* 0x000fea000383ffff */
.L_x_990:
[----:B--2---:R2:W3:Y:S02]  /*18150*/  SYNCS.PHASECHK.TRANS64.TRYWAIT P3, [R2+URZ+0x29880], R3 ;  /* 0x02988003020075a7 */ /* 0x0044e4000806017f */
[----:B---3--:R-:W-:Y:S05]  /*18160*/  @!P3 NANOSLEEP.SYNCS 0x989680 ;  /* 0x009896800000b95d */ /* 0x008fea0003900000 */
[----:B------:R-:W3:Y:S02]  /*18170*/  @!P3 SYNCS.PHASECHK.TRANS64 P3, [R2+URZ+0x29880], R3 ;  /* 0x029880030200b5a7 */ /* 0x000ee4000806007f */
[----:B---3--:R-:W-:Y:S05]  /*18180*/  @!P3 BRA `(.L_x_990) ;  /* 0xfffffffc00f0b947 */ /* 0x008fea000383ffff */
[----:B------:R-:W-:Y:S05]  /*18190*/  BRA `(.L_x_1052) ;  /* 0xffffffd400907947 */ /* 0x000fea000383ffff */
.L_x_992:
[----:B-1----:R1:W3:Y:S02]  /*181a0*/  SYNCS.PHASECHK.TRANS64.TRYWAIT P3, [R2+URZ+0x29840], R3 ;  /* 0x02984003020075a7 */ /* 0x0022e4000806017f */
[----:B---3--:R-:W-:Y:S05]  /*181b0*/  @!P3 NANOSLEEP.SYNCS 0x989680 ;  /* 0x009896800000b95d */ /* 0x008fea0003900000 */
[----:B------:R-:W3:Y:S02]  /*181c0*/  @!P3 SYNCS.PHASECHK.TRANS64 P3, [R2+URZ+0x29840], R3 ;  /* 0x029840030200b5a7 */ /* 0x000ee4000806007f */
[----:B---3--:R-:W-:Y:S05]  /*181d0*/  @!P3 BRA `(.L_x_992) ;  /* 0xfffffffc00f0b947 */ /* 0x008fea000383ffff */
[----:B------:R-:W-:Y:S05]  /*181e0*/  BRA `(.L_x_1053) ;  /* 0xffffffd400e87947 */ /* 0x000fea000383ffff */
.L_x_995:
[----:B--2---:R-:W-:-:S04]  /*181f0*/  IMAD.U32 R3, RZ, RZ, UR40 ;  /* 0x00000028ff037e24 */ /* 0x004fc8000f8e00ff */
[----:B------:R2:W3:Y:S03]  /*18200*/  SYNCS.PHASECHK.TRANS64.TRYWAIT P0, [R3+URZ+0x29820], R2 ;  /* 0x02982002030075a7 */ /* 0x0004e6000800017f */
[----:B---3--:R-:W-:Y:S05]  /*18210*/  @!P0 NANOSLEEP.SYNCS 0x989680 ;  /* 0x009896800000895d */ /* 0x008fea0003900000 */
[----:B------:R-:W3:Y:S02]  /*18220*/  @!P0 SYNCS.PHASECHK.TRANS64 P0, [R3+URZ+0x29820], R2 ;  /* 0x02982002030085a7 */ /* 0x000ee4000800007f */
[----:B---3--:R-:W-:Y:S05]  /*18230*/  @!P0 BRA `(.L_x_995) ;  /* 0xfffffffc00ec8947 */ /* 0x008fea000383ffff */
[----:B------:R-:W-:Y:S05]  /*18240*/  BRA `(.L_x_1054) ;  /* 0xffffffdc000c7947 */ /* 0x000fea000383ffff */
.L_x_1001:
[----:B--2---:R2:W4:Y:S02]  /*18250*/  SYNCS.PHASECHK.TRANS64.TRYWAIT P0, [R4+URZ+0x29880], R2 ;  /* 0x02988002040075a7 */ /* 0x004524000800017f */
[----:B----4-:R-:W-:Y:S05]  /*18260*/  @!P0 NANOSLEEP.SYNCS 0x989680 ;  /* 0x009896800000895d */ /* 0x010fea0003900000 */
[----:B------:R-:W4:Y:S02]  /*18270*/  @!P0 SYNCS.PHASECHK.TRANS64 P0, [R4+URZ+0x29880], R2 ;  /* 0x02988002040085a7 */ /* 0x000f24000800007f */
[----:B----4-:R-:W-:Y:S05]  /*18280*/  @!P0 BRA `(.L_x_1001) ;  /* 0xfffffffc00f08947 */ /* 0x010fea000383ffff */
[----:B------:R-:W-:Y:S05]  /*18290*/  BRA `(.L_x_1055) ;  /* 0xffffffdc00a87947 */ /* 0x000fea000383ffff */
.L_x_1006:
[----:B-1----:R1:W2:Y:S02]  /*182a0*/  SYNCS.PHASECHK.TRANS64.TRYWAIT P0, [R4+URZ+0x29840], R2 ;  /* 0x02984002040075a7 */ /* 0x0022a4000800017f */
[----:B--2---:R-:W-:Y:S05]  /*182b0*/  @!P0 NANOSLEEP.SYNCS 0x989680 ;  /* 0x009896800000895d */ /* 0x004fea0003900000 */
[----:B------:R-:W2:Y:S02]  /*182c0*/  @!P0 SYNCS.PHASECHK.TRANS64 P0, [R4+URZ+0x29840], R2 ;  /* 0x02984002040085a7 */ /* 0x000ea4000800007f */
[----:B--2---:R-:W-:Y:S05]  /*182d0*/  @!P0 BRA `(.L_x_1006) ;  /* 0xfffffffc00f08947 */ /* 0x004fea000383ffff */
[----:B------:R-:W-:Y:S05]  /*182e0*/  BRA `(.L_x_1056) ;  /* 0xffffffe0002c7947 */ /* 0x000fea000383ffff */
.L_x_1014:
[----:B--2---:R-:W2:Y:S02]  /*182f0*/  LDL R3, [R1+0x4] ;  /* 0x0000040001037983 */ /* 0x004ea40000100800 */
[----:B--2---:R2:W4:Y:S02]  /*18300*/  SYNCS.PHASECHK.TRANS64.TRYWAIT P3, [R3+URZ+0x29870], R2 ;  /* 0x02987002030075a7 */ /* 0x004524000806017f */
[----:B----4-:R-:W-:Y:S05]  /*18310*/  @!P3 NANOSLEEP.SYNCS 0x989680 ;  /* 0x009896800000b95d */ /* 0x010fea0003900000 */
[----:B------:R-:W4:Y:S02]  /*18320*/  @!P3 SYNCS.PHASECHK.TRANS64 P3, [R3+URZ+0x29870], R2 ;  /* 0x029870020300b5a7 */ /* 0x000f24000806007f */
[----:B----4-:R-:W-:Y:S05]  /*18330*/  @!P3 BRA `(.L_x_1014) ;  /* 0xfffffffc00ecb947 */ /* 0x010fea000383ffff */
[----:B------:R-:W-:Y:S05]  /*18340*/  BRA `(.L_x_1057) ;  /* 0xffffffe400547947 */ /* 0x000fea000383ffff */
.L_x_1016:
[----:B--2---:R-:W2:Y:S02]  /*18350*/  LDL R4, [R1+0x4] ;  /* 0x0000040001047983 */ /* 0x004ea40000100800 */
[----:B--2---:R2:W4:Y:S02]  /*18360*/  SYNCS.PHASECHK.TRANS64.TRYWAIT P3, [R4+URZ+0x29860], R3 ;  /* 0x02986003040075a7 */ /* 0x004524000806017f */
[----:B----4-:R-:W-:Y:S05]  /*18370*/  @!P3 NANOSLEEP.SYNCS 0x989680 ;  /* 0x009896800000b95d */ /* 0x010fea0003900000 */
[----:B------:R-:W4:Y:S02]  /*18380*/  @!P3 SYNCS.PHASECHK.TRANS64 P3, [R4+URZ+0x29860], R3 ;  /* 0x029860030400b5a7 */ /* 0x000f24000806007f */
[----:B----4-:R-:W-:Y:S05]  /*18390*/  @!P3 BRA `(.L_x_1016) ;  /* 0xfffffffc00ecb947 */ /* 0x010fea000383ffff */
[----:B------:R-:W-:Y:S05]  /*183a0*/  BRA `(.L_x_1058) ;  /* 0xffffffe4005c7947 */ /* 0x000fea000383ffff */
.L_x_1023:
[----:B-1----:R1:W2:Y:S02]  /*183b0*/  SYNCS.PHASECHK.TRANS64.TRYWAIT P0, [R20+URZ+0x29870], R3 ;  /* 0x02987003140075a7 */ /* 0x0022a4000800017f */
[----:B--2---:R-:W-:Y:S05]  /*183c0*/  @!P0 NANOSLEEP.SYNCS 0x989680 ;  /* 0x009896800000895d */ /* 0x004fea0003900000 */
[----:B------:R-:W2:Y:S02]  /*183d0*/  @!P0 SYNCS.PHASECHK.TRANS64 P0, [R20+URZ+0x29870], R3 ;  /* 0x02987003140085a7 */ /* 0x000ea4000800007f */
[----:B--2---:R-:W-:Y:S05]  /*183e0*/  @!P0 BRA `(.L_x_1023) ;  /* 0xfffffffc00f08947 */ /* 0x004fea000383ffff */
[----:B------:R-:W-:Y:S05]  /*183f0*/  BRA `(.L_x_1059) ;  /* 0xffffffec00287947 */ /* 0x000fea000383ffff */
.L_x_1025:
[----:B-1----:R1:W2:Y:S02]  /*18400*/  SYNCS.PHASECHK.TRANS64.TRYWAIT P0, [R20+URZ+0x29860], R3 ;  /* 0x02986003140075a7 */ /* 0x0022a4000800017f */
[----:B--2---:R-:W-:Y:S05]  /*18410*/  @!P0 NANOSLEEP.SYNCS 0x989680 ;  /* 0x009896800000895d */ /* 0x004fea0003900000 */
[----:B------:R-:W2:Y:S02]  /*18420*/  @!P0 SYNCS.PHASECHK.TRANS64 P0, [R20+URZ+0x29860], R3 ;  /* 0x02986003140085a7 */ /* 0x000ea4000800007f */
[----:B--2---:R-:W-:Y:S05]  /*18430*/  @!P0 BRA `(.L_x_1025) ;  /* 0xfffffffc00f08947 */ /* 0x004fea000383ffff */
[----:B------:R-:W-:Y:S05]  /*18440*/  BRA `(.L_x_1060) ;  /* 0xffffffec00307947 */ /* 0x000fea000383ffff */
.L_x_1031:
[----:B-1----:R1:W2:Y:S02]  /*18450*/  SYNCS.PHASECHK.TRANS64.TRYWAIT P0, [R0+URZ+0x29820], R3 ;  /* 0x02982003000075a7 */ /* 0x0022a4000800017f */
[----:B--2---:R-:W-:Y:S05]  /*18460*/  @!P0 NANOSLEEP.SYNCS 0x989680 ;  /* 0x009896800000895d */ /* 0x004fea0003900000 */
[----:B------:R-:W2:Y:S02]  /*18470*/  @!P0 SYNCS.PHASECHK.TRANS64 P0, [R0+URZ+0x29820], R3 ;  /* 0x02982003000085a7 */ /* 0x000ea4000800007f */
[----:B--2---:R-:W-:Y:S05]  /*18480*/  @!P0 BRA `(.L_x_1031) ;  /* 0xfffffffc00f08947 */ /* 0x004fea000383ffff */
[----:B------:R-:W-:Y:S05]  /*18490*/  BRA `(.L_x_1061) ;  /* 0xfffffff400387947 */ /* 0x000fea000383ffff */
.L_x_1032:
[----:B------:R-:W2:Y:S01]  /*184a0*/  S2R R2, SR_TID.X ;  /* 0x0000000000027919 */ /* 0x000ea20000002100 */
[----:B------:R-:W-:Y:S01]  /*184b0*/  BSSY B0, `(.L_x_1062) ;  /* 0x000000a000007945 */ /* 0x000fe20003800000 */
[----:B------:R-:W-:Y:S02]  /*184c0*/  IMAD.MOV.U32 R12, RZ, RZ, RZ ;  /* 0x000000ffff0c7224 */ /* 0x000fe400078e00ff */
[----:B------:R-:W-:Y:S02]  /*184d0*/  IMAD.MOV.U32 R11, RZ, RZ, 0x1f ;  /* 0x0000001fff0b7424 */ /* 0x000fe400078e00ff */
[----:B------:R-:W-:Y:S01]  /*184e0*/  IMAD.MOV.U32 R15, RZ, RZ, -0x1 ;  /* 0xffffffffff0f7424 */ /* 0x000fe200078e00ff */
[----:B--2---:R-:W-:-:S04]  /*184f0*/  SHF.R.U32.HI R2, RZ, 0x5, R2 ;  /* 0x00000005ff027819 */ /* 0x004fc80000011602 */
[----:B------:R-:W-:-:S05]  /*18500*/  LOP3.LUT R2, R2, 0x3, RZ, 0xc0, !PT ;  /* 0x0000000302027812 */ /* 0x000fca00078ec0ff */
[----:B------:R-:W-:-:S07]  /*18510*/  IMAD.MOV.U32 R13, RZ, RZ, R2 ;  /* 0x000000ffff0d7224 */ /* 0x000fce00078e0002 */
[----:B-1----:R-:W-:Y:S05]  /*18520*/  WARPSYNC.COLLECTIVE R15, `(.L_x_1063) ;  /* 0x000000000f087348 */ /* 0x002fea0003c00000 */
[----:B------:R2:W3:Y:S02]  /*18530*/  SHFL.IDX P6, R14, R13, R12, R11 ;  /* 0x0000000c0d0e7389 */ /* 0x0004e400000c000b */
[----:B-123--:R-:W-:Y:S01]  /*18540*/  ENDCOLLECTIVE ;  /* 0x000000000000791b */ /* 0x00efe20003800000 */
.L_x_1063:
[----:B------:R-:W-:Y:S05]  /*18550*/  BSYNC B0 ;  /* 0x0000000000007941 */ /* 0x000fea0003800000 */
.L_x_1062:
[----:B------:R-:W-:Y:S05]  /*18560*/  BRA `(.L_x_1064) ;  /* 0xfffffff400207947 */ /* 0x000fea000383ffff */
.L_x_1035:
[----:B------:R-:W-:Y:S01]  /*18570*/  BSSY B1, `(.L_x_1065) ;  /* 0x0000006000017945 */ /* 0x000fe20003800000 */
[----:B------:R-:W-:-:S07]  /*18580*/  IMAD.MOV.U32 R15, RZ, RZ, -0x1 ;  /* 0xffffffffff0f7424 */ /* 0x000fce00078e00ff */
[----:B-12---:R-:W-:Y:S05]  /*18590*/  WARPSYNC.COLLECTIVE R15, `(.L_x_1066) ;  /* 0x000000000f0c7348 */ /* 0x006fea0003c00000 */
[----:B------:R-:W-:Y:S02]  /*185a0*/  ELECT P6, UR62, PT ;  /* 0x00000000003e782f */ /* 0x000fe400038c0000 */
[----:B------:R-:W-:Y:S01]  /*185b0*/  MOV R14, UR62 ;  /* 0x0000003e000e7c02 */ /* 0x000fe20008000f00 */
[----:B-12---:R-:W-:Y:S10]  /*185c0*/  ENDCOLLECTIVE ;  /* 0x000000000000791b */ /* 0x006ff40003800000 */
.L_x_1066:
[----:B------:R-:W-:Y:S05]  /*185d0*/  BSYNC B1 ;  /* 0x0000000000017941 */ /* 0x000fea0003800000 */
.L_x_1065:
[----:B------:R-:W-:Y:S05]  /*185e0*/  BRA `(.L_x_1067) ;  /* 0xfffffff400187947 */ /* 0x000fea000383ffff */
.L_x_1037:
[----:B-1----:R1:W2:Y:S02]  /*185f0*/  SYNCS.PHASECHK.TRANS64.TRYWAIT P1, [R6+URZ], R5 ;  /* 0x00000005060075a7 */ /* 0x0022a4000802017f */
[----:B--2---:R-:W-:Y:S05]  /*18600*/  @!P1 NANOSLEEP.SYNCS 0x989680 ;  /* 0x009896800000995d */ /* 0x004fea0003900000 */
[----:B------:R-:W2:Y:S02]  /*18610*/  @!P1 SYNCS.PHASECHK.TRANS64 P1, [R6+URZ], R5 ;  /* 0x00000005060095a7 */ /* 0x000ea4000802007f */
[----:B--2---:R-:W-:Y:S05]  /*18620*/  @!P1 BRA `(.L_x_1037) ;  /* 0xfffffffc00f09947 */ /* 0x004fea000383ffff */
[----:B------:R-:W-:Y:S05]  /*18630*/  BRA `(.L_x_1068) ;  /* 0xfffffff400547947 */ /* 0x000fea000383ffff */
.L_x_1038:
[----:B--2---:R2:W3:Y:S02]  /*18640*/  SYNCS.PHASECHK.TRANS64.TRYWAIT P1, [R7+URZ], R2 ;  /* 0x00000002070075a7 */ /* 0x0044e4000802017f */
[----:B---3--:R-:W-:Y:S05]  /*18650*/  @!P1 NANOSLEEP.SYNCS 0x989680 ;  /* 0x009896800000995d */ /* 0x008fea0003900000 */
[----:B------:R-:W3:Y:S02]  /*18660*/  @!P1 SYNCS.PHASECHK.TRANS64 P1, [R7+URZ], R2 ;  /* 0x00000002070095a7 */ /* 0x000ee4000802007f */
[----:B---3--:R-:W-:Y:S05]  /*18670*/  @!P1 BRA `(.L_x_1038) ;  /* 0xfffffffc00f09947 */ /* 0x008fea000383ffff */
[----:B------:R-:W-:Y:S05]  /*18680*/  BRA `(.L_x_1069) ;  /* 0xfffffff400487947 */ /* 0x000fea000383ffff */
.L_x_1040:
[----:B---3--:R3:W4:Y:S02]  /*18690*/  SYNCS.PHASECHK.TRANS64.TRYWAIT P1, [R4+URZ+0x29860], R5 ;  /* 0x02986005040075a7 */ /* 0x008724000802017f */
[----:B----4-:R-:W-:Y:S05]  /*186a0*/  @!P1 NANOSLEEP.SYNCS 0x989680 ;  /* 0x009896800000995d */ /* 0x010fea0003900000 */
[----:B------:R-:W4:Y:S02]  /*186b0*/  @!P1 SYNCS.PHASECHK.TRANS64 P1, [R4+URZ+0x29860], R5 ;  /* 0x02986005040095a7 */ /* 0x000f24000802007f */
[----:B----4-:R-:W-:Y:S05]  /*186c0*/  @!P1 BRA `(.L_x_1040) ;  /* 0xfffffffc00f09947 */ /* 0x010fea000383ffff */
[----:B------:R-:W-:Y:S05]  /*186d0*/  BRA `(.L_x_1070) ;  /* 0xfffffff4004c7947 */ /* 0x000fea000383ffff */
.L_x_1042:
[----:B----4-:R4:W1:Y:S02]  /*186e0*/  SYNCS.PHASECHK.TRANS64.TRYWAIT P1, [R3+URZ+0x29860], R2 ;  /* 0x02986002030075a7 */ /* 0x010864000802017f */
[----:B-1----:R-:W-:Y:S05]  /*186f0*/  @!P1 NANOSLEEP.SYNCS 0x989680 ;  /* 0x009896800000995d */ /* 0x002fea0003900000 */
[----:B------:R-:W1:Y:S02]  /*18700*/  @!P1 SYNCS.PHASECHK.TRANS64 P1, [R3+URZ+0x29860], R2 ;  /* 0x02986002030095a7 */ /* 0x000e64000802007f */
[----:B-1----:R-:W-:Y:S05]  /*18710*/  @!P1 BRA `(.L_x_1042) ;  /* 0xfffffffc00f09947 */ /* 0x002fea000383ffff */
[----:B------:R-:W-:Y:S05]  /*18720*/  BRA `(.L_x_1071) ;  /* 0xfffffff4004c7947 */ /* 0x000fea000383ffff */
.L_x_1044:
[----:B------:R1:W1:Y:S02]  /*18730*/  SYNCS.PHASECHK.TRANS64.TRYWAIT P0, [R4+URZ+0x29880], R5 ;  /* 0x02988005040075a7 */ /* 0x000264000800017f */
[----:B-1----:R-:W-:Y:S05]  /*18740*/  @!P0 NANOSLEEP.SYNCS 0x989680 ;  /* 0x009896800000895d */ /* 0x002fea0003900000 */
[----:B------:R-:W1:Y:S02]  /*18750*/  @!P0 SYNCS.PHASECHK.TRANS64 P0, [R4+URZ+0x29880], R5 ;  /* 0x02988005040085a7 */ /* 0x000e64000800007f */
[----:B-1----:R-:W-:Y:S05]  /*18760*/  @!P0 BRA `(.L_x_1044) ;  /* 0xfffffffc00f08947 */ /* 0x002fea000383ffff */
[----:B------:R-:W-:Y:S05]  /*18770*/  BRA `(.L_x_1045) ;  /* 0xfffffff400487947 */ /* 0x000fea000383ffff */
.L_x_1072:
        /* <DEDUP_REMOVED lines=16> */
.L_x_2671:


//--------------------- .text._ZN7cutlass13device_kernelIN5flash11enable_sm90INS1_16FlashAttnFwdSm90INS1_25CollectiveMainloopFwdSm90ILi2EN4cute5tupleIJNS5_1CILi1EEES8_S8_EEENS6_IJNS7_ILi128EEENS7_ILi160EEENS7_ILi192EEEEEELi128ENS_12float_e4m3_tEfNS_4arch4Sm90ELb0ELb1ELb0ELb1ELb0ELb0ELb0ELb1ELb1ELb0ELb0ELb0EEENS1_21CollectiveEpilogueFwdINS6_IJSA_SA_SB_EEES9_NS_10bfloat16_tESG_Li256ELb1ELb0ELb0ELb1EEENS1_36VarlenDynamicPersistentTileSchedulerILi128ELi160ELi256ELi128ELb0ELb0ELb1ELb1ELb0ELb1EEEEEEEEEvNT_6ParamsE --------------------------
	.section	.text._ZN7cutlass13device_kernelIN5flash11enable_sm90INS1_16FlashAttnFwdSm90INS1_25CollectiveMainloopFwdSm90ILi2EN4cute5tupleIJNS5_1CILi1EEES8_S8_EEENS6_IJNS7_ILi128EEENS7_ILi160EEENS7_ILi192EEEEEELi128ENS_12float_e4m3_tEfNS_4arch4Sm90ELb0ELb1ELb0ELb1ELb0ELb0ELb0ELb1ELb1ELb0ELb0ELb0EEENS1_21CollectiveEpilogueFwdINS6_IJSA_SA_SB_EEES9_NS_10bfloat16_tESG_Li256ELb1ELb0ELb0ELb1EEENS1_36VarlenDynamicPersistentTileSchedulerILi128ELi160ELi256ELi128ELb0ELb0ELb1ELb1ELb0ELb1EEEEEEEEEvNT_6ParamsE,"ax",@progbits
	.align	128
.text._ZN7cutlass13device_kernelIN5flash11enable_sm90INS1_16FlashAttnFwdSm90INS1_25CollectiveMainloopFwdSm90ILi2EN4cute5tupleIJNS5_1CILi1EEES8_S8_EEENS6_IJNS7_ILi128EEENS7_ILi160EEENS7_ILi192EEEEEELi128ENS_12float_e4m3_tEfNS_4arch4Sm90ELb0ELb1ELb0ELb1ELb0ELb0ELb0ELb1ELb1ELb0ELb0ELb0EEENS1_21CollectiveEpilogueFwdINS6_IJSA_SA_SB_EEES9_NS_10bfloat16_tESG_Li256ELb1ELb0ELb0ELb1EEENS1_36VarlenDynamicPersistentTileSchedulerILi128ELi160ELi256ELi128ELb0ELb0ELb1ELb1ELb0ELb1EEEEEEEEEvNT_6ParamsE:
        .type           _ZN7cutlass13device_kernelIN5flash11enable_sm90INS1_16FlashAttnFwdSm90INS1_25CollectiveMainloopFwdSm90ILi2EN4cute5tupleIJNS5_1CILi1EEES8_S8_EEENS6_IJNS7_ILi128EEENS7_ILi160EEENS7_ILi192EEEEEELi128ENS_12float_e4m3_tEfNS_4arch4Sm90ELb0ELb1ELb0ELb1ELb0ELb0ELb0ELb1ELb1ELb0ELb0ELb0EEENS1_21CollectiveEpilogueFwdINS6_IJSA_SA_SB_EEES9_NS_10bfloat16_tESG_Li256ELb1ELb0ELb0ELb1EEENS1_36VarlenDynamicPersistentTileSchedulerILi128ELi160ELi256ELi128ELb0ELb0ELb1ELb1ELb0ELb1EEEEEEEEEvNT_6ParamsE,@function
        .size           _ZN7cutlass13device_kernelIN5flash11enable_sm90INS1_16FlashAttnFwdSm90INS1_25CollectiveMainloopFwdSm90ILi2EN4cute5tupleIJNS5_1CILi1EEES8_S8_EEENS6_IJNS7_ILi128EEENS7_ILi160EEENS7_ILi192EEEEEELi128ENS_12float_e4m3_tEfNS_4arch4Sm90ELb0ELb1ELb0ELb1ELb0ELb0ELb0ELb1ELb1ELb0ELb0ELb0EEENS1_21CollectiveEpilogueFwdINS6_IJSA_SA_SB_EEES9_NS_10bfloat16_tESG_Li256ELb1ELb0ELb0ELb1EEENS1_36VarlenDynamicPersistentTileSchedulerILi128ELi160ELi256ELi128ELb0ELb0ELb1ELb1ELb0ELb1EEEEEEEEEvNT_6ParamsE,(.L_x_2672 - _ZN7cutlass13device_kernelIN5flash11enable_sm90INS1_16FlashAttnFwdSm90INS1_25CollectiveMainloopFwdSm90ILi2EN4cute5tupleIJNS5_1CILi1EEES8_S8_EEENS6_IJNS7_ILi128EEENS7_ILi160EEENS7_ILi192EEEEEELi128ENS_12float_e4m3_tEfNS_4arch4Sm90ELb0ELb1ELb0ELb1ELb0ELb0ELb0ELb1ELb1ELb0ELb0ELb0EEENS1_21CollectiveEpilogueFwdINS6_IJSA_SA_SB_EEES9_NS_10bfloat16_tESG_Li256ELb1ELb0ELb0ELb1EEENS1_36VarlenDynamicPersistentTileSchedulerILi128ELi160ELi256ELi128ELb0ELb0ELb1ELb1ELb0ELb1EEEEEEEEEvNT_6ParamsE)
        .other          _ZN7cutlass13device_kernelIN5flash11enable_sm90INS1_16FlashAttnFwdSm90INS1_25CollectiveMainloopFwdSm90ILi2EN4cute5tupleIJNS5_1CILi1EEES8_S8_EEENS6_IJNS7_ILi128EEENS7_ILi160EEENS7_ILi192EEEEEELi128ENS_12float_e4m3_tEfNS_4arch4Sm90ELb0ELb1ELb0ELb1ELb0ELb0ELb0ELb1ELb1ELb0ELb0ELb0EEENS1_21CollectiveEpilogueFwdINS6_IJSA_SA_SB_EEES9_NS_10bfloat16_tESG_Li256ELb1ELb0ELb0ELb1EEENS1_36VarlenDynamicPersistentTileSchedulerILi128ELi160ELi256ELi128ELb0ELb0ELb1ELb1ELb0ELb1EEEEEEEEEvNT_6ParamsE,@"STO_CUDA_ENTRY STV_DEFAULT"
_ZN7cutlass13device_kernelIN5flash11enable_sm90INS1_16FlashAttnFwdSm90INS1_25CollectiveMainloopFwdSm90ILi2EN4cute5tupleIJNS5_1CILi1EEES8_S8_EEENS6_IJNS7_ILi128EEENS7_ILi160EEENS7_ILi192EEEEEELi128ENS_12float_e4m3_tEfNS_4arch4Sm90ELb0ELb1ELb0ELb1ELb0ELb0ELb0ELb1ELb1ELb0ELb0ELb0EEENS1_21CollectiveEpilogueFwdINS6_IJSA_SA_SB_EEES9_NS_10bfloat16_tESG_Li256ELb1ELb0ELb0ELb1EEENS1_36VarlenDynamicPersistentTileSchedulerILi128ELi160ELi256ELi128ELb0ELb0ELb1ELb1ELb0ELb1EEEEEEEEEvNT_6ParamsE:
        /* <DEDUP_REMOVED lines=21> */
.L_x_1074:
[----:B------:R-:W-:Y:S05]  /*0150*/  BSYNC B0 ;  /* 0x0000000000007941 */ /* 0x000fea0003800000 */
.L_x_1073:
        /* <DEDUP_REMOVED lines=41> */
.L_x_1075:
        /* <DEDUP_REMOVED lines=22> */
.L_x_1076:
        /* <DEDUP_REMOVED lines=18> */
.L_x_1077:
        /* <DEDUP_REMOVED lines=22> */
.L_x_1078:
        /* <DEDUP_REMOVED lines=22> */
.L_x_1079:
[----:B------:R-:W-:Y:S01]  /*0930*/  PLOP3.LUT P0, PT, PT, PT, UP0, 0x80, 0x0 ;  /* 0x000000000000781c */ /* 0x000fe20003f0f008 */
[----:B------:R-:W-:Y:S01]  /*0940*/  UMOV UR40, 0x1 ;  /* 0x0000000100287882 */ /* 0x000fe20000000000 */
[----:B------:R-:W-:Y:S01]  /*0950*/  NOP ;  /* 0x0000000000007918 */ /* 0x000fe20000000000 */
[----:B------:R-:W-:Y:S01]  /*0960*/  USEL UR40, UR40, 0x2, !UP0 ;  /* 0x0000000228287887 */ /* 0x000fe2000c000000 */
[----:B------:R-:W-:Y:S01]  /*0970*/  ULDC.64 UR50, c[0x0][0x208] ;  /* 0x0000820000327ab9 */ /* 0x000fe20000000a00 */
[----:B012-4-:R-:W-:Y:S08]  /*0980*/  BAR.SYNC.DEFER_BLOCKING 0x0 ;  /* 0x0000000000007b1d */ /* 0x017ff00000010000 */
[----:B------:R-:W-:Y:S05]  /*0990*/  @!P0 BRA `(.L_x_1080) ;  /* 0x00000144006c8947 */ /* 0x000fea0003800000 */
.L_x_1081:
        /* <DEDUP_REMOVED lines=21> */
[----:B------:R-:W-:Y:S01]  /*0af0*/  R2UR UR48, R111 ;  /* 0x000000006f3072ca */ /* 0x000fe200000e0000 */
[----:B------:R-:W-:Y:S01]  /*0b00*/  UMOV UR46, URZ ;  /* 0x0000003f002e7c82 */ /* 0x000fe20008000000 */
[----:B------:R-:W-:Y:S01]  /*0b10*/  SHF.R.S32.HI R0, RZ, 0x1f, R195 ;  /* 0x0000001fff007819 */ /* 0x000fe200000114c3 */
[----:B------:R-:W-:Y:S01]  /*0b20*/  UMOV UR45, URZ ;  /* 0x0000003f002d7c82 */ /* 0x000fe20008000000 */
[----:B------:R-:W-:Y:S02]  /*0b30*/  UMOV UR52, URZ ;  /* 0x0000003f00347c82 */ /* 0x000fe40008000000 */
[CC--:B------:R-:W-:Y:S02]  /*0b40*/  LEA.HI R2, R0.reuse, R195.reuse, RZ, 0x7 ;  /* 0x000000c300027211 */ /* 0x0c0fe400078f38ff */
[----:B------:R-:W-:-:S02]  /*0b50*/  LEA.HI R3, R0, R195, RZ, 0x4 ;  /* 0x000000c300037211 */ /* 0x000fc400078f20ff */
[----:B------:R-:W-:Y:S02]  /*0b60*/  LOP3.LUT R4, R2, 0xffffff80, RZ, 0xc0, !PT ;  /* 0xffffff8002047812 */ /* 0x000fe400078ec0ff */
[----:B------:R-:W-:-:S03]  /*0b70*/  SHF.R.S32.HI R193, RZ, 0x7, R2 ;  /* 0x00000007ffc17819 */ /* 0x000fc60000011402 */
[----:B------:R-:W-:Y:S01]  /*0b80*/  IMAD.IADD R191, R195, 0x1, -R4 ;  /* 0x00000001c3bf7824 */ /* 0x000fe200078e0a04 */
[----:B------:R-:W-:-:S04]  /*0b90*/  LEA.HI R2, R2, R193, RZ, 0x1 ;  /* 0x000000c102027211 */ /* 0x000fc800078f08ff */
[----:B------:R-:W-:Y:S02]  /*0ba0*/  SHF.R.S32.HI R8, RZ, 0x1f, R191 ;  /* 0x0000001fff087819 */ /* 0x000fe400000114bf */
[----:B------:R-:W-:Y:S02]  /*0bb0*/  LOP3.LUT R2, R2, 0x3fffffe, RZ, 0xc0, !PT ;  /* 0x03fffffe02027812 */ /* 0x000fe400078ec0ff */
[CC--:B------:R-:W-:Y:S02]  /*0bc0*/  LEA.HI R7, R8.reuse, R191.reuse, RZ, 0x2 ;  /* 0x000000bf08077211 */ /* 0x0c0fe400078f10ff */
[----:B------:R-:W-:Y:S01]  /*0bd0*/  LEA.HI R8, R8, R191, RZ, 0x5 ;  /* 0x000000bf08087211 */ /* 0x000fe200078f28ff */
[----:B------:R-:W-:Y:S01]  /*0be0*/  IMAD.IADD R192, R193, 0x1, -R2 ;  /* 0x00000001c1c07824 */ /* 0x000fe200078e0a02 */
[--C-:B------:R-:W-:Y:S02]  /*0bf0*/  SHF.R.S32.HI R5, RZ, 0x2, R7.reuse ;  /* 0x00000002ff057819 */ /* 0x100fe40000011407 */
[----:B------:R-:W-:-:S02]  /*0c00*/  SHF.R.S32.HI R4, RZ, 0x1f, R7 ;  /* 0x0000001fff047819 */ /* 0x000fc40000011407 */
[----:B------:R-:W-:Y:S02]  /*0c10*/  SHF.R.S32.HI R8, RZ, 0x5, R8 ;  /* 0x00000005ff087819 */ /* 0x000fe40000011408 */
[----:B------:R-:W-:Y:S02]  /*0c20*/  LEA.HI R4, R4, R5, RZ, 0x3 ;  /* 0x0000000504047211 */ /* 0x000fe400078f18ff */
[----:B------:R-:W-:Y:S02]  /*0c30*/  LOP3.LUT R16, R7, 0x7ffffffc, RZ, 0xc0, !PT ;  /* 0x7ffffffc07107812 */ /* 0x000fe400078ec0ff */
[----:B------:R-:W-:Y:S02]  /*0c40*/  LOP3.LUT R6, R4, 0xfffffff8, RZ, 0xc0, !PT ;  /* 0xfffffff804067812 */ /* 0x000fe400078ec0ff */
[CC--:B------:R-:W-:Y:S01]  /*0c50*/  LEA.HI R4, R0.reuse, R195.reuse, RZ, 0x5 ;  /* 0x000000c300047211 */ /* 0x0c0fe200078f28ff */
[----:B------:R-:W-:Y:S01]  /*0c60*/  IMAD.IADD R16, R191, 0x1, -R16 ;  /* 0x00000001bf107824 */ /* 0x000fe200078e0a10 */
[----:B------:R-:W-:Y:S01]  /*0c70*/  LEA.HI R0, R0, R195, RZ, 0x3 ;  /* 0x000000c300007211 */ /* 0x000fe200078f18ff */
[----:B------:R-:W-:Y:S01]  /*0c80*/  IMAD.IADD R9, R5, 0x1, -R6 ;  /* 0x0000000105097824 */ /* 0x000fe200078e0a06 */
[----:B------:R-:W-:Y:S01]  /*0c90*/  SHF.R.S32.HI R6, RZ, 0x4, R3 ;  /* 0x00000004ff067819 */ /* 0x000fe20000011403 */
[----:B------:R-:W-:Y:S01]  /*0ca0*/  IMAD.SHL.U32 R5, R4, 0x20, RZ ;  /* 0x0000002004057824 */ /* 0x000fe200078e00ff */
[C---:B------:R-:W-:Y:S01]  /*0cb0*/  LOP3.LUT R4, R3.reuse, 0x3fffff0, RZ, 0xc0, !PT ;  /* 0x03fffff003047812 */ /* 0x040fe200078ec0ff */
[----:B------:R-:W-:Y:S01]  /*0cc0*/  IMAD R9, R8, 0x10, R9 ;  /* 0x0000001008097824 */ /* 0x000fe200078e0209 */
[----:B------:R-:W-:-:S02]  /*0cd0*/  LEA.HI R3, R3, R6, RZ, 0x1 ;  /* 0x0000000603037211 */ /* 0x000fc400078f08ff */
[----:B------:R-:W-:Y:S01]  /*0ce0*/  LOP3.LUT R5, R5, 0xfffffc00, RZ, 0xc0, !PT ;  /* 0xfffffc0005057812 */ /* 0x000fe200078ec0ff */
[----:B------:R-:W-:Y:S01]  /*0cf0*/  IMAD.IADD R4, R195, 0x1, -R4 ;  /* 0x00000001c3047824 */ /* 0x000fe200078e0a04 */
[----:B------:R-:W-:Y:S01]  /*0d00*/  LOP3.LUT R3, R3, 0x1ffffffe, RZ, 0xc0, !PT ;  /* 0x1ffffffe03037812 */ /* 0x000fe200078ec0ff */
[----:B------:R-:W-:Y:S01]  /*0d10*/  IMAD R192, R192, 0x40, R9 ;  /* 0x00000040c0c07824 */ /* 0x000fe200078e0209 */
[----:B------:R-:W-:Y:S01]  /*0d20*/  LOP3.LUT R2, R0, 0x1ffffff8, RZ, 0xc0, !PT ;  /* 0x1ffffff800027812 */ /* 0x000fe200078ec0ff */
[----:B------:R-:W-:Y:S01]  /*0d30*/  IMAD R4, R4, 0x40, R5 ;  /* 0x0000004004047824 */ /* 0x000fe200078e0205 */
[----:B------:R-:W-:Y:S01]  /*0d40*/  SHF.R.S32.HI R22, RZ, 0x3, R0 ;  /* 0x00000003ff167819 */ /* 0x000fe20000011400 */
[----:B------:R-:W-:Y:S02]  /*0d50*/  IMAD.IADD R3, R6, 0x1, -R3 ;  /* 0x0000000106037824 */ /* 0x000fe400078e0a03 */
[----:B------:R-:W-:Y:S02]  /*0d60*/  IMAD.IADD R2, R195, 0x1, -R2 ;  /* 0x00000001c3027824 */ /* 0x000fe400078e0a02 */
[----:B------:R-:W-:-:S02]  /*0d70*/  IMAD R194, R3, 0x8, R4 ;  /* 0x0000000803c27824 */ /* 0x000fc400078e0204 */
[----:B------:R-:W-:-:S07]  /*0d80*/  IMAD.SHL.U32 R19, R2, 0x8, RZ ;  /* 0x0000000802137824 */ /* 0x000fce00078e00ff */
.L_x_1185:
[----:B------:R-:W-:Y:S01]  /*0d90*/  ULDC.64 UR4, c[0x0][0xa28] ;  /* 0x00028a0000047ab9 */ /* 0x000fe20000000a00 */
[----:B0-----:R-:W0:Y:S01]  /*0da0*/  LDC R18, c[0x0][0x288] ;  /* 0x0000a200ff127b82 */ /* 0x001e220000000800 */
[----:B------:R-:W-:Y:S01]  /*0db0*/  UISETP.NE.U32.AND UP0, UPT, UR4, URZ, UPT ;  /* 0x0000003f0400728c */ /* 0x000fe2000bf05070 */
[----:B------:R-:W-:-:S03]  /*0dc0*/  IMAD.MOV.U32 R6, RZ, RZ, RZ ;  /* 0x000000ffff067224 */ /* 0x000fc600078e00ff */
[----:B------:R-:W-:-:S03]  /*0dd0*/  UISETP.NE.AND.EX UP0, UPT, UR5, URZ, UPT, UP0 ;  /* 0x0000003f0500728c */ /* 0x000fc6000bf05300 */
[----:B------:R-:W-:Y:S01]  /*0de0*/  ULDC.64 UR4, c[0x0][0xa18] ;  /* 0x0002860000047ab9 */ /* 0x000fe20000000a00 */
[----:B-12-45:R-:W1:Y:S01]  /*0df0*/  LDC.64 R8, c[0x0][0x3f8] ;  /* 0x0000fe00ff087b82 */ /* 0x036e620000000a00 */
[----:B------:R-:W-:Y:S01]  /*0e00*/  UISETP.NE.U32.AND UP1, UPT, UR4, URZ, UPT ;  /* 0x0000003f0400728c */ /* 0x000fe2000bf25070 */
[----:B------:R-:W-:-:S03]  /*0e10*/  PLOP3.LUT P0, PT, PT, PT, UP0, 0x80, 0x0 ;  /* 0x000000000000781c */ /* 0x000fc60003f0f008 */
[----:B------:R-:W-:-:S03]  /*0e20*/  UISETP.NE.AND.EX UP1, UPT, UR5, URZ, UPT, UP1 ;  /* 0x0000003f0500728c */ /* 0x000fc6000bf25310 */
[----:B------:R-:W-:Y:S01]  /*0e30*/  @UP0 ULDC.64 UR4, c[0x0][0xa28] ;  /* 0x00028a0000040ab9 */ /* 0x000fe20000000a00 */
[----:B------:R-:W2:Y:S01]  /*0e40*/  LDC R0, c[0x0][0x404] ;  /* 0x00010100ff007b82 */ /* 0x000ea20000000800 */
[----:B------:R-:W-:Y:S01]  /*0e50*/  @UP0 UIMAD.WIDE UR4, UR48, 0x4, UR4 ;  /* 0x00000004300408a5 */ /* 0x000fe2000f8e0204 */
[----:B------:R-:W-:-:S05]  /*0e60*/  PLOP3.LUT P2, PT, PT, PT, UP1, 0x80, 0x0 ;  /* 0x000000000000781c */ /* 0x000fca0003f4f018 */
[----:B------:R-:W-:Y:S01]  /*0e70*/  @UP1 ULDC.64 UR6, c[0x0][0xa18] ;  /* 0x0002860000061ab9 */ /* 0x000fe20000000a00 */
[----:B------:R-:W-:Y:S01]  /*0e80*/  IMAD.U32 R2, RZ, RZ, UR4 ;  /* 0x00000004ff027e24 */ /* 0x000fe2000f8e00ff */
[----:B---3--:R-:W3:Y:S01]  /*0e90*/  LDC R17, c[0x0][0x2e0] ;  /* 0x0000b800ff117b82 */ /* 0x008ee20000000800 */
[----:B------:R-:W-:Y:S01]  /*0ea0*/  IMAD.U32 R3, RZ, RZ, UR5 ;  /* 0x00000005ff037e24 */ /* 0x000fe2000f8e00ff */
[----:B------:R-:W-:-:S04]  /*0eb0*/  @UP1 UIMAD.WIDE UR4, UR48, 0x4, UR6 ;  /* 0x00000004300418a5 */ /* 0x000fc8000f8e0206 */
[----:B------:R4:W5:Y:S02]  /*0ec0*/  @P0 LDG.E R6, desc[UR50][R2.64] ;  /* 0x0000003202060981 */ /* 0x000964000c1e1900 */
[----:B------:R-:W-:Y:S02]  /*0ed0*/  IMAD.U32 R4, RZ, RZ, UR4 ;  /* 0x00000004ff047e24 */ /* 0x000fe4000f8e00ff */
[----:B------:R-:W-:Y:S01]  /*0ee0*/  IMAD.U32 R5, RZ, RZ, UR5 ;  /* 0x00000005ff057e24 */ /* 0x000fe2000f8e00ff */
[----:B------:R-:W-:-:S04]  /*0ef0*/  ULDC.64 UR4, c[0x0][0xa20] ;  /* 0x0002880000047ab9 */ /* 0x000fc80000000a00 */
[----:B0-----:R4:W5:Y:S01]  /*0f00*/  @P2 LDG.E R18, desc[UR50][R4.64] ;  /* 0x0000003204122981 */ /* 0x001962000c1e1900 */
[----:B-1----:R-:W-:Y:S02]  /*0f10*/  ISETP.NE.U32.AND P0, PT, R8, RZ, PT ;  /* 0x000000ff0800720c */ /* 0x002fe40003f05070 */
[----:B------:R-:W-:Y:S02]  /*0f20*/  ISETP.NE.U32.AND P1, PT, RZ, UR4, PT ;  /* 0x00000004ff007c0c */ /* 0x000fe4000bf25070 */
[----:B------:R-:W-:Y:S02]  /*0f30*/  ISETP.NE.AND.EX P0, PT, R9, RZ, PT, P0 ;  /* 0x000000ff0900720c */ /* 0x000fe40003f05300 */
[----:B------:R-:W-:Y:S02]  /*0f40*/  ISETP.NE.AND.EX P1, PT, RZ, UR5, PT, P1 ;  /* 0x00000005ff007c0c */ /* 0x000fe4000bf25310 */
[----:B--2---:R-:W-:Y:S01]  /*0f50*/  SEL R0, R0, 0x1, P0 ;  /* 0x0000000100007807 */ /* 0x004fe20000000000 */
[----:B----4-:R-:W-:Y:S10]  /*0f60*/  @P2 BRA `(.L_x_1082) ;  /* 0x00000000002c2947 */ /* 0x010ff40003800000 */
        /* <DEDUP_REMOVED lines=8> */
[----:B-----5:R-:W2:Y:S04]  /*0ff0*/  LDG.E R18, desc[UR50][R2.64] ;  /* 0x0000003202127981 */ /* 0x020ea8000c1e1900 */
[----:B------:R-:W2:Y:S02]  /*1000*/  LDG.E R5, desc[UR50][R2.64+0x4] ;  /* 0x0000043202057981 */ /* 0x000ea4000c1e1900 */
[----:B--2---:R-:W-:-:S07]  /*1010*/  IMAD.IADD R18, R5, 0x1, -R18 ;  /* 0x0000000105127824 */ /* 0x004fce00078e0a12 */
.L_x_1082:
[----:B------:R-:W-:Y:S01]  /*1020*/  UMOV UR42, UR44 ;  /* 0x0000002c002a7c82 */ /* 0x000fe20008000000 */
[----:B------:R-:W-:Y:S01]  /*1030*/  UMOV UR36, UR48 ;  /* 0x0000003000247c82 */ /* 0x000fe20008000000 */
[----:B---3--:R-:W-:Y:S02]  /*1040*/  IMAD R17, R0, R17, RZ ;  /* 0x0000001100117224 */ /* 0x008fe400078e02ff */
[----:B------:R-:W-:Y:S01]  /*1050*/  IMAD.MOV.U32 R190, RZ, RZ, R109 ;  /* 0x000000ffffbe7224 */ /* 0x000fe200078e006d */
[----:B------:R-:W-:Y:S06]  /*1060*/  @!P1 BRA `(.L_x_1083) ;  /* 0x0000000000189947 */ /* 0x000fec0003800000 */
[----:B------:R-:W-:Y:S02]  /*1070*/  ULDC.64 UR4, c[0x0][0xa20] ;  /* 0x0002880000047ab9 */ /* 0x000fe40000000a00 */
[----:B------:R-:W-:-:S06]  /*1080*/  UIMAD.WIDE UR4, UR48, 0x4, UR4 ;  /* 0x00000004300478a5 */ /* 0x000fcc000f8e0204 */
[----:B------:R-:W-:Y:S02]  /*1090*/  IMAD.U32 R2, RZ, RZ, UR4 ;  /* 0x00000004ff027e24 */ /* 0x000fe4000f8e00ff */
[----:B------:R-:W-:-:S05]  /*10a0*/  IMAD.U32 R3, RZ, RZ, UR5 ;  /* 0x00000005ff037e24 */ /* 0x000fca000f8e00ff */
[----:B------:R0:W5:Y:S01]  /*10b0*/  LDG.E R17, desc[UR50][R2.64] ;  /* 0x0000003202117981 */ /* 0x000162000c1e1900 */
[----:B------:R-:W-:Y:S05]  /*10c0*/  BRA `(.L_x_1084) ;  /* 0x00000000002c7947 */ /* 0x000fea0003800000 */
.L_x_1083:
        /* <DEDUP_REMOVED lines=9> */
[----:B------:R-:W2:Y:S02]  /*1160*/  LDG.E R0, desc[UR50][R2.64+0x4] ;  /* 0x0000043202007981 */ /* 0x000ea4000c1e1900 */
[----:B--2---:R-:W-:-:S07]  /*1170*/  IMAD.IADD R17, R0, 0x1, -R17 ;  /* 0x0000000100117824 */ /* 0x004fce00078e0a11 */
.L_x_1084:
[----:B------:R-:W-:Y:S01]  /*1180*/  ULDC.64 UR6, c[0x0][0x990] ;  /* 0x0002640000067ab9 */ /* 0x000fe20000000a00 */
[----:B------:R-:W-:Y:S01]  /*1190*/  ULDC.64 UR4, c[0x0][0x998] ;  /* 0x0002660000047ab9 */ /* 0x000fe20000000a00 */
[----:B------:R-:W-:Y:S01]  /*11a0*/  UISETP.NE.U32.AND UP0, UPT, UR6, URZ, UPT ;  /* 0x0000003f0600728c */ /* 0x000fe2000bf05070 */
[----:B------:R-:W-:Y:S01]  /*11b0*/  IMAD.MOV.U32 R7, RZ, RZ, 0x3f800000 ;  /* 0x3f800000ff077424 */ /* 0x000fe200078e00ff */
[----:B------:R-:W-:Y:S01]  /*11c0*/  UISETP.NE.U32.AND UP1, UPT, UR4, URZ, UPT ;  /* 0x0000003f0400728c */ /* 0x000fe2000bf25070 */
[----:B------:R-:W-:Y:S01]  /*11d0*/  IMAD.MOV.U32 R0, RZ, RZ, 0x3f800000 ;  /* 0x3f800000ff007424 */ /* 0x000fe200078e00ff */
[----:B------:R-:W-:Y:S01]  /*11e0*/  UISETP.NE.AND.EX UP0, UPT, UR7, URZ, UPT, UP0 ;  /* 0x0000003f0700728c */ /* 0x000fe2000bf05300 */
[----:B------:R-:W1:Y:S01]  /*11f0*/  LDC.64 R8, c[0x0][0x9e0] ;  /* 0x00027800ff087b82 */ /* 0x000e620000000a00 */
[----:B------:R-:W-:Y:S01]  /*1200*/  UISETP.NE.AND.EX UP1, UPT, UR5, URZ, UPT, UP1 ;  /* 0x0000003f0500728c */ /* 0x000fe2000bf25310 */
[----:B------:R-:W-:Y:S02]  /*1210*/  ULDC UR8, c[0x0][0x428] ;  /* 0x00010a0000087ab9 */ /* 0x000fe40000000800 */
[----:B------:R-:W-:Y:S01]  /*1220*/  UISETP.NE.AND UP2, UPT, UR8, 0x1, UPT ;  /* 0x000000010800788c */ /* 0x000fe2000bf45270 */
[----:B------:R-:W-:-:S02]  /*1230*/  PLOP3.LUT P0, PT, PT, PT, UP0, 0x80, 0x0 ;  /* 0x000000000000781c */ /* 0x000fc40003f0f008 */
[----:B------:R-:W-:-:S03]  /*1240*/  PLOP3.LUT P1, PT, PT, PT, UP1, 0x80, 0x0 ;  /* 0x000000000000781c */ /* 0x000fc60003f2f018 */
[----:B------:R-:W-:Y:S01]  /*1250*/  @UP0 USHF.R.S32.HI UR8, URZ, 0x1f, UR48 ;  /* 0x0000001f3f080899 */ /* 0x000fe20008011430 */
[----:B------:R-:W-:Y:S01]  /*1260*/  @UP0 ULDC.64 UR14, c[0x0][0x9a8] ;  /* 0x00026a00000e0ab9 */ /* 0x000fe20000000a00 */
[----:B------:R-:W-:Y:S02]  /*1270*/  @UP1 ULDC.64 UR16, c[0x0][0x9b8] ;  /* 0x00026e0000101ab9 */ /* 0x000fe40000000a00 */
[----:B------:R-:W-:Y:S02]  /*1280*/  @UP0 UIMAD UR10, UR8, UR14, URZ ;  /* 0x0000000e080a02a4 */ /* 0x000fe4000f8e023f */
[----:B------:R-:W-:Y:S02]  /*1290*/  @UP0 UIMAD.WIDE.U32 UR8, UR48, UR14, URZ ;  /* 0x0000000e300802a5 */ /* 0x000fe4000f8e003f */
[----:B------:R-:W-:Y:S01]  /*12a0*/  @UP1 USHF.R.S32.HI UR14, URZ, 0x1f, UR48 ;  /* 0x0000001f3f0e1899 */ /* 0x000fe20008011430 */
[----:B------:R-:W-:Y:S01]  /*12b0*/  @UP2 ULDC UR12, c[0x0][0x42c] ;  /* 0x00010b00000c2ab9 */ /* 0x000fe20000000800 */
[----:B------:R-:W-:-:S02]  /*12c0*/  @UP0 UIMAD UR15, UR48, UR15, UR10 ;  /* 0x0000000f300f02a4 */ /* 0x000fc4000f8e020a */
[----:B------:R-:W-:Y:S02]  /*12d0*/  @UP1 UIMAD UR14, UR14, UR16, URZ ;  /* 0x000000100e0e12a4 */ /* 0x000fe4000f8e023f */
[----:B------:R-:W-:Y:S02]  /*12e0*/  UIMAD.WIDE.U32 UR12, UR44, UR12, URZ ;  /* 0x0000000c2c0c72a5 */ /* 0x000fe4000f8e003f */
[----:B------:R-:W-:Y:S02]  /*12f0*/  @UP1 UIMAD.WIDE.U32 UR10, UR48, UR16, URZ ;  /* 0x00000010300a12a5 */ /* 0x000fe4000f8e003f */
[----:B------:R-:W-:Y:S01]  /*1300*/  @UP1 UIMAD UR16, UR48, UR17, UR14 ;  /* 0x00000011301012a4 */ /* 0x000fe2000f8e020e */
[----:B------:R-:W-:Y:S02]  /*1310*/  @UP0 ULDC.64 UR18, c[0x0][0x9b0] ;  /* 0x00026c0000120ab9 */ /* 0x000fe40000000a00 */
[----:B------:R-:W-:Y:S01]  /*1320*/  @UP2 ULDC UR17, c[0x0][0x430] ;  /* 0x00010c0000112ab9 */ /* 0x000fe20000000800 */
[----:B------:R-:W-:Y:S01]  /*1330*/  UMOV UR14, UR44 ;  /* 0x0000002c000e7c82 */ /* 0x000fe20008000000 */
[----:B------:R-:W-:Y:S01]  /*1340*/  @UP2 USHF.R.U32.HI UR14, URZ, UR17, UR13 ;  /* 0x000000113f0e2299 */ /* 0x000fe2000801160d */
[----:B------:R-:W-:Y:S01]  /*1350*/  @UP1 ULDC.64 UR20, c[0x0][0x9c0] ;  /* 0x0002700000141ab9 */ /* 0x000fe20000000a00 */
[----:B------:R-:W-:-:S02]  /*1360*/  @UP0 UIADD3 UR9, UR9, UR15, URZ ;  /* 0x0000000f09090290 */ /* 0x000fc4000fffe03f */
[----:B------:R-:W-:Y:S02]  /*1370*/  @UP0 USHF.R.S32.HI UR12, URZ, 0x1f, UR14 ;  /* 0x0000001f3f0c0899 */ /* 0x000fe4000801140e */
[----:B------:R-:W-:Y:S02]  /*1380*/  @UP1 USHF.R.S32.HI UR13, URZ, 0x1f, UR14 ;  /* 0x0000001f3f0d1899 */ /* 0x000fe4000801140e */
[----:B------:R-:W-:Y:S02]  /*1390*/  @UP0 UIMAD UR12, UR12, UR18, URZ ;  /* 0x000000120c0c02a4 */ /* 0x000fe4000f8e023f */
[----:B------:R-:W-:Y:S02]  /*13a0*/  @UP1 UIADD3 UR11, UR11, UR16, URZ ;  /* 0x000000100b0b1290 */ /* 0x000fe4000fffe03f */
[----:B------:R-:W-:Y:S02]  /*13b0*/  @UP1 UIMAD UR13, UR13, UR20, URZ ;  /* 0x000000140d0d12a4 */ /* 0x000fe4000f8e023f */
[----:B------:R-:W-:-:S02]  /*13c0*/  @UP0 UIMAD.WIDE.U32 UR8, UR14, UR18, UR8 ;  /* 0x000000120e0802a5 */ /* 0x000fc4000f8e0008 */
[----:B------:R-:W-:Y:S02]  /*13d0*/  @UP0 UIMAD UR12, UR14, UR19, UR12 ;  /* 0x000000130e0c02a4 */ /* 0x000fe4000f8e020c */
[----:B------:R-:W-:Y:S02]  /*13e0*/  @UP1 UIMAD.WIDE.U32 UR10, UR14, UR20, UR10 ;  /* 0x000000140e0a12a5 */ /* 0x000fe4000f8e000a */
[----:B------:R-:W-:Y:S02]  /*13f0*/  @UP1 UIMAD UR13, UR14, UR21, UR13 ;  /* 0x000000150e0d12a4 */ /* 0x000fe4000f8e020d */
[----:B------:R-:W-:Y:S02]  /*1400*/  @UP0 UIADD3 UR12, UR9, UR12, URZ ;  /* 0x0000000c090c0290 */ /* 0x000fe4000fffe03f */
[----:B------:R-:W-:Y:S02]  /*1410*/  @UP0 ULEA UR6, UP3, UR8, UR6, 0x2 ;  /* 0x0000000608060291 */ /* 0x000fe4000f86103f */
[----:B------:R-:W-:-:S02]  /*1420*/  @UP1 UIADD3 UR9, UR11, UR13, URZ ;  /* 0x0000000d0b091290 */ /* 0x000fc4000fffe03f */
[----:B------:R-:W-:Y:S02]  /*1430*/  @UP1 ULEA UR4, UP4, UR10, UR4, 0x2 ;  /* 0x000000040a041291 */ /* 0x000fe4000f88103f */
[----:B------:R-:W-:Y:S01]  /*1440*/  @UP0 ULEA.HI.X UR7, UR8, UR7, UR12, 0x2, UP3 ;  /* 0x0000000708070291 */ /* 0x000fe200098f140c */
[----:B0-----:R-:W-:Y:S01]  /*1450*/  IMAD.U32 R2, RZ, RZ, UR6 ;  /* 0x00000006ff027e24 */ /* 0x001fe2000f8e00ff */
[----:B------:R-:W-:Y:S02]  /*1460*/  @UP1 ULEA.HI.X UR5, UR10, UR5, UR9, 0x2, UP4 ;  /* 0x000000050a051291 */ /* 0x000fe4000a0f1409 */
[----:B------:R-:W-:Y:S01]  /*1470*/  IMAD.U32 R4, RZ, RZ, UR4 ;  /* 0x00000004ff047e24 */ /* 0x000fe2000f8e00ff */
[----:B------:R-:W-:Y:S01]  /*1480*/  ULDC UR4, c[0x0][0x988] ;  /* 0x0002620000047ab9 */ /* 0x000fe20000000800 */
[----:B------:R-:W-:Y:S01]  /*1490*/  IMAD.U32 R3, RZ, RZ, UR7 ;  /* 0x00000007ff037e24 */ /* 0x000fe2000f8e00ff */
[----:B------:R-:W-:Y:S01]  /*14a0*/  @UP2 ULDC UR6, c[0x0][0x430] ;  /* 0x00010c0000062ab9 */ /* 0x000fe20000000800 */
[----:B------:R-:W-:-:S03]  /*14b0*/  IMAD.U32 R5, RZ, RZ, UR5 ;  /* 0x00000005ff057e24 */ /* 0x000fc6000f8e00ff */
[----:B------:R-:W2:Y:S04]  /*14c0*/  @P0 LDG.E R7, desc[UR50][R2.64] ;  /* 0x0000003202070981 */ /* 0x000ea8000c1e1900 */
[----:B------:R-:W2:Y:S01]  /*14d0*/  @P1 LDG.E R0, desc[UR50][R4.64] ;  /* 0x0000003204001981 */ /* 0x000ea2000c1e1900 */
[----:B-1----:R-:W-:Y:S01]  /*14e0*/  ISETP.GE.AND P1, PT, R9, 0x1, PT ;  /* 0x000000010900780c */ /* 0x002fe20003f26270 */
[----:B-----5:R-:W-:-:S05]  /*14f0*/  IMAD.IADD R17, R17, 0x1, -R6 ;  /* 0x0000000111117824 */ /* 0x020fca00078e0a06 */
[----:B------:R-:W-:-:S05]  /*1500*/  IADD3 R188, R17, 0x80, -R18 ;  /* 0x0000008011bc7810 */ /* 0x000fca0007ffe812 */
[----:B------:R-:W-:Y:S02]  /*1510*/  IMAD R188, R109, 0x80, R188 ;  /* 0x000000806dbc7824 */ /* 0x000fe400078e02bc */
[----:B--2---:R-:W-:-:S04]  /*1520*/  FMUL.FTZ R0, R7, R0 ;  /* 0x0000000007007220 */ /* 0x004fc80000410000 */
[----:B------:R-:W-:Y:S01]  /*1530*/  FMUL.FTZ R0, R0, UR4 ;  /* 0x0000000400007c20 */ /* 0x000fe20008410000 */
[----:B------:R-:W-:Y:S02]  /*1540*/  @UP2 ULDC UR4, c[0x0][0x42c] ;  /* 0x00010b0000042ab9 */ /* 0x000fe40000000800 */
[----:B------:R-:W-:Y:S02]  /*1550*/  UIMAD.WIDE.U32 UR4, UR44, UR4, URZ ;  /* 0x000000042c0472a5 */ /* 0x000fe4000f8e003f */
[----:B------:R-:W-:Y:S01]  /*1560*/  R2UR UR37, R0 ;  /* 0x00000000002572ca */ /* 0x000fe200000e0000 */
[----:B------:R-:W-:Y:S01]  /*1570*/  IMAD.IADD R0, R188, 0x1, R8 ;  /* 0x00000001bc007824 */ /* 0x000fe200078e0208 */
[----:B------:R-:W-:Y:S01]  /*1580*/  @UP2 USHF.R.U32.HI UR44, URZ, UR6, UR5 ;  /* 0x000000063f2c2299 */ /* 0x000fe20008011605 */
[----:B------:R-:W-:-:S12]  /*1590*/  @!P1 BRA `(.L_x_1085) ;  /* 0x0000000000409947 */ /* 0x000fd80003800000 */
[C---:B------:R-:W-:Y:S01]  /*15a0*/  ISETP.GT.AND P0, PT, R188.reuse, RZ, PT ;  /* 0x000000ffbc00720c */ /* 0x040fe20003f04270 */
[----:B------:R-:W-:-:S12]  /*15b0*/  VIADD R2, R188, 0xffffffff ;  /* 0xffffffffbc027836 */ /* 0x000fd80000000000 */
[----:B------:R-:W-:Y:S05]  /*15c0*/  @P0 BRA `(.L_x_1086) ;  /* 0x00000000001c0947 */ /* 0x000fea0003800000 */
[----:B------:R-:W-:Y:S01]  /*15d0*/  ISETP.NE.AND P0, PT, R9, 0x1, PT ;  /* 0x000000010900780c */ /* 0x000fe20003f05270 */
[----:B------:R-:W-:-:S12]  /*15e0*/  IMAD.MOV R3, RZ, RZ, -R188 ;  /* 0x000000ffff037224 */ /* 0x000fd800078e0abc */
[----:B------:R-:W0:Y:S02]  /*15f0*/  @P0 LDC.64 R4, c[0x0][0x9e8] ;  /* 0x00027a00ff040b82 */ /* 0x000e240000000a00 */
[----:B0-----:R-:W-:-:S05]  /*1600*/  @P0 IMAD.HI.U32 R2, R3, R4, RZ ;  /* 0x0000000403020227 */ /* 0x001fca00078e00ff */
[----:B------:R-:W-:-:S04]  /*1610*/  @P0 SHF.R.U32.HI R3, RZ, R5, R2 ;  /* 0x00000005ff030219 */ /* 0x000fc80000011602 */
[----:B------:R-:W-:Y:S01]  /*1620*/  LOP3.LUT R2, RZ, R3, RZ, 0x33, !PT ;  /* 0x00000003ff027212 */ /* 0x000fe200078e33ff */
[----:B------:R-:W-:Y:S06]  /*1630*/  BRA `(.L_x_1087) ;  /* 0x0000000000107947 */ /* 0x000fec0003800000 */
.L_x_1086:
[----:B------:R-:W-:-:S13]  /*1640*/  ISETP.NE.AND P0, PT, R9, 0x1, PT ;  /* 0x000000010900780c */ /* 0x000fda0003f05270 */
[----:B------:R-:W0:Y:S02]  /*1650*/  @P0 LDC.64 R4, c[0x0][0x9e8] ;  /* 0x00027a00ff040b82 */ /* 0x000e240000000a00 */
[----:B0-----:R-:W-:-:S05]  /*1660*/  @P0 IMAD.HI.U32 R4, R2, R4, RZ ;  /* 0x0000000402040227 */ /* 0x001fca00078e00ff */
[----:B------:R-:W-:-:S07]  /*1670*/  @P0 SHF.R.U32.HI R2, RZ, R5, R4 ;  /* 0x00000005ff020219 */ /* 0x000fce0000011604 */
.L_x_1087:
[----:B------:R-:W-:-:S05]  /*1680*/  IMAD R3, R2, R9, R9 ;  /* 0x0000000902037224 */ /* 0x000fca00078e0209 */
[----:B------:R-:W-:-:S07]  /*1690*/  VIMNMX R0, R0, R3, PT ;  /* 0x0000000300007248 */ /* 0x000fce0003fe0100 */
.L_x_1085:
[----:B------:R-:W-:Y:S01]  /*16a0*/  VIADD R2, R0, 0x9f ;  /* 0x0000009f00027836 */ /* 0x000fe20000000000 */
[----:B------:R-:W-:Y:S01]  /*16b0*/  ULDC UR4, c[0x0][0x9dc] ;  /* 0x0002770000047ab9 */ /* 0x000fe20000000800 */
[C---:B------:R-:W-:Y:S02]  /*16c0*/  VIADD R0, R17.reuse, 0x9f ;  /* 0x0000009f11007836 */ /* 0x040fe40000000000 */
[----:B------:R-:W-:Y:S02]  /*16d0*/  IMAD.IADD R4, R17, 0x1, -R18 ;  /* 0x0000000111047824 */ /* 0x000fe400078e0a12 */
[----:B------:R-:W-:-:S04]  /*16e0*/  IMAD.HI R2, R2, 0x66666667, RZ ;  /* 0x6666666702027827 */ /* 0x000fc800078e02ff */
[----:B------:R-:W-:Y:S01]  /*16f0*/  IMAD.HI R0, R0, 0x66666667, RZ ;  /* 0x6666666700007827 */ /* 0x000fe200078e02ff */
[----:B------:R-:W-:-:S03]  /*1700*/  SHF.R.U32.HI R5, RZ, 0x1f, R2 ;  /* 0x0000001fff057819 */ /* 0x000fc60000011602 */
[----:B------:R-:W-:Y:S01]  /*1710*/  IMAD R105, R109, 0x80, R4 ;  /* 0x000000806d697824 */ /* 0x000fe200078e0204 */
        /* <DEDUP_REMOVED lines=11> */
[----:B------:R-:W0:Y:S02]  /*17d0*/  @P0 LDC.64 R4, c[0x0][0x9e8] ;  /* 0x00027a00ff040b82 */ /* 0x000e240000000a00 */
[----:B0-----:R-:W-:-:S05]  /*17e0*/  @P0 IMAD.HI.U32 R0, R3, R4, RZ ;  /* 0x0000000403000227 */ /* 0x001fca00078e00ff */
[----:B------:R-:W-:-:S04]  /*17f0*/  @P0 SHF.R.U32.HI R3, RZ, R5, R0 ;  /* 0x00000005ff030219 */ /* 0x000fc80000011600 */
[----:B------:R-:W-:Y:S01]  /*1800*/  LOP3.LUT R0, RZ, R3, RZ, 0x33, !PT ;  /* 0x00000003ff007212 */ /* 0x000fe200078e33ff */
[----:B------:R-:W-:Y:S06]  /*1810*/  BRA `(.L_x_1090) ;  /* 0x0000000000147947 */ /* 0x000fec0003800000 */
.L_x_1089:
[----:B------:R-:W-:Y:S01]  /*1820*/  ISETP.NE.AND P0, PT, R9, 0x1, PT ;  /* 0x000000010900780c */ /* 0x000fe20003f05270 */
[----:B------:R-:W-:-:S12]  /*1830*/  IMAD.MOV.U32 R0, RZ, RZ, R105 ;  /* 0x000000ffff007224 */ /* 0x000fd800078e0069 */
[----:B------:R-:W0:Y:S02]  /*1840*/  @P0 LDC.64 R2, c[0x0][0x9e8] ;  /* 0x00027a00ff020b82 */ /* 0x000e240000000a00 */
[----:B0-----:R-:W-:-:S05]  /*1850*/  @P0 IMAD.HI.U32 R2, R105, R2, RZ ;  /* 0x0000000269020227 */ /* 0x001fca00078e00ff */
[----:B------:R-:W-:-:S07]  /*1860*/  @P0 SHF.R.U32.HI R0, RZ, R3, R2 ;  /* 0x00000003ff000219 */ /* 0x000fce0000011602 */
.L_x_1090:
[----:B------:R-:W-:-:S05]  /*1870*/  IMAD R0, R0, R9, RZ ;  /* 0x0000000900007224 */ /* 0x000fca00078e02ff */
[----:B------:R-:W-:-:S13]  /*1880*/  R2UR UR5, R0 ;  /* 0x00000000000572ca */ /* 0x000fda00000e0000 */
[----:B------:R-:W-:-:S04]  /*1890*/  UISETP.LT.AND UP0, UPT, UR4, UR5, UPT ;  /* 0x000000050400728c */ /* 0x000fc8000bf01270 */
[----:B------:R-:W-:-:S12]  /*18a0*/  USEL UR4, UR4, UR5, !UP0 ;  /* 0x0000000504047287 */ /* 0x000fd8000c000000 */
.L_x_1088:
[----:B------:R-:W-:Y:S01]  /*18b0*/  UIMAD.WIDE UR4, UR4, 0x66666667, URZ ;  /* 0x66666667040478a5 */ /* 0x000fe2000f8e023f */
[----:B------:R-:W-:Y:S02]  /*18c0*/  PLOP3.LUT P0, PT, PT, PT, PT, 0x80, 0x0 ;  /* 0x000000000000781c */ /* 0x000fe40003f0f070 */
        /* <DEDUP_REMOVED lines=31> */
[----:B------:R-:W-:Y:S01]  /*1ac0*/  IMAD.MOV.U32 R34, RZ, RZ, RZ ;  /* 0x000000ffff227224 */ /* 0x000fe200078e00ff */
[----:B------:R-:W-:Y:S02]  /*1ad0*/  CS2R R88, SRZ ;  /* 0x0000000000587805 */ /* 0x000fe4000001ff00 */
[----:B------:R-:W-:Y:S02]  /*1ae0*/  CS2R R40, SRZ ;  /* 0x0000000000287805 */ /* 0x000fe4000001ff00 */
[----:B------:R-:W-:-:S02]  /*1af0*/  CS2R R90, SRZ ;  /* 0x00000000005a7805 */ /* 0x000fc4000001ff00 */
[----:B------:R-:W-:Y:S02]  /*1b00*/  CS2R R48, SRZ ;  /* 0x0000000000307805 */ /* 0x000fe4000001ff00 */
[----:B------:R-:W-:Y:S01]  /*1b10*/  CS2R R92, SRZ ;  /* 0x00000000005c7805 */ /* 0x000fe2000001ff00 */
[----:B------:R-:W-:Y:S01]  /*1b20*/  IMAD.MOV.U32 R57, RZ, RZ, RZ ;  /* 0x000000ffff397224 */ /* 0x000fe200078e00ff */
[----:B------:R-:W-:Y:S01]  /*1b30*/  CS2R R94, SRZ ;  /* 0x00000000005e7805 */ /* 0x000fe2000001ff00 */
[----:B------:R-:W-:Y:S06]  /*1b40*/  @!P1 BRA `(.L_x_1091) ;  /* 0x0000010c00889947 */ /* 0x000fec0003800000 */
        /* <DEDUP_REMOVED lines=31> */
.L_x_1092:
[----:B------:R-:W-:Y:S01]  /*1d40*/  ULEA.HI UR4, UR46, UR46, URZ, 0x1 ;  /* 0x0000002e2e047291 */ /* 0x000fe2000f8f083f */
[----:B------:R-:W-:-:S03]  /*1d50*/  IMAD.U32 R2, RZ, RZ, UR47 ;  /* 0x0000002fff027e24 */ /* 0x000fc6000f8e00ff */
[----:B------:R-:W-:Y:S02]  /*1d60*/  ULOP3.LUT UR4, UR4, 0xfffffffe, URZ, 0xc0, !UPT ;  /* 0xfffffffe04047892 */ /* 0x000fe4000f8ec03f */
[----:B------:R-:W-:Y:S02]  /*1d70*/  ISETP.NE.AND P0, PT, R2, 0x3, PT ;  /* 0x000000030200780c */ /* 0x000fe40003f05270 */
[----:B------:R-:W-:-:S06]  /*1d80*/  UIADD3 UR4, UR46, -UR4, URZ ;  /* 0x800000042e047290 */ /* 0x000fcc000fffe03f */
[----:B------:R-:W-:-:S05]  /*1d90*/  IMAD.U32 R0, RZ, RZ, UR4 ;  /* 0x00000004ff007e24 */ /* 0x000fca000f8e00ff */
[----:B------:R-:W-:-:S04]  /*1da0*/  SHF.L.U32 R0, R0, 0x1f, RZ ;  /* 0x0000001f00007819 */ /* 0x000fc800000006ff */
[----:B------:R-:W0:Y:S02]  /*1db0*/  SYNCS.PHASECHK.TRANS64.TRYWAIT P1, [UR41+0x29800], R0 ;  /* 0x02980000ff0075a7 */ /* 0x000e240008020169 */
[----:B0-----:R-:W-:Y:S05]  /*1dc0*/  @!P1 BRA `(.L_x_1093) ;  /* 0x00000184003c9947 */ /* 0x001fea0003800000 */
.L_x_1280:
[----:B------:R-:W-:Y:S05]  /*1dd0*/  @!P0 BRA `(.L_x_1094) ;  /* 0x0000000000048947 */ /* 0x000fea0003800000 */
[----:B------:R-:W-:Y:S01]  /*1de0*/  BPT.TRAP 0x1 ;  /* 0x000000040000795c */ /* 0x000fe20000300000 */
.L_x_1094:
[----:B0-----:R-:W-:Y:S02]  /*1df0*/  IMAD.U32 R3, RZ, RZ, UR52 ;  /* 0x00000034ff037e24 */ /* 0x001fe4000f8e00ff */
[----:B------:R-:W-:-:S03]  /*1e00*/  IMAD.U32 R0, RZ, RZ, UR45 ;  /* 0x0000002dff007e24 */ /* 0x000fc6000f8e00ff */
[----:B------:R-:W-:Y:S02]  /*1e10*/  LEA R3, R3, UR41, 0x3 ;  /* 0x0000002903037c11 */ /* 0x000fe4000f8e18ff */
[----:B------:R-:W-:-:S04]  /*1e20*/  SHF.L.U32 R0, R0, 0x1f, RZ ;  /* 0x0000001f00007819 */ /* 0x000fc800000006ff */
[----:B------:R0:W1:Y:S01]  /*1e30*/  SYNCS.PHASECHK.TRANS64.TRYWAIT P1, [R3+URZ+0x29830], R0 ;  /* 0x02983000030075a7 */ /* 0x000062000802017f */
[----:B------:R-:W-:Y:S05]  /*1e40*/  @!P0 BRA `(.L_x_1095) ;  /* 0x0000000000048947 */ /* 0x000fea0003800000 */
[----:B------:R-:W-:Y:S01]  /*1e50*/  BPT.TRAP 0x1 ;  /* 0x000000040000795c */ /* 0x000fe20000300000 */
.L_x_1095:
[----:B------:R-:W2:Y:S01]  /*1e60*/  S2R R2, SR_TID.X ;  /* 0x0000000000027919 */ /* 0x000ea20000002100 */
[----:B------:R-:W-:Y:S02]  /*1e70*/  LOP3.LUT R189, R189, 0xfffffff7, RZ, 0xc0, !PT ;  /* 0xfffffff7bdbd7812 */ /* 0x000fe400078ec0ff */
[----:B--2---:R-:W-:-:S13]  /*1e80*/  LOP3.LUT P2, RZ, R2, 0x7f, RZ, 0xc0, !PT ;  /* 0x0000007f02ff7812 */ /* 0x004fda000784c0ff */
[----:B------:R-:W-:Y:S01]  /*1e90*/  @P2 LOP3.LUT R189, R189, 0x8, RZ, 0xfc, !PT ;  /* 0x00000008bdbd2812 */ /* 0x000fe200078efcff */
[----:B-1----:R-:W-:Y:S06]  /*1ea0*/  @P1 BRA `(.L_x_1096) ;  /* 0x0000000000081947 */ /* 0x002fec0003800000 */
[----:B------:R-:W1:Y:S02]  /*1eb0*/  SYNCS.PHASECHK.TRANS64.TRYWAIT P1, [R3+URZ+0x29830], R0 ;  /* 0x02983000030075a7 */ /* 0x000e64000802017f */
[----:B-1----:R-:W-:Y:S05]  /*1ec0*/  @!P1 BRA `(.L_x_1097) ;  /* 0x0000018400149947 */ /* 0x002fea0003800000 */
.L_x_1096:
[----:B------:R-:W-:Y:S05]  /*1ed0*/  WARPSYNC.ALL ;  /* 0x0000000000007948 */ /* 0x000fea0003800000 */
[----:B------:R-:W-:Y:S01]  /*1ee0*/  UIADD3 UR4, UR41, 0x1a400, URZ ;  /* 0x0001a40029047890 */ /* 0x000fe2000fffe03f */
[----:B------:R-:W-:Y:S01]  /*1ef0*/  WARPGROUP.ARRIVE ;  /* 0x00000000000079c5 */ /* 0x000fe20000000000 */
[----:B------:R-:W-:-:S05]  /*1f00*/  ULOP3.LUT UR28, UR49, 0x10000, URZ, 0xfc, !UPT ;  /* 0x00010000311c7892 */ /* 0x000fca000f8efc3f */
[----:B------:R-:W2:Y:S01]  /*1f10*/  S2R R2, SR_TID.X ;  /* 0x0000000000027919 */ /* 0x000ea20000002100 */
[----:B------:R-:W-:Y:S01]  /*1f20*/  USHF.R.U32.HI UR4, URZ, 0x4, UR4 ;  /* 0x000000043f047899 */ /* 0x000fe20008011604 */
[----:B------:R-:W-:Y:S01]  /*1f30*/  IMAD.MOV.U32 R5, RZ, RZ, -0xa0 ;  /* 0xffffff60ff057424 */ /* 0x000fe200078e00ff */
[----:B------:R-:W-:Y:S01]  /*1f40*/  UMOV UR25, 0x80000020 ;  /* 0x8000002000197882 */ /* 0x000fe20000000000 */
[----:B------:R-:W-:Y:S01]  /*1f50*/  UMOV UR27, 0x80000020 ;  /* 0x80000020001b7882 */ /* 0x000fe20000000000 */
[----:B------:R-:W-:Y:S01]  /*1f60*/  ULOP3.LUT UR4, UR4, 0x3fff, URZ, 0xc0, !UPT ;  /* 0x00003fff04047892 */ /* 0x000fe2000f8ec03f */
[----:B------:R-:W-:Y:S01]  /*1f70*/  IMAD R6, R104, R5, 0xa0 ;  /* 0x000000a068067424 */ /* 0x000fe200078e0205 */
[----:B------:R-:W-:Y:S01]  /*1f80*/  UMOV UR24, UR28 ;  /* 0x0000001c00187c82 */ /* 0x000fe20008000000 */
[----:B------:R-:W-:Y:S01]  /*1f90*/  UMOV UR5, UR25 ;  /* 0x0000001900057c82 */ /* 0x000fe20008000000 */
[----:B------:R-:W-:Y:S01]  /*1fa0*/  ULOP3.LUT UR49, UR4, 0x10000, URZ, 0xfc, !UPT ;  /* 0x0001000004317892 */ /* 0x000fe2000f8efc3f */
[----:B------:R-:W-:Y:S01]  /*1fb0*/  IMAD R4, R109, 0x80, R192 ;  /* 0x000000806d047824 */ /* 0x000fe200078e02c0 */
[----:B------:R-:W-:Y:S01]  /*1fc0*/  UMOV UR7, 0x80000020 ;  /* 0x8000002000077882 */ /* 0x000fe20000000000 */
[----:B------:R-:W-:Y:S01]  /*1fd0*/  UMOV UR4, UR24 ;  /* 0x0000001800047c82 */ /* 0x000fe20008000000 */
[----:B------:R-:W-:Y:S01]  /*1fe0*/  UIMAD UR30, UR52, 0x780, UR49 ;  /* 0x00000780341e78a4 */ /* 0x000fe2000f8e0231 */
[----:B------:R-:W-:Y:S01]  /*1ff0*/  IMAD R10, R16, -0x2, R6 ;  /* 0xfffffffe100a7824 */ /* 0x000fe200078e0206 */
[----:B------:R-:W-:Y:S01]  /*2000*/  UMOV UR11, 0x80000020 ;  /* 0x80000020000b7882 */ /* 0x000fe20000000000 */
[----:B------:R-:W-:Y:S01]  /*2010*/  UMOV UR15, 0x80000020 ;  /* 0x80000020000f7882 */ /* 0x000fe20000000000 */
[----:B------:R-:W-:-:S02]  /*2020*/  UIADD3 UR6, UR30, 0x80, URZ ;  /* 0x000000801e067890 */ /* 0x000fc4000fffe03f */
[----:B------:R-:W-:Y:S02]  /*2030*/  UIADD3 UR8, UR30, 0x100, URZ ;  /* 0x000001001e087890 */ /* 0x000fe4000fffe03f */
[----:B------:R-:W-:Y:S01]  /*2040*/  UMOV UR26, UR30 ;  /* 0x0000001e001a7c82 */ /* 0x000fe20008000000 */
[----:B------:R-:W-:Y:S01]  /*2050*/  UIADD3 UR9, UR30, 0x180, URZ ;  /* 0x000001801e097890 */ /* 0x000fe2000fffe03f */
[----:B------:R-:W-:Y:S01]  /*2060*/  QGMMA.64x32x32.F32.E4M3.E4M3 R88, gdesc[UR24], RZ, !UPT, gsb0 ;  /* 0x00600000185879f3 */ /* 0x000fe2000c0008ff */
[----:B------:R-:W-:Y:S01]  /*2070*/  UMOV UR26, UR6 ;  /* 0x00000006001a7c82 */ /* 0x000fe20008000000 */
[----:B------:R-:W-:Y:S01]  /*2080*/  UMOV UR27, 0x80000020 ;  /* 0x80000020001b7882 */ /* 0x000fe20000000000 */
[----:B------:R-:W-:Y:S01]  /*2090*/  UMOV UR6, UR8 ;  /* 0x0000000800067c82 */ /* 0x000fe20008000000 */
[----:B------:R-:W-:Y:S02]  /*20a0*/  UIADD3 UR10, UR30, 0x200, URZ ;  /* 0x000002001e0a7890 */ /* 0x000fe4000fffe03f */
[----:B------:R-:W-:-:S02]  /*20b0*/  UIADD3 UR12, UR30, 0x102, URZ ;  /* 0x000001021e0c7890 */ /* 0x000fc4000fffe03f */
[----:B------:R-:W-:Y:S01]  /*20c0*/  UIADD3 UR13, UR30, 0x182, URZ ;  /* 0x000001821e0d7890 */ /* 0x000fe2000fffe03f */
[----:B--2---:R-:W-:Y:S01]  /*20d0*/  LOP3.LUT P1, RZ, R2, 0x7f, RZ, 0xc0, !PT ;  /* 0x0000007f02ff7812 */ /* 0x004fe2000782c0ff */
[----:B------:R-:W-:Y:S02]  /*20e0*/  UIADD3 UR14, UR30, 0x202, URZ ;  /* 0x000002021e0e7890 */ /* 0x000fe4000fffe03f */
[----:B------:R-:W-:Y:S01]  /*20f0*/  UIADD3 UR18, UR30, 0x382, URZ ;  /* 0x000003821e127890 */ /* 0x000fe2000fffe03f */
[----:B------:R-:W-:Y:S01]  /*2100*/  UMOV UR19, 0x80000020 ;  /* 0x8000002000137882 */ /* 0x000fe20000000000 */
[----:B------:R-:W-:Y:S01]  /*2110*/  UIADD3 UR22, UR30, 0x600, URZ ;  /* 0x000006001e167890 */ /* 0x000fe2000fffe03f */
[----:B------:R-:W-:Y:S01]  /*2120*/  UMOV UR23, 0x80000020 ;  /* 0x8000002000177882 */ /* 0x000fe20000000000 */
[----:B------:R-:W-:Y:S01]  /*2130*/  UMOV UR31, 0x80000020 ;  /* 0x80000020001f7882 */ /* 0x000fe20000000000 */
[----:B------:R-:W-:-:S05]  /*2140*/  ULDC UR54, c[0x0][0x9dc] ;  /* 0x0002770000367ab9 */ /* 0x000fca0000000800 */
[----:B01----:R-:W-:Y:S02]  /*2150*/  @!P1 VIADD R0, R3, 0x29840 ;  /* 0x0002984003009836 */ /* 0x003fe40000000000 */
[----:B------:R-:W-:-:S03]  /*2160*/  IMAD.IADD R3, R17, 0x1, R6 ;  /* 0x0000000111037824 */ /* 0x000fc600078e0206 */
[----:B------:R-:W-:Y:S01]  /*2170*/  @!P1 PRMT R0, RZ, 0x654, R0 ;  /* 0x00000654ff009816 */ /* 0x000fe20000000000 */
[--C-:B------:R-:W-:Y:S01]  /*2180*/  IMAD R7, R16, -0x2, R3.reuse ;  /* 0xfffffffe10077824 */ /* 0x100fe200078e0203 */
[----:B------:R-:W-:-:S05]  /*2190*/  IADD3 R5, -R18, 0x1, R3 ;  /* 0x0000000112057810 */ /* 0x000fca0007ffe103 */
[----:B------:R-:W-:Y:S01]  /*21a0*/  IMAD R5, R16, -0x2, R5 ;  /* 0xfffffffe10057824 */ /* 0x000fe200078e0205 */
        /* <DEDUP_REMOVED lines=157> */
[----:B------:R-:W-:Y:S01]  /*2b80*/  ULOP3.LUT UR10, URZ, UR54, URZ, 0x33, !UPT ;  /* 0x000000363f0a7292 */ /* 0x000fe2000f8e333f */
        /* <DEDUP_REMOVED lines=8> */
[----:B------:R-:W-:Y:S02]  /*2c10*/  ULDC.64 UR6, c[0x0][0x9e0] ;  /* 0x0002780000067ab9 */ /* 0x000fe40000000a00 */
[----:B------:R-:W-:Y:S01]  /*2c20*/  UISETP.GE.AND UP0, UPT, UR7, 0x1, UPT ;  /* 0x000000010700788c */ /* 0x000fe2000bf06270 */
[C---:B------:R-:W-:Y:S02]  /*2c30*/  VIADD R8, R5.reuse, UR6 ;  /* 0x0000000605087c36 */ /* 0x040fe40008000000 */
        /* <DEDUP_REMOVED lines=8> */
[----:B0-----:R-:W-:-:S11]  /*2cc0*/  VIADDMNMX R0, R4, R8, R7, PT ;  /* 0x0000000804007246 */ /* 0x001fd60003800107 */
[----:B------:R-:W-:Y:S05]  /*2cd0*/  @P1 BRA `(.L_x_1098) ;  /* 0x0000000000541947 */ /* 0x000fea0003800000 */
[----:B------:R-:W-:Y:S01]  /*2ce0*/  IADD3 R3, -R18, R17, R4 ;  /* 0x0000001112037210 */ /* 0x000fe20007ffe104 */
[----:B------:R-:W-:Y:S03]  /*2cf0*/  BSSY B0, `(.L_x_1099) ;  /* 0x0000010000007945 */ /* 0x000fe60003800000 */
        /* <DEDUP_REMOVED lines=10> */
.L_x_1100:
[----:B------:R-:W-:-:S06]  /*2da0*/  UISETP.NE.AND UP1, UPT, UR7, 0x1, UPT ;  /* 0x000000010700788c */ /* 0x000fcc000bf25270 */
[----:B------:R-:W-:-:S05]  /*2db0*/  PLOP3.LUT P1, PT, PT, PT, UP1, 0x80, 0x0 ;  /* 0x000000000000781c */ /* 0x000fca0003f2f018 */
[----:B------:R-:W-:-:S08]  /*2dc0*/  @UP1 ULDC.64 UR10, c[0x0][0x9e8] ;  /* 0x00027a00000a1ab9 */ /* 0x000fd00000000a00 */
[----:B------:R-:W-:-:S05]  /*2dd0*/  @P1 IMAD.HI.U32 R9, R3, UR10, RZ ;  /* 0x0000000a03091c27 */ /* 0x000fca000f8e00ff */
[----:B------:R-:W-:-:S07]  /*2de0*/  @P1 SHF.R.U32.HI R3, RZ, UR11, R9 ;  /* 0x0000000bff031c19 */ /* 0x000fce0008011609 */
.L_x_1101:
[----:B------:R-:W-:Y:S05]  /*2df0*/  BSYNC B0 ;  /* 0x0000000000007941 */ /* 0x000fea0003800000 */
.L_x_1099:
[----:B------:R-:W-:-:S05]  /*2e00*/  IMAD R3, R3, UR7, R10 ;  /* 0x0000000703037c24 */ /* 0x000fca000f8e020a */
[----:B------:R-:W-:Y:S02]  /*2e10*/  VIMNMX R2, R2, R3, !PT ;  /* 0x0000000302027248 */ /* 0x000fe40007fe0100 */
[----:B------:R-:W-:-:S07]  /*2e20*/  VIADDMNMX R0, R3, UR7, R0, PT ;  /* 0x0000000703007c46 */ /* 0x000fce000b800100 */
.L_x_1098:
        /* <DEDUP_REMOVED lines=49> */
[----:B------:R-:W-:Y:S02]  /*3140*/  ISETP.LT.OR P2, PT, R0, 0x29, P2 ;  /* 0x000000290000780c */ /* 0x000fe40001741670 */
[----:B------:R-:W-:Y:S02]  /*3150*/  IADD3 R3, R5, 0x8, R4 ;  /* 0x0000000805037810 */ /* 0x000fe40007ffe004 */
        /* <DEDUP_REMOVED lines=143> */
[----:B------:R-:W-:Y:S01]  /*3a50*/  ISETP.LT.OR P6, PT, R0, 0x9a, P6 ;  /* 0x0000009a0000780c */ /* 0x000fe200037c1670 */
[----:B------:R-:W-:-:S03]  /*3a60*/  VIADD R0, R4, 0x8 ;  /* 0x0000000804007836 */ /* 0x000fc60000000000 */
[----:B------:R-:W-:Y:S02]  /*3a70*/  FSEL R37, R37, -INF , !P6 ;  /* 0xff80000025257808 */ /* 0x000fe40007000000 */
[----:B------:R-:W-:Y:S02]  /*3a80*/  PLOP3.LUT P6, PT, PT, PT, UP0, 0x40, 0x0 ;  /* 0x000000000000781c */ /* 0x000fe40003fce808 */
[----:B------:R-:W-:-:S11]  /*3a90*/  VIADDMNMX R0, R0, R8, R7, PT ;  /* 0x0000000800007246 */ /* 0x000fd60003800107 */
[----:B------:R-:W-:Y:S05]  /*3aa0*/  @P6 BRA `(.L_x_1102) ;  /* 0x0000000000606947 */ /* 0x000fea0003800000 */
[----:B------:R-:W-:Y:S01]  /*3ab0*/  IADD3 R5, R17, 0x8, R4 ;  /* 0x0000000811057810 */ /* 0x000fe20007ffe004 */
[----:B------:R-:W-:Y:S04]  /*3ac0*/  BSSY B0, `(.L_x_1103) ;  /* 0x0000013000007945 */ /* 0x000fe80003800000 */
        /* <DEDUP_REMOVED lines=12> */
.L_x_1104:
[----:B------:R-:W-:-:S06]  /*3b90*/  UISETP.NE.AND UP1, UPT, UR7, 0x1, UPT ;  /* 0x000000010700788c */ /* 0x000fcc000bf25270 */
[----:B------:R-:W-:-:S05]  /*3ba0*/  PLOP3.LUT P6, PT, PT, PT, UP1, 0x80, 0x0 ;  /* 0x000000000000781c */ /* 0x000fca0003fcf018 */
[----:B------:R-:W-:-:S08]  /*3bb0*/  @UP1 ULDC.64 UR10, c[0x0][0x9e8] ;  /* 0x00027a00000a1ab9 */ /* 0x000fd00000000a00 */
[----:B------:R-:W-:Y:S01]  /*3bc0*/  @P6 IMAD.HI.U32 R2, R5, UR10, RZ ;  /* 0x0000000a05026c27 */ /* 0x000fe2000f8e00ff */
[----:B------:R-:W-:-:S13]  /*3bd0*/  PLOP3.LUT P6, PT, PT, PT, UP1, 0x80, 0x0 ;  /* 0x000000000000781c */ /* 0x000fda0003fcf018 */
[----:B------:R-:W-:-:S07]  /*3be0*/  @P6 SHF.R.U32.HI R5, RZ, UR11, R2 ;  /* 0x0000000bff056c19 */ /* 0x000fce0008011602 */
.L_x_1105:
[----:B------:R-:W-:Y:S05]  /*3bf0*/  BSYNC B0 ;  /* 0x0000000000007941 */ /* 0x000fea0003800000 */
.L_x_1103:
[----:B------:R-:W-:-:S05]  /*3c00*/  IMAD R5, R5, UR7, R10 ;  /* 0x0000000705057c24 */ /* 0x000fca000f8e020a */
[----:B------:R-:W-:Y:S02]  /*3c10*/  VIMNMX R3, R3, R5, !PT ;  /* 0x0000000503037248 */ /* 0x000fe40007fe0100 */
[----:B------:R-:W-:-:S07]  /*3c20*/  VIADDMNMX R0, R5, UR7, R0, PT ;  /* 0x0000000705007c46 */ /* 0x000fce000b800100 */
.L_x_1102:
[C---:B------:R-:W-:Y:S02]  /*3c30*/  ISETP.GT.AND P1, PT, R3.reuse, 0x20, !P1 ;  /* 0x000000200300780c */ /* 0x040fe40004f24270 */
        /* <DEDUP_REMOVED lines=109> */
[----:B------:R-:W0:Y:S01]  /*4310*/  SHFL.BFLY PT, R2, R5, 0x2, 0x1f ;  /* 0x0c401f0005027f89 */ /* 0x000e2200000e0000 */
        /* <DEDUP_REMOVED lines=13> */
[----:B0-----:R-:W-:Y:S02]  /*43f0*/  FMNMX.FTZ R6, R5, R2, !PT ;  /* 0x0000000205067209 */ /* 0x001fe40007810000 */
[C---:B------:R-:W-:Y:S02]  /*4400*/  ISETP.LT.OR P1, PT, R0.reuse, 0x6a, P1 ;  /* 0x0000006a0000780c */ /* 0x040fe40000f21670 */
[----:B------:R-:W-:Y:S01]  /*4410*/  ISETP.LT.OR P5, PT, R0, 0x99, P5 ;  /* 0x000000990000780c */ /* 0x000fe20002fa1670 */
[----:B------:R-:W0:Y:S01]  /*4420*/  SHFL.BFLY PT, R7, R6, 0x1, 0x1f ;  /* 0x0c201f0006077f89 */ /* 0x000e2200000e0000 */
        /* <DEDUP_REMOVED lines=11> */
[----:B0-----:R-:W-:Y:S01]  /*44e0*/  FMNMX.FTZ R2, R6, R7, !PT ;  /* 0x0000000706027209 */ /* 0x001fe20007810000 */
[----:B------:R-:W-:Y:S01]  /*44f0*/  IMAD.U32 R7, RZ, RZ, UR37 ;  /* 0x00000025ff077e24 */ /* 0x000fe2000f8e00ff */
        /* <DEDUP_REMOVED lines=64> */
[----:B------:R-:W-:Y:S01]  /*4900*/  ISETP.GT.AND P1, PT, R3, 0x88, !P6 ;  /* 0x000000880300780c */ /* 0x000fe20007724270 */
[--C-:B------:R-:W-:Y:S01]  /*4910*/  FFMA.FTZ R84, R84, UR37, -R88.reuse ;  /* 0x0000002554547c23 */ /* 0x100fe20008010858 */
[----:B------:R-:W-:Y:S01]  /*4920*/  ISETP.NE.AND P2, PT, R132, RZ, PT ;  /* 0x000000ff8400720c */ /* 0x000fe20003f45270 */
[--C-:B------:R-:W-:Y:S01]  /*4930*/  FFMA.FTZ R5, R9, UR37, -R88.reuse ;  /* 0x0000002509057c23 */ /* 0x100fe20008010858 */
[----:B------:R-:W-:Y:S01]  /*4940*/  ISETP.LT.OR P1, PT, R0, 0x89, P1 ;  /* 0x000000890000780c */ /* 0x000fe20000f21670 */
[----:B------:R1:W-:Y:S01]  /*4950*/  MUFU.EX2 R15, R76 ;  /* 0x0000004c000f7308 */ /* 0x0003e20000000800 */
[----:B0-----:R-:W-:Y:S01]  /*4960*/  FMNMX.FTZ R72, R74, R21, !PT ;  /* 0x000000154a487209 */ /* 0x001fe20007810000 */
[--C-:B------:R-:W-:Y:S01]  /*4970*/  FFMA.FTZ R6, R89, UR37, -R88.reuse ;  /* 0x0000002559067c23 */ /* 0x100fe20008010858 */
[----:B------:R-:W-:Y:S01]  /*4980*/  FSEL R30, R30, -INF , !P1 ;  /* 0xff8000001e1e7808 */ /* 0x000fe20004800000 */
[--C-:B------:R-:W-:Y:S01]  /*4990*/  FFMA.FTZ R7, R92, UR37, -R88.reuse ;  /* 0x000000255c077c23 */ /* 0x100fe20008010858 */
[----:B------:R-:W-:Y:S01]  /*49a0*/  FMNMX.FTZ R21, R75, R72, !PT ;  /* 0x000000484b157209 */ /* 0x000fe20007810000 */
[--C-:B------:R-:W-:Y:S01]  /*49b0*/  FFMA.FTZ R8, R93, UR37, -R88.reuse ;  /* 0x000000255d087c23 */ /* 0x100fe20008010858 */
[----:B------:R-:W-:Y:S01]  /*49c0*/  ISETP.GT.AND P1, PT, R3, 0x89, !P2 ;  /* 0x000000890300780c */ /* 0x000fe20005724270 */
[----:B------:R-:W-:Y:S01]  /*49d0*/  MUFU.EX2 R5, R5 ;  /* 0x0000000500057308 */ /* 0x000fe20000000800 */
[----:B------:R-:W-:Y:S01]  /*49e0*/  FMNMX.FTZ R72, R78, R21, !PT ;  /* 0x000000154e487209 */ /* 0x000fe20007810000 */
[--C-:B------:R-:W-:Y:S01]  /*49f0*/  FFMA.FTZ R9, R96, UR37, -R88.reuse ;  /* 0x0000002560097c23 */ /* 0x100fe20008010858 */
[----:B------:R-:W-:Y:S01]  /*4a00*/  ISETP.LT.OR P1, PT, R0, 0x8a, P1 ;  /* 0x0000008a0000780c */ /* 0x000fe20000f21670 */
[--C-:B------:R-:W-:Y:S01]  /*4a10*/  FFMA.FTZ R10, R97, UR37, -R88.reuse ;  /* 0x00000025610a7c23 */ /* 0x100fe20008010858 */
[----:B------:R-:W-:Y:S01]  /*4a20*/  FMNMX.FTZ R73, R79, R72, !PT ;  /* 0x000000484f497209 */ /* 0x000fe20007810000 */
[--C-:B------:R-:W-:Y:S01]  /*4a30*/  FFMA.FTZ R72, R81, UR37, -R88.reuse ;  /* 0x0000002551487c23 */ /* 0x100fe20008010858 */
[----:B------:R-:W-:-:S01]  /*4a40*/  FFMA.FTZ R81, R69, UR37, -R88 ;  /* 0x0000002545517c23 */ /* 0x000fc20008010858 */
[----:B------:R0:W-:Y:S01]  /*4a50*/  MUFU.EX2 R21, R80 ;  /* 0x0000005000157308 */ /* 0x0001e20000000800 */
[----:B-1----:R-:W-:Y:S01]  /*4a60*/  FMNMX.FTZ R76, R82, R73, !PT ;  /* 0x00000049524c7209 */ /* 0x002fe20007810000 */
[--C-:B------:R-:W-:Y:S01]  /*4a70*/  FFMA.FTZ R11, R100, UR37, -R88.reuse ;  /* 0x00000025640b7c23 */ /* 0x100fe20008010858 */
[----:B------:R-:W-:Y:S01]  /*4a80*/  FSEL R31, R31, -INF , !P1 ;  /* 0xff8000001f1f7808 */ /* 0x000fe20004800000 */
[--C-:B------:R-:W-:Y:S01]  /*4a90*/  FFMA.FTZ R12, R101, UR37, -R88.reuse ;  /* 0x00000025650c7c23 */ /* 0x100fe20008010858 */
[----:B------:R-:W-:Y:S01]  /*4aa0*/  FMNMX.FTZ R73, R83, R76, !PT ;  /* 0x0000004c53497209 */ /* 0x000fe20007810000 */
[--C-:B------:R-:W-:Y:S01]  /*4ab0*/  FFMA.FTZ R56, R56, UR37, -R88.reuse ;  /* 0x0000002538387c23 */ /* 0x100fe20008010858 */
[----:B------:R-:W-:Y:S01]  /*4ac0*/  ISETP.NE.AND P6, PT, R133, RZ, PT ;  /* 0x000000ff8500720c */ /* 0x000fe20003fc5270 */
[----:B------:R-:W1:Y:S01]  /*4ad0*/  MUFU.EX2 R6, R6 ;  /* 0x0000000600067308 */ /* 0x000e620000000800 */
[----:B------:R-:W-:Y:S01]  /*4ae0*/  FMNMX.FTZ R76, R86, R73, !PT ;  /* 0x00000049564c7209 */ /* 0x000fe20007810000 */
[--C-:B------:R-:W-:Y:S01]  /*4af0*/  FFMA.FTZ R57, R57, UR37, -R88.reuse ;  /* 0x0000002539397c23 */ /* 0x100fe20008010858 */
[----:B------:R-:W-:Y:S01]  /*4b00*/  ISETP.GT.AND P2, PT, R3, 0x99, !P6 ;  /* 0x000000990300780c */ /* 0x000fe20007744270 */
[--C-:B------:R-:W-:Y:S01]  /*4b10*/  FFMA.FTZ R60, R60, UR37, -R88.reuse ;  /* 0x000000253c3c7c23 */ /* 0x100fe20008010858 */
[----:B------:R-:W-:Y:S01]  /*4b20*/  FMNMX.FTZ R77, R87, R76, !PT ;  /* 0x0000004c574d7209 */ /* 0x000fe20007810000 */
        /* <DEDUP_REMOVED lines=9> */
[----:B------:R-:W-:-:S01]  /*4bc0*/  FFMA.FTZ R68, R68, UR37, -R88 ;  /* 0x0000002544447c23 */ /* 0x000fc20008010858 */
[----:B------:R0:W-:Y:S01]  /*4bd0*/  MUFU.EX2 R3, R81 ;  /* 0x0000005100037308 */ /* 0x0001e20000000800 */
[----:B------:R-:W-:Y:S01]  /*4be0*/  FMNMX.FTZ R80, R62, R77, !PT ;  /* 0x0000004d3e507209 */ /* 0x000fe20007810000 */
[--C-:B--2---:R-:W-:Y:S01]  /*4bf0*/  FFMA.FTZ R84, R40, UR37, -R88.reuse ;  /* 0x0000002528547c23 */ /* 0x104fe20008010858 */
[----:B------:R-:W-:-:S01]  /*4c00*/  FFMA.FTZ R24, R24, UR37, -R88 ;  /* 0x0000002518187c23 */ /* 0x000fc20008010858 */
[--C-:B------:R-:W-:Y:S01]  /*4c10*/  FFMA.FTZ R25, R25, UR37, -R88.reuse ;  /* 0x0000002519197c23 */ /* 0x100fe20008010858 */
[----:B------:R-:W-:Y:S01]  /*4c20*/  FMNMX.FTZ R77, R63, R80, !PT ;  /* 0x000000503f4d7209 */ /* 0x000fe20007810000 */
[--C-:B------:R-:W-:Y:S01]  /*4c30*/  FFMA.FTZ R28, R28, UR37, -R88.reuse ;  /* 0x000000251c1c7c23 */ /* 0x100fe20008010858 */
[----:B------:R-:W-:-:S01]  /*4c40*/  FFMA.FTZ R29, R29, UR37, -R88 ;  /* 0x000000251d1d7c23 */ /* 0x000fc20008010858 */
[----:B------:R-:W2:Y:S01]  /*4c50*/  MUFU.EX2 R7, R7 ;  /* 0x0000000700077308 */ /* 0x000ea20000000800 */
[----:B------:R-:W-:Y:S01]  /*4c60*/  FMNMX.FTZ R80, R66, R77, !PT ;  /* 0x0000004d42507209 */ /* 0x000fe20007810000 */
[--C-:B0-----:R-:W-:Y:S01]  /*4c70*/  FFMA.FTZ R81, R41, UR37, -R88.reuse ;  /* 0x0000002529517c23 */ /* 0x101fe20008010858 */
[----:B------:R-:W-:-:S01]  /*4c80*/  FFMA.FTZ R32, R32, UR37, -R88 ;  /* 0x0000002520207c23 */ /* 0x000fc20008010858 */
[--C-:B------:R-:W-:Y:S01]  /*4c90*/  FFMA.FTZ R33, R33, UR37, -R88.reuse ;  /* 0x0000002521217c23 */ /* 0x100fe20008010858 */
[----:B------:R-:W-:Y:S01]  /*4ca0*/  FMNMX.FTZ R77, R67, R80, !PT ;  /* 0x00000050434d7209 */ /* 0x000fe20007810000 */
[--C-:B------:R-:W-:Y:S01]  /*4cb0*/  FFMA.FTZ R36, R36, UR37, -R88.reuse ;  /* 0x0000002524247c23 */ /* 0x100fe20008010858 */
[----:B------:R-:W-:-:S01]  /*4cc0*/  FFMA.FTZ R37, R37, UR37, -R88 ;  /* 0x0000002525257c23 */ /* 0x000fc20008010858 */
[----:B------:R-:W0:Y:S01]  /*4cd0*/  MUFU.EX2 R8, R8 ;  /* 0x0000000800087308 */ /* 0x000e220000000800 */
[----:B------:R-:W-:-:S04]  /*4ce0*/  FMNMX.FTZ R80, R70, R77, !PT ;  /* 0x0000004d46507209 */ /* 0x000fc80007810000 */
[----:B------:R-:W-:-:S03]  /*4cf0*/  FMNMX.FTZ R77, R71, R80, !PT ;  /* 0x00000050474d7209 */ /* 0x000fc60007810000 */
[----:B------:R-:W3:Y:S01]  /*4d00*/  MUFU.EX2 R9, R9 ;  /* 0x0000000900097308 */ /* 0x000ee20000000800 */
[----:B------:R-:W-:-:S04]  /*4d10*/  FMNMX.FTZ R80, R42, R77, !PT ;  /* 0x0000004d2a507209 */ /* 0x000fc80007810000 */
[----:B------:R-:W-:-:S03]  /*4d20*/  FMNMX.FTZ R77, R43, R80, !PT ;  /* 0x000000502b4d7209 */ /* 0x000fc60007810000 */
[----:B------:R-:W4:Y:S01]  /*4d30*/  MUFU.EX2 R10, R10 ;  /* 0x0000000a000a7308 */ /* 0x000f220000000800 */
        /* <DEDUP_REMOVED lines=15> */
[----:B------:R-:W-:Y:S01]  /*4e30*/  MUFU.EX2 R69, R84 ;  /* 0x0000005400457308 */ /* 0x000fe20000000800 */
[----:B------:R-:W-:-:S04]  /*4e40*/  FMNMX.FTZ R80, R34, R77, !PT ;  /* 0x0000004d22507209 */ /* 0x000fc80007810000 */
        /* <DEDUP_REMOVED lines=9> */
[----:B------:R-:W-:Y:S01]  /*4ee0*/  IMAD.U32 R53, RZ, RZ, UR37 ;  /* 0x00000025ff357e24 */ /* 0x000fe2000f8e00ff */
[----:B------:R5:W-:Y:S03]  /*4ef0*/  MUFU.EX2 R38, R81 ;  /* 0x0000005100267308 */ /* 0x000be60000000800 */
[----:B------:R-:W1:Y:S05]  /*4f00*/  SHFL.BFLY PT, R77, R0, 0x2, 0x1f ;  /* 0x0c401f00004d7f89 */ /* 0x000e6a00000e0000 */
[----:B------:R2:W-:Y:S08]  /*4f10*/  MUFU.EX2 R41, R80 ;  /* 0x0000005000297308 */ /* 0x0005f00000000800 */
[----:B------:R-:W-:Y:S08]  /*4f20*/  MUFU.EX2 R72, R72 ;  /* 0x0000004800487308 */ /* 0x000ff00000000800 */
[----:B------:R-:W-:Y:S01]  /*4f30*/  MUFU.EX2 R76, R76 ;  /* 0x0000004c004c7308 */ /* 0x000fe20000000800 */
[----:B-1----:R-:W-:-:S05]  /*4f40*/  FMNMX.FTZ R77, R0, R77, !PT ;  /* 0x0000004d004d7209 */ /* 0x002fca0007810000 */
[----:B------:R-:W1:Y:S02]  /*4f50*/  SHFL.BFLY PT, R0, R77, 0x1, 0x1f ;  /* 0x0c201f004d007f89 */ /* 0x000e6400000e0000 */
[----:B------:R-:W-:Y:S08]  /*4f60*/  MUFU.EX2 R56, R56 ;  /* 0x0000003800387308 */ /* 0x000ff00000000800 */
[----:B------:R-:W-:Y:S08]  /*4f70*/  MUFU.EX2 R57, R57 ;  /* 0x0000003900397308 */ /* 0x000ff00000000800 */
[----:B------:R-:W-:Y:S01]  /*4f80*/  MUFU.EX2 R60, R60 ;  /* 0x0000003c003c7308 */ /* 0x000fe20000000800 */
[----:B-1----:R-:W-:-:S07]  /*4f90*/  FMNMX.FTZ R0, R77, R0, !PT ;  /* 0x000000004d007209 */ /* 0x002fce0007810000 */
[----:B------:R-:W-:Y:S01]  /*4fa0*/  MUFU.EX2 R61, R61 ;  /* 0x0000003d003d7308 */ /* 0x000fe20000000800 */
[C---:B------:R-:W-:Y:S01]  /*4fb0*/  FSETP.NEU.FTZ.AND P1, PT, R0.reuse, -INF , PT ;  /* 0xff8000000000780b */ /* 0x040fe20003f3d000 */
[----:B------:R-:W-:-:S06]  /*4fc0*/  FFMA.FTZ R53, R0, R53, -8 ;  /* 0xc100000000357423 */ /* 0x000fcc0000010035 */
[----:B------:R-:W-:Y:S01]  /*4fd0*/  MUFU.EX2 R64, R64 ;  /* 0x0000004000407308 */ /* 0x000fe20000000800 */
[----:B-----5:R-:W-:Y:S02]  /*4fe0*/  FSEL R81, R53, RZ, P1 ;  /* 0x000000ff35517208 */ /* 0x020fe40000800000 */
[----:B------:R-:W-:-:S03]  /*4ff0*/  PLOP3.LUT P1, PT, PT, PT, UP0, 0x40, 0x0 ;  /* 0x000000000000781c */ /* 0x000fc60003f2e808 */
[--C-:B------:R-:W-:Y:S01]  /*5000*/  FFMA.FTZ R53, R90, UR37, -R81.reuse ;  /* 0x000000255a357c23 */ /* 0x100fe20008010851 */
[----:B--2---:R-:W-:-:S01]  /*5010*/  FFMA.FTZ R80, R91, UR37, -R81 ;  /* 0x000000255b507c23 */ /* 0x004fc20008010851 */
        /* <DEDUP_REMOVED lines=15> */
[----:B------:R-:W-:-:S01]  /*5110*/  FFMA.FTZ R84, R99, UR37, -R81 ;  /* 0x0000002563547c23 */ /* 0x000fc20008010851 */
[--C-:B------:R-:W-:Y:S01]  /*5120*/  FFMA.FTZ R102, R102, UR37, -R81.reuse ;  /* 0x0000002566667c23 */ /* 0x100fe20008010851 */
[----:B------:R-:W-:-:S01]  /*5130*/  FFMA.FTZ R103, R103, UR37, -R81 ;  /* 0x0000002567677c23 */ /* 0x000fc20008010851 */
[----:B0-----:R-:W-:Y:S01]  /*5140*/  FADD.FTZ R66, R8, R67 ;  /* 0x0000004308427221 */ /* 0x001fe20000010000 */
[----:B------:R-:W-:-:S01]  /*5150*/  FFMA.FTZ R74, R74, UR37, -R81 ;  /* 0x000000254a4a7c23 */ /* 0x000fc20008010851 */
[----:B------:R-:W0:Y:S01]  /*5160*/  MUFU.EX2 R94, R94 ;  /* 0x0000005e005e7308 */ /* 0x000e220000000800 */
[----:B------:R-:W-:-:S01]  /*5170*/  FFMA.FTZ R75, R75, UR37, -R81 ;  /* 0x000000254b4b7c23 */ /* 0x000fc20008010851 */
[----:B---3--:R-:W-:Y:S01]  /*5180*/  FADD.FTZ R89, R9, R66 ;  /* 0x0000004209597221 */ /* 0x008fe20000010000 */
[----:B------:R-:W-:-:S01]  /*5190*/  FFMA.FTZ R86, R86, UR37, -R81 ;  /* 0x0000002556567c23 */ /* 0x000fc20008010851 */
[--C-:B------:R-:W-:Y:S01]  /*51a0*/  FFMA.FTZ R87, R87, UR37, -R81.reuse ;  /* 0x0000002557577c23 */ /* 0x100fe20008010851 */
[----:B------:R-:W-:-:S01]  /*51b0*/  FFMA.FTZ R58, R58, UR37, -R81 ;  /* 0x000000253a3a7c23 */ /* 0x000fc20008010851 */
[----:B----4-:R-:W-:Y:S01]  /*51c0*/  FADD.FTZ R90, R10, R89 ;  /* 0x000000590a5a7221 */ /* 0x010fe20000010000 */
[----:B------:R-:W-:-:S01]  /*51d0*/  FFMA.FTZ R59, R59, UR37, -R81 ;  /* 0x000000253b3b7c23 */ /* 0x000fc20008010851 */
[----:B------:R-:W2:Y:S01]  /*51e0*/  MUFU.EX2 R95, R95 ;  /* 0x0000005f005f7308 */ /* 0x000ea20000000800 */
        /* <DEDUP_REMOVED lines=8> */
[----:B0-----:R-:W-:-:S01]  /*5270*/  FADD.FTZ R66, R94, R67 ;  /* 0x000000435e427221 */ /* 0x001fc20000010000 */
[----:B------:R-:W-:Y:S01]  /*5280*/  FADD.FTZ R67, R11, R90 ;  /* 0x0000005a0b437221 */ /* 0x000fe20000010000 */
[----:B------:R-:W-:Y:S01]  /*5290*/  F2FP.SATFINITE.E4M3.F32.PACK_AB_MERGE_C R11, R12, R11, RZ ;  /* 0x0000000b0c0b723e */ /* 0x000fe200048070ff */
[--C-:B------:R-:W-:Y:S01]  /*52a0*/  FFMA.FTZ R50, R50, UR37, -R81.reuse ;  /* 0x0000002532327c23 */ /* 0x100fe20008010851 */
[----:B------:R-:W-:-:S01]  /*52b0*/  FFMA.FTZ R51, R51, UR37, -R81 ;  /* 0x0000002533337c23 */ /* 0x000fc20008010851 */
[----:B------:R-:W-:Y:S01]  /*52c0*/  FADD.FTZ R90, R12, R67 ;  /* 0x000000430c5a7221 */ /* 0x000fe20000010000 */
[----:B------:R-:W-:Y:S01]  /*52d0*/  F2FP.SATFINITE.E4M3.F32.PACK_AB_MERGE_C R186, R10, R9, R11 ;  /* 0x000000090aba723e */ /* 0x000fe2000480700b */
[----:B------:R-:W0:Y:S01]  /*52e0*/  MUFU.EX2 R84, R84 ;  /* 0x0000005400547308 */ /* 0x000e220000000800 */
[----:B--2---:R-:W-:-:S01]  /*52f0*/  FADD.FTZ R66, R95, R66 ;  /* 0x000000425f427221 */ /* 0x004fc20000010000 */
[----:B------:R-:W-:Y:S01]  /*5300*/  FADD.FTZ R89, R13, R90 ;  /* 0x0000005a0d597221 */ /* 0x000fe20000010000 */
[----:B------:R-:W-:-:S01]  /*5310*/  FFMA.FTZ R54, R54, UR37, -R81 ;  /* 0x0000002536367c23 */ /* 0x000fc20008010851 */
[--C-:B------:R-:W-:Y:S01]  /*5320*/  FFMA.FTZ R55, R55, UR37, -R81.reuse ;  /* 0x0000002537377c23 */ /* 0x100fe20008010851 */
[----:B------:R-:W-:-:S01]  /*5330*/  FFMA.FTZ R26, R26, UR37, -R81 ;  /* 0x000000251a1a7c23 */ /* 0x000fc20008010851 */
[----:B------:R-:W-:Y:S01]  /*5340*/  FADD.FTZ R90, R14, R89 ;  /* 0x000000590e5a7221 */ /* 0x000fe20000010000 */
[----:B------:R-:W-:Y:S01]  /*5350*/  F2FP.SATFINITE.E4M3.F32.PACK_AB_MERGE_C R89, R8, R7, RZ ;  /* 0x000000070859723e */ /* 0x000fe200048070ff */
[----:B------:R-:W2:Y:S01]  /*5360*/  MUFU.EX2 R102, R102 ;  /* 0x0000006600667308 */ /* 0x000ea20000000800 */
[----:B-1----:R-:W-:-:S01]  /*5370*/  FADD.FTZ R67, R77, R66 ;  /* 0x000000424d437221 */ /* 0x002fc20000010000 */
[----:B------:R-:W-:Y:S01]  /*5380*/  FFMA.FTZ R27, R27, UR37, -R81 ;  /* 0x000000251b1b7c23 */ /* 0x000fe20008010851 */
[----:B------:R-:W-:Y:S01]  /*5390*/  F2FP.SATFINITE.E4M3.F32.PACK_AB_MERGE_C R184, R6, R5, R89 ;  /* 0x0000000506b8723e */ /* 0x000fe20004807059 */
[--C-:B------:R-:W-:Y:S01]  /*53a0*/  FFMA.FTZ R30, R30, UR37, -R81.reuse ;  /* 0x000000251e1e7c23 */ /* 0x100fe20008010851 */
[----:B------:R-:W-:-:S01]  /*53b0*/  FFMA.FTZ R31, R31, UR37, -R81 ;  /* 0x000000251f1f7c23 */ /* 0x000fc20008010851 */
[--C-:B------:R-:W-:Y:S01]  /*53c0*/  FFMA.FTZ R34, R34, UR37, -R81.reuse ;  /* 0x0000002522227c23 */ /* 0x100fe20008010851 */
[----:B------:R-:W-:-:S01]  /*53d0*/  FFMA.FTZ R35, R35, UR37, -R81 ;  /* 0x0000002523237c23 */ /* 0x000fc20008010851 */
[----:B------:R-:W1:Y:S01]  /*53e0*/  MUFU.EX2 R103, R103 ;  /* 0x0000006700677308 */ /* 0x000e620000000800 */
[----:B0-----:R-:W-:-:S01]  /*53f0*/  FADD.FTZ R67, R84, R67 ;  /* 0x0000004354437221 */ /* 0x001fc20000010000 */
[--C-:B------:R-:W-:Y:S01]  /*5400*/  FFMA.FTZ R40, R40, UR37, -R81.reuse ;  /* 0x0000002528287c23 */ /* 0x100fe20008010851 */
[----:B------:R-:W-:-:S01]  /*5410*/  FFMA.FTZ R39, R39, UR37, -R81 ;  /* 0x0000002527277c23 */ /* 0x000fc20008010851 */
[----:B------:R-:W-:-:S04]  /*5420*/  F2FP.SATFINITE.E4M3.F32.PACK_AB_MERGE_C R94, R95, R94, RZ ;  /* 0x0000005e5f5e723e */ /* 0x000fc800048070ff */
[----:B------:R-:W0:Y:S01]  /*5430*/  MUFU.EX2 R74, R74 ;  /* 0x0000004a004a7308 */ /* 0x000e220000000800 */
[----:B--2---:R-:W-:-:S01]  /*5440*/  FADD.FTZ R66, R102, R67 ;  /* 0x0000004366427221 */ /* 0x004fc20000010000 */
[----:B------:R-:W-:Y:S01]  /*5450*/  FADD.FTZ R67, R15, R90 ;  /* 0x0000005a0f437221 */ /* 0x000fe20000010000 */
[----:B------:R-:W-:Y:S02]  /*5460*/  F2FP.SATFINITE.E4M3.F32.PACK_AB_MERGE_C R15, R20, R15, RZ ;  /* 0x0000000f140f723e */ /* 0x000fe400048070ff */
[----:B------:R-:W-:Y:S02]  /*5470*/  F2FP.SATFINITE.E4M3.F32.PACK_AB_MERGE_C R185, R80, R53, R94 ;  /* 0x0000003550b9723e */ /* 0x000fe4000480705e */
[----:B------:R-:W-:Y:S01]  /*5480*/  F2FP.SATFINITE.E4M3.F32.PACK_AB_MERGE_C R180, R14, R13, R15 ;  /* 0x0000000d0eb4723e */ /* 0x000fe2000480700f */
[----:B------:R-:W2:Y:S01]  /*5490*/  MUFU.EX2 R75, R75 ;  /* 0x0000004b004b7308 */ /* 0x000ea20000000800 */
[----:B-1----:R-:W-:-:S01]  /*54a0*/  FADD.FTZ R7, R103, R66 ;  /* 0x0000004267077221 */ /* 0x002fc20000010000 */
[----:B------:R-:W-:Y:S01]  /*54b0*/  FADD.FTZ R66, R20, R67 ;  /* 0x0000004314427221 */ /* 0x000fe20000010000 */
[----:B------:R-:W-:-:S04]  /*54c0*/  F2FP.SATFINITE.E4M3.F32.PACK_AB_MERGE_C R102, R103, R102, RZ ;  /* 0x000000666766723e */ /* 0x000fc800048070ff */
[----:B------:R-:W-:Y:S01]  /*54d0*/  F2FP.SATFINITE.E4M3.F32.PACK_AB_MERGE_C R187, R84, R77, R102 ;  /* 0x0000004d54bb723e */ /* 0x000fe20004807066 */
[----:B------:R-:W1:Y:S01]  /*54e0*/  MUFU.EX2 R85, R85 ;  /* 0x0000005500557308 */ /* 0x000e620000000800 */
[----:B0-----:R-:W-:-:S01]  /*54f0*/  FADD.FTZ R8, R74, R7 ;  /* 0x000000074a087221 */ /* 0x001fc20000010000 */
[----:B------:R-:W-:-:S04]  /*5500*/  FADD.FTZ R7, R21, R66 ;  /* 0x0000004215077221 */ /* 0x000fc80000010000 */
[----:B------:R-:W-:Y:S02]  /*5510*/  FADD.FTZ R12, R72, R7 ;  /* 0x00000007480c7221 */ /* 0x000fe40000010000 */
[----:B------:R-:W0:Y:S01]  /*5520*/  MUFU.EX2 R88, R88 ;  /* 0x0000005800587308 */ /* 0x000e220000000800 */
[----:B--2---:R-:W-:-:S01]  /*5530*/  FADD.FTZ R8, R75, R8 ;  /* 0x000000084b087221 */ /* 0x004fc20000010000 */
[----:B------:R-:W-:Y:S01]  /*5540*/  FADD.FTZ R7, R73, R12 ;  /* 0x0000000c49077221 */ /* 0x000fe20000010000 */
[----:B------:R-:W-:-:S03]  /*5550*/  F2FP.SATFINITE.E4M3.F32.PACK_AB_MERGE_C R73, R76, R73, RZ ;  /* 0x000000494c49723e */ /* 0x000fc600048070ff */
[----:B------:R-:W-:Y:S01]  /*5560*/  FADD.FTZ R7, R76, R7 ;  /* 0x000000074c077221 */ /* 0x000fe20000010000 */
[----:B------:R-:W-:Y:S01]  /*5570*/  F2FP.SATFINITE.E4M3.F32.PACK_AB_MERGE_C R182, R72, R21, R73 ;  /* 0x0000001548b6723e */ /* 0x000fe20004807049 */
[----:B------:R-:W2:Y:S01]  /*5580*/  MUFU.EX2 R78, R78 ;  /* 0x0000004e004e7308 */ /* 0x000ea20000000800 */
[----:B-1----:R-:W-:-:S01]  /*5590*/  FADD.FTZ R5, R85, R8 ;  /* 0x0000000855057221 */ /* 0x002fc20000010000 */
[----:B------:R-:W-:-:S04]  /*55a0*/  FADD.FTZ R8, R56, R7 ;  /* 0x0000000738087221 */ /* 0x000fc80000010000 */
[----:B------:R-:W-:Y:S02]  /*55b0*/  FADD.FTZ R7, R57, R8 ;  /* 0x0000000839077221 */ /* 0x000fe40000010000 */
[----:B------:R-:W1:Y:S01]  /*55c0*/  MUFU.EX2 R79, R79 ;  /* 0x0000004f004f7308 */ /* 0x000e620000000800 */
[----:B0-----:R-:W-:-:S01]  /*55d0*/  FADD.FTZ R5, R88, R5 ;  /* 0x0000000558057221 */ /* 0x001fc20000010000 */
[----:B------:R-:W-:Y:S01]  /*55e0*/  FADD.FTZ R8, R60, R7 ;  /* 0x000000073c087221 */ /* 0x000fe20000010000 */
[C---:B------:R-:W-:Y:S02]  /*55f0*/  F2FP.SATFINITE.E4M3.F32.PACK_AB_MERGE_C R60, R61.reuse, R60, RZ ;  /* 0x0000003c3d3c723e */ /* 0x040fe400048070ff */
[----:B------:R-:W-:Y:S01]  /*5600*/  F2FP.SATFINITE.E4M3.F32.PACK_AB_MERGE_C R85, R88, R85, RZ ;  /* 0x000000555855723e */ /* 0x000fe200048070ff */
[----:B------:R-:W-:-:S01]  /*5610*/  FADD.FTZ R61, R61, R8 ;  /* 0x000000083d3d7221 */ /* 0x000fc20000010000 */
[----:B------:R-:W-:Y:S01]  /*5620*/  F2FP.SATFINITE.E4M3.F32.PACK_AB_MERGE_C R176, R57, R56, R60 ;  /* 0x0000003839b0723e */ /* 0x000fe2000480703c */
[----:B------:R-:W0:Y:S01]  /*5630*/  MUFU.EX2 R86, R86 ;  /* 0x0000005600567308 */ /* 0x000e220000000800 */
[----:B--2---:R-:W-:-:S01]  /*5640*/  FADD.FTZ R6, R78, R5 ;  /* 0x000000054e067221 */ /* 0x004fc20000010000 */
[----:B------:R-:W-:Y:S01]  /*5650*/  FADD.FTZ R8, R64, R61 ;  /* 0x0000003d40087221 */ /* 0x000fe20000010000 */
[----:B------:R-:W-:-:S05]  /*5660*/  F2FP.SATFINITE.E4M3.F32.PACK_AB_MERGE_C R181, R75, R74, R85 ;  /* 0x0000004a4bb5723e */ /* 0x000fca0004807055 */
[----:B------:R-:W2:Y:S01]  /*5670*/  MUFU.EX2 R87, R87 ;  /* 0x0000005700577308 */ /* 0x000ea20000000800 */
[----:B-1----:R-:W-:-:S07]  /*5680*/  FADD.FTZ R5, R79, R6 ;  /* 0x000000064f057221 */ /* 0x002fce0000010000 */
[----:B------:R-:W1:Y:S01]  /*5690*/  MUFU.EX2 R58, R58 ;  /* 0x0000003a003a7308 */ /* 0x000e620000000800 */
[----:B0-----:R-:W-:-:S07]  /*56a0*/  FADD.FTZ R6, R86, R5 ;  /* 0x0000000556067221 */ /* 0x001fce0000010000 */
[----:B------:R-:W0:Y:S01]  /*56b0*/  MUFU.EX2 R59, R59 ;  /* 0x0000003b003b7308 */ /* 0x000e220000000800 */
[----:B--2---:R-:W-:-:S01]  /*56c0*/  FADD.FTZ R5, R87, R6 ;  /* 0x0000000657057221 */ /* 0x004fc20000010000 */
[----:B------:R-:W-:-:S04]  /*56d0*/  F2FP.SATFINITE.E4M3.F32.PACK_AB_MERGE_C R86, R87, R86, RZ ;  /* 0x000000565756723e */ /* 0x000fc800048070ff */
[----:B------:R-:W-:Y:S02]  /*56e0*/  F2FP.SATFINITE.E4M3.F32.PACK_AB_MERGE_C R183, R79, R78, R86 ;  /* 0x0000004e4fb7723e */ /* 0x000fe40004807056 */
        /* <DEDUP_REMOVED lines=10> */
[----:B------:R-:W-:-:S04]  /*5790*/  F2FP.SATFINITE.E4M3.F32.PACK_AB_MERGE_C R82, R83, R82, RZ ;  /* 0x000000525352723e */ /* 0x000fc800048070ff */
[----:B------:R-:W-:Y:S02]  /*57a0*/  F2FP.SATFINITE.E4M3.F32.PACK_AB_MERGE_C R177, R59, R58, R82 ;  /* 0x0000003a3bb1723e */ /* 0x000fe40004807052 */
[----:B------:R-:W0:Y:S01]  /*57b0*/  MUFU.EX2 R63, R63 ;  /* 0x0000003f003f7308 */ /* 0x000e220000000800 */
[----:B--2---:R-:W-:Y:S01]  /*57c0*/  F2FP.SATFINITE.E4M3.F32.PACK_AB_MERGE_C R9, R3, R68, RZ ;  /* 0x000000440309723e */ /* 0x004fe200048070ff */
[----:B------:R-:W-:-:S03]  /*57d0*/  FADD.FTZ R68, R68, R7 ;  /* 0x0000000744447221 */ /* 0x000fc60000010000 */
[----:B------:R-:W-:Y:S01]  /*57e0*/  F2FP.SATFINITE.E4M3.F32.PACK_AB_MERGE_C R178, R65, R64, R9 ;  /* 0x0000004041b2723e */ /* 0x000fe20004807009 */
[----:B------:R-:W-:-:S02]  /*57f0*/  FADD.FTZ R68, R3, R68 ;  /* 0x0000004403447221 */ /* 0x000fc40000010000 */
[----:B------:R-:W2:Y:S01]  /*5800*/  MUFU.EX2 R70, R70 ;  /* 0x0000004600467308 */ /* 0x000ea20000000800 */
[----:B-1----:R-:W-:-:S07]  /*5810*/  FADD.FTZ R6, R62, R5 ;  /* 0x000000053e067221 */ /* 0x002fce0000010000 */
[----:B------:R-:W1:Y:S01]  /*5820*/  MUFU.EX2 R44, R44 ;  /* 0x0000002c002c7308 */ /* 0x000e620000000800 */
[----:B0-----:R-:W-:-:S07]  /*5830*/  FADD.FTZ R3, R63, R6 ;  /* 0x000000063f037221 */ /* 0x001fce0000010000 */
[----:B------:R-:W0:Y:S01]  /*5840*/  MUFU.EX2 R71, R71 ;  /* 0x0000004700477308 */ /* 0x000e220000000800 */
[----:B--2---:R-:W-:-:S07]  /*5850*/  FADD.FTZ R6, R70, R3 ;  /* 0x0000000346067221 */ /* 0x004fce0000010000 */
[----:B------:R-:W2:Y:S01]  /*5860*/  MUFU.EX2 R42, R42 ;  /* 0x0000002a002a7308 */ /* 0x000ea20000000800 */
[----:B-1----:R-:W-:-:S04]  /*5870*/  F2FP.SATFINITE.E4M3.F32.PACK_AB_MERGE_C R7, R44, R41, RZ ;  /* 0x000000292c07723e */ /* 0x002fc800048070ff */
[----:B------:R-:W-:Y:S01]  /*5880*/  F2FP.SATFINITE.E4M3.F32.PACK_AB_MERGE_C R172, R38, R69, R7 ;  /* 0x0000004526ac723e */ /* 0x000fe20004807007 */
[----:B------:R-:W-:-:S02]  /*5890*/  FADD.FTZ R69, R69, R68 ;  /* 0x0000004445457221 */ /* 0x000fc40000010000 */
[----:B------:R-:W1:Y:S01]  /*58a0*/  MUFU.EX2 R43, R43 ;  /* 0x0000002b002b7308 */ /* 0x000e620000000800 */
[----:B0-----:R-:W-:-:S01]  /*58b0*/  FADD.FTZ R3, R71, R6 ;  /* 0x0000000647037221 */ /* 0x001fc20000010000 */
[----:B------:R-:W-:Y:S01]  /*58c0*/  FADD.FTZ R38, R38, R69 ;  /* 0x0000004526267221 */ /* 0x000fe20000010000 */
[----:B------:R-:W-:-:S03]  /*58d0*/  F2FP.SATFINITE.E4M3.F32.PACK_AB_MERGE_C R70, R71, R70, RZ ;  /* 0x000000464746723e */ /* 0x000fc600048070ff */
[----:B------:R-:W-:Y:S01]  /*58e0*/  FADD.FTZ R41, R41, R38 ;  /* 0x0000002629297221 */ /* 0x000fe20000010000 */
[----:B------:R-:W-:Y:S01]  /*58f0*/  F2FP.SATFINITE.E4M3.F32.PACK_AB_MERGE_C R179, R63, R62, R70 ;  /* 0x0000003e3fb3723e */ /* 0x000fe20004807046 */
[----:B------:R-:W0:Y:S01]  /*5900*/  MUFU.EX2 R46, R46 ;  /* 0x0000002e002e7308 */ /* 0x000e220000000800 */
[----:B--2---:R-:W-:-:S01]  /*5910*/  FADD.FTZ R6, R42, R3 ;  /* 0x000000032a067221 */ /* 0x004fc20000010000 */
[----:B------:R-:W-:-:S06]  /*5920*/  FADD.FTZ R44, R44, R41 ;  /* 0x000000292c2c7221 */ /* 0x000fcc0000010000 */
[----:B------:R-:W-:Y:S01]  /*5930*/  MUFU.EX2 R49, R49 ;  /* 0x0000003100317308 */ /* 0x000fe20000000800 */
[----:B-1----:R-:W-:-:S07]  /*5940*/  FADD.FTZ R3, R43, R6 ;  /* 0x000000062b037221 */ /* 0x002fce0000010000 */
[----:B------:R-:W1:Y:S01]  /*5950*/  MUFU.EX2 R52, R52 ;  /* 0x0000003400347308 */ /* 0x000e620000000800 */
[----:B0-----:R-:W-:-:S07]  /*5960*/  FADD.FTZ R6, R46, R3 ;  /* 0x000000032e067221 */ /* 0x001fce0000010000 */
[----:B------:R-:W0:Y:S08]  /*5970*/  MUFU.EX2 R47, R47 ;  /* 0x0000002f002f7308 */ /* 0x000e300000000800 */
[----:B------:R-:W-:Y:S01]  /*5980*/  MUFU.EX2 R45, R45 ;  /* 0x0000002d002d7308 */ /* 0x000fe20000000800 */
[----:B-1----:R-:W-:-:S07]  /*5990*/  F2FP.SATFINITE.E4M3.F32.PACK_AB_MERGE_C R5, R52, R49, RZ ;  /* 0x000000313405723e */ /* 0x002fce00048070ff */
[----:B------:R-:W1:Y:S01]  /*59a0*/  MUFU.EX2 R48, R48 ;  /* 0x0000003000307308 */ /* 0x000e620000000800 */
[----:B0-----:R-:W-:-:S01]  /*59b0*/  FADD.FTZ R3, R47, R6 ;  /* 0x000000062f037221 */ /* 0x001fc20000010000 */
[----:B------:R-:W-:-:S04]  /*59c0*/  F2FP.SATFINITE.E4M3.F32.PACK_AB_MERGE_C R46, R47, R46, RZ ;  /* 0x0000002e2f2e723e */ /* 0x000fc800048070ff */
[----:B------:R-:W-:Y:S02]  /*59d0*/  F2FP.SATFINITE.E4M3.F32.PACK_AB_MERGE_C R173, R43, R42, R46 ;  /* 0x0000002a2bad723e */ /* 0x000fe4000480702e */
[----:B------:R-:W0:Y:S08]  /*59e0*/  MUFU.EX2 R50, R50 ;  /* 0x0000003200327308 */ /* 0x000e300000000800 */
[----:B------:R-:W2:Y:S01]  /*59f0*/  MUFU.EX2 R51, R51 ;  /* 0x0000003300337308 */ /* 0x000ea20000000800 */
[----:B-1----:R-:W-:Y:S01]  /*5a00*/  F2FP.SATFINITE.E4M3.F32.PACK_AB_MERGE_C R174, R48, R45, R5 ;  /* 0x0000002d30ae723e */ /* 0x002fe20004807005 */
[----:B------:R-:W-:-:S04]  /*5a10*/  FADD.FTZ R45, R45, R44 ;  /* 0x0000002c2d2d7221 */ /* 0x000fc80000010000 */
[----:B------:R-:W-:Y:S02]  /*5a20*/  FADD.FTZ R48, R48, R45 ;  /* 0x0000002d30307221 */ /* 0x000fe40000010000 */
[----:B------:R-:W1:Y:S01]  /*5a30*/  MUFU.EX2 R54, R54 ;  /* 0x0000003600367308 */ /* 0x000e620000000800 */
[----:B0-----:R-:W-:-:S01]  /*5a40*/  FADD.FTZ R6, R50, R3 ;  /* 0x0000000332067221 */ /* 0x001fc20000010000 */
[----:B------:R-:W-:-:S04]  /*5a50*/  FADD.FTZ R49, R49, R48 ;  /* 0x0000003031317221 */ /* 0x000fc80000010000 */
[----:B------:R-:W-:Y:S02]  /*5a60*/  FADD.FTZ R49, R52, R49 ;  /* 0x0000003134317221 */ /* 0x000fe40000010000 */
[----:B------:R-:W-:Y:S01]  /*5a70*/  MUFU.EX2 R28, R28 ;  /* 0x0000001c001c7308 */ /* 0x000fe20000000800 */
[----:B--2---:R-:W-:-:S07]  /*5a80*/  FADD.FTZ R3, R51, R6 ;  /* 0x0000000633037221 */ /* 0x004fce0000010000 */
[----:B------:R-:W0:Y:S01]  /*5a90*/  MUFU.EX2 R29, R29 ;  /* 0x0000001d001d7308 */ /* 0x000e220000000800 */
[----:B-1----:R-:W-:-:S07]  /*5aa0*/  FADD.FTZ R6, R54, R3 ;  /* 0x0000000336067221 */ /* 0x002fce0000010000 */
[----:B------:R-:W1:Y:S08]  /*5ab0*/  MUFU.EX2 R55, R55 ;  /* 0x0000003700377308 */ /* 0x000e700000000800 */
[----:B------:R-:W-:Y:S01]  /*5ac0*/  MUFU.EX2 R24, R24 ;  /* 0x0000001800187308 */ /* 0x000fe20000000800 */
[----:B0-----:R-:W-:-:S07]  /*5ad0*/  F2FP.SATFINITE.E4M3.F32.PACK_AB_MERGE_C R5, R29, R28, RZ ;  /* 0x0000001c1d05723e */ /* 0x001fce00048070ff */
[----:B------:R-:W0:Y:S01]  /*5ae0*/  MUFU.EX2 R25, R25 ;  /* 0x0000001900197308 */ /* 0x000e220000000800 */
[C---:B-1----:R-:W-:Y:S01]  /*5af0*/  F2FP.SATFINITE.E4M3.F32.PACK_AB_MERGE_C R54, R55.reuse, R54, RZ ;  /* 0x000000363736723e */ /* 0x042fe200048070ff */
[----:B------:R-:W-:-:S03]  /*5b00*/  FADD.FTZ R55, R55, R6 ;  /* 0x0000000637377221 */ /* 0x000fc60000010000 */
[----:B------:R-:W-:-:S03]  /*5b10*/  F2FP.SATFINITE.E4M3.F32.PACK_AB_MERGE_C R175, R51, R50, R54 ;  /* 0x0000003233af723e */ /* 0x000fc60004807036 */
[----:B------:R-:W1:Y:S08]  /*5b20*/  MUFU.EX2 R26, R26 ;  /* 0x0000001a001a7308 */ /* 0x000e700000000800 */
[----:B------:R-:W2:Y:S01]  /*5b30*/  MUFU.EX2 R27, R27 ;  /* 0x0000001b001b7308 */ /* 0x000ea20000000800 */
[----:B0-----:R-:W-:Y:S01]  /*5b40*/  F2FP.SATFINITE.E4M3.F32.PACK_AB_MERGE_C R168, R25, R24, R5 ;  /* 0x0000001819a8723e */ /* 0x001fe20004807005 */
[----:B------:R-:W-:-:S04]  /*5b50*/  FADD.FTZ R24, R24, R49 ;  /* 0x0000003118187221 */ /* 0x000fc80000010000 */
[----:B------:R-:W-:Y:S02]  /*5b60*/  FADD.FTZ R25, R25, R24 ;  /* 0x0000001819197221 */ /* 0x000fe40000010000 */
[----:B------:R-:W0:Y:S01]  /*5b70*/  MUFU.EX2 R30, R30 ;  /* 0x0000001e001e7308 */ /* 0x000e220000000800 */
[----:B-1----:R-:W-:-:S01]  /*5b80*/  FADD.FTZ R6, R26, R55 ;  /* 0x000000371a067221 */ /* 0x002fc20000010000 */
[----:B------:R-:W-:-:S04]  /*5b90*/  FADD.FTZ R28, R28, R25 ;  /* 0x000000191c1c7221 */ /* 0x000fc80000010000 */
[----:B------:R-:W-:Y:S02]  /*5ba0*/  FADD.FTZ R29, R29, R28 ;  /* 0x0000001c1d1d7221 */ /* 0x000fe40000010000 */
[----:B------:R-:W-:Y:S01]  /*5bb0*/  MUFU.EX2 R36, R36 ;  /* 0x0000002400247308 */ /* 0x000fe20000000800 */
[----:B--2---:R-:W-:-:S07]  /*5bc0*/  FADD.FTZ R3, R27, R6 ;  /* 0x000000061b037221 */ /* 0x004fce0000010000 */
[----:B------:R-:W1:Y:S01]  /*5bd0*/  MUFU.EX2 R37, R37 ;  /* 0x0000002500257308 */ /* 0x000e620000000800 */
[----:B0-----:R-:W-:-:S07]  /*5be0*/  FADD.FTZ R6, R30, R3 ;  /* 0x000000031e067221 */ /* 0x001fce0000010000 */
[----:B------:R-:W0:Y:S08]  /*5bf0*/  MUFU.EX2 R31, R31 ;  /* 0x0000001f001f7308 */ /* 0x000e300000000800 */
[----:B------:R-:W-:Y:S01]  /*5c00*/  MUFU.EX2 R32, R32 ;  /* 0x0000002000207308 */ /* 0x000fe20000000800 */
[----:B-1----:R-:W-:-:S07]  /*5c10*/  F2FP.SATFINITE.E4M3.F32.PACK_AB_MERGE_C R3, R37, R36, RZ ;  /* 0x000000242503723e */ /* 0x002fce00048070ff */
[----:B------:R-:W1:Y:S01]  /*5c20*/  MUFU.EX2 R33, R33 ;  /* 0x0000002100217308 */ /* 0x000e620000000800 */
[C---:B0-----:R-:W-:Y:S01]  /*5c30*/  F2FP.SATFINITE.E4M3.F32.PACK_AB_MERGE_C R30, R31.reuse, R30, RZ ;  /* 0x0000001e1f1e723e */ /* 0x041fe200048070ff */
[----:B------:R-:W-:-:S03]  /*5c40*/  FADD.FTZ R31, R31, R6 ;  /* 0x000000061f1f7221 */ /* 0x000fc60000010000 */
[----:B------:R-:W-:-:S03]  /*5c50*/  F2FP.SATFINITE.E4M3.F32.PACK_AB_MERGE_C R169, R27, R26, R30 ;  /* 0x0000001a1ba9723e */ /* 0x000fc6000480701e */
[----:B------:R-:W0:Y:S08]  /*5c60*/  MUFU.EX2 R34, R34 ;  /* 0x0000002200227308 */ /* 0x000e300000000800 */
[----:B------:R-:W2:Y:S01]  /*5c70*/  MUFU.EX2 R35, R35 ;  /* 0x0000002300237308 */ /* 0x000ea20000000800 */
[----:B-1----:R-:W-:Y:S01]  /*5c80*/  F2FP.SATFINITE.E4M3.F32.PACK_AB_MERGE_C R170, R33, R32, R3 ;  /* 0x0000002021aa723e */ /* 0x002fe20004807003 */
[----:B------:R-:W-:-:S04]  /*5c90*/  FADD.FTZ R32, R32, R29 ;  /* 0x0000001d20207221 */ /* 0x000fc80000010000 */
[----:B------:R-:W-:Y:S02]  /*5ca0*/  FADD.FTZ R33, R33, R32 ;  /* 0x0000002021217221 */ /* 0x000fe40000010000 */
[----:B------:R-:W-:Y:S01]  /*5cb0*/  MUFU.EX2 R40, R40 ;  /* 0x0000002800287308 */ /* 0x000fe20000000800 */
[----:B0-----:R-:W-:-:S07]  /*5cc0*/  FADD.FTZ R6, R34, R31 ;  /* 0x0000001f22067221 */ /* 0x001fce0000010000 */
[----:B------:R-:W0:Y:S01]  /*5cd0*/  MUFU.EX2 R39, R39 ;  /* 0x0000002700277308 */ /* 0x000e220000000800 */
[----:B--2---:R-:W-:-:S01]  /*5ce0*/  FADD.FTZ R3, R35, R6 ;  /* 0x0000000623037221 */ /* 0x004fc20000010000 */
[----:B------:R-:W-:-:S04]  /*5cf0*/  FADD.FTZ R6, R36, R33 ;  /* 0x0000002124067221 */ /* 0x000fc80000010000 */
[----:B------:R-:W-:Y:S01]  /*5d00*/  FADD.FTZ R6, R37, R6 ;  /* 0x0000000625067221 */ /* 0x000fe20000010000 */
[----:B0-----:R-:W-:Y:S01]  /*5d10*/  F2FP.SATFINITE.E4M3.F32.PACK_AB_MERGE_C R5, R39, R40, RZ ;  /* 0x000000282705723e */ /* 0x001fe200048070ff */
[----:B------:R-:W-:Y:S01]  /*5d20*/  FADD.FTZ R40, R40, R3 ;  /* 0x0000000328287221 */ /* 0x000fe20000010000 */
[----:B------:R-:W-:Y:S02]  /*5d30*/  VIADD R3, R104, 0xfffffffe ;  /* 0xfffffffe68037836 */ /* 0x000fe40000000000 */
        /* <DEDUP_REMOVED lines=14> */
.L_x_1107:
[----:B------:R-:W-:-:S11]  /*5e20*/  UISETP.NE.AND UP1, UPT, UR7, 0x1, UPT ;  /* 0x000000010700788c */ /* 0x000fd6000bf25270 */
[----:B------:R-:W-:Y:S02]  /*5e30*/  @UP1 ULDC.64 UR18, c[0x0][0x9e8] ;  /* 0x00027a0000121ab9 */ /* 0x000fe40000000a00 */
[----:B------:R-:W-:-:S04]  /*5e40*/  UIMAD.WIDE.U32 UR10, UR14, UR18, URZ ;  /* 0x000000120e0a72a5 */ /* 0x000fc8000f8e003f */
[----:B------:R-:W-:-:S12]  /*5e50*/  @UP1 USHF.R.U32.HI UR14, URZ, UR19, UR11 ;  /* 0x000000133f0e1299 */ /* 0x000fd8000801160b */
.L_x_1108:
[----:B------:R-:W-:-:S04]  /*5e60*/  UIMAD UR7, UR14, UR7, UR7 ;  /* 0x000000070e0772a4 */ /* 0x000fc8000f8e0207 */
[----:B------:R-:W-:-:S04]  /*5e70*/  UISETP.LT.AND UP1, UPT, UR6, UR7, UPT ;  /* 0x000000070600728c */ /* 0x000fc8000bf21270 */
[----:B------:R-:W-:-:S12]  /*5e80*/  USEL UR6, UR6, UR7, UP1 ;  /* 0x0000000706067287 */ /* 0x000fd80008800000 */
.L_x_1106:
        /* <DEDUP_REMOVED lines=39> */
[----:B------:R-:W-:Y:S01]  /*6100*/  IMAD.IADD R13, R17, 0x1, -R18 ;  /* 0x00000001110d7824 */ /* 0x000fe200078e0a12 */
[----:B------:R-:W-:Y:S01]  /*6110*/  ULDC UR53, c[0x0][0x9e4] ;  /* 0x0002790000357ab9 */ /* 0x000fe20000000800 */
[----:B------:R-:W-:Y:S01]  /*6120*/  IMAD.MOV.U32 R87, RZ, RZ, RZ ;  /* 0x000000ffff577224 */ /* 0x000fe200078e00ff */
[----:B------:R-:W-:Y:S01]  /*6130*/  ULDC UR54, c[0x0][0x9dc] ;  /* 0x0002770000367ab9 */ /* 0x000fe20000000800 */
[----:B------:R-:W-:Y:S01]  /*6140*/  IMAD.IADD R11, R4, 0x1, R13 ;  /* 0x00000001040b7824 */ /* 0x000fe200078e020d */
[----:B------:R-:W-:-:S03]  /*6150*/  ULDC UR55, c[0x0][0x9e0] ;  /* 0x0002780000377ab9 */ /* 0x000fc60000000800 */
[----:B------:R-:W-:-:S05]  /*6160*/  VIADD R9, R11, 0x8 ;  /* 0x000000080b097836 */ /* 0x000fca0000000000 */
[----:B------:R-:W-:-:S07]  /*6170*/  LOP3.LUT R7, RZ, R9, RZ, 0x33, !PT ;  /* 0x00000009ff077212 */ /* 0x000fce00078e33ff */
.L_x_1127:
        /* <DEDUP_REMOVED lines=9> */
.L_x_1111:
[----:B------:R-:W-:Y:S01]  /*6210*/  ULEA UR6, UR57, UR41, 0x3 ;  /* 0x0000002939067291 */ /* 0x000fe2000f8e183f */
[----:B------:R-:W-:-:S05]  /*6220*/  IMAD.U32 R8, RZ, RZ, UR56 ;  /* 0x00000038ff087e24 */ /* 0x000fca000f8e00ff */
[----:B------:R-:W-:-:S04]  /*6230*/  SHF.L.U32 R8, R8, 0x1f, RZ ;  /* 0x0000001f08087819 */ /* 0x000fc800000006ff */
[----:B------:R0:W1:Y:S01]  /*6240*/  SYNCS.PHASECHK.TRANS64.TRYWAIT P1, [UR6+0x29830], R8 ;  /* 0x02983008ff0075a7 */ /* 0x0000620008020146 */
[----:B------:R-:W-:Y:S05]  /*6250*/  @!P0 BRA `(.L_x_1112) ;  /* 0x0000000000048947 */ /* 0x000fea0003800000 */
[----:B------:R-:W-:Y:S01]  /*6260*/  BPT.TRAP 0x1 ;  /* 0x000000040000795c */ /* 0x000fe20000300000 */
.L_x_1112:
[----:B-1----:R-:W-:Y:S05]  /*6270*/  @P1 BRA `(.L_x_1110) ;  /* 0x0000000000081947 */ /* 0x002fea0003800000 */
[----:B------:R-:W1:Y:S02]  /*6280*/  SYNCS.PHASECHK.TRANS64.TRYWAIT P1, [UR6+0x29830], R8 ;  /* 0x02983008ff0075a7 */ /* 0x000e640008020146 */
[----:B-1----:R-:W-:Y:S05]  /*6290*/  @!P1 BRA `(.L_x_1113) ;  /* 0x0000014000349947 */ /* 0x002fea0003800000 */
.L_x_1110:
[----:B------:R-:W2:Y:S01]  /*62a0*/  S2R R10, SR_TID.X ;  /* 0x00000000000a7919 */ /* 0x000ea20000002100 */
        /* <DEDUP_REMOVED lines=22> */
[----:B01----:R-:W-:-:S05]  /*6410*/  VIADD R8, R10, 0x8 ;  /* 0x000000080a087836 */ /* 0x003fca0000000000 */
        /* <DEDUP_REMOVED lines=164> */
.L_x_1115:
[----:B------:R-:W-:Y:S01]  /*6e60*/  ULEA UR6, UR52, UR41, 0x3 ;  /* 0x0000002934067291 */ /* 0x000fe2000f8e183f */
[----:B------:R-:W-:-:S05]  /*6e70*/  IMAD.U32 R8, RZ, RZ, UR45 ;  /* 0x0000002dff087e24 */ /* 0x000fca000f8e00ff */
[----:B------:R-:W-:-:S04]  /*6e80*/  SHF.L.U32 R8, R8, 0x1f, RZ ;  /* 0x0000001f08087819 */ /* 0x000fc800000006ff */
[----:B------:R0:W1:Y:S01]  /*6e90*/  SYNCS.PHASECHK.TRANS64.TRYWAIT P1, [UR6+0x29850], R8 ;  /* 0x02985008ff0075a7 */ /* 0x0000620008020146 */
[----:B------:R-:W-:Y:S05]  /*6ea0*/  @!P0 BRA `(.L_x_1116) ;  /* 0x0000000000048947 */ /* 0x000fea0003800000 */
[----:B------:R-:W-:Y:S01]  /*6eb0*/  BPT.TRAP 0x1 ;  /* 0x000000040000795c */ /* 0x000fe20000300000 */
.L_x_1116:
[----:B-1----:R-:W-:Y:S05]  /*6ec0*/  @P1 BRA `(.L_x_1114) ;  /* 0x0000000000081947 */ /* 0x002fea0003800000 */
[----:B------:R-:W1:Y:S02]  /*6ed0*/  SYNCS.PHASECHK.TRANS64.TRYWAIT P1, [UR6+0x29850], R8 ;  /* 0x02985008ff0075a7 */ /* 0x000e640008020146 */
[----:B-1----:R-:W-:Y:S05]  /*6ee0*/  @!P1 BRA `(.L_x_1117) ;  /* 0x0000013400389947 */ /* 0x002fea0003800000 */
.L_x_1114:
[----:B------:R-:W-:Y:S01]  /*6ef0*/  UIADD3 UR6, UR41, 0x400, URZ ;  /* 0x0000040029067890 */ /* 0x000fe2000fffe03f */
[----:B------:R-:W-:Y:S01]  /*6f00*/  WARPGROUP.ARRIVE ;  /* 0x00000000000079c5 */ /* 0x000fe20000000000 */
[----:B------:R-:W-:-:S05]  /*6f10*/  UMOV UR7, 0xc0000010 ;  /* 0xc000001000077882 */ /* 0x000fca0000000000 */
[----:B------:R-:W2:Y:S01]  /*6f20*/  S2R R10, SR_TID.X ;  /* 0x00000000000a7919 */ /* 0x000ea20000002100 */
[----:B------:R-:W-:Y:S01]  /*6f30*/  USHF.R.U32.HI UR6, URZ, 0x4, UR6 ;  /* 0x000000043f067899 */ /* 0x000fe20008011606 */
[----:B01----:R-:W-:Y:S02]  /*6f40*/  IMAD.U32 R8, RZ, RZ, UR57 ;  /* 0x00000039ff087e24 */ /* 0x003fe4000f8e00ff */
[----:B------:R-:W-:Y:S01]  /*6f50*/  IMAD R14, R3, -0xa0, RZ ;  /* 0xffffff60030e7824 */ /* 0x000fe200078e02ff */
[----:B------:R-:W-:-:S04]  /*6f60*/  ULOP3.LUT UR6, UR6, 0x3fff, URZ, 0xc0, !UPT ;  /* 0x00003fff06067892 */ /* 0x000fc8000f8ec03f */
[----:B------:R-:W-:Y:S01]  /*6f70*/  ULOP3.LUT UR6, UR6, 0x10000, URZ, 0xfc, !UPT ;  /* 0x0001000006067892 */ /* 0x000fe2000f8efc3f */
[----:B------:R-:W-:-:S03]  /*6f80*/  IADD3 R15, R14, 0x1, R17 ;  /* 0x000000010e0f7810 */ /* 0x000fc60007ffe011 */
[----:B------:R-:W-:Y:S02]  /*6f90*/  UIMAD UR10, UR52, 0x500, UR6 ;  /* 0x00000500340a78a4 */ /* 0x000fe4000f8e0206 */
[----:B------:R-:W-:-:S04]  /*6fa0*/  IMAD.IADD R15, R15, 0x1, -R18 ;  /* 0x000000010f0f7824 */ /* 0x000fc800078e0a12 */
[----:B------:R-:W-:Y:S01]  /*6fb0*/  IMAD R15, R16, -0x2, R15 ;  /* 0xfffffffe100f7824 */ /* 0x000fe200078e020f */
[----:B------:R-:W-:Y:S02]  /*6fc0*/  UMOV UR6, UR10 ;  /* 0x0000000a00067c82 */ /* 0x000fe40008000000 */
[----:B------:R-:W-:Y:S01]  /*6fd0*/  QGMMA.64x128x32.F32.E4M3.E4M3 R24, R184, gdesc[UR4], R24, gsb0 ;  /* 0x01e00004b8187df3 */ /* 0x000fe20008000818 */
[----:B------:R-:W-:Y:S01]  /*6fe0*/  UIADD3 UR6, UR10, 0x100, URZ ;  /* 0x000001000a067890 */ /* 0x000fe2000fffe03f */
[----:B------:R-:W-:Y:S01]  /*6ff0*/  VIADD R21, R15, UR55 ;  /* 0x000000370f157c36 */ /* 0x000fe20008000000 */
[----:B------:R-:W-:-:S03]  /*7000*/  UMOV UR7, 0xc0000010 ;  /* 0xc000001000077882 */ /* 0x000fc60000000000 */
[----:B------:R-:W-:Y:S01]  /*7010*/  IMAD.IADD R12, R4, 0x1, R21 ;  /* 0x00000001040c7824 */ /* 0x000fe200078e0215 */
[----:B--2---:R-:W-:Y:S02]  /*7020*/  LOP3.LUT P1, RZ, R10, 0x7f, RZ, 0xc0, !PT ;  /* 0x0000007f0aff7812 */ /* 0x004fe4000782c0ff */
[----:B------:R-:W-:-:S04]  /*7030*/  SHF.R.U32.HI R10, RZ, 0x7, R10 ;  /* 0x00000007ff0a7819 */ /* 0x000fc8000001160a */
[----:B------:R-:W-:-:S07]  /*7040*/  IADD3 R10, -R10, 0xb, RZ ;  /* 0x0000000b0a0a7810 */ /* 0x000fce0007ffe1ff */
        /* <DEDUP_REMOVED lines=21> */
[----:B------:R-:W-:-:S06]  /*71a0*/  ULOP3.LUT UR6, URZ, UR54, URZ, 0x33, !UPT ;  /* 0x000000363f067292 */ /* 0x000fcc000f8e333f */
[----:B------:R-:W-:Y:S01]  /*71b0*/  VIADD R15, R15, UR6 ;  /* 0x000000060f0f7c36 */ /* 0x000fe20008000000 */
[----:B------:R-:W-:Y:S02]  /*71c0*/  WARPGROUP.DEPBAR.LE gsb0, 0x0 ;  /* 0x00008000000079c5 */ /* 0x000fe40000010000 */
[----:B------:R0:W-:Y:S06]  /*71d0*/  BAR.ARV R10, 0x100 ;  /* 0x0004000a0000751d */ /* 0x0001ec0000002000 */
[----:B------:R1:W-:Y:S01]  /*71e0*/  @!P1 SYNCS.ARRIVE.TRANS64.RED.A1T0 RZ, [R8+URZ], RZ ;  /* 0x000000ff08ff99a7 */ /* 0x0003e2000810043f */
[----:B------:R-:W-:Y:S01]  /*71f0*/  PLOP3.LUT P1, PT, PT, PT, UP0, 0x40, 0x0 ;  /* 0x000000000000781c */ /* 0x000fe20003f2e808 */
[----:B0-----:R-:W-:-:S02]  /*7200*/  IMAD.IADD R10, R4, 0x1, R15 ;  /* 0x00000001040a7824 */ /* 0x001fc400078e020f */
[----:B-1----:R-:W-:-:S10]  /*7210*/  IMAD R8, R16, -0x2, R14 ;  /* 0xfffffffe10087824 */ /* 0x002fd400078e020e */
[----:B------:R-:W-:Y:S05]  /*7220*/  @P1 BRA `(.L_x_1118) ;  /* 0x0000000000581947 */ /* 0x000fea0003800000 */
[----:B------:R-:W-:Y:S01]  /*7230*/  ISETP.GT.AND P1, PT, R11, -0x1, PT ;  /* 0xffffffff0b00780c */ /* 0x000fe20003f24270 */
[----:B------:R-:W-:-:S12]  /*7240*/  BSSY B0, `(.L_x_1119) ;  /* 0x0000011000007945 */ /* 0x000fd80003800000 */
[----:B------:R-:W-:Y:S05]  /*7250*/  @P1 BRA `(.L_x_1120) ;  /* 0x0000000000241947 */ /* 0x000fea0003800000 */
[----:B------:R-:W-:Y:S02]  /*7260*/  IMAD.U32 R168, RZ, RZ, UR53 ;  /* 0x00000035ffa87e24 */ /* 0x000fe4000f8e00ff */
[----:B------:R-:W-:-:S03]  /*7270*/  IMAD.IADD R169, R4, 0x1, R13 ;  /* 0x0000000104a97824 */ /* 0x000fc600078e020d */
[----:B------:R-:W-:Y:S02]  /*7280*/  ISETP.NE.AND P1, PT, R168, 0x1, PT ;  /* 0x00000001a800780c */ /* 0x000fe40003f25270 */
[----:B------:R-:W-:-:S11]  /*7290*/  LOP3.LUT R169, RZ, R169, RZ, 0x33, !PT ;  /* 0x000000a9ffa97212 */ /* 0x000fd600078e33ff */
[----:B------:R-:W0:Y:S02]  /*72a0*/  @P1 LDC.64 R170, c[0x0][0x9e8] ;  /* 0x00027a00ffaa1b82 */ /* 0x000e240000000a00 */
[----:B0-----:R-:W-:-:S05]  /*72b0*/  @P1 IMAD.HI.U32 R20, R169, R170, RZ ;  /* 0x000000aaa9141227 */ /* 0x001fca00078e00ff */
[----:B------:R-:W-:-:S04]  /*72c0*/  @P1 SHF.R.U32.HI R169, RZ, R171, R20 ;  /* 0x000000abffa91219 */ /* 0x000fc80000011614 */
[----:B------:R-:W-:Y:S01]  /*72d0*/  LOP3.LUT R169, RZ, R169, RZ, 0x33, !PT ;  /* 0x000000a9ffa97212 */ /* 0x000fe200078e33ff */
[----:B------:R-:W-:Y:S06]  /*72e0*/  BRA `(.L_x_1121) ;  /* 0x0000000000187947 */ /* 0x000fec0003800000 */
.L_x_1120:
[----:B------:R-:W-:Y:S02]  /*72f0*/  IMAD.U32 R168, RZ, RZ, UR53 ;  /* 0x00000035ffa87e24 */ /* 0x000fe4000f8e00ff */
[----:B------:R-:W-:-:S03]  /*7300*/  IMAD.MOV.U32 R169, RZ, RZ, R11 ;  /* 0x000000ffffa97224 */ /* 0x000fc600078e000b */
[----:B------:R-:W-:-:S13]  /*7310*/  ISETP.NE.AND P1, PT, R168, 0x1, PT ;  /* 0x00000001a800780c */ /* 0x000fda0003f25270 */
[----:B------:R-:W0:Y:S02]  /*7320*/  @P1 LDC.64 R170, c[0x0][0x9e8] ;  /* 0x00027a00ffaa1b82 */ /* 0x000e240000000a00 */
[----:B0-----:R-:W-:-:S05]  /*7330*/  @P1 IMAD.HI.U32 R20, R11, R170, RZ ;  /* 0x000000aa0b141227 */ /* 0x001fca00078e00ff */
[----:B------:R-:W-:-:S07]  /*7340*/  @P1 SHF.R.U32.HI R169, RZ, R171, R20 ;  /* 0x000000abffa91219 */ /* 0x000fce0000011614 */
.L_x_1121:
[----:B------:R-:W-:Y:S05]  /*7350*/  BSYNC B0 ;  /* 0x0000000000007941 */ /* 0x000fea0003800000 */
.L_x_1119:
[----:B------:R-:W-:-:S05]  /*7360*/  IMAD R169, R169, R168, R8 ;  /* 0x000000a8a9a97224 */ /* 0x000fca00078e0208 */
[----:B------:R-:W-:Y:S02]  /*7370*/  VIADDMNMX R12, R169, R168, R12, PT ;  /* 0x000000a8a90c7246 */ /* 0x000fe4000380010c */
[----:B------:R-:W-:-:S07]  /*7380*/  VIMNMX R10, R10, R169, !PT ;  /* 0x000000a90a0a7248 */ /* 0x000fce0007fe0100 */
.L_x_1118:
        /* <DEDUP_REMOVED lines=40> */
[----:B------:R-:W-:Y:S02]  /*7610*/  IADD3 R21, R21, 0x8, R4 ;  /* 0x0000000815157810 */ /* 0x000fe40007ffe004 */
        /* <DEDUP_REMOVED lines=152> */
[----:B------:R-:W-:Y:S02]  /*7fa0*/  ISETP.GT.AND P6, PT, R10, 0x99, !P6 ;  /* 0x000000990a00780c */ /* 0x000fe400077c4270 */
[----:B------:R-:W-:Y:S02]  /*7fb0*/  IADD3 R10, R15, 0x8, R4 ;  /* 0x000000080f0a7810 */ /* 0x000fe40007ffe004 */
[----:B------:R-:W-:-:S04]  /*7fc0*/  ISETP.LT.OR P6, PT, R12, 0x9a, P6 ;  /* 0x0000009a0c00780c */ /* 0x000fc800037c1670 */
[----:B------:R-:W-:Y:S02]  /*7fd0*/  FSEL R101, R101, -INF , !P6 ;  /* 0xff80000065657808 */ /* 0x000fe40007000000 */
[----:B------:R-:W-:-:S13]  /*7fe0*/  PLOP3.LUT P6, PT, PT, PT, UP0, 0x40, 0x0 ;  /* 0x000000000000781c */ /* 0x000fda0003fce808 */
[----:B------:R-:W-:Y:S05]  /*7ff0*/  @P6 BRA `(.L_x_1122) ;  /* 0x0000000000546947 */ /* 0x000fea0003800000 */
[----:B------:R-:W-:Y:S01]  /*8000*/  ISETP.GT.AND P6, PT, R9, -0x1, PT ;  /* 0xffffffff0900780c */ /* 0x000fe20003fc4270 */
[----:B------:R-:W-:-:S12]  /*8010*/  BSSY B0, `(.L_x_1123) ;  /* 0x0000010000007945 */ /* 0x000fd80003800000 */
[----:B------:R-:W-:Y:S05]  /*8020*/  @P6 BRA `(.L_x_1124) ;  /* 0x0000000000206947 */ /* 0x000fea0003800000 */
[----:B------:R-:W-:Y:S02]  /*8030*/  IMAD.U32 R210, RZ, RZ, UR53 ;  /* 0x00000035ffd27e24 */ /* 0x000fe4000f8e00ff */
[----:B------:R-:W-:-:S03]  /*8040*/  IMAD.MOV.U32 R12, RZ, RZ, R7 ;  /* 0x000000ffff0c7224 */ /* 0x000fc600078e0007 */
[----:B------:R-:W-:-:S13]  /*8050*/  ISETP.NE.AND P6, PT, R210, 0x1, PT ;  /* 0x00000001d200780c */ /* 0x000fda0003fc5270 */
[----:B------:R-:W0:Y:S02]  /*8060*/  @P6 LDC.64 R14, c[0x0][0x9e8] ;  /* 0x00027a00ff0e6b82 */ /* 0x000e240000000a00 */
[----:B0-----:R-:W-:-:S05]  /*8070*/  @P6 IMAD.HI.U32 R14, R7, R14, RZ ;  /* 0x0000000e070e6227 */ /* 0x001fca00078e00ff */
[----:B------:R-:W-:-:S04]  /*8080*/  @P6 SHF.R.U32.HI R12, RZ, R15, R14 ;  /* 0x0000000fff0c6219 */ /* 0x000fc8000001160e */
[----:B------:R-:W-:Y:S01]  /*8090*/  LOP3.LUT R211, RZ, R12, RZ, 0x33, !PT ;  /* 0x0000000cffd37212 */ /* 0x000fe200078e33ff */
[----:B------:R-:W-:Y:S06]  /*80a0*/  BRA `(.L_x_1125) ;  /* 0x0000000000187947 */ /* 0x000fec0003800000 */
.L_x_1124:
[----:B------:R-:W-:Y:S02]  /*80b0*/  IMAD.U32 R210, RZ, RZ, UR53 ;  /* 0x00000035ffd27e24 */ /* 0x000fe4000f8e00ff */
[----:B------:R-:W-:-:S03]  /*80c0*/  IMAD.MOV.U32 R211, RZ, RZ, R9 ;  /* 0x000000ffffd37224 */ /* 0x000fc600078e0009 */
[----:B------:R-:W-:-:S13]  /*80d0*/  ISETP.NE.AND P6, PT, R210, 0x1, PT ;  /* 0x00000001d200780c */ /* 0x000fda0003fc5270 */
[----:B------:R-:W0:Y:S02]  /*80e0*/  @P6 LDC.64 R14, c[0x0][0x9e8] ;  /* 0x00027a00ff0e6b82 */ /* 0x000e240000000a00 */
[----:B0-----:R-:W-:-:S05]  /*80f0*/  @P6 IMAD.HI.U32 R14, R9, R14, RZ ;  /* 0x0000000e090e6227 */ /* 0x001fca00078e00ff */
[----:B------:R-:W-:-:S07]  /*8100*/  @P6 SHF.R.U32.HI R211, RZ, R15, R14 ;  /* 0x0000000fffd36219 */ /* 0x000fce000001160e */
.L_x_1125:
[----:B------:R-:W-:Y:S05]  /*8110*/  BSYNC B0 ;  /* 0x0000000000007941 */ /* 0x000fea0003800000 */
.L_x_1123:
[----:B------:R-:W-:-:S05]  /*8120*/  IMAD R8, R211, R210, R8 ;  /* 0x000000d2d3087224 */ /* 0x000fca00078e0208 */
[----:B------:R-:W-:Y:S02]  /*8130*/  VIADDMNMX R21, R8, R210, R21, PT ;  /* 0x000000d208157246 */ /* 0x000fe40003800115 */
[----:B------:R-:W-:-:S07]  /*8140*/  VIMNMX R10, R10, R8, !PT ;  /* 0x000000080a0a7248 */ /* 0x000fce0007fe0100 */
.L_x_1122:
        /* <DEDUP_REMOVED lines=97> */
[----:B------:R-:W-:Y:S02]  /*8760*/  FMNMX.FTZ R12, R101, R8, !PT ;  /* 0x00000008650c7209 */ /* 0x000fe40007810000 */
[----:B------:R-:W-:Y:S02]  /*8770*/  ISETP.LT.OR P1, PT, R21, 0x59, P1 ;  /* 0x000000591500780c */ /* 0x000fe40000f21670 */
[----:B------:R-:W-:Y:S01]  /*8780*/  ISETP.GT.AND P2, PT, R10, 0x89, !P2 ;  /* 0x000000890a00780c */ /* 0x000fe20005744270 */
[----:B------:R-:W0:Y:S01]  /*8790*/  SHFL.BFLY PT, R15, R12, 0x2, 0x1f ;  /* 0x0c401f000c0f7f89 */ /* 0x000e2200000e0000 */
        /* <DEDUP_REMOVED lines=10> */
[C---:B------:R-:W-:Y:S02]  /*8840*/  ISETP.GT.AND P1, PT, R10.reuse, 0x60, !P1 ;  /* 0x000000600a00780c */ /* 0x040fe40004f24270 */
[----:B------:R-:W-:Y:S02]  /*8850*/  ISETP.GT.AND P5, PT, R10, 0x98, !P5 ;  /* 0x000000980a00780c */ /* 0x000fe40006fa4270 */
[----:B------:R-:W-:Y:S02]  /*8860*/  ISETP.LT.OR P1, PT, R21, 0x61, P1 ;  /* 0x000000611500780c */ /* 0x000fe40000f21670 */
[----:B0-----:R-:W-:-:S02]  /*8870*/  FMNMX.FTZ R14, R12, R15, !PT ;  /* 0x0000000f0c0e7209 */ /* 0x001fc40007810000 */
[----:B------:R-:W-:Y:S02]  /*8880*/  FSEL R106, R106, -INF , !P1 ;  /* 0xff8000006a6a7808 */ /* 0x000fe40004800000 */
[----:B------:R-:W-:Y:S01]  /*8890*/  ISETP.NE.AND P1, PT, R198, RZ, PT ;  /* 0x000000ffc600720c */ /* 0x000fe20003f25270 */
[----:B------:R-:W0:Y:S01]  /*88a0*/  SHFL.BFLY PT, R15, R14, 0x1, 0x1f ;  /* 0x0c201f000e0f7f89 */ /* 0x000e2200000e0000 */
[C---:B------:R-:W-:Y:S02]  /*88b0*/  ISETP.LT.OR P3, PT, R21.reuse, 0x91, P3 ;  /* 0x000000911500780c */ /* 0x040fe40001f61670 */
        /* <DEDUP_REMOVED lines=13> */
[----:B0-----:R-:W-:Y:S01]  /*8990*/  FMNMX.FTZ R8, R14, R15, !PT ;  /* 0x0000000f0e087209 */ /* 0x001fe20007810000 */
[----:B------:R-:W-:Y:S01]  /*89a0*/  IMAD.U32 R15, RZ, RZ, UR37 ;  /* 0x00000025ff0f7e24 */ /* 0x000fe2000f8e00ff */
        /* <DEDUP_REMOVED lines=59> */
[----:B------:R-:W-:Y:S02]  /*8d60*/  ISETP.GT.AND P1, PT, R10, RZ, !P6 ;  /* 0x000000ff0a00720c */ /* 0x000fe40007724270 */
[----:B------:R-:W-:Y:S02]  /*8d70*/  ISETP.NE.AND P6, PT, R152, RZ, PT ;  /* 0x000000ff9800720c */ /* 0x000fe40003fc5270 */
        /* <DEDUP_REMOVED lines=56> */
[----:B------:R-:W-:Y:S01]  /*9100*/  FFMA.FTZ R100, R100, UR37, -R154 ;  /* 0x0000002564647c23 */ /* 0x000fe2000801089a */
        /* <DEDUP_REMOVED lines=41> */
[--C-:B------:R-:W-:Y:S01]  /*93a0*/  FFMA.FTZ R109, R113, UR37, -R154.reuse ;  /* 0x00000025716d7c23 */ /* 0x100fe2000801089a */
[----:B0-----:R-:W-:-:S01]  /*93b0*/  FFMA.FTZ R160, R101, UR37, -R154 ;  /* 0x0000002565a07c23 */ /* 0x001fc2000801089a */
[----:B------:R-:W-:Y:S01]  /*93c0*/  FFMA.FTZ R113, R117, UR37, -R154 ;  /* 0x0000002575717c23 */ /* 0x000fe2000801089a */
[----:B------:R-:W-:Y:S01]  /*93d0*/  FMNMX.FTZ R156, R103, R108, !PT ;  /* 0x0000006c679c7209 */ /* 0x000fe20007810000 */
[----:B------:R-:W-:Y:S01]  /*93e0*/  IMAD.U32 R117, RZ, RZ, UR37 ;  /* 0x00000025ff757e24 */ /* 0x000fe2000f8e00ff */
[----:B------:R-:W-:Y:S01]  /*93f0*/  FSEL R101, R8, RZ, P1 ;  /* 0x000000ff08657208 */ /* 0x000fe20000800000 */
[----:B------:R-:W-:Y:S02]  /*9400*/  MUFU.EX2 R108, R164 ;  /* 0x000000a4006c7308 */ /* 0x000fe40000000800 */
[----:B------:R-:W0:Y:S02]  /*9410*/  SHFL.BFLY PT, R165, R156, 0x2, 0x1f ;  /* 0x0c401f009ca57f89 */ /* 0x000e2400000e0000 */
[----:B------:R-:W-:-:S04]  /*9420*/  FADD.FTZ R2, -R101, R2 ;  /* 0x0000000265027221 */ /* 0x000fc80000010100 */
[----:B------:R-:W-:Y:S01]  /*9430*/  FMUL.FTZ R154, R2, UR37 ;  /* 0x00000025029a7c20 */ /* 0x000fe20008410000 */
[----:B------:R1:W-:Y:S08]  /*9440*/  MUFU.EX2 R101, R160 ;  /* 0x000000a000657308 */ /* 0x0003f00000000800 */
[----:B------:R-:W2:Y:S08]  /*9450*/  MUFU.EX2 R154, R154 ;  /* 0x0000009a009a7308 */ /* 0x000eb00000000800 */
[----:B------:R-:W-:Y:S01]  /*9460*/  MUFU.EX2 R145, R145 ;  /* 0x0000009100917308 */ /* 0x000fe20000000800 */
[----:B0-----:R-:W-:-:S05]  /*9470*/  FMNMX.FTZ R165, R156, R165, !PT ;  /* 0x000000a59ca57209 */ /* 0x001fca0007810000 */
[----:B------:R-:W0:Y:S02]  /*9480*/  SHFL.BFLY PT, R88, R165, 0x1, 0x1f ;  /* 0x0c201f00a5587f89 */ /* 0x000e2400000e0000 */
[----:B------:R-:W-:Y:S08]  /*9490*/  MUFU.EX2 R148, R148 ;  /* 0x0000009400947308 */ /* 0x000ff00000000800 */
[----:B------:R-:W-:Y:S08]  /*94a0*/  MUFU.EX2 R149, R149 ;  /* 0x0000009500957308 */ /* 0x000ff00000000800 */
[----:B------:R-:W-:Y:S01]  /*94b0*/  MUFU.EX2 R120, R120 ;  /* 0x0000007800787308 */ /* 0x000fe20000000800 */
[----:B0-----:R-:W-:-:S07]  /*94c0*/  FMNMX.FTZ R88, R165, R88, !PT ;  /* 0x00000058a5587209 */ /* 0x001fce0007810000 */
[----:B------:R-:W-:Y:S01]  /*94d0*/  MUFU.EX2 R121, R121 ;  /* 0x0000007900797308 */ /* 0x000fe20000000800 */
[C---:B------:R-:W-:Y:S01]  /*94e0*/  FSETP.NEU.FTZ.AND P1, PT, R88.reuse, -INF , PT ;  /* 0xff8000005800780b */ /* 0x040fe20003f3d000 */
[----:B------:R-:W-:-:S03]  /*94f0*/  FFMA.FTZ R117, R88, R117, -8 ;  /* 0xc100000058757423 */ /* 0x000fc60000010075 */
[----:B------:R-:W-:Y:S02]  /*9500*/  FSEL R165, R88, RZ, P1 ;  /* 0x000000ff58a57208 */ /* 0x000fe40000800000 */
[----:B------:R-:W-:Y:S01]  /*9510*/  FSEL R2, R117, RZ, P1 ;  /* 0x000000ff75027208 */ /* 0x000fe20000800000 */
[----:B------:R-:W-:Y:S02]  /*9520*/  MUFU.EX2 R124, R124 ;  /* 0x0000007c007c7308 */ /* 0x000fe40000000800 */
[----:B------:R-:W-:-:S02]  /*9530*/  FADD.FTZ R165, -R165, R0 ;  /* 0x00000000a5a57221 */ /* 0x000fc40000010100 */
[--C-:B------:R-:W-:Y:S01]  /*9540*/  FFMA.FTZ R156, R171, UR37, -R2.reuse ;  /* 0x00000025ab9c7c23 */ /* 0x100fe20008010802 */
[----:B------:R-:W-:-:S01]  /*9550*/  FFMA.FTZ R117, R155, UR37, -R2 ;  /* 0x000000259b757c23 */ /* 0x000fc20008010802 */
[----:B------:R-:W-:Y:S01]  /*9560*/  FMUL.FTZ R165, R165, UR37 ;  /* 0x00000025a5a57c20 */ /* 0x000fe20008410000 */
[----:B------:R-:W-:-:S01]  /*9570*/  FFMA.FTZ R155, R158, UR37, -R2 ;  /* 0x000000259e9b7c23 */ /* 0x000fc20008010802 */
[--C-:B------:R-:W-:Y:S01]  /*9580*/  FFMA.FTZ R158, R159, UR37, -R2.reuse ;  /* 0x000000259f9e7c23 */ /* 0x100fe20008010802 */
[----:B------:R-:W-:-:S01]  /*9590*/  FFMA.FTZ R159, R162, UR37, -R2 ;  /* 0x00000025a29f7c23 */ /* 0x000fc20008010802 */
[----:B------:R-:W-:Y:S01]  /*95a0*/  MUFU.EX2 R156, R156 ;  /* 0x0000009c009c7308 */ /* 0x000fe20000000800 */
[----:B-1----:R-:W-:-:S01]  /*95b0*/  FFMA.FTZ R160, R163, UR37, -R2 ;  /* 0x00000025a3a07c23 */ /* 0x002fc20008010802 */
[----:B------:R-:W-:Y:S01]  /*95c0*/  FFMA.FTZ R163, R167, UR37, -R2 ;  /* 0x00000025a7a37c23 */ /* 0x000fe20008010802 */
[----:B--2---:R-:W-:-:S01]  /*95d0*/  FFMA.FTZ R167, R154, R6, R15 ;  /* 0x000000069aa77223 */ /* 0x004fc2000001000f */
[--C-:B------:R-:W-:Y:S01]  /*95e0*/  FFMA.FTZ R162, R166, UR37, -R2.reuse ;  /* 0x00000025a6a27c23 */ /* 0x100fe20008010802 */
[----:B------:R-:W-:-:S01]  /*95f0*/  FFMA.FTZ R164, R126, UR37, -R2 ;  /* 0x000000257ea47c23 */ /* 0x000fc20008010802 */
[----:B------:R-:W-:Y:S01]  /*9600*/  FFMA.FTZ R126, R130, UR37, -R2 ;  /* 0x00000025827e7c23 */ /* 0x000fe20008010802 */
[----:B------:R-:W-:-:S01]  /*9610*/  FADD.FTZ R167, R12, R167 ;  /* 0x000000a70ca77221 */ /* 0x000fc20000010000 */
[----:B------:R-:W0:Y:S01]  /*9620*/  MUFU.EX2 R165, R165 ;  /* 0x000000a500a57308 */ /* 0x000e220000000800 */
[----:B------:R-:W-:-:S01]  /*9630*/  FFMA.FTZ R130, R134, UR37, -R2 ;  /* 0x0000002586827c23 */ /* 0x000fc20008010802 */
[----:B------:R-:W-:Y:S01]  /*9640*/  FFMA.FTZ R138, R138, UR37, -R2 ;  /* 0x000000258a8a7c23 */ /* 0x000fe20008010802 */
[----:B------:R-:W-:-:S01]  /*9650*/  FADD.FTZ R134, R14, R167 ;  /* 0x000000a70e867221 */ /* 0x000fc20000010000 */
[--C-:B------:R-:W-:Y:S01]  /*9660*/  FFMA.FTZ R139, R139, UR37, -R2.reuse ;  /* 0x000000258b8b7c23 */ /* 0x100fe20008010802 */
[----:B------:R-:W-:-:S01]  /*9670*/  FFMA.FTZ R142, R142, UR37, -R2 ;  /* 0x000000258e8e7c23 */ /* 0x000fc20008010802 */
[----:B------:R-:W-:Y:S01]  /*9680*/  FFMA.FTZ R143, R143, UR37, -R2 ;  /* 0x000000258f8f7c23 */ /* 0x000fe20008010802 */
[----:B------:R-:W-:-:S01]  /*9690*/  FADD.FTZ R167, R153, R134 ;  /* 0x0000008699a77221 */ /* 0x000fc20000010000 */
[----:B------:R-:W1:Y:S01]  /*96a0*/  MUFU.EX2 R117, R117 ;  /* 0x0000007500757308 */ /* 0x000e620000000800 */
[----:B------:R-:W-:-:S01]  /*96b0*/  FFMA.FTZ R146, R146, UR37, -R2 ;  /* 0x0000002592927c23 */ /* 0x000fc20008010802 */
[----:B------:R-:W-:Y:S01]  /*96c0*/  FFMA.FTZ R147, R147, UR37, -R2 ;  /* 0x0000002593937c23 */ /* 0x000fe20008010802 */
[----:B------:R-:W-:-:S01]  /*96d0*/  FADD.FTZ R134, R20, R167 ;  /* 0x000000a714867221 */ /* 0x000fc20000010000 */
[--C-:B------:R-:W-:Y:S01]  /*96e0*/  FFMA.FTZ R150, R150, UR37, -R2.reuse ;  /* 0x0000002596967c23 */ /* 0x100fe20008010802 */
[----:B------:R-:W-:-:S01]  /*96f0*/  FFMA.FTZ R151, R151, UR37, -R2 ;  /* 0x0000002597977c23 */ /* 0x000fc20008010802 */
[----:B------:R-:W-:Y:S01]  /*9700*/  FFMA.FTZ R122, R122, UR37, -R2 ;  /* 0x000000257a7a7c23 */ /* 0x000fe20008010802 */
[----:B------:R-:W-:-:S01]  /*9710*/  FADD.FTZ R167, R157, R134 ;  /* 0x000000869da77221 */ /* 0x000fc20000010000 */
[----:B------:R-:W2:Y:S01]  /*9720*/  MUFU.EX2 R155, R155 ;  /* 0x0000009b009b7308 */ /* 0x000ea20000000800 */
[----:B0-----:R-:W-:-:S01]  /*9730*/  FFMA.FTZ R6, R165, R5, R156 ;  /* 0x00000005a5067223 */ /* 0x001fc2000001009c */
[--C-:B------:R-:W-:Y:S01]  /*9740*/  FFMA.FTZ R123, R123, UR37, -R2.reuse ;  /* 0x000000257b7b7c23 */ /* 0x100fe20008010802 */
[----:B------:R-:W-:-:S01]  /*9750*/  FFMA.FTZ R127, R127, UR37, -R2 ;  /* 0x000000257f7f7c23 */ /* 0x000fc20008010802 */
[--C-:B------:R-:W-:Y:S01]  /*9760*/  FFMA.FTZ R131, R131, UR37, -R2.reuse ;  /* 0x0000002583837c23 */ /* 0x100fe20008010802 */
[----:B------:R-:W-:-:S01]  /*9770*/  FFMA.FTZ R135, R135, UR37, -R2 ;  /* 0x0000002587877c23 */ /* 0x000fc20008010802 */
[--C-:B------:R-:W-:Y:S01]  /*9780*/  FFMA.FTZ R106, R106, UR37, -R2.reuse ;  /* 0x000000256a6a7c23 */ /* 0x100fe20008010802 */
[----:B------:R-:W-:-:S01]  /*9790*/  FFMA.FTZ R107, R107, UR37, -R2 ;  /* 0x000000256b6b7c23 */ /* 0x000fc20008010802 */
[----:B------:R-:W0:Y:S01]  /*97a0*/  MUFU.EX2 R158, R158 ;  /* 0x0000009e009e7308 */ /* 0x000e220000000800 */
        /* <DEDUP_REMOVED lines=18> */
[----:B------:R-:W-:-:S05]  /*98d0*/  FFMA.FTZ R2, R103, UR37, -R2 ;  /* 0x0000002567027c23 */ /* 0x000fca0008010802 */
[----:B------:R-:W0:Y:S01]  /*98e0*/  MUFU.EX2 R162, R162 ;  /* 0x000000a200a27308 */ /* 0x000e220000000800 */
[----:B-1----:R-:W-:-:S01]  /*98f0*/  FADD.FTZ R5, R159, R6 ;  /* 0x000000069f057221 */ /* 0x002fc20000010000 */
[----:B------:R-:W-:-:S06]  /*9900*/  FADD.FTZ R6, R152, R167 ;  /* 0x000000a798067221 */ /* 0x000fcc0000010000 */
[----:B------:R-:W1:Y:S01]  /*9910*/  MUFU.EX2 R163, R163 ;  /* 0x000000a300a37308 */ /* 0x000e620000000800 */
[----:B--2---:R-:W-:-:S07]  /*9920*/  FADD.FTZ R5, R160, R5 ;  /* 0x00000005a0057221 */ /* 0x004fce0000010000 */
[----:B------:R-:W2:Y:S01]  /*9930*/  MUFU.EX2 R138, R138 ;  /* 0x0000008a008a7308 */ /* 0x000ea20000000800 */
[----:B0-----:R-:W-:-:S01]  /*9940*/  FADD.FTZ R134, R162, R5 ;  /* 0x00000005a2867221 */ /* 0x001fc20000010000 */
[----:B------:R-:W-:-:S04]  /*9950*/  FADD.FTZ R5, R161, R6 ;  /* 0x00000006a1057221 */ /* 0x000fc80000010000 */
[----:B------:R-:W-:Y:S02]  /*9960*/  FADD.FTZ R6, R136, R5 ;  /* 0x0000000588067221 */ /* 0x000fe40000010000 */
[----:B------:R-:W0:Y:S01]  /*9970*/  MUFU.EX2 R139, R139 ;  /* 0x0000008b008b7308 */ /* 0x000e220000000800 */
        /* <DEDUP_REMOVED lines=58> */
[----:B-1----:R-:W-:-:S04]  /*9d20*/  FADD.FTZ R5, R105, R6 ;  /* 0x0000000669057221 */ /* 0x002fc80000010000 */
[----:B------:R-:W-:-:S03]  /*9d30*/  FADD.FTZ R6, R10, R5 ;  /* 0x000000050a067221 */ /* 0x000fc60000010000 */
        /* <DEDUP_REMOVED lines=17> */
[----:B------:R-:W-:Y:S01]  /*9e50*/  MUFU.EX2 R119, R119 ;  /* 0x0000007700777308 */ /* 0x000fe20000000800 */
[----:B-1----:R-:W-:-:S07]  /*9e60*/  FADD.FTZ R134, R118, R167 ;  /* 0x000000a776867221 */ /* 0x002fce0000010000 */
[----:B------:R-:W0:Y:S01]  /*9e70*/  MUFU.EX2 R116, R116 ;  /* 0x0000007400747308 */ /* 0x000e220000000800 */
[----:B--2---:R-:W-:-:S07]  /*9e80*/  FADD.FTZ R5, R113, R6 ;  /* 0x0000000671057221 */ /* 0x004fce0000010000 */
[----:B------:R-:W-:Y:S08]  /*9e90*/  MUFU.EX2 R90, R90 ;  /* 0x0000005a005a7308 */ /* 0x000ff00000000800 */
        /* <DEDUP_REMOVED lines=8> */
[----:B------:R0:W-:Y:S08]  /*9f20*/  MUFU.EX2 R164, R95 ;  /* 0x0000005f00a47308 */ /* 0x0001f00000000800 */
[----:B------:R-:W2:Y:S01]  /*9f30*/  MUFU.EX2 R96, R96 ;  /* 0x0000006000607308 */ /* 0x000ea20000000800 */
[----:B0-----:R-:W-:-:S01]  /*9f40*/  FADD.FTZ R95, R119, R134 ;  /* 0x00000086775f7221 */ /* 0x001fc20000010000 */
[----:B-1----:R-:W-:-:S06]  /*9f50*/  FADD.FTZ R5, R93, R6 ;  /* 0x000000065d057221 */ /* 0x002fcc0000010000 */
[----:B------:R0:W1:Y:S08]  /*9f60*/  MUFU.EX2 R94, R98 ;  /* 0x00000062005e7308 */ /* 0x0000700000000800 */
[----:B------:R-:W3:Y:S01]  /*9f70*/  MUFU.EX2 R97, R97 ;  /* 0x0000006100617308 */ /* 0x000ee20000000800 */
[----:B0-----:R-:W-:-:S01]  /*9f80*/  FADD.FTZ R98, R90, R95 ;  /* 0x0000005f5a627221 */ /* 0x001fc20000010000 */
[----:B--2---:R-:W-:-:S03]  /*9f90*/  FADD.FTZ R6, R96, R5 ;  /* 0x0000000560067221 */ /* 0x004fc60000010000 */
[----:B------:R-:W-:-:S03]  /*9fa0*/  FADD.FTZ R98, R91, R98 ;  /* 0x000000625b627221 */ /* 0x000fc60000010000 */
[----:B------:R-:W0:Y:S01]  /*9fb0*/  MUFU.EX2 R166, R99 ;  /* 0x0000006300a67308 */ /* 0x000e220000000800 */
[----:B------:R-:W-:-:S04]  /*9fc0*/  FADD.FTZ R98, R169, R98 ;  /* 0x00000062a9627221 */ /* 0x000fc80000010000 */
[----:B------:R-:W-:-:S03]  /*9fd0*/  FADD.FTZ R95, R164, R98 ;  /* 0x00000062a45f7221 */ /* 0x000fc60000010000 */
[----:B------:R-:W2:Y:S01]  /*9fe0*/  MUFU.EX2 R100, R100 ;  /* 0x0000006400647308 */ /* 0x000ea20000000800 */
[----:B-1----:R-:W-:-:S01]  /*9ff0*/  FADD.FTZ R95, R94, R95 ;  /* 0x0000005f5e5f7221 */ /* 0x002fc20000010000 */
[----:B---3--:R-:W-:-:S06]  /*a000*/  FADD.FTZ R5, R97, R6 ;  /* 0x0000000661057221 */ /* 0x008fcc0000010000 */
[----:B------:R-:W1:Y:S01]  /*a010*/  MUFU.EX2 R102, R102 ;  /* 0x0000006600667308 */ /* 0x000e620000000800 */
[----:B0-----:R-:W-:-:S07]  /*a020*/  FADD.FTZ R95, R166, R95 ;  /* 0x0000005fa65f7221 */ /* 0x001fce0000010000 */
[----:B------:R-:W0:Y:S01]  /*a030*/  MUFU.EX2 R99, R2 ;  /* 0x0000000200637308 */ /* 0x000e220000000800 */
[----:B--2---:R-:W-:-:S04]  /*a040*/  FADD.FTZ R6, R100, R5 ;  /* 0x0000000564067221 */ /* 0x004fc80000010000 */
[----:B------:R-:W-:Y:S01]  /*a050*/  FADD.FTZ R6, R101, R6 ;  /* 0x0000000665067221 */ /* 0x000fe20000010000 */
[----:B-1----:R-:W-:-:S04]  /*a060*/  FADD.FTZ R95, R102, R95 ;  /* 0x0000005f665f7221 */ /* 0x002fc80000010000 */
[----:B0-----:R-:W-:Y:S01]  /*a070*/  FADD.FTZ R5, R99, R95 ;  /* 0x0000005f63057221 */ /* 0x001fe20000010000 */
[----:B------:R-:W-:Y:S06]  /*a080*/  @!P0 BRA `(.L_x_1126) ;  /* 0x0000000000048947 */ /* 0x000fec0003800000 */
[----:B------:R-:W-:Y:S01]  /*a090*/  BPT.TRAP 0x1 ;  /* 0x000000040000795c */ /* 0x000fe20000300000 */
.L_x_1126:
        /* <DEDUP_REMOVED lines=12> */
[----:B------:R-:W-:Y:S01]  /*a160*/  FMUL.FTZ R25, R25, R154 ;  /* 0x0000009a19197220 */ /* 0x000fe20000410000 */
[----:B------:R-:W-:Y:S01]  /*a170*/  F2FP.SATFINITE.E4M3.F32.PACK_AB_MERGE_C R152, R161, R152, RZ ;  /* 0x00000098a198723e */ /* 0x000fe200048070ff */
[----:B------:R-:W-:Y:S01]  /*a180*/  FMUL.FTZ R28, R28, R154 ;  /* 0x0000009a1c1c7220 */ /* 0x000fe20000410000 */
[----:B------:R-:W-:Y:S01]  /*a190*/  F2FP.SATFINITE.E4M3.F32.PACK_AB_MERGE_C R162, R163, R162, RZ ;  /* 0x000000a2a3a2723e */ /* 0x000fe200048070ff */
[----:B------:R-:W-:Y:S01]  /*a1a0*/  FMUL.FTZ R29, R29, R154 ;  /* 0x0000009a1d1d7220 */ /* 0x000fe20000410000 */
[----:B------:R-:W-:Y:S01]  /*a1b0*/  F2FP.SATFINITE.E4M3.F32.PACK_AB_MERGE_C R140, R141, R140, RZ ;  /* 0x0000008c8d8c723e */ /* 0x000fe200048070ff */
[----:B------:R-:W-:Y:S01]  /*a1c0*/  SYNCS.ARRIVE.TRANS64.RED.A1T0 RZ, [UR6], RZ ;  /* 0x000000ffffff79a7 */ /* 0x000fe20008100406 */
        /* <DEDUP_REMOVED lines=57> */
[----:B------:R-:W-:Y:S01]  /*a560*/  VIADD R3, R3, 0xffffffff ;  /* 0xffffffff03037836 */ /* 0x000fe20000000000 */
        /* <DEDUP_REMOVED lines=42> */
.L_x_1109:
[----:B------:R-:W0:Y:S01]  /*a810*/  LDC R7, c[0x0][0x9e4] ;  /* 0x00027900ff077b82 */ /* 0x000e220000000800 */
[----:B------:R-:W-:Y:S01]  /*a820*/  VIADD R8, R188, -UR54 ;  /* 0x80000036bc087c36 */ /* 0x000fe20008000000 */
[----:B------:R-:W-:-:S04]  /*a830*/  LOP3.LUT R189, R189, 0xffffffef, RZ, 0xc0, !PT ;  /* 0xffffffefbdbd7812 */ /* 0x000fc800078ec0ff */
[----:B------:R-:W-:Y:S02]  /*a840*/  R2UR UR6, R8 ;  /* 0x00000000080672ca */ /* 0x000fe400000e0000 */
[----:B0-----:R-:W-:-:S13]  /*a850*/  ISETP.GE.AND P1, PT, R7, 0x1, PT ;  /* 0x000000010700780c */ /* 0x001fda0003f26270 */
[----:B------:R-:W-:Y:S01]  /*a860*/  @P1 LOP3.LUT R189, R189, 0x10, RZ, 0xfc, !PT ;  /* 0x00000010bdbd1812 */ /* 0x000fe200078efcff */
[----:B------:R-:W-:Y:S06]  /*a870*/  @!P1 BRA `(.L_x_1128) ;  /* 0x0000000000449947 */ /* 0x000fec0003800000 */
        /* <DEDUP_REMOVED lines=9> */
.L_x_1129:
[----:B------:R-:W-:-:S13]  /*a910*/  ISETP.NE.AND P1, PT, R7, 0x1, PT ;  /* 0x000000010700780c */ /* 0x000fda0003f25270 */
[----:B------:R-:W0:Y:S02]  /*a920*/  @P1 LDC.64 R8, c[0x0][0x9e8] ;  /* 0x00027a00ff081b82 */ /* 0x000e240000000a00 */
[----:B0-----:R-:W-:-:S05]  /*a930*/  @P1 IMAD.HI.U32 R8, R188, R8, RZ ;  /* 0x00000008bc081227 */ /* 0x001fca00078e00ff */
[----:B------:R-:W-:-:S07]  /*a940*/  @P1 SHF.R.U32.HI R188, RZ, R9, R8 ;  /* 0x00000009ffbc1219 */ /* 0x000fce0000011608 */
.L_x_1130:
[----:B------:R-:W-:-:S05]  /*a950*/  IMAD R188, R188, R7, RZ ;  /* 0x00000007bcbc7224 */ /* 0x000fca00078e02ff */
[----:B------:R-:W-:-:S13]  /*a960*/  R2UR UR7, R188 ;  /* 0x00000000bc0772ca */ /* 0x000fda00000e0000 */
[----:B------:R-:W-:-:S04]  /*a970*/  UISETP.LT.AND UP0, UPT, UR6, UR7, UPT ;  /* 0x000000070600728c */ /* 0x000fc8000bf01270 */
[----:B------:R-:W-:-:S12]  /*a980*/  USEL UR6, UR6, UR7, !UP0 ;  /* 0x0000000706067287 */ /* 0x000fd8000c000000 */
.L_x_1128:
        /* <DEDUP_REMOVED lines=12> */
.L_x_1141:
[----:B------:R-:W-:Y:S01]  /*aa50*/  ISETP.NE.AND P2, PT, RZ, UR43, PT ;  /* 0x0000002bff007c0c */ /* 0x000fe2000bf45270 */
[----:B------:R-:W-:-:S04]  /*aa60*/  UISETP.NE.AND UP0, UPT, UR54, 0x1, UPT ;  /* 0x000000013600788c */ /* 0x000fc8000bf05270 */
[----:B------:R-:W-:-:S04]  /*aa70*/  USEL UR45, URZ, 0x1, UP0 ;  /* 0x000000013f2d7887 */ /* 0x000fc80008000000 */
[----:B------:R-:W-:-:S04]  /*aa80*/  ULOP3.LUT UR45, UR55, UR45, URZ, 0x3c, !UPT ;  /* 0x0000002d372d7292 */ /* 0x000fc8000f8e3c3f */
[----:B------:R-:W-:Y:S08]  /*aa90*/  @P2 BRA `(.L_x_1132) ;  /* 0x0000000000382947 */ /* 0x000ff00003800000 */
[----:B------:R-:W-:Y:S05]  /*aaa0*/  @!P0 BRA `(.L_x_1133) ;  /* 0x0000000000048947 */ /* 0x000fea0003800000 */
[----:B------:R-:W-:Y:S01]  /*aab0*/  BPT.TRAP 0x1 ;  /* 0x000000040000795c */ /* 0x000fe20000300000 */
.L_x_1133:
[----:B------:R-:W-:Y:S01]  /*aac0*/  UIADD3 UR6, UR54, 0x1, URZ ;  /* 0x0000000136067890 */ /* 0x000fe2000fffe03f */
[----:B------:R-:W-:-:S03]  /*aad0*/  IMAD.U32 R0, RZ, RZ, UR45 ;  /* 0x0000002dff007e24 */ /* 0x000fc6000f8e00ff */
[----:B------:R-:W-:Y:S02]  /*aae0*/  UISETP.NE.AND UP0, UPT, UR6, 0x2, UPT ;  /* 0x000000020600788c */ /* 0x000fe4000bf05270 */
[----:B------:R-:W-:Y:S02]  /*aaf0*/  SHF.L.U32 R0, R0, 0x1f, RZ ;  /* 0x0000001f00007819 */ /* 0x000fe400000006ff */
[----:B------:R-:W-:-:S04]  /*ab00*/  USEL UR6, UR6, URZ, UP0 ;  /* 0x0000003f06067287 */ /* 0x000fc80008000000 */
[----:B------:R-:W-:-:S09]  /*ab10*/  ULEA UR6, UR6, UR41, 0x3 ;  /* 0x0000002906067291 */ /* 0x000fd2000f8e183f */
[----:B------:R0:W1:Y:S01]  /*ab20*/  SYNCS.PHASECHK.TRANS64.TRYWAIT P1, [UR6+0x29830], R0 ;  /* 0x02983000ff0075a7 */ /* 0x0000620008020146 */
[----:B------:R-:W-:Y:S05]  /*ab30*/  @!P0 BRA `(.L_x_1134) ;  /* 0x0000000000048947 */ /* 0x000fea0003800000 */
[----:B------:R-:W-:Y:S01]  /*ab40*/  BPT.TRAP 0x1 ;  /* 0x000000040000795c */ /* 0x000fe20000300000 */
.L_x_1134:
[----:B-1----:R-:W-:Y:S05]  /*ab50*/  @P1 BRA `(.L_x_1132) ;  /* 0x0000000000081947 */ /* 0x002fea0003800000 */
[----:B------:R-:W1:Y:S02]  /*ab60*/  SYNCS.PHASECHK.TRANS64.TRYWAIT P1, [UR6+0x29830], R0 ;  /* 0x02983000ff0075a7 */ /* 0x000e640008020146 */
[----:B-1----:R-:W-:Y:S05]  /*ab70*/  @!P1 BRA `(.L_x_1135) ;  /* 0x000000f8002c9947 */ /* 0x002fea0003800000 */
.L_x_1132:
[----:B------:R-:W2:Y:S01]  /*ab80*/  S2R R2, SR_TID.X ;  /* 0x0000000000027919 */ /* 0x000ea20000002100 */
        /* <DEDUP_REMOVED lines=21> */
[----:B--2---:R-:W-:Y:S01]  /*ace0*/  SHF.R.U32.HI R2, RZ, 0x7, R2 ;  /* 0x00000007ff027819 */ /* 0x004fe20000011602 */
[----:B------:R-:W-:Y:S01]  /*acf0*/  UMOV UR19, 0x80000020 ;  /* 0x8000002000137882 */ /* 0x000fe20000000000 */
[----:B------:R-:W-:Y:S01]  /*ad00*/  UIADD3 UR22, UR56, 0x502, URZ ;  /* 0x0000050238167890 */ /* 0x000fe2000fffe03f */
[----:B------:R-:W-:-:S02]  /*ad10*/  UMOV UR23, 0x80000020 ;  /* 0x8000002000177882 */ /* 0x000fc40000000000 */
        /* <DEDUP_REMOVED lines=165> */
.L_x_1137:
[----:B------:R-:W-:Y:S01]  /*b770*/  ULEA UR6, UR54, UR41, 0x3 ;  /* 0x0000002936067291 */ /* 0x000fe2000f8e183f */
[----:B------:R-:W-:-:S05]  /*b780*/  IMAD.U32 R0, RZ, RZ, UR55 ;  /* 0x00000037ff007e24 */ /* 0x000fca000f8e00ff */
[----:B------:R-:W-:-:S04]  /*b790*/  SHF.L.U32 R0, R0, 0x1f, RZ ;  /* 0x0000001f00007819 */ /* 0x000fc800000006ff */
[----:B------:R0:W1:Y:S01]  /*b7a0*/  SYNCS.PHASECHK.TRANS64.TRYWAIT P1, [UR6+0x29850], R0 ;  /* 0x02985000ff0075a7 */ /* 0x0000620008020146 */
[----:B------:R-:W-:Y:S05]  /*b7b0*/  @!P0 BRA `(.L_x_1138) ;  /* 0x0000000000048947 */ /* 0x000fea0003800000 */
[----:B------:R-:W-:Y:S01]  /*b7c0*/  BPT.TRAP 0x1 ;  /* 0x000000040000795c */ /* 0x000fe20000300000 */
.L_x_1138:
[----:B-1----:R-:W-:Y:S05]  /*b7d0*/  @P1 BRA `(.L_x_1136) ;  /* 0x0000000000081947 */ /* 0x002fea0003800000 */
[----:B------:R-:W1:Y:S02]  /*b7e0*/  SYNCS.PHASECHK.TRANS64.TRYWAIT P1, [UR6+0x29850], R0 ;  /* 0x02985000ff0075a7 */ /* 0x000e640008020146 */
[----:B-1----:R-:W-:Y:S05]  /*b7f0*/  @!P1 BRA `(.L_x_1139) ;  /* 0x000000ec00249947 */ /* 0x002fea0003800000 */
.L_x_1136:
[----:B------:R-:W-:Y:S01]  /*b800*/  UIADD3 UR6, UR41, 0x400, URZ ;  /* 0x0000040029067890 */ /* 0x000fe2000fffe03f */
[----:B------:R-:W-:Y:S01]  /*b810*/  WARPGROUP.ARRIVE ;  /* 0x00000000000079c5 */ /* 0x000fe20000000000 */
[----:B------:R-:W-:Y:S01]  /*b820*/  UMOV UR7, 0xc0000010 ;  /* 0xc000001000077882 */ /* 0x000fe20000000000 */
[----:B01----:R-:W-:Y:S01]  /*b830*/  FMNMX.FTZ R0, R152, R9, !PT ;  /* 0x0000000998007209 */ /* 0x003fe20007810000 */
[----:B------:R-:W-:-:S03]  /*b840*/  USHF.R.U32.HI UR6, URZ, 0x4, UR6 ;  /* 0x000000043f067899 */ /* 0x000fc60008011606 */
[----:B------:R-:W0:Y:S01]  /*b850*/  S2R R196, SR_TID.X ;  /* 0x0000000000c47919 */ /* 0x000e220000002100 */
        /* <DEDUP_REMOVED lines=85> */
[----:B0-----:R-:W-:Y:S01]  /*bdb0*/  SHF.R.U32.HI R196, RZ, 0x7, R196 ;  /* 0x00000007ffc47819 */ /* 0x001fe200000116c4 */
[----:B------:R-:W0:Y:S01]  /*bdc0*/  SHFL.BFLY PT, R13, R8, 0x2, 0x1f ;  /* 0x0c401f00080d7f89 */ /* 0x000e2200000e0000 */
[----:B------:R-:W-:Y:S02]  /*bdd0*/  WARPGROUP.DEPBAR.LE gsb0, 0x0 ;  /* 0x00008000000079c5 */ /* 0x000fe40000010000 */
[----:B------:R-:W-:Y:S01]  /*bde0*/  WARPGROUP.ARRIVE ;  /* 0x00000000000079c5 */ /* 0x000fe20000000000 */
[----:B------:R-:W-:-:S05]  /*bdf0*/  FMNMX.FTZ R10, R103, R0, !PT ;  /* 0x00000000670a7209 */ /* 0x000fca0007810000 */
[----:B------:R-:W-:Y:S01]  /*be00*/  QGMMA.64x128x32.F32.E4M3.E4M3 R24, R180, gdesc[UR4], R24, gsb0 ;  /* 0x01e00004b4187df3 */ /* 0x000fe20008000818 */
[----:B------:R-:W-:Y:S01]  /*be10*/  UIADD3 UR6, UR10, 0x200, URZ ;  /* 0x000002000a067890 */ /* 0x000fe2000fffe03f */
[----:B------:R-:W1:Y:S01]  /*be20*/  SHFL.BFLY PT, R15, R10, 0x2, 0x1f ;  /* 0x0c401f000a0f7f89 */ /* 0x000e6200000e0000 */
[----:B------:R-:W-:Y:S01]  /*be30*/  UMOV UR7, 0xc0000010 ;  /* 0xc000001000077882 */ /* 0x000fe20000000000 */
[----:B0-----:R-:W-:-:S05]  /*be40*/  FMNMX.FTZ R13, R8, R13, !PT ;  /* 0x0000000d080d7209 */ /* 0x001fca0007810000 */
[----:B------:R-:W0:Y:S01]  /*be50*/  SHFL.BFLY PT, R2, R13, 0x1, 0x1f ;  /* 0x0c201f000d027f89 */ /* 0x000e2200000e0000 */
[----:B-1----:R-:W-:-:S05]  /*be60*/  FMNMX.FTZ R15, R10, R15, !PT ;  /* 0x0000000f0a0f7209 */ /* 0x002fca0007810000 */
[----:B------:R-:W1:Y:S01]  /*be70*/  SHFL.BFLY PT, R0, R15, 0x1, 0x1f ;  /* 0x0c201f000f007f89 */ /* 0x000e6200000e0000 */
[----:B0-----:R-:W-:-:S05]  /*be80*/  FMNMX.FTZ R2, R13, R2, !PT ;  /* 0x000000020d027209 */ /* 0x001fca0007810000 */
[----:B------:R-:W-:-:S04]  /*be90*/  FADD.FTZ R9, -R2, R9 ;  /* 0x0000000902097221 */ /* 0x000fc80000010100 */
[----:B------:R-:W-:Y:S01]  /*bea0*/  FMUL.FTZ R9, R9, UR37 ;  /* 0x0000002509097c20 */ /* 0x000fe20008410000 */
[----:B-1----:R-:W-:-:S05]  /*beb0*/  FMNMX.FTZ R0, R15, R0, !PT ;  /* 0x000000000f007209 */ /* 0x002fca0007810000 */
        /* <DEDUP_REMOVED lines=19> */
[----:B------:R-:W0:Y:S01]  /*bff0*/  MUFU.EX2 R10, R10 ;  /* 0x0000000a000a7308 */ /* 0x000e220000000800 */
[----:B------:R-:W-:-:S01]  /*c000*/  FFMA.FTZ R159, R163, UR37, -R101 ;  /* 0x00000025a39f7c23 */ /* 0x000fc20008010865 */
[----:B------:R-:W-:Y:S01]  /*c010*/  FFMA.FTZ R15, R161, UR37, -R188 ;  /* 0x00000025a10f7c23 */ /* 0x000fe200080108bc */
[----:B------:R-:W-:-:S01]  /*c020*/  FFMA.FTZ R158, R166, UR37, -R101 ;  /* 0x00000025a69e7c23 */ /* 0x000fc20008010865 */
[----:B------:R-:W-:Y:S01]  /*c030*/  FFMA.FTZ R20, R164, UR37, -R188 ;  /* 0x00000025a4147c23 */ /* 0x000fe200080108bc */
[----:B------:R-:W-:-:S01]  /*c040*/  FFMA.FTZ R161, R167, UR37, -R101 ;  /* 0x00000025a7a17c23 */ /* 0x000fc20008010865 */
[----:B------:R-:W-:Y:S01]  /*c050*/  FFMA.FTZ R21, R165, UR37, -R188 ;  /* 0x00000025a5157c23 */ /* 0x000fe200080108bc */
        /* <DEDUP_REMOVED lines=47> */
[----:B------:R-:W-:Y:S01]  /*c350*/  IADD3 R166, -R196, 0xb, RZ ;  /* 0x0000000bc4a67810 */ /* 0x000fe20007ffe1ff */
[----:B------:R-:W-:-:S01]  /*c360*/  FFMA.FTZ R110, R110, UR37, -R101 ;  /* 0x000000256e6e7c23 */ /* 0x000fc20008010865 */
[----:B------:R-:W1:Y:S01]  /*c370*/  MUFU.EX2 R13, R13 ;  /* 0x0000000d000d7308 */ /* 0x000e620000000800 */
[----:B--2---:R-:W-:-:S01]  /*c380*/  FADD.FTZ R6, R12, R163 ;  /* 0x000000a30c067221 */ /* 0x004fc20000010000 */
[----:B------:R-:W2:Y:S01]  /*c390*/  S2R R196, SR_TID.X ;  /* 0x0000000000c47919 */ /* 0x000ea20000002100 */
[----:B------:R-:W-:-:S02]  /*c3a0*/  WARPGROUP.DEPBAR.LE gsb0, 0x0 ;  /* 0x00008000000079c5 */ /* 0x000fc40000010000 */
[----:B------:R-:W-:Y:S01]  /*c3b0*/  WARPGROUP.ARRIVE ;  /* 0x00000000000079c5 */ /* 0x000fe20000000000 */
[----:B------:R-:W-:-:S01]  /*c3c0*/  FFMA.FTZ R108, R108, UR37, -R188 ;  /* 0x000000256c6c7c23 */ /* 0x000fc200080108bc */
[----:B------:R-:W-:Y:S01]  /*c3d0*/  FFMA.FTZ R111, R111, UR37, -R101 ;  /* 0x000000256f6f7c23 */ /* 0x000fe20008010865 */
[----:B------:R-:W3:Y:S01]  /*c3e0*/  MUFU.EX2 R156, R156 ;  /* 0x0000009c009c7308 */ /* 0x000ee20000000800 */
[----:B0-----:R-:W-:-:S01]  /*c3f0*/  FADD.FTZ R163, R155, R160 ;  /* 0x000000a09ba37221 */ /* 0x001fc20000010000 */
[--C-:B------:R-:W-:Y:S01]  /*c400*/  FFMA.FTZ R109, R109, UR37, -R188.reuse ;  /* 0x000000256d6d7c23 */ /* 0x100fe200080108bc */
[----:B------:R-:W-:Y:S01]  /*c410*/  QGMMA.64x128x32.F32.E4M3.E4M3 R24, R176, gdesc[UR4], R24, gsb0 ;  /* 0x01e00004b0187df3 */ /* 0x000fe20008000818 */
[----:B------:R-:W-:Y:S01]  /*c420*/  UIADD3 UR6, UR10, 0x300, URZ ;  /* 0x000003000a067890 */ /* 0x000fe2000fffe03f */
[----:B------:R-:W-:Y:S01]  /*c430*/  FFMA.FTZ R114, R114, UR37, -R101 ;  /* 0x0000002572727c23 */ /* 0x000fe20008010865 */
[----:B------:R-:W-:Y:S01]  /*c440*/  UMOV UR7, 0xc0000010 ;  /* 0xc000001000077882 */ /* 0x000fe20000000000 */
[----:B------:R-:W-:Y:S01]  /*c450*/  FFMA.FTZ R112, R112, UR37, -R188 ;  /* 0x0000002570707c23 */ /* 0x000fe200080108bc */
        /* <DEDUP_REMOVED lines=17> */
[----:B0-----:R-:W-:-:S01]  /*c570*/  FADD.FTZ R6, R14, R5 ;  /* 0x000000050e067221 */ /* 0x001fc20000010000 */
[----:B--2---:R-:W-:Y:S01]  /*c580*/  LOP3.LUT P1, RZ, R196, 0x7f, RZ, 0xc0, !PT ;  /* 0x0000007fc4ff7812 */ /* 0x004fe2000782c0ff */
        /* <DEDUP_REMOVED lines=9> */
[--C-:B------:R-:W-:Y:S01]  /*c620*/  FFMA.FTZ R102, R102, UR37, -R101.reuse ;  /* 0x0000002566667c23 */ /* 0x100fe20008010865 */
[----:B------:R-:W-:-:S03]  /*c630*/  FFMA.FTZ R101, R103, UR37, -R101 ;  /* 0x0000002567657c23 */ /* 0x000fc60008010865 */
[----:B------:R-:W1:Y:S01]  /*c640*/  MUFU.EX2 R20, R20 ;  /* 0x0000001400147308 */ /* 0x000e620000000800 */
[----:B---3--:R-:W-:-:S07]  /*c650*/  FADD.FTZ R5, R15, R6 ;  /* 0x000000060f057221 */ /* 0x008fce0000010000 */
        /* <DEDUP_REMOVED lines=25> */
[----:B------:R-:W-:Y:S02]  /*c7f0*/  WARPGROUP.DEPBAR.LE gsb0, 0x0 ;  /* 0x00008000000079c5 */ /* 0x000fe40000010000 */
[----:B------:R-:W-:Y:S01]  /*c800*/  WARPGROUP.ARRIVE ;  /* 0x00000000000079c5 */ /* 0x000fe20000000000 */
[----:B0-----:R-:W-:-:S04]  /*c810*/  FADD.FTZ R160, R146, R163 ;  /* 0x000000a392a07221 */ /* 0x001fc80000010000 */
[----:B------:R-:W0:Y:S01]  /*c820*/  MUFU.EX2 R145, R145 ;  /* 0x0000009100917308 */ /* 0x000e220000000800 */
[----:B------:R-:W-:Y:S01]  /*c830*/  QGMMA.64x128x32.F32.E4M3.E4M3 R24, R172, gdesc[UR4], R24, gsb0 ;  /* 0x01e00004ac187df3 */ /* 0x000fe20008000818 */
[----:B------:R-:W-:Y:S01]  /*c840*/  UIADD3 UR6, UR10, 0x400, URZ ;  /* 0x000004000a067890 */ /* 0x000fe2000fffe03f */
[----:B-1----:R-:W-:Y:S01]  /*c850*/  FADD.FTZ R6, R144, R5 ;  /* 0x0000000590067221 */ /* 0x002fe20000010000 */
        /* <DEDUP_REMOVED lines=40> */
[----:B--2---:R-:W-:-:S05]  /*cae0*/  FADD.FTZ R160, R134, R163 ;  /* 0x000000a386a07221 */ /* 0x004fca0000010000 */
        /* <DEDUP_REMOVED lines=33> */
[----:B------:R-:W-:-:S06]  /*cd00*/  IMAD.U32 R163, RZ, RZ, UR52 ;  /* 0x00000034ffa37e24 */ /* 0x000fcc000f8e00ff */
[----:B------:R-:W-:Y:S01]  /*cd10*/  MUFU.EX2 R119, R119 ;  /* 0x0000007700777308 */ /* 0x000fe20000000800 */
[----:B-1----:R-:W-:-:S01]  /*cd20*/  FADD.FTZ R6, R116, R5 ;  /* 0x0000000574067221 */ /* 0x002fc20000010000 */
[----:B------:R-:W-:-:S06]  /*cd30*/  WARPGROUP.DEPBAR.LE gsb0, 0x0 ;  /* 0x00008000000079c5 */ /* 0x000fcc0000010000 */
[----:B------:R-:W0:Y:S01]  /*cd40*/  MUFU.EX2 R88, R88 ;  /* 0x0000005800587308 */ /* 0x000e220000000800 */
[----:B--2---:R-:W-:-:S07]  /*cd50*/  FADD.FTZ R5, R117, R6 ;  /* 0x0000000675057221 */ /* 0x004fce0000010000 */
[----:B------:R-:W1:Y:S08]  /*cd60*/  MUFU.EX2 R90, R90 ;  /* 0x0000005a005a7308 */ /* 0x000e700000000800 */
[----:B------:R-:W2:Y:S01]  /*cd70*/  MUFU.EX2 R89, R89 ;  /* 0x0000005900597308 */ /* 0x000ea20000000800 */
[----:B0-----:R-:W-:-:S07]  /*cd80*/  FADD.FTZ R6, R88, R5 ;  /* 0x0000000558067221 */ /* 0x001fce0000010000 */
[----:B------:R-:W0:Y:S08]  /*cd90*/  MUFU.EX2 R91, R91 ;  /* 0x0000005b005b7308 */ /* 0x000e300000000800 */
[----:B------:R-:W3:Y:S08]  /*cda0*/  MUFU.EX2 R92, R92 ;  /* 0x0000005c005c7308 */ /* 0x000ef00000000800 */
[----:B------:R-:W4:Y:S08]  /*cdb0*/  MUFU.EX2 R165, R94 ;  /* 0x0000005e00a57308 */ /* 0x000f300000000800 */
[----:B------:R-:W5:Y:S08]  /*cdc0*/  MUFU.EX2 R93, R93 ;  /* 0x0000005d005d7308 */ /* 0x000f700000000800 */
[----:B------:R1:W5:Y:S08]  /*cdd0*/  MUFU.EX2 R162, R95 ;  /* 0x0000005f00a27308 */ /* 0x0003700000000800 */
[----:B------:R-:W5:Y:S01]  /*cde0*/  MUFU.EX2 R96, R96 ;  /* 0x0000006000607308 */ /* 0x000f620000000800 */
[----:B-1----:R-:W-:-:S01]  /*cdf0*/  FADD.FTZ R95, R119, R160 ;  /* 0x000000a0775f7221 */ /* 0x002fc20000010000 */
[----:B------:R-:W-:-:S05]  /*ce00*/  @!P1 LEA R160, R163, UR41, 0x3 ;  /* 0x00000029a3a09c11 */ /* 0x000fca000f8e18ff */
[----:B------:R-:W-:Y:S01]  /*ce10*/  @!P1 VIADD R5, R160, 0x29840 ;  /* 0x00029840a0059836 */ /* 0x000fe20000000000 */
[----:B------:R1:W5:Y:S04]  /*ce20*/  MUFU.EX2 R94, R98 ;  /* 0x00000062005e7308 */ /* 0x0003680000000800 */
[----:B------:R-:W-:Y:S01]  /*ce30*/  @!P1 PRMT R5, RZ, 0x654, R5 ;  /* 0x00000654ff059816 */ /* 0x000fe20000000005 */
[----:B------:R0:W-:Y:S06]  /*ce40*/  BAR.ARV R166, 0x100 ;  /* 0x000400a60000751d */ /* 0x0001ec0000002000 */
[----:B-1----:R-:W-:-:S01]  /*ce50*/  FADD.FTZ R98, R90, R95 ;  /* 0x0000005f5a627221 */ /* 0x002fc20000010000 */
[----:B------:R-:W1:Y:S01]  /*ce60*/  MUFU.EX2 R97, R97 ;  /* 0x0000006100617308 */ /* 0x000e620000000800 */
[----:B--2---:R-:W-:-:S01]  /*ce70*/  FADD.FTZ R95, R89, R6 ;  /* 0x00000006595f7221 */ /* 0x004fc20000010000 */
[----:B------:R5:W-:Y:S01]  /*ce80*/  @!P1 SYNCS.ARRIVE.TRANS64.RED.A1T0 RZ, [R5+URZ], RZ ;  /* 0x000000ff05ff99a7 */ /* 0x000be2000810043f */
[----:B0-----:R-:W-:-:S02]  /*ce90*/  FADD.FTZ R98, R91, R98 ;  /* 0x000000625b627221 */ /* 0x001fc40000010000 */
[----:B---3--:R-:W-:Y:S02]  /*cea0*/  FADD.FTZ R6, R92, R95 ;  /* 0x0000005f5c067221 */ /* 0x008fe40000010000 */
[----:B----4-:R-:W-:-:S01]  /*ceb0*/  FADD.FTZ R98, R165, R98 ;  /* 0x00000062a5627221 */ /* 0x010fc20000010000 */
[----:B------:R-:W0:Y:S01]  /*cec0*/  MUFU.EX2 R164, R99 ;  /* 0x0000006300a47308 */ /* 0x000e220000000800 */
[----:B-----5:R-:W-:-:S02]  /*ced0*/  FADD.FTZ R5, R93, R6 ;  /* 0x000000065d057221 */ /* 0x020fc40000010000 */
[----:B------:R-:W-:Y:S02]  /*cee0*/  FADD.FTZ R95, R162, R98 ;  /* 0x00000062a25f7221 */ /* 0x000fe40000010000 */
[----:B------:R-:W-:-:S02]  /*cef0*/  FADD.FTZ R6, R96, R5 ;  /* 0x0000000560067221 */ /* 0x000fc40000010000 */
[----:B------:R-:W-:Y:S01]  /*cf00*/  FADD.FTZ R95, R94, R95 ;  /* 0x0000005f5e5f7221 */ /* 0x000fe20000010000 */
        /* <DEDUP_REMOVED lines=8> */
[----:B0-----:R-:W-:-:S03]  /*cf90*/  FADD.FTZ R6, R153, R6 ;  /* 0x0000000699067221 */ /* 0x001fc60000010000 */
[----:B--2---:R-:W-:Y:S01]  /*cfa0*/  FADD.FTZ R5, R101, R95 ;  /* 0x0000005f65057221 */ /* 0x004fe20000010000 */
[----:B------:R-:W-:Y:S06]  /*cfb0*/  @!P0 BRA `(.L_x_1140) ;  /* 0x0000000000048947 */ /* 0x000fec0003800000 */
[----:B------:R-:W-:Y:S01]  /*cfc0*/  BPT.TRAP 0x1 ;  /* 0x000000040000795c */ /* 0x000fe20000300000 */
.L_x_1140:
        /* <DEDUP_REMOVED lines=115> */
.L_x_1131:
[----:B------:R-:W-:-:S13]  /*d700*/  ISETP.GE.AND P1, PT, R3, UR38, PT ;  /* 0x0000002603007c0c */ /* 0x000fda000bf26270 */
[----:B------:R-:W-:Y:S05]  /*d710*/  @!P1 BRA `(.L_x_1142) ;  /* 0x0000004400d49947 */ /* 0x000fea0003800000 */
[----:B------:R-:W-:Y:S01]  /*d720*/  IMAD.IADD R11, R17, 0x1, -R18 ;  /* 0x00000001110b7824 */ /* 0x000fe200078e0a12 */
[----:B------:R-:W-:Y:S01]  /*d730*/  UMOV UR56, UR52 ;  /* 0x0000003400387c82 */ /* 0x000fe20008000000 */
[----:B------:R-:W-:Y:S01]  /*d740*/  IMAD.MOV.U32 R10, RZ, RZ, R0 ;  /* 0x000000ffff0a7224 */ /* 0x000fe200078e0000 */
[----:B------:R-:W-:Y:S01]  /*d750*/  UMOV UR57, UR45 ;  /* 0x0000002d00397c82 */ /* 0x000fe20008000000 */
[----:B------:R-:W-:Y:S01]  /*d760*/  IMAD.MOV.U32 R8, RZ, RZ, R2 ;  /* 0x000000ffff087224 */ /* 0x000fe200078e0002 */
[C-C-:B------:R-:W-:Y:S01]  /*d770*/  IADD3 R13, R11.reuse, 0x8, R4.reuse ;  /* 0x000000080b0d7810 */ /* 0x140fe20007ffe004 */
[----:B------:R-:W-:Y:S01]  /*d780*/  IMAD.IADD R11, R11, 0x1, R4 ;  /* 0x000000010b0b7824 */ /* 0x000fe200078e0204 */
[----:B------:R-:W-:Y:S01]  /*d790*/  ULDC UR52, c[0x0][0x9e4] ;  /* 0x0002790000347ab9 */ /* 0x000fe20000000800 */
[----:B------:R-:W-:Y:S01]  /*d7a0*/  ULDC UR54, c[0x0][0x9dc] ;  /* 0x0002770000367ab9 */ /* 0x000fe20000000800 */
[----:B------:R-:W-:Y:S01]  /*d7b0*/  LOP3.LUT R9, RZ, R13, RZ, 0x33, !PT ;  /* 0x0000000dff097212 */ /* 0x000fe200078e33ff */
[----:B------:R-:W-:-:S06]  /*d7c0*/  ULDC UR53, c[0x0][0x9e0] ;  /* 0x0002780000357ab9 */ /* 0x000fcc0000000800 */
.L_x_1160:
[----:B------:R-:W-:Y:S01]  /*d7d0*/  ISETP.NE.AND P2, PT, RZ, UR43, PT ;  /* 0x0000002bff007c0c */ /* 0x000fe2000bf45270 */
[----:B------:R-:W-:-:S04]  /*d7e0*/  UISETP.NE.AND UP0, UPT, UR56, 0x1, UPT ;  /* 0x000000013800788c */ /* 0x000fc8000bf05270 */
[----:B------:R-:W-:-:S04]  /*d7f0*/  USEL UR45, URZ, 0x1, UP0 ;  /* 0x000000013f2d7887 */ /* 0x000fc80008000000 */
[----:B------:R-:W-:-:S04]  /*d800*/  ULOP3.LUT UR45, UR57, UR45, URZ, 0x3c, !UPT ;  /* 0x0000002d392d7292 */ /* 0x000fc8000f8e3c3f */
[----:B------:R-:W-:Y:S08]  /*d810*/  @P2 BRA `(.L_x_1143) ;  /* 0x0000000000382947 */ /* 0x000ff00003800000 */
[----:B------:R-:W-:Y:S05]  /*d820*/  @!P0 BRA `(.L_x_1144) ;  /* 0x0000000000048947 */ /* 0x000fea0003800000 */
[----:B------:R-:W-:Y:S01]  /*d830*/  BPT.TRAP 0x1 ;  /* 0x000000040000795c */ /* 0x000fe20000300000 */
.L_x_1144:
        /* <DEDUP_REMOVED lines=9> */
.L_x_1145:
[----:B-1----:R-:W-:Y:S05]  /*d8d0*/  @P1 BRA `(.L_x_1143) ;  /* 0x0000000000081947 */ /* 0x002fea0003800000 */
[----:B------:R-:W1:Y:S02]  /*d8e0*/  SYNCS.PHASECHK.TRANS64.TRYWAIT P1, [UR6+0x29830], R0 ;  /* 0x02983000ff0075a7 */ /* 0x000e640008020146 */
[----:B-1----:R-:W-:Y:S05]  /*d8f0*/  @!P1 BRA `(.L_x_1146) ;  /* 0x000000c800fc9947 */ /* 0x002fea0003800000 */
.L_x_1143:
        /* <DEDUP_REMOVED lines=191> */
.L_x_1148:
[----:B------:R-:W-:Y:S01]  /*e4f0*/  ULEA UR6, UR56, UR41, 0x3 ;  /* 0x0000002938067291 */ /* 0x000fe2000f8e183f */
[----:B------:R-:W-:-:S05]  /*e500*/  IMAD.U32 R0, RZ, RZ, UR57 ;  /* 0x00000039ff007e24 */ /* 0x000fca000f8e00ff */
[----:B------:R-:W-:-:S04]  /*e510*/  SHF.L.U32 R0, R0, 0x1f, RZ ;  /* 0x0000001f00007819 */ /* 0x000fc800000006ff */
[----:B------:R0:W1:Y:S01]  /*e520*/  SYNCS.PHASECHK.TRANS64.TRYWAIT P1, [UR6+0x29850], R0 ;  /* 0x02985000ff0075a7 */ /* 0x0000620008020146 */
[----:B------:R-:W-:Y:S05]  /*e530*/  @!P0 BRA `(.L_x_1149) ;  /* 0x0000000000048947 */ /* 0x000fea0003800000 */
[----:B------:R-:W-:Y:S01]  /*e540*/  BPT.TRAP 0x1 ;  /* 0x000000040000795c */ /* 0x000fe20000300000 */
.L_x_1149:
[----:B-1----:R-:W-:Y:S05]  /*e550*/  @P1 BRA `(.L_x_1147) ;  /* 0x0000000000081947 */ /* 0x002fea0003800000 */
[----:B------:R-:W1:Y:S02]  /*e560*/  SYNCS.PHASECHK.TRANS64.TRYWAIT P1, [UR6+0x29850], R0 ;  /* 0x02985000ff0075a7 */ /* 0x000e640008020146 */
[----:B-1----:R-:W-:Y:S05]  /*e570*/  @!P1 BRA `(.L_x_1150) ;  /* 0x000000bc00f49947 */ /* 0x002fea0003800000 */
.L_x_1147:
        /* <DEDUP_REMOVED lines=44> */
[----:B------:R-:W-:-:S04]  /*e840*/  VIADD R15, R15, UR6 ;  /* 0x000000060f0f7c36 */ /* 0x000fc80008000000 */
[----:B------:R-:W-:Y:S01]  /*e850*/  IMAD.IADD R2, R4, 0x1, R15 ;  /* 0x0000000104027824 */ /* 0x000fe200078e020f */
[----:B------:R-:W-:Y:S02]  /*e860*/  WARPGROUP.DEPBAR.LE gsb0, 0x0 ;  /* 0x00008000000079c5 */ /* 0x000fe40000010000 */
[----:B------:R0:W-:Y:S06]  /*e870*/  BAR.ARV R20, 0x100 ;  /* 0x000400140000751d */ /* 0x0001ec0000002000 */
[----:B------:R1:W-:Y:S01]  /*e880*/  @!P1 SYNCS.ARRIVE.TRANS64.RED.A1T0 RZ, [R0+URZ], RZ ;  /* 0x000000ff00ff99a7 */ /* 0x0003e2000810043f */
[----:B------:R-:W-:Y:S01]  /*e890*/  ISETP.GE.AND P1, PT, R7, 0x1, PT ;  /* 0x000000010700780c */ /* 0x000fe20003f26270 */
[----:B-1----:R-:W-:-:S12]  /*e8a0*/  IMAD R0, R16, -0x2, R14 ;  /* 0xfffffffe10007824 */ /* 0x002fd800078e020e */
[----:B0-----:R-:W-:Y:S05]  /*e8b0*/  @!P1 BRA `(.L_x_1151) ;  /* 0x0000000000589947 */ /* 0x001fea0003800000 */
[----:B------:R-:W-:Y:S01]  /*e8c0*/  ISETP.GT.AND P1, PT, R11, -0x1, PT ;  /* 0xffffffff0b00780c */ /* 0x000fe20003f24270 */
[----:B------:R-:W-:-:S12]  /*e8d0*/  BSSY B0, `(.L_x_1152) ;  /* 0x0000011000007945 */ /* 0x000fd80003800000 */
[----:B------:R-:W-:Y:S05]  /*e8e0*/  @P1 BRA `(.L_x_1153) ;  /* 0x0000000000241947 */ /* 0x000fea0003800000 */
[----:B------:R-:W-:Y:S01]  /*e8f0*/  IMAD.U32 R168, RZ, RZ, UR52 ;  /* 0x00000034ffa87e24 */ /* 0x000fe2000f8e00ff */
[----:B------:R-:W-:-:S04]  /*e900*/  IADD3 R20, R4, R17, -R18 ;  /* 0x0000001104147210 */ /* 0x000fc80007ffe812 */
[----:B------:R-:W-:Y:S02]  /*e910*/  ISETP.NE.AND P1, PT, R168, 0x1, PT ;  /* 0x00000001a800780c */ /* 0x000fe40003f25270 */
[----:B------:R-:W-:-:S11]  /*e920*/  LOP3.LUT R169, RZ, R20, RZ, 0x33, !PT ;  /* 0x00000014ffa97212 */ /* 0x000fd600078e33ff */
[----:B------:R-:W0:Y:S02]  /*e930*/  @P1 LDC.64 R170, c[0x0][0x9e8] ;  /* 0x00027a00ffaa1b82 */ /* 0x000e240000000a00 */
[----:B0-----:R-:W-:-:S05]  /*e940*/  @P1 IMAD.HI.U32 R20, R169, R170, RZ ;  /* 0x000000aaa9141227 */ /* 0x001fca00078e00ff */
[----:B------:R-:W-:-:S04]  /*e950*/  @P1 SHF.R.U32.HI R169, RZ, R171, R20 ;  /* 0x000000abffa91219 */ /* 0x000fc80000011614 */
[----:B------:R-:W-:Y:S01]  /*e960*/  LOP3.LUT R169, RZ, R169, RZ, 0x33, !PT ;  /* 0x000000a9ffa97212 */ /* 0x000fe200078e33ff */
[----:B------:R-:W-:Y:S06]  /*e970*/  BRA `(.L_x_1154) ;  /* 0x0000000000187947 */ /* 0x000fec0003800000 */
.L_x_1153:
[----:B------:R-:W-:Y:S02]  /*e980*/  IMAD.U32 R168, RZ, RZ, UR52 ;  /* 0x00000034ffa87e24 */ /* 0x000fe4000f8e00ff */
[----:B------:R-:W-:-:S03]  /*e990*/  IMAD.MOV.U32 R169, RZ, RZ, R11 ;  /* 0x000000ffffa97224 */ /* 0x000fc600078e000b */
[----:B------:R-:W-:-:S13]  /*e9a0*/  ISETP.NE.AND P1, PT, R168, 0x1, PT ;  /* 0x00000001a800780c */ /* 0x000fda0003f25270 */
[----:B------:R-:W0:Y:S02]  /*e9b0*/  @P1 LDC.64 R170, c[0x0][0x9e8] ;  /* 0x00027a00ffaa1b82 */ /* 0x000e240000000a00 */
[----:B0-----:R-:W-:-:S05]  /*e9c0*/  @P1 IMAD.HI.U32 R20, R11, R170, RZ ;  /* 0x000000aa0b141227 */ /* 0x001fca00078e00ff */
[----:B------:R-:W-:-:S07]  /*e9d0*/  @P1 SHF.R.U32.HI R169, RZ, R171, R20 ;  /* 0x000000abffa91219 */ /* 0x000fce0000011614 */
.L_x_1154:
[----:B------:R-:W-:Y:S05]  /*e9e0*/  BSYNC B0 ;  /* 0x0000000000007941 */ /* 0x000fea0003800000 */
.L_x_1152:
[----:B------:R-:W-:-:S05]  /*e9f0*/  IMAD R169, R169, R168, R0 ;  /* 0x000000a8a9a97224 */ /* 0x000fca00078e0200 */
[----:B------:R-:W-:Y:S02]  /*ea00*/  VIADDMNMX R12, R169, R168, R12, PT ;  /* 0x000000a8a90c7246 */ /* 0x000fe4000380010c */
[----:B------:R-:W-:-:S07]  /*ea10*/  VIMNMX R2, R2, R169, !PT ;  /* 0x000000a902027248 */ /* 0x000fce0007fe0100 */
.L_x_1151:
        /* <DEDUP_REMOVED lines=12> */
[----:B------:R-:W-:Y:S02]  /*eae0*/  ISETP.LT.OR P1, PT, R12, 0xa, P1 ;  /* 0x0000000a0c00780c */ /* 0x000fe40000f21670 */
        /* <DEDUP_REMOVED lines=182> */
[----:B------:R-:W-:Y:S02]  /*f650*/  IADD3 R12, R15, 0x8, R4 ;  /* 0x000000080f0c7810 */ /* 0x000fe40007ffe004 */
[----:B------:R-:W-:Y:S02]  /*f660*/  FSEL R101, R101, -INF , !P6 ;  /* 0xff80000065657808 */ /* 0x000fe40007000000 */
[----:B------:R-:W-:-:S13]  /*f670*/  ISETP.GE.AND P6, PT, R7, 0x1, PT ;  /* 0x000000010700780c */ /* 0x000fda0003fc6270 */
[----:B------:R-:W-:Y:S05]  /*f680*/  @!P6 BRA `(.L_x_1155) ;  /* 0x000000000054e947 */ /* 0x000fea0003800000 */
        /* <DEDUP_REMOVED lines=11> */
.L_x_1157:
[----:B------:R-:W-:Y:S02]  /*f740*/  IMAD.U32 R210, RZ, RZ, UR52 ;  /* 0x00000034ffd27e24 */ /* 0x000fe4000f8e00ff */
[----:B------:R-:W-:-:S03]  /*f750*/  IMAD.MOV.U32 R209, RZ, RZ, R13 ;  /* 0x000000ffffd17224 */ /* 0x000fc600078e000d */
[----:B------:R-:W-:-:S13]  /*f760*/  ISETP.NE.AND P6, PT, R210, 0x1, PT ;  /* 0x00000001d200780c */ /* 0x000fda0003fc5270 */
[----:B------:R-:W0:Y:S02]  /*f770*/  @P6 LDC.64 R14, c[0x0][0x9e8] ;  /* 0x00027a00ff0e6b82 */ /* 0x000e240000000a00 */
[----:B0-----:R-:W-:-:S05]  /*f780*/  @P6 IMAD.HI.U32 R14, R13, R14, RZ ;  /* 0x0000000e0d0e6227 */ /* 0x001fca00078e00ff */
[----:B------:R-:W-:-:S07]  /*f790*/  @P6 SHF.R.U32.HI R209, RZ, R15, R14 ;  /* 0x0000000fffd16219 */ /* 0x000fce000001160e */
.L_x_1158:
[----:B------:R-:W-:Y:S05]  /*f7a0*/  BSYNC B0 ;  /* 0x0000000000007941 */ /* 0x000fea0003800000 */
.L_x_1156:
[----:B------:R-:W-:-:S05]  /*f7b0*/  IMAD R0, R209, R210, R0 ;  /* 0x000000d2d1007224 */ /* 0x000fca00078e0200 */
[----:B------:R-:W-:Y:S02]  /*f7c0*/  VIADDMNMX R21, R0, R210, R21, PT ;  /* 0x000000d200157246 */ /* 0x000fe40003800115 */
[----:B------:R-:W-:-:S07]  /*f7d0*/  VIMNMX R12, R12, R0, !PT ;  /* 0x000000000c0c7248 */ /* 0x000fce0007fe0100 */
.L_x_1155:
        /* <DEDUP_REMOVED lines=114> */
[----:B------:R-:W-:-:S02]  /*ff00*/  FSEL R98, R98, -INF , !P3 ;  /* 0xff80000062627808 */ /* 0x000fc40005800000 */
[----:B------:R-:W-:Y:S02]  /*ff10*/  FSEL R106, R106, -INF , !P1 ;  /* 0xff8000006a6a7808 */ /* 0x000fe40004800000 */
[----:B------:R-:W-:Y:S02]  /*ff20*/  ISETP.NE.AND P1, PT, R175, RZ, PT ;  /* 0x000000ffaf00720c */ /* 0x000fe40003f25270 */
[C---:B------:R-:W-:Y:S02]  /*ff30*/  ISETP.GT.AND P5, PT, R12.reuse, 0x98, !P5 ;  /* 0x000000980c00780c */ /* 0x040fe40006fa4270 */
[----:B------:R-:W-:Y:S02]  /*ff40*/  ISETP.GT.AND P1, PT, R12, 0x61, !P1 ;  /* 0x000000610c00780c */ /* 0x000fe40004f24270 */
[C---:B------:R-:W-:Y:S02]  /*ff50*/  ISETP.LT.OR P4, PT, R21.reuse, 0x92, P4 ;  /* 0x000000921500780c */ /* 0x040fe40002781670 */
[----:B------:R-:W-:-:S02]  /*ff60*/  ISETP.LT.OR P1, PT, R21, 0x62, P1 ;  /* 0x000000621500780c */ /* 0x000fc40000f21670 */
[----:B------:R-:W-:Y:S02]  /*ff70*/  ISETP.LT.OR P5, PT, R21, 0x99, P5 ;  /* 0x000000991500780c */ /* 0x000fe40002fa1670 */
[----:B------:R-:W-:Y:S02]  /*ff80*/  FSEL R107, R107, -INF , !P1 ;  /* 0xff8000006b6b7808 */ /* 0x000fe40004800000 */
[----:B------:R-:W-:Y:S02]  /*ff90*/  ISETP.NE.AND P1, PT, R198, RZ, PT ;  /* 0x000000ffc600720c */ /* 0x000fe40003f25270 */
[----:B------:R-:W-:Y:S02]  /*ffa0*/  FSEL R99, R99, -INF , !P4 ;  /* 0xff80000063637808 */ /* 0x000fe40006000000 */
        /* <DEDUP_REMOVED lines=29> */
[----:B0-----:R-:W-:Y:S02]  /*10180*/  FMNMX.FTZ R20, R14, R15, !PT ;  /* 0x0000000f0e147209 */ /* 0x001fe40007810000 */
[----:B------:R-:W-:-:S03]  /*10190*/  ISETP.GT.AND P1, PT, R12, 0x8, !P1 ;  /* 0x000000080c00780c */ /* 0x000fc60004f24270 */
[----:B------:R-:W0:Y:S01]  /*101a0*/  SHFL.BFLY PT, R15, R20, 0x1, 0x1f ;  /* 0x0c201f00140f7f89 */ /* 0x000e2200000e0000 */
[----:B------:R-:W-:-:S04]  /*101b0*/  ISETP.LT.OR P1, PT, R21, 0x9, P1 ;  /* 0x000000091500780c */ /* 0x000fc80000f21670 */
[----:B------:R-:W-:Y:S02]  /*101c0*/  FSEL R158, R158, -INF , !P1 ;  /* 0xff8000009e9e7808 */ /* 0x000fe40004800000 */
[----:B------:R-:W-:-:S04]  /*101d0*/  ISETP.NE.AND P1, PT, R170, RZ, PT ;  /* 0x000000ffaa00720c */ /* 0x000fc80003f25270 */
[----:B------:R-:W-:-:S04]  /*101e0*/  ISETP.GT.AND P1, PT, R12, 0x9, !P1 ;  /* 0x000000090c00780c */ /* 0x000fc80004f24270 */
[----:B------:R-:W-:-:S04]  /*101f0*/  ISETP.LT.OR P1, PT, R21, 0xa, P1 ;  /* 0x0000000a1500780c */ /* 0x000fc80000f21670 */
[----:B------:R-:W-:Y:S02]  /*10200*/  FSEL R159, R159, -INF , !P1 ;  /* 0xff8000009f9f7808 */ /* 0x000fe40004800000 */
[----:B------:R-:W-:Y:S02]  /*10210*/  ISETP.NE.AND P1, PT, R171, RZ, PT ;  /* 0x000000ffab00720c */ /* 0x000fe40003f25270 */
[----:B0-----:R-:W-:Y:S01]  /*10220*/  FMNMX.FTZ R2, R20, R15, !PT ;  /* 0x0000000f14027209 */ /* 0x001fe20007810000 */
[----:B------:R-:W-:Y:S01]  /*10230*/  IMAD.U32 R15, RZ, RZ, UR37 ;  /* 0x00000025ff0f7e24 */ /* 0x000fe2000f8e00ff */
[----:B------:R-:W-:-:S03]  /*10240*/  ISETP.GT.AND P1, PT, R12, 0x10, !P1 ;  /* 0x000000100c00780c */ /* 0x000fc60004f24270 */
[----:B------:R-:W-:Y:S01]  /*10250*/  FFMA.FTZ R0, R2, R15, -8 ;  /* 0xc100000002007423 */ /* 0x000fe2000001000f */
        /* <DEDUP_REMOVED lines=124> */
[----:B------:R-:W-:Y:S01]  /*10a20*/  FMNMX.FTZ R108, R102, R109, !PT ;  /* 0x0000006d666c7209 */ /* 0x000fe20007810000 */
[--C-:B------:R-:W-:Y:S01]  /*10a30*/  FFMA.FTZ R109, R113, UR37, -R0.reuse ;  /* 0x00000025716d7c23 */ /* 0x100fe20008010800 */
[----:B------:R-:W-:-:S01]  /*10a40*/  FFMA.FTZ R113, R117, UR37, -R0 ;  /* 0x0000002575717c23 */ /* 0x000fc20008010800 */
[----:B------:R-:W-:Y:S01]  /*10a50*/  IMAD.U32 R117, RZ, RZ, UR37 ;  /* 0x00000025ff757e24 */ /* 0x000fe2000f8e00ff */
[----:B------:R-:W-:-:S03]  /*10a60*/  FMNMX.FTZ R156, R103, R108, !PT ;  /* 0x0000006c679c7209 */ /* 0x000fc60007810000 */
[----:B------:R0:W-:Y:S02]  /*10a70*/  MUFU.EX2 R108, R160 ;  /* 0x000000a0006c7308 */ /* 0x0001e40000000800 */
[----:B------:R-:W1:Y:S06]  /*10a80*/  SHFL.BFLY PT, R165, R156, 0x2, 0x1f ;  /* 0x0c401f009ca57f89 */ /* 0x000e6c00000e0000 */
[----:B------:R-:W-:Y:S01]  /*10a90*/  MUFU.EX2 R148, R148 ;  /* 0x0000009400947308 */ /* 0x000fe20000000800 */
[----:B0-----:R-:W-:-:S01]  /*10aa0*/  FFMA.FTZ R160, R101, UR37, -R0 ;  /* 0x0000002565a07c23 */ /* 0x001fc20008010800 */
[----:B------:R-:W-:-:S05]  /*10ab0*/  FSEL R101, R2, RZ, P1 ;  /* 0x000000ff02657208 */ /* 0x000fca0000800000 */
[----:B------:R-:W-:Y:S01]  /*10ac0*/  FADD.FTZ R8, -R101, R8 ;  /* 0x0000000865087221 */ /* 0x000fe20000010100 */
[----:B------:R-:W-:Y:S08]  /*10ad0*/  MUFU.EX2 R149, R149 ;  /* 0x0000009500957308 */ /* 0x000ff00000000800 */
[----:B------:R0:W-:Y:S01]  /*10ae0*/  MUFU.EX2 R101, R160 ;  /* 0x000000a000657308 */ /* 0x0001e20000000800 */
[----:B-1----:R-:W-:-:S05]  /*10af0*/  FMNMX.FTZ R165, R156, R165, !PT ;  /* 0x000000a59ca57209 */ /* 0x002fca0007810000 */
[----:B------:R-:W1:Y:S02]  /*10b00*/  SHFL.BFLY PT, R116, R165, 0x1, 0x1f ;  /* 0x0c201f00a5747f89 */ /* 0x000e6400000e0000 */
[----:B------:R-:W-:Y:S08]  /*10b10*/  MUFU.EX2 R120, R120 ;  /* 0x0000007800787308 */ /* 0x000ff00000000800 */
[----:B------:R-:W-:Y:S08]  /*10b20*/  MUFU.EX2 R121, R121 ;  /* 0x0000007900797308 */ /* 0x000ff00000000800 */
[----:B------:R-:W-:Y:S01]  /*10b30*/  MUFU.EX2 R124, R124 ;  /* 0x0000007c007c7308 */ /* 0x000fe20000000800 */
[----:B-1----:R-:W-:Y:S01]  /*10b40*/  FMNMX.FTZ R0, R165, R116, !PT ;  /* 0x00000074a5007209 */ /* 0x002fe20007810000 */
[----:B------:R-:W-:-:S06]  /*10b50*/  FMUL.FTZ R116, R8, UR37 ;  /* 0x0000002508747c20 */ /* 0x000fcc0008410000 */
[----:B------:R-:W-:Y:S01]  /*10b60*/  MUFU.EX2 R125, R125 ;  /* 0x0000007d007d7308 */ /* 0x000fe20000000800 */
[C---:B------:R-:W-:Y:S01]  /*10b70*/  FSETP.NEU.FTZ.AND P1, PT, R0.reuse, -INF , PT ;  /* 0xff8000000000780b */ /* 0x040fe20003f3d000 */
[----:B------:R-:W-:-:S03]  /*10b80*/  FFMA.FTZ R117, R0, R117, -8 ;  /* 0xc100000000757423 */ /* 0x000fc60000010075 */
[----:B------:R-:W-:Y:S02]  /*10b90*/  FSEL R165, R0, RZ, P1 ;  /* 0x000000ff00a57208 */ /* 0x000fe40000800000 */
[----:B------:R-:W-:Y:S01]  /*10ba0*/  FSEL R8, R117, RZ, P1 ;  /* 0x000000ff75087208 */ /* 0x000fe20000800000 */
[----:B------:R-:W1:Y:S02]  /*10bb0*/  MUFU.EX2 R116, R116 ;  /* 0x0000007400747308 */ /* 0x000e640000000800 */
        /* <DEDUP_REMOVED lines=8> */
[----:B0-----:R-:W-:-:S01]  /*10c40*/  FFMA.FTZ R160, R163, UR37, -R8 ;  /* 0x00000025a3a07c23 */ /* 0x001fc20008010808 */
[--C-:B------:R-:W-:Y:S01]  /*10c50*/  FFMA.FTZ R163, R167, UR37, -R8.reuse ;  /* 0x00000025a7a37c23 */ /* 0x100fe20008010808 */
[----:B------:R-:W-:-:S01]  /*10c60*/  FFMA.FTZ R162, R166, UR37, -R8 ;  /* 0x00000025a6a27c23 */ /* 0x000fc20008010808 */
[--C-:B------:R-:W-:Y:S01]  /*10c70*/  FFMA.FTZ R164, R126, UR37, -R8.reuse ;  /* 0x000000257ea47c23 */ /* 0x100fe20008010808 */
[----:B------:R-:W-:-:S01]  /*10c80*/  FFMA.FTZ R126, R130, UR37, -R8 ;  /* 0x00000025827e7c23 */ /* 0x000fc20008010808 */
[----:B------:R-:W-:Y:S01]  /*10c90*/  FFMA.FTZ R130, R134, UR37, -R8 ;  /* 0x0000002586827c23 */ /* 0x000fe20008010808 */
[----:B-1----:R-:W-:-:S01]  /*10ca0*/  FFMA.FTZ R167, R116, R6, R15 ;  /* 0x0000000674a77223 */ /* 0x002fc2000001000f */
        /* <DEDUP_REMOVED lines=18> */
[----:B------:R-:W-:Y:S01]  /*10dd0*/  FFMA.FTZ R127, R127, UR37, -R8 ;  /* 0x000000257f7f7c23 */ /* 0x000fe20008010808 */
[----:B------:R-:W-:-:S01]  /*10de0*/  FADD.FTZ R167, R157, R134 ;  /* 0x000000869da77221 */ /* 0x000fc20000010000 */
        /* <DEDUP_REMOVED lines=55> */
[----:B------:R-:W-:-:S06]  /*11160*/  FADD.FTZ R5, R125, R6 ;  /* 0x000000067d057221 */ /* 0x000fcc0000010000 */
        /* <DEDUP_REMOVED lines=92> */
.L_x_1159:
        /* <DEDUP_REMOVED lines=116> */
.L_x_1142:
[----:B------:R-:W-:Y:S06]  /*11e70*/  BAR.ARV 0x8, 0x120 ;  /* 0x0204800000007b1d */ /* 0x000fec0000002000 */
[----:B------:R-:W-:Y:S05]  /*11e80*/  @!P0 BRA `(.L_x_1161) ;  /* 0x0000000000048947 */ /* 0x000fea0003800000 */
[----:B------:R-:W-:Y:S01]  /*11e90*/  BPT.TRAP 0x1 ;  /* 0x000000040000795c */ /* 0x000fe20000300000 */
.L_x_1161:
[----:B------:R-:W-:Y:S01]  /*11ea0*/  ULEA UR9, UR52, UR41, 0x3 ;  /* 0x0000002934097291 */ /* 0x000fe2000f8e183f */
[----:B------:R-:W-:-:S05]  /*11eb0*/  IMAD.U32 R3, RZ, RZ, UR45 ;  /* 0x0000002dff037e24 */ /* 0x000fca000f8e00ff */
[----:B------:R-:W-:-:S04]  /*11ec0*/  SHF.L.U32 R3, R3, 0x1f, RZ ;  /* 0x0000001f03037819 */ /* 0x000fc800000006ff */
[----:B------:R0:W1:Y:S01]  /*11ed0*/  SYNCS.PHASECHK.TRANS64.TRYWAIT P1, [UR9+0x29850], R3 ;  /* 0x02985003ff0075a7 */ /* 0x0000620008020149 */
[----:B------:R-:W-:Y:S05]  /*11ee0*/  @!P0 BRA `(.L_x_1162) ;  /* 0x0000000000048947 */ /* 0x000fea0003800000 */
[----:B------:R-:W-:Y:S01]  /*11ef0*/  BPT.TRAP 0x1 ;  /* 0x000000040000795c */ /* 0x000fe20000300000 */
.L_x_1162:
[----:B-1----:R-:W-:Y:S05]  /*11f00*/  @P1 BRA `(.L_x_1163) ;  /* 0x0000000000081947 */ /* 0x002fea0003800000 */
[----:B------:R-:W1:Y:S02]  /*11f10*/  SYNCS.PHASECHK.TRANS64.TRYWAIT P1, [UR9+0x29850], R3 ;  /* 0x02985003ff0075a7 */ /* 0x000e640008020149 */
[----:B-1----:R-:W-:Y:S05]  /*11f20*/  @!P1 BRA `(.L_x_1164) ;  /* 0x0000008400a09947 */ /* 0x002fea0003800000 */
.L_x_1163:
        /* <DEDUP_REMOVED lines=35> */
[----:B------:R-:W-:-:S03]  /*12160*/  IMAD.U32 R8, RZ, RZ, UR6 ;  /* 0x00000006ff087e24 */ /* 0x000fc6000f8e00ff */
        /* <DEDUP_REMOVED lines=11> */
[----:B01----:R-:W0:Y:S04]  /*12220*/  SHFL.BFLY PT, R3, R6, 0x2, 0x1f ;  /* 0x0c401f0006037f89 */ /* 0x003e2800000e0000 */
[----:B------:R-:W1:Y:S01]  /*12230*/  SHFL.BFLY PT, R10, R5, 0x2, 0x1f ;  /* 0x0c401f00050a7f89 */ /* 0x000e6200000e0000 */
[----:B------:R-:W-:Y:S02]  /*12240*/  WARPGROUP.DEPBAR.LE gsb0, 0x0 ;  /* 0x00008000000079c5 */ /* 0x000fe40000010000 */
[----:B------:R-:W-:-:S06]  /*12250*/  WARPGROUP.ARRIVE ;  /* 0x00000000000079c5 */ /* 0x000fcc0000000000 */
[----:B------:R-:W-:Y:S01]  /*12260*/  QGMMA.64x128x32.F32.E4M3.E4M3 R24, R172, gdesc[UR4], R24, gsb0 ;  /* 0x01e00004ac187df3 */ /* 0x000fe20008000818 */
[----:B------:R-:W-:Y:S01]  /*12270*/  UMOV UR6, UR8 ;  /* 0x0000000800067c82 */ /* 0x000fe20008000000 */
[----:B------:R-:W-:Y:S01]  /*12280*/  UMOV UR7, 0xc0000010 ;  /* 0xc000001000077882 */ /* 0x000fe20000000000 */
[----:B0-----:R-:W-:-:S01]  /*12290*/  FADD.FTZ R3, R3, R6 ;  /* 0x0000000603037221 */ /* 0x001fc20000010000 */
[----:B-1----:R-:W-:-:S04]  /*122a0*/  FADD.FTZ R10, R10, R5 ;  /* 0x000000050a0a7221 */ /* 0x002fc80000010000 */
[----:B------:R-:W0:Y:S04]  /*122b0*/  SHFL.BFLY PT, R4, R3, 0x1, 0x1f ;  /* 0x0c201f0003047f89 */ /* 0x000e2800000e0000 */
[----:B--2---:R-:W1:Y:S01]  /*122c0*/  SHFL.BFLY PT, R9, R10, 0x1, 0x1f ;  /* 0x0c201f000a097f89 */ /* 0x004e6200000e0000 */
[----:B------:R-:W-:Y:S02]  /*122d0*/  IMAD.MOV.U32 R6, RZ, RZ, RZ ;  /* 0x000000ffff067224 */ /* 0x000fe400078e00ff */
[----:B0-----:R-:W-:Y:S01]  /*122e0*/  FADD.FTZ R11, R3, R4 ;  /* 0x00000004030b7221 */ /* 0x001fe20000010000 */
[----:B-1----:R-:W-:-:S04]  /*122f0*/  FADD.FTZ R12, R10, R9 ;  /* 0x000000090a0c7221 */ /* 0x002fc80000010000 */
        /* <DEDUP_REMOVED lines=11> */
[----:B------:R-:W0:Y:S08]  /*123b0*/  @P2 MUFU.LG2 R8, R8 ;  /* 0x0000000800082308 */ /* 0x000e300000000c00 */
[----:B------:R-:W1:Y:S08]  /*123c0*/  @P3 MUFU.LG2 R9, R13 ;  /* 0x0000000d00093308 */ /* 0x000e700000000c00 */
[----:B------:R-:W2:Y:S01]  /*123d0*/  @P1 MUFU.RCP R10, R12 ;  /* 0x0000000c000a1308 */ /* 0x000ea20000001000 */
[----:B------:R-:W-:-:S02]  /*123e0*/  IMAD.U32 R5, RZ, RZ, UR37 ;  /* 0x00000025ff057e24 */ /* 0x000fc4000f8e00ff */
[----:B------:R-:W-:Y:S02]  /*123f0*/  IMAD.U32 R14, RZ, RZ, UR37 ;  /* 0x00000025ff0e7e24 */ /* 0x000fe4000f8e00ff */
[----:B0-----:R-:W-:Y:S01]  /*12400*/  @P2 FMUL.FTZ R8, R8, 0.69314718246459960938 ;  /* 0x3f31721808082820 */ /* 0x001fe20000410000 */
[----:B------:R-:W-:Y:S01]  /*12410*/  @P2 FMUL.FTZ R5, R5, 0.69314718246459960938 ;  /* 0x3f31721805052820 */ /* 0x000fe20000410000 */
[----:B------:R-:W-:Y:S01]  /*12420*/  @P3 FMUL.FTZ R14, R14, 0.69314718246459960938 ;  /* 0x3f3172180e0e3820 */ /* 0x000fe20000410000 */
[----:B-1----:R-:W-:Y:S01]  /*12430*/  @P3 FMUL.FTZ R9, R9, 0.69314718246459960938 ;  /* 0x3f31721809093820 */ /* 0x002fe20000410000 */
[----:B------:R-:W-:Y:S02]  /*12440*/  IMAD.MOV.U32 R4, RZ, RZ, -0x800000 ;  /* 0xff800000ff047424 */ /* 0x000fe400078e00ff */
[----:B---3--:R-:W-:Y:S01]  /*12450*/  FMUL.FTZ R6, R6, R7 ;  /* 0x0000000706067220 */ /* 0x008fe20000410000 */
[----:B------:R-:W-:Y:S02]  /*12460*/  IMAD.MOV.U32 R3, RZ, RZ, -0x800000 ;  /* 0xff800000ff037424 */ /* 0x000fe400078e00ff */
[----:B------:R-:W-:Y:S01]  /*12470*/  @P2 FFMA.FTZ R4, R5, R2, R8 ;  /* 0x0000000205042223 */ /* 0x000fe20000010008 */
[----:B------:R-:W-:-:S01]  /*12480*/  @P3 FFMA.FTZ R3, R14, R0, R9 ;  /* 0x000000000e033223 */ /* 0x000fc20000010009 */
[----:B--2---:R-:W-:Y:S01]  /*12490*/  FMUL.FTZ R7, R10, R7 ;  /* 0x000000070a077220 */ /* 0x004fe20000410000 */
[----:B------:R-:W-:-:S02]  /*124a0*/  WARPGROUP.DEPBAR.LE gsb0, 0x0 ;  /* 0x00008000000079c5 */ /* 0x000fc40000010000 */
[----:B------:R-:W-:Y:S05]  /*124b0*/  @!P0 BRA `(.L_x_1165) ;  /* 0x0000000000048947 */ /* 0x000fea0003800000 */
[----:B------:R-:W-:Y:S01]  /*124c0*/  BPT.TRAP 0x1 ;  /* 0x000000040000795c */ /* 0x000fe20000300000 */
.L_x_1165:
        /* <DEDUP_REMOVED lines=74> */
.L_x_1091:
[----:B------:R-:W0:Y:S01]  /*12970*/  S2R R7, SR_CgaCtaId ;  /* 0x0000000000077919 */ /* 0x000e220000008800 */
[----:B------:R-:W-:Y:S01]  /*12980*/  MOV R0, 0x400 ;  /* 0x0000040000007802 */ /* 0x000fe20000000f00 */
[----:B------:R-:W-:Y:S01]  /*12990*/  BSSY B0, `(.L_x_1166) ;  /* 0x0000256000007945 */ /* 0x000fe20003800000 */
[----:B------:R-:W-:Y:S02]  /*129a0*/  BAR.SYNC.DEFER_BLOCKING 0x5, 0x180 ;  /* 0x0146000000007b1d */ /* 0x000fe40000010000 */
[----:B0-----:R-:W-:-:S05]  /*129b0*/  LEA R0, R7, R0, 0x18 ;  /* 0x0000000007007211 */ /* 0x001fca00078ec0ff */
[----:B------:R-:W0:Y:S02]  /*129c0*/  LDS.128 R108, [R0+0x298d0] ;  /* 0x0298d000006c7984 */ /* 0x000e240000000c00 */
[----:B0-----:R-:W-:Y:S02]  /*129d0*/  R2UR UR44, R110 ;  /* 0x000000006e2c72ca */ /* 0x001fe400000e0000 */
[----:B------:R-:W-:Y:S01]  /*129e0*/  R2UR UR48, R111 ;  /* 0x000000006f3072ca */ /* 0x000fe200000e0000 */
        /* <DEDUP_REMOVED lines=8> */
[----:B------:R-:W0:Y:S01]  /*12a70*/  S2R R51, SR_SWINHI ;  /* 0x0000000000337919 */ /* 0x000e220000002f00 */
[----:B------:R-:W-:Y:S01]  /*12a80*/  F2FP.BF16.F32.PACK_AB R9, R84, R9 ;  /* 0x000000095409723e */ /* 0x000fe200000010ff */
[----:B------:R-:W-:Y:S02]  /*12a90*/  ULDC.64 UR4, c[0x0][0xbd8] ;  /* 0x0002f60000047ab9 */ /* 0x000fe40000000a00 */
[----:B------:R1:W2:Y:S01]  /*12aa0*/  LDG.E.CONSTANT R17, desc[UR50][R6.64] ;  /* 0x0000003206117981 */ /* 0x0002a2000c1e9900 */
[----:B------:R-:W-:Y:S01]  /*12ab0*/  F2FP.BF16.F32.PACK_AB R8, R85, R8 ;  /* 0x000000085508723e */ /* 0x000fe200000010ff */
[----:B------:R-:W-:Y:S01]  /*12ac0*/  UISETP.NE.U32.AND UP0, UPT, UR4, URZ, UPT ;  /* 0x0000003f0400728c */ /* 0x000fe2000bf05070 */
[----:B------:R-:W-:Y:S02]  /*12ad0*/  F2FP.BF16.F32.PACK_AB R31, R46, R31 ;  /* 0x0000001f2e1f723e */ /* 0x000fe400000010ff */
[----:B------:R-:W-:Y:S01]  /*12ae0*/  F2FP.BF16.F32.PACK_AB R36, R45, R36 ;  /* 0x000000242d24723e */ /* 0x000fe200000010ff */
[----:B------:R-:W-:Y:S01]  /*12af0*/  UISETP.NE.AND.EX UP0, UPT, UR5, URZ, UPT, UP0 ;  /* 0x0000003f0500728c */ /* 0x000fe2000bf05300 */
[----:B------:R-:W-:-:S02]  /*12b00*/  F2FP.BF16.F32.PACK_AB R5, R86, R5 ;  /* 0x000000055605723e */ /* 0x000fc400000010ff */
[----:B------:R-:W-:Y:S01]  /*12b10*/  F2FP.BF16.F32.PACK_AB R2, R87, R2 ;  /* 0x000000025702723e */ /* 0x000fe200000010ff */
[----:B------:R-:W-:Y:S01]  /*12b20*/  ULDC.64 UR4, c[0x0][0xbd8] ;  /* 0x0002f60000047ab9 */ /* 0x000fe20000000a00 */
[----:B-1----:R-:W-:Y:S01]  /*12b30*/  LOP3.LUT P0, R6, R18, 0x3, RZ, 0xc0, !PT ;  /* 0x0000000312067812 */ /* 0x002fe2000780c0ff */
[----:B------:R-:W-:Y:S01]  /*12b40*/  UIMAD.WIDE UR4, UR36, 0x4, UR4 ;  /* 0x00000004240478a5 */ /* 0x000fe2000f8e0204 */
[----:B------:R-:W-:Y:S02]  /*12b50*/  F2FP.BF16.F32.PACK_AB R48, R48, R57 ;  /* 0x000000393030723e */ /* 0x000fe400000010ff */
[----:B------:R-:W-:Y:S02]  /*12b60*/  ISETP.EQ.OR P0, PT, R6, 0x3, !P0 ;  /* 0x000000030600780c */ /* 0x000fe40004702670 */
[----:B------:R-:W-:Y:S02]  /*12b70*/  F2FP.BF16.F32.PACK_AB R13, R76, R13 ;  /* 0x0000000d4c0d723e */ /* 0x000fe400000010ff */
[----:B------:R-:W-:-:S02]  /*12b80*/  SEL R46, R9, R8, P0 ;  /* 0x00000008092e7207 */ /* 0x000fc40000000000 */
[----:B------:R-:W-:Y:S02]  /*12b90*/  SEL R45, R8, R9, P0 ;  /* 0x00000009082d7207 */ /* 0x000fe40000000000 */
[----:B------:R-:W-:Y:S02]  /*12ba0*/  F2FP.BF16.F32.PACK_AB R12, R77, R12 ;  /* 0x0000000c4d0c723e */ /* 0x000fe400000010ff */
[----:B------:R-:W-:Y:S02]  /*12bb0*/  F2FP.BF16.F32.PACK_AB R37, R44, R37 ;  /* 0x000000252c25723e */ /* 0x000fe400000010ff */
[----:B------:R-:W-:Y:S02]  /*12bc0*/  SEL R58, R5, R2, P0 ;  /* 0x00000002053a7207 */ /* 0x000fe40000000000 */
[----:B------:R-:W-:Y:S02]  /*12bd0*/  MOV R6, R0 ;  /* 0x0000000000067202 */ /* 0x000fe40000000f00 */
[----:B0-----:R-:W-:-:S02]  /*12be0*/  MOV R7, R51 ;  /* 0x0000003300077202 */ /* 0x001fc40000000f00 */
[----:B------:R-:W-:Y:S02]  /*12bf0*/  SEL R57, R2, R5, P0 ;  /* 0x0000000502397207 */ /* 0x000fe40000000000 */
[----:B------:R-:W-:Y:S01]  /*12c00*/  F2FP.BF16.F32.PACK_AB R33, R52, R33 ;  /* 0x000000213421723e */ /* 0x000fe200000010ff */
[----:B------:R-:W-:Y:S01]  /*12c10*/  IMAD.WIDE R8, R194, 0x2, R6 ;  /* 0x00000002c2087825 */ /* 0x000fe200078e0206 */
[----:B------:R-:W-:Y:S02]  /*12c20*/  F2FP.BF16.F32.PACK_AB R32, R53, R32 ;  /* 0x000000203520723e */ /* 0x000fe400000010ff */
[----:B------:R-:W-:Y:S02]  /*12c30*/  F2FP.BF16.F32.PACK_AB R49, R40, R49 ;  /* 0x000000312831723e */ /* 0x000fe400000010ff */
[----:B------:R-:W-:Y:S02]  /*12c40*/  IADD3 R59, P6, R8, 0x20, RZ ;  /* 0x00000020083b7810 */ /* 0x000fe40007fde0ff */
[----:B------:R-:W-:-:S02]  /*12c50*/  F2FP.BF16.F32.PACK_AB R11, R78, R11 ;  /* 0x0000000b4e0b723e */ /* 0x000fc400000010ff */
[----:B------:R-:W-:Y:S02]  /*12c60*/  LOP3.LUT R2, R59, 0x380, RZ, 0xc0, !PT ;  /* 0x000003803b027812 */ /* 0x000fe400078ec0ff */
[----:B------:R-:W-:Y:S02]  /*12c70*/  F2FP.BF16.F32.PACK_AB R10, R79, R10 ;  /* 0x0000000a4f0a723e */ /* 0x000fe400000010ff */
[----:B------:R-:W-:Y:S02]  /*12c80*/  SEL R44, R13, R12, P0 ;  /* 0x0000000c0d2c7207 */ /* 0x000fe40000000000 */
[----:B------:R-:W-:Y:S02]  /*12c90*/  SEL R43, R12, R13, P0 ;  /* 0x0000000d0c2b7207 */ /* 0x000fe40000000000 */
[----:B------:R-:W-:Y:S02]  /*12ca0*/  LOP3.LUT R5, R8, 0x380, RZ, 0xc0, !PT ;  /* 0x0000038008057812 */ /* 0x000fe400078ec0ff */
[----:B------:R-:W-:-:S02]  /*12cb0*/  F2FP.BF16.F32.PACK_AB R29, R60, R29 ;  /* 0x0000001d3c1d723e */ /* 0x000fc400000010ff */
[----:B------:R-:W-:Y:S02]  /*12cc0*/  F2FP.BF16.F32.PACK_AB R28, R61, R28 ;  /* 0x0000001c3d1c723e */ /* 0x000fe400000010ff */
[----:B------:R-:W-:Y:S02]  /*12cd0*/  SEL R40, R37, R36, P0 ;  /* 0x0000002425287207 */ /* 0x000fe40000000000 */
[----:B------:R-:W-:Y:S02]  /*12ce0*/  IADD3 R12, P1, R8, 0x40, RZ ;  /* 0x00000040080c7810 */ /* 0x000fe40007f3e0ff */
[----:B------:R-:W-:Y:S02]  /*12cf0*/  F2FP.BF16.F32.PACK_AB R24, R63, R24 ;  /* 0x000000183f18723e */ /* 0x000fe400000010ff */
[----:B------:R-:W-:Y:S02]  /*12d00*/  SEL R37, R36, R37, P0 ;  /* 0x0000002524257207 */ /* 0x000fe40000000000 */
[----:B------:R-:W-:-:S02]  /*12d10*/  SHF.R.U64 R2, R2, 0x3, RZ ;  /* 0x0000000302027819 */ /* 0x000fc400000012ff */
[----:B------:R-:W-:Y:S02]  /*12d20*/  F2FP.BF16.F32.PACK_AB R26, R55, R26 ;  /* 0x0000001a371a723e */ /* 0x000fe400000010ff */
[----:B------:R-:W-:Y:S02]  /*12d30*/  SEL R36, R33, R32, P0 ;  /* 0x0000002021247207 */ /* 0x000fe40000000000 */
[----:B------:R-:W-:Y:S02]  /*12d40*/  IADD3 R63, P3, R8, 0x4000, RZ ;  /* 0x00004000083f7810 */ /* 0x000fe40007f7e0ff */
[----:B------:R-:W-:Y:S02]  /*12d50*/  F2FP.BF16.F32.PACK_AB R38, R38, R41 ;  /* 0x000000292626723e */ /* 0x000fe400000010ff */
[----:B------:R-:W-:Y:S02]  /*12d60*/  F2FP.BF16.F32.PACK_AB R39, R39, R34 ;  /* 0x000000222727723e */ /* 0x000fe400000010ff */
[----:B------:R-:W-:-:S02]  /*12d70*/  SEL R33, R32, R33, P0 ;  /* 0x0000002120217207 */ /* 0x000fc40000000000 */
[----:B------:R-:W-:Y:S02]  /*12d80*/  SEL R56, R11, R10, P0 ;  /* 0x0000000a0b387207 */ /* 0x000fe40000000000 */
[----:B------:R-:W-:Y:S02]  /*12d90*/  SEL R55, R10, R11, P0 ;  /* 0x0000000b0a377207 */ /* 0x000fe40000000000 */
[----:B------:R-:W-:Y:S02]  /*12da0*/  SHF.R.U64 R5, R5, 0x3, RZ ;  /* 0x0000000305057819 */ /* 0x000fe400000012ff */
[----:B------:R-:W-:Y:S02]  /*12db0*/  SEL R32, R29, R28, P0 ;  /* 0x0000001c1d207207 */ /* 0x000fe40000000000 */
[----:B------:R-:W-:Y:S01]  /*12dc0*/  SEL R35, R28, R29, P0 ;  /* 0x0000001d1c237207 */ /* 0x000fe20000000000 */
[----:B------:R-:W-:Y:S01]  /*12dd0*/  IMAD.X R29, RZ, RZ, R9, P6 ;  /* 0x000000ffff1d7224 */ /* 0x000fe200030e0609 */
[----:B------:R-:W-:-:S02]  /*12de0*/  LOP3.LUT R10, R12, 0x380, RZ, 0xc0, !PT ;  /* 0x000003800c0a7812 */ /* 0x000fc400078ec0ff */
[----:B------:R-:W-:Y:S02]  /*12df0*/  F2FP.BF16.F32.PACK_AB R30, R47, R30 ;  /* 0x0000001e2f1e723e */ /* 0x000fe400000010ff */
[----:B------:R-:W-:Y:S02]  /*12e00*/  F2FP.BF16.F32.PACK_AB R25, R62, R25 ;  /* 0x000000193e19723e */ /* 0x000fe400000010ff */
[----:B------:R-:W-:Y:S02]  /*12e10*/  SEL R50, R48, R49, P0 ;  /* 0x0000003130327207 */ /* 0x000fe40000000000 */
[----:B------:R-:W-:Y:S02]  /*12e20*/  LOP3.LUT R28, R2, R59, RZ, 0x3c, !PT ;  /* 0x0000003b021c7212 */ /* 0x000fe400078e3cff */
[----:B------:R-:W-:Y:S02]  /*12e30*/  SEL R49, R49, R48, P0 ;  /* 0x0000003031317207 */ /* 0x000fe40000000000 */
[----:B------:R-:W-:-:S02]  /*12e40*/  IADD3 R61, P2, R8, 0x60, RZ ;  /* 0x00000060083d7810 */ /* 0x000fc40007f5e0ff */
[C---:B------:R-:W-:Y:S02]  /*12e50*/  IADD3 R60, P4, R8.reuse, 0x4020, RZ ;  /* 0x00004020083c7810 */ /* 0x040fe40007f9e0ff */
[C---:B------:R-:W-:Y:S02]  /*12e60*/  IADD3 R65, P5, R8.reuse, 0x4040, RZ ;  /* 0x0000404008417810 */ /* 0x040fe40007fbe0ff */
[----:B------:R-:W-:Y:S02]  /*12e70*/  IADD3 R62, P6, R8, 0x4060, RZ ;  /* 0x00004060083e7810 */ /* 0x000fe40007fde0ff */
[----:B------:R-:W-:Y:S01]  /*12e80*/  LOP3.LUT R2, R63, 0x380, RZ, 0xc0, !PT ;  /* 0x000003803f027812 */ /* 0x000fe200078ec0ff */
[--C-:B------:R-:W-:Y:S01]  /*12e90*/  IMAD.X R13, RZ, RZ, R9.reuse, P5 ;  /* 0x000000ffff0d7224 */ /* 0x100fe200028e0609 */
[----:B------:R-:W-:Y:S01]  /*12ea0*/  F2FP.BF16.F32.PACK_AB R27, R54, R27 ;  /* 0x0000001b361b723e */ /* 0x000fe200000010ff */
[----:B------:R-:W-:Y:S01]  /*12eb0*/  IMAD.X R11, RZ, RZ, R9, P6 ;  /* 0x000000ffff0b7224 */ /* 0x000fe200030e0609 */
[----:B------:R-:W-:-:S02]  /*12ec0*/  SEL R48, R38, R39, P0 ;  /* 0x0000002726307207 */ /* 0x000fc40000000000 */
[----:B------:R-:W-:Y:S02]  /*12ed0*/  LOP3.LUT R8, R5, R8, RZ, 0x3c, !PT ;  /* 0x0000000805087212 */ /* 0x000fe400078e3cff */
[----:B------:R-:W-:Y:S02]  /*12ee0*/  F2FP.BF16.F32.PACK_AB R15, R70, R15 ;  /* 0x0000000f460f723e */ /* 0x000fe400000010ff */
[----:B------:R-:W-:Y:S02]  /*12ef0*/  F2FP.BF16.F32.PACK_AB R14, R71, R14 ;  /* 0x0000000e470e723e */ /* 0x000fe400000010ff */
[----:B------:R-:W-:Y:S02]  /*12f00*/  SEL R39, R39, R38, P0 ;  /* 0x0000002627277207 */ /* 0x000fe40000000000 */
[----:B------:R-:W-:Y:S02]  /*12f10*/  SHF.R.U64 R5, R10, 0x3, RZ ;  /* 0x000000030a057819 */ /* 0x000fe400000012ff */
[----:B------:R-:W-:-:S02]  /*12f20*/  F2FP.BF16.F32.PACK_AB R94, R94, R95 ;  /* 0x0000005f5e5e723e */ /* 0x000fc400000010ff */
[----:B------:R-:W-:Y:S02]  /*12f30*/  F2FP.BF16.F32.PACK_AB R93, R92, R93 ;  /* 0x0000005d5c5d723e */ /* 0x000fe400000010ff */
[----:B------:R-:W-:Y:S02]  /*12f40*/  F2FP.BF16.F32.PACK_AB R21, R68, R21 ;  /* 0x000000154415723e */ /* 0x000fe400000010ff */
[----:B------:R-:W-:Y:S02]  /*12f50*/  F2FP.BF16.F32.PACK_AB R20, R69, R20 ;  /* 0x000000144514723e */ /* 0x000fe400000010ff */
[----:B------:R-:W-:Y:S02]  /*12f60*/  SEL R38, R31, R30, P0 ;  /* 0x0000001e1f267207 */ /* 0x000fe40000000000 */
[----:B------:R-:W-:Y:S02]  /*12f70*/  F2FP.BF16.F32.PACK_AB R90, R90, R91 ;  /* 0x0000005b5a5a723e */ /* 0x000fe400000010ff */
[----:B------:R-:W-:-:S02]  /*12f80*/  F2FP.BF16.F32.PACK_AB R89, R88, R89 ;  /* 0x000000595859723e */ /* 0x000fc400000010ff */
[----:B------:R-:W-:Y:S02]  /*12f90*/  SEL R31, R30, R31, P0 ;  /* 0x0000001f1e1f7207 */ /* 0x000fe40000000000 */
[----:B------:R-:W-:Y:S02]  /*12fa0*/  SHF.R.U64 R2, R2, 0x3, RZ ;  /* 0x0000000302027819 */ /* 0x000fe400000012ff */
[----:B------:R-:W-:Y:S02]  /*12fb0*/  SEL R30, R27, R26, P0 ;  /* 0x0000001a1b1e7207 */ /* 0x000fe40000000000 */
[----:B------:R-:W-:Y:S01]  /*12fc0*/  SEL R47, R26, R27, P0 ;  /* 0x0000001b1a2f7207 */ /* 0x000fe20000000000 */
[--C-:B------:R-:W-:Y:S01]  /*12fd0*/  IMAD.X R27, RZ, RZ, R9.reuse, P1 ;  /* 0x000000ffff1b7224 */ /* 0x100fe200008e0609 */
[----:B------:R-:W-:Y:S02]  /*12fe0*/  SEL R54, R15, R14, P0 ;  /* 0x0000000e0f367207 */ /* 0x000fe40000000000 */
[----:B------:R-:W-:Y:S01]  /*12ff0*/  SEL R53, R14, R15, P0 ;  /* 0x0000000f0e357207 */ /* 0x000fe20000000000 */
[----:B------:R-:W-:Y:S01]  /*13000*/  IMAD.X R15, RZ, RZ, R9, P4 ;  /* 0x000000ffff0f7224 */ /* 0x000fe200020e0609 */
[----:B------:R-:W-:-:S02]  /*13010*/  LOP3.LUT R26, R5, R12, RZ, 0x3c, !PT ;  /* 0x0000000c051a7212 */ /* 0x000fc400078e3cff */
[----:B------:R-:W-:Y:S02]  /*13020*/  SEL R18, R94, R93, P0 ;  /* 0x0000005d5e127207 */ /* 0x000fe40000000000 */
[----:B------:R-:W-:Y:S02]  /*13030*/  SEL R42, R21, R20, P0 ;  /* 0x00000014152a7207 */ /* 0x000fe40000000000 */
[----:B------:R-:W-:Y:S01]  /*13040*/  SEL R41, R20, R21, P0 ;  /* 0x0000001514297207 */ /* 0x000fe20000000000 */
[----:B------:R-:W-:Y:S01]  /*13050*/  IMAD.X R21, RZ, RZ, R9, P3 ;  /* 0x000000ffff157224 */ /* 0x000fe200018e0609 */
[----:B------:R-:W-:Y:S02]  /*13060*/  LOP3.LUT R14, R61, 0x380, RZ, 0xc0, !PT ;  /* 0x000003803d0e7812 */ /* 0x000fe400078ec0ff */
[----:B------:R-:W-:Y:S02]  /*13070*/  LOP3.LUT R5, R60, 0x380, RZ, 0xc0, !PT ;  /* 0x000003803c057812 */ /* 0x000fe400078ec0ff */
[----:B------:R-:W-:-:S02]  /*13080*/  SEL R93, R93, R94, P0 ;  /* 0x0000005e5d5d7207 */ /* 0x000fc40000000000 */
[----:B------:R-:W-:Y:S02]  /*13090*/  SEL R34, R90, R89, P0 ;  /* 0x000000595a227207 */ /* 0x000fe40000000000 */
[----:B------:R-:W-:Y:S02]  /*130a0*/  LOP3.LUT R20, R2, R63, RZ, 0x3c, !PT ;  /* 0x0000003f02147212 */ /* 0x000fe400078e3cff */
        /* <DEDUP_REMOVED lines=8> */
[----:B------:R-:W-:Y:S02]  /*13130*/  MOV R61, R20 ;  /* 0x00000014003d7202 */ /* 0x000fe40000000f00 */
[----:B------:R-:W-:Y:S02]  /*13140*/  LOP3.LUT R10, R65, 0x380, RZ, 0xc0, !PT ;  /* 0x00000380410a7812 */ /* 0x000fe400078ec0ff */
[----:B------:R-:W-:-:S02]  /*13150*/  LOP3.LUT R59, R62, 0x380, RZ, 0xc0, !PT ;  /* 0x000003803e3b7812 */ /* 0x000fc400078ec0ff */
[----:B------:R-:W-:Y:S02]  /*13160*/  SHF.R.U64 R10, R10, 0x3, RZ ;  /* 0x000000030a0a7819 */ /* 0x000fe400000012ff */
[----:B------:R-:W-:Y:S02]  /*13170*/  SHF.R.U64 R59, R59, 0x3, RZ ;  /* 0x000000033b3b7819 */ /* 0x000fe400000012ff */
[----:B------:R-:W-:Y:S02]  /*13180*/  LOP3.LUT R12, R10, R65, RZ, 0x3c, !PT ;  /* 0x000000410a0c7212 */ /* 0x000fe400078e3cff */
[----:B------:R-:W-:Y:S02]  /*13190*/  LOP3.LUT R10, R59, R62, RZ, 0x3c, !PT ;  /* 0x0000003e3b0a7212 */ /* 0x000fe400078e3cff */
[----:B------:R-:W-:Y:S02]  /*131a0*/  MOV R65, R8 ;  /* 0x0000000800417202 */ /* 0x000fe40000000f00 */
[----:B------:R-:W-:-:S02]  /*131b0*/  MOV R21, R10 ;  /* 0x0000000a00157202 */ /* 0x000fc40000000f00 */
[----:B------:R-:W-:Y:S02]  /*131c0*/  MOV R60, R14 ;  /* 0x0000000e003c7202 */ /* 0x000fe40000000f00 */
[----:B------:R-:W-:Y:S02]  /*131d0*/  MOV R59, R12 ;  /* 0x0000000c003b7202 */ /* 0x000fe40000000f00 */
[----:B------:R-:W-:Y:S02]  /*131e0*/  MOV R64, R28 ;  /* 0x0000001c00407202 */ /* 0x000fe40000000f00 */
[----:B------:R-:W-:Y:S02]  /*131f0*/  MOV R63, R26 ;  /* 0x0000001a003f7202 */ /* 0x000fe40000000f00 */
[----:B------:R-:W-:Y:S02]  /*13200*/  MOV R62, R24 ;  /* 0x00000018003e7202 */ /* 0x000fe40000000f00 */
[----:B------:R-:W-:-:S02]  /*13210*/  PLOP3.LUT P2, PT, PT, PT, UP0, 0x80, 0x0 ;  /* 0x000000000000781c */ /* 0x000fc40003f4f008 */
[----:B--2---:R-:W-:Y:S01]  /*13220*/  LOP3.LUT R2, R17, 0x2, RZ, 0x3c, !PT ;  /* 0x0000000211027812 */ /* 0x004fe200078e3cff */
[----:B------:R-:W-:Y:S04]  /*13230*/  SHFL.IDX PT, R18, R18, R17, 0x1c1f ;  /* 0x001c1f1112127589 */ /* 0x000fe800000e0000 */
[----:B------:R-:W0:Y:S04]  /*13240*/  SHFL.IDX PT, R93, R93, R2, 0x1c1f ;  /* 0x001c1f025d5d7589 */ /* 0x000e2800000e0000 */
[----:B------:R-:W-:Y:S04]  /*13250*/  SHFL.IDX PT, R50, R50, R17, 0x1c1f ;  /* 0x001c1f1132327589 */ /* 0x000fe800000e0000 */
[----:B------:R-:W1:Y:S04]  /*13260*/  SHFL.IDX PT, R49, R49, R2, 0x1c1f ;  /* 0x001c1f0231317589 */ /* 0x000e6800000e0000 */
[----:B------:R-:W-:Y:S04]  /*13270*/  SHFL.IDX PT, R34, R34, R17, 0x1c1f ;  /* 0x001c1f1122227589 */ /* 0x000fe800000e0000 */
[----:B------:R-:W2:Y:S04]  /*13280*/  SHFL.IDX PT, R89, R89, R2, 0x1c1f ;  /* 0x001c1f0259597589 */ /* 0x000ea800000e0000 */
[----:B------:R-:W-:Y:S04]  /*13290*/  SHFL.IDX PT, R48, R48, R17, 0x1c1f ;  /* 0x001c1f1130307589 */ /* 0x000fe800000e0000 */
[----:B------:R-:W3:Y:S01]  /*132a0*/  SHFL.IDX PT, R39, R39, R2, 0x1c1f ;  /* 0x001c1f0227277589 */ /* 0x000ee200000e0000 */
[----:B0-----:R-:W-:-:S02]  /*132b0*/  SEL R8, R18, R93, P0 ;  /* 0x0000005d12087207 */ /* 0x001fc40000000000 */
[----:B------:R-:W-:Y:S01]  /*132c0*/  SEL R10, R93, R18, P0 ;  /* 0x000000125d0a7207 */ /* 0x000fe20000000000 */
[----:B------:R-:W-:Y:S04]  /*132d0*/  SHFL.IDX PT, R40, R40, R17, 0x1c1f ;  /* 0x001c1f1128287589 */ /* 0x000fe800000e0000 */
[----:B------:R-:W-:Y:S01]  /*132e0*/  SHFL.IDX PT, R36, R36, R17, 0x1c1f ;  /* 0x001c1f1124247589 */ /* 0x000fe200000e0000 */
[----:B-1----:R-:W-:Y:S02]  /*132f0*/  SEL R9, R50, R49, P0 ;  /* 0x0000003132097207 */ /* 0x002fe40000000000 */
[----:B------:R-:W-:Y:S01]  /*13300*/  SEL R11, R49, R50, P0 ;  /* 0x00000032310b7207 */ /* 0x000fe20000000000 */
[----:B------:R-:W0:Y:S04]  /*13310*/  SHFL.IDX PT, R37, R37, R2, 0x1c1f ;  /* 0x001c1f0225257589 */ /* 0x000e2800000e0000 */
[----:B------:R-:W-:Y:S01]  /*13320*/  SHFL.IDX PT, R38, R38, R17, 0x1c1f ;  /* 0x001c1f1126267589 */ /* 0x000fe200000e0000 */
[----:B--2---:R-:W-:-:S02]  /*13330*/  SEL R12, R34, R89, P0 ;  /* 0x00000059220c7207 */ /* 0x004fc40000000000 */
[----:B------:R-:W-:Y:S01]  /*13340*/  SEL R14, R89, R34, P0 ;  /* 0x00000022590e7207 */ /* 0x000fe20000000000 */
[----:B------:R-:W1:Y:S04]  /*13350*/  SHFL.IDX PT, R33, R33, R2, 0x1c1f ;  /* 0x001c1f0221217589 */ /* 0x000e6800000e0000 */
[----:B------:R-:W2:Y:S01]  /*13360*/  SHFL.IDX PT, R31, R31, R2, 0x1c1f ;  /* 0x001c1f021f1f7589 */ /* 0x000ea200000e0000 */
[----:B---3--:R-:W-:Y:S02]  /*13370*/  SEL R13, R48, R39, P0 ;  /* 0x00000027300d7207 */ /* 0x008fe40000000000 */
[----:B------:R-:W-:Y:S01]  /*13380*/  SEL R15, R39, R48, P0 ;  /* 0x00000030270f7207 */ /* 0x000fe20000000000 */
[----:B------:R-:W-:Y:S04]  /*13390*/  SHFL.IDX PT, R32, R32, R17, 0x1c1f ;  /* 0x001c1f1120207589 */ /* 0x000fe800000e0000 */
[----:B------:R-:W-:Y:S04]  /*133a0*/  SHFL.IDX PT, R42, R42, R17, 0x1c1f ;  /* 0x001c1f112a2a7589 */ /* 0x000fe800000e0000 */
[----:B------:R3:W-:Y:S01]  /*133b0*/  SHFL.IDX PT, R5, R30, R17, 0x1c1f ;  /* 0x001c1f111e057589 */ /* 0x0007e200000e0000 */
[----:B0-----:R-:W-:-:S02]  /*133c0*/  SEL R24, R40, R37, P0 ;  /* 0x0000002528187207 */ /* 0x001fc40000000000 */
[----:B------:R-:W-:Y:S01]  /*133d0*/  SEL R26, R37, R40, P0 ;  /* 0x00000028251a7207 */ /* 0x000fe20000000000 */
[----:B------:R-:W0:Y:S04]  /*133e0*/  SHFL.IDX PT, R20, R47, R2, 0x1c1f ;  /* 0x001c1f022f147589 */ /* 0x000e2800000e0000 */
[----:B------:R-:W4:Y:S01]  /*133f0*/  SHFL.IDX PT, R35, R35, R2, 0x1c1f ;  /* 0x001c1f0223237589 */ /* 0x000f2200000e0000 */
[----:B-1----:R-:W-:Y:S02]  /*13400*/  SEL R28, R36, R33, P0 ;  /* 0x00000021241c7207 */ /* 0x002fe40000000000 */
[----:B---3--:R-:W-:Y:S01]  /*13410*/  SEL R30, R33, R36, P0 ;  /* 0x00000024211e7207 */ /* 0x008fe20000000000 */
[----:B------:R-:W1:Y:S01]  /*13420*/  SHFL.IDX PT, R41, R41, R2, 0x1c1f ;  /* 0x001c1f0229297589 */ /* 0x000e6200000e0000 */
[----:B--2---:R-:W-:-:S02]  /*13430*/  SEL R25, R38, R31, P0 ;  /* 0x0000001f26197207 */ /* 0x004fc40000000000 */
[----:B------:R-:W-:Y:S01]  /*13440*/  SEL R27, R31, R38, P0 ;  /* 0x000000261f1b7207 */ /* 0x000fe20000000000 */
[----:B------:R-:W-:Y:S04]  /*13450*/  SHFL.IDX PT, R44, R44, R17, 0x1c1f ;  /* 0x001c1f112c2c7589 */ /* 0x000fe800000e0000 */
[----:B------:R-:W-:Y:S04]  /*13460*/  SHFL.IDX PT, R52, R52, R17, 0x1c1f ;  /* 0x001c1f1134347589 */ /* 0x000fe800000e0000 */
[----:B------:R-:W2:Y:S04]  /*13470*/  SHFL.IDX PT, R43, R43, R2, 0x1c1f ;  /* 0x001c1f022b2b7589 */ /* 0x000ea800000e0000 */
[----:B------:R-:W3:Y:S01]  /*13480*/  SHFL.IDX PT, R51, R51, R2, 0x1c1f ;  /* 0x001c1f0233337589 */ /* 0x000ee200000e0000 */
[----:B0-----:R-:W-:-:S02]  /*13490*/  SEL R29, R5, R20, P0 ;  /* 0x00000014051d7207 */ /* 0x001fc40000000000 */
[----:B------:R-:W-:Y:S01]  /*134a0*/  SEL R31, R20, R5, P0 ;  /* 0x00000005141f7207 */ /* 0x000fe20000000000 */
[----:B------:R-:W-:Y:S01]  /*134b0*/  SHFL.IDX PT, R46, R46, R17, 0x1c1f ;  /* 0x001c1f112e2e7589 */ /* 0x000fe200000e0000 */
[----:B----4-:R-:W-:Y:S02]  /*134c0*/  SEL R36, R32, R35, P0 ;  /* 0x0000002320247207 */ /* 0x010fe40000000000 */
[----:B------:R-:W-:Y:S01]  /*134d0*/  SEL R38, R35, R32, P0 ;  /* 0x0000002023267207 */ /* 0x000fe20000000000 */
[----:B------:R-:W-:Y:S01]  /*134e0*/  SHFL.IDX PT, R54, R54, R17, 0x1c1f ;  /* 0x001c1f1136367589 */ /* 0x000fe200000e0000 */
[----:B-1----:R-:W-:Y:S02]  /*134f0*/  SEL R40, R42, R41, P0 ;  /* 0x000000292a287207 */ /* 0x002fe40000000000 */
[----:B------:R-:W-:Y:S01]  /*13500*/  SEL R42, R41, R42, P0 ;  /* 0x0000002a292a7207 */ /* 0x000fe20000000000 */
[----:B------:R-:W0:Y:S04]  /*13510*/  SHFL.IDX PT, R45, R45, R2, 0x1c1f ;  /* 0x001c1f022d2d7589 */ /* 0x000e2800000e0000 */
[----:B------:R-:W1:Y:S01]  /*13520*/  SHFL.IDX PT, R53, R53, R2, 0x1c1f ;  /* 0x001c1f0235357589 */ /* 0x000e6200000e0000 */
[----:B------:R-:W-:Y:S01]  /*13530*/  BAR.SYNC.DEFER_BLOCKING 0x1, 0x100 ;  /* 0x0044000000007b1d */ /* 0x000fe20000010000 */
[----:B--2---:R-:W-:-:S02]  /*13540*/  SEL R32, R44, R43, P0 ;  /* 0x0000002b2c207207 */ /* 0x004fc40000000000 */
[----:B------:R-:W-:Y:S02]  /*13550*/  SEL R34, R43, R44, P0 ;  /* 0x0000002c2b227207 */ /* 0x000fe40000000000 */
[----:B---3--:R-:W-:Y:S02]  /*13560*/  SEL R37, R52, R51, P0 ;  /* 0x0000003334257207 */ /* 0x008fe40000000000 */
[----:B------:R-:W-:Y:S01]  /*13570*/  SEL R39, R51, R52, P0 ;  /* 0x0000003433277207 */ /* 0x000fe20000000000 */
[----:B------:R-:W-:Y:S04]  /*13580*/  SHFL.IDX PT, R56, R56, R17, 0x1c1f ;  /* 0x001c1f1138387589 */ /* 0x000fe800000e0000 */
[----:B------:R-:W2:Y:S04]  /*13590*/  SHFL.IDX PT, R55, R55, R2, 0x1c1f ;  /* 0x001c1f0237377589 */ /* 0x000ea800000e0000 */
[----:B------:R-:W-:Y:S01]  /*135a0*/  SHFL.IDX PT, R58, R58, R17, 0x1c1f ;  /* 0x001c1f113a3a7589 */ /* 0x000fe200000e0000 */
[----:B0-----:R-:W-:-:S02]  /*135b0*/  SEL R44, R46, R45, P0 ;  /* 0x0000002d2e2c7207 */ /* 0x001fc40000000000 */
[----:B------:R-:W-:Y:S01]  /*135c0*/  SEL R46, R45, R46, P0 ;  /* 0x0000002e2d2e7207 */ /* 0x000fe20000000000 */
[----:B------:R-:W0:Y:S01]  /*135d0*/  SHFL.IDX PT, R57, R57, R2, 0x1c1f ;  /* 0x001c1f0239397589 */ /* 0x000e2200000e0000 */
[----:B-1----:R-:W-:Y:S02]  /*135e0*/  SEL R41, R54, R53, P0 ;  /* 0x0000003536297207 */ /* 0x002fe40000000000 */
[----:B------:R-:W-:Y:S01]  /*135f0*/  SEL R43, R53, R54, P0 ;  /* 0x00000036352b7207 */ /* 0x000fe20000000000 */
[----:B------:R1:W-:Y:S04]  /*13600*/  STSM.16.M88.4 [R65], R8 ;  /* 0x0000000841007844 */ /* 0x0003e80000000200 */
[----:B------:R-:W-:Y:S04]  /*13610*/  STSM.16.M88.4 [R64], R12 ;  /* 0x0000000c40007844 */ /* 0x000fe80000000200 */
[----:B------:R-:W-:Y:S01]  /*13620*/  STSM.16.M88.4 [R63], R24 ;  /* 0x000000183f007844 */ /* 0x000fe20000000200 */
[----:B--2---:R-:W-:-:S03]  /*13630*/  SEL R33, R56, R55, P0 ;  /* 0x0000003738217207 */ /* 0x004fc60000000000 */
[----:B------:R-:W-:Y:S01]  /*13640*/  STSM.16.M88.4 [R62], R28 ;  /* 0x0000001c3e007844 */ /* 0x000fe20000000200 */
[----:B------:R-:W-:Y:S01]  /*13650*/  SEL R35, R55, R56, P0 ;  /* 0x0000003837237207 */ /* 0x000fe20000000000 */
[----:B-1----:R-:W-:Y:S02]  /*13660*/  IMAD.U32 R8, RZ, RZ, UR4 ;  /* 0x00000004ff087e24 */ /* 0x002fe4000f8e00ff */
[----:B------:R-:W-:Y:S01]  /*13670*/  STSM.16.M88.4 [R61], R36 ;  /* 0x000000243d007844 */ /* 0x000fe20000000200 */
[----:B------:R-:W-:Y:S01]  /*13680*/  IMAD.U32 R9, RZ, RZ, UR5 ;  /* 0x00000005ff097e24 */ /* 0x000fe2000f8e00ff */
[----:B------:R-:W-:Y:S01]  /*13690*/  ULDC.64 UR4, c[0x0][0xbe0] ;  /* 0x0002f80000047ab9 */ /* 0x000fe20000000a00 */
[----:B0-----:R-:W-:Y:S01]  /*136a0*/  SEL R45, R58, R57, P0 ;  /* 0x000000393a2d7207 */ /* 0x001fe20000000000 */
[----:B------:R-:W-:Y:S01]  /*136b0*/  STSM.16.M88.4 [R60], R40 ;  /* 0x000000283c007844 */ /* 0x000fe20000000200 */
[----:B------:R-:W-:-:S03]  /*136c0*/  SEL R47, R57, R58, P0 ;  /* 0x0000003a392f7207 */ /* 0x000fc60000000000 */
[----:B------:R0:W-:Y:S04]  /*136d0*/  STSM.16.M88.4 [R59], R32 ;  /* 0x000000203b007844 */ /* 0x0001e80000000200 */
[----:B------:R1:W-:Y:S01]  /*136e0*/  STSM.16.M88.4 [R21], R44 ;  /* 0x0000002c15007844 */ /* 0x0003e20000000200 */
[----:B------:R-:W-:Y:S01]  /*136f0*/  UISETP.NE.U32.AND UP1, UPT, UR4, URZ, UPT ;  /* 0x0000003f0400728c */ /* 0x000fe2000bf25070 */
[----:B------:R-:W-:Y:S03]  /*13700*/  BAR.SYNC.DEFER_BLOCKING 0x1, 0x100 ;  /* 0x0044000000007b1d */ /* 0x000fe60000010000 */
[----:B------:R-:W-:-:S05]  /*13710*/  UISETP.NE.AND.EX UP1, UPT, UR5, URZ, UPT, UP1 ;  /* 0x0000003f0500728c */ /* 0x000fca000bf25310 */
[----:B------:R-:W2:Y:S01]  /*13720*/  LDC R17, c[0x0][0xa88] ;  /* 0x0002a200ff117b82 */ /* 0x000ea20000000800 */
[----:B------:R-:W-:-:S05]  /*13730*/  PLOP3.LUT P0, PT, PT, PT, UP1, 0x80, 0x0 ;  /* 0x000000000000781c */ /* 0x000fca0003f0f018 */
[----:B------:R-:W-:Y:S02]  /*13740*/  @UP1 ULDC.64 UR6, c[0x0][0xbe0] ;  /* 0x0002f80000061ab9 */ /* 0x000fe40000000a00 */
[----:B------:R-:W-:-:S06]  /*13750*/  @UP1 UIMAD.WIDE UR6, UR36, 0x4, UR6 ;  /* 0x00000004240618a5 */ /* 0x000fcc000f8e0206 */
[----:B------:R-:W-:Y:S02]  /*13760*/  IMAD.U32 R10, RZ, RZ, UR6 ;  /* 0x00000006ff0a7e24 */ /* 0x000fe4000f8e00ff */
[----:B------:R-:W-:Y:S01]  /*13770*/  IMAD.U32 R11, RZ, RZ, UR7 ;  /* 0x00000007ff0b7e24 */ /* 0x000fe2000f8e00ff */
[----:B------:R-:W3:Y:S01]  /*13780*/  @P2 LDG.E R2, desc[UR50][R8.64] ;  /* 0x0000003208022981 */ /* 0x000ee2000c1e1900 */
[----:B------:R-:W-:Y:S01]  /*13790*/  IMAD R5, R22, 0x40, R19 ;  /* 0x0000004016057824 */ /* 0x000fe200078e0213 */
[----:B------:R-:W-:-:S03]  /*137a0*/  UMOV UR4, URZ ;  /* 0x0000003f00047c82 */ /* 0x000fc60008000000 */
[----:B------:R-:W-:Y:S01]  /*137b0*/  IMAD.WIDE R6, R5, 0x2, R6 ;  /* 0x0000000205067825 */ /* 0x000fe200078e0206 */
[----:B--2---:R1:W5:Y:S02]  /*137c0*/  @P0 LDG.E R17, desc[UR50][R10.64] ;  /* 0x000000320a110981 */ /* 0x004364000c1e1900 */
[----:B0-----:R-:W-:Y:S02]  /*137d0*/  IADD3 R33, P1, R6, 0x1000, RZ ;  /* 0x0000100006217810 */ /* 0x001fe40007f3e0ff */
[----:B---3--:R-:W-:Y:S01]  /*137e0*/  @P2 R2UR UR4, R2 ;  /* 0x00000000020422ca */ /* 0x008fe200000e0000 */
[----:B-1----:R-:W-:-:S14]  /*137f0*/  @P0 BRA `(.L_x_1168) ;  /* 0x0000000000100947 */ /* 0x002fdc0003800000 */
[----:B------:R-:W-:Y:S05]  /*13800*/  @!P2 BRA `(.L_x_1168) ;  /* 0x00000000000ca947 */ /* 0x000fea0003800000 */
[----:B------:R-:W2:Y:S04]  /*13810*/  LDG.E R2, desc[UR50][R8.64] ;  /* 0x0000003208027981 */ /* 0x000ea8000c1e1900 */
[----:B-----5:R-:W2:Y:S02]  /*13820*/  LDG.E R17, desc[UR50][R8.64+0x4] ;  /* 0x0000043208117981 */ /* 0x020ea4000c1e1900 */
[----:B--2---:R-:W-:-:S07]  /*13830*/  IMAD.IADD R17, R17, 0x1, -R2 ;  /* 0x0000000111117824 */ /* 0x004fce00078e0a02 */
.L_x_1168:
[----:B------:R-:W-:Y:S01]  /*13840*/  USHF.R.S32.HI UR9, URZ, 0x1f, UR42 ;  /* 0x0000001f3f097899 */ /* 0x000fe2000801142a */
[----:B------:R-:W-:Y:S01]  /*13850*/  IMAD R10, R190, 0x80, R192 ;  /* 0x00000080be0a7824 */ /* 0x000fe200078e02c0 */
[----:B------:R-:W-:Y:S01]  /*13860*/  ULDC.64 UR10, c[0x0][0xb70] ;  /* 0x0002dc00000a7ab9 */ /* 0x000fe20000000a00 */
[----:B------:R-:W-:Y:S01]  /*13870*/  USHF.R.S32.HI UR5, URZ, 0x1f, UR4 ;  /* 0x0000001f3f057899 */ /* 0x000fe20008011404 */
[----:B------:R-:W-:Y:S01]  /*13880*/  IADD3 R25, P2, R6, 0x2000, RZ ;  /* 0x0000200006197810 */ /* 0x000fe20007f5e0ff */
[----:B------:R-:W-:Y:S01]  /*13890*/  UIMAD UR8, UR9, UR10, URZ ;  /* 0x0000000a090872a4 */ /* 0x000fe2000f8e023f */
[----:B------:R-:W-:Y:S01]  /*138a0*/  SHF.R.S32.HI R2, RZ, 0x1f, R10 ;  /* 0x0000001fff027819 */ /* 0x000fe2000001140a */
[----:B------:R-:W-:Y:S01]  /*138b0*/  USHF.R.S32.HI UR13, URZ, 0x1f, UR36 ;  /* 0x0000001f3f0d7899 */ /* 0x000fe20008011424 */
        /* <DEDUP_REMOVED lines=10> */
[----:B------:R-:W-:Y:S01]  /*13960*/  USEL UR12, UR36, URZ, !UP0 ;  /* 0x0000003f240c7287 */ /* 0x000fe2000c000000 */
[----:B------:R-:W-:Y:S01]  /*13970*/  LOP3.LUT R32, R32, R33, RZ, 0x3c, !PT ;  /* 0x0000002120207212 */ /* 0x000fe200078e3cff */
[----:B------:R-:W-:Y:S01]  /*13980*/  UIMAD UR8, UR13, UR10, URZ ;  /* 0x0000000a0d0872a4 */ /* 0x000fe2000f8e023f */
[C---:B------:R-:W-:Y:S01]  /*13990*/  IADD3 R9, P6, R6.reuse, 0x3000, RZ ;  /* 0x0000300006097810 */ /* 0x040fe20007fde0ff */
[----:B------:R-:W-:Y:S01]  /*139a0*/  UIMAD.WIDE.U32 UR6, UR12, UR10, UR6 ;  /* 0x0000000a0c0672a5 */ /* 0x000fe2000f8e0006 */
[C---:B------:R-:W-:Y:S01]  /*139b0*/  IADD3 R41, P5, R6.reuse, 0x4000, RZ ;  /* 0x0000400006297810 */ /* 0x040fe20007fbe0ff */
[----:B------:R-:W-:Y:S01]  /*139c0*/  UIMAD UR8, UR12, UR11, UR8 ;  /* 0x0000000b0c0872a4 */ /* 0x000fe2000f8e0208 */
[C---:B------:R-:W-:Y:S01]  /*139d0*/  IADD3 R45, P4, R6.reuse, 0x5000, RZ ;  /* 0x00005000062d7810 */ /* 0x040fe20007f9e0ff */
[--C-:B------:R-:W-:Y:S01]  /*139e0*/  IMAD.X R25, RZ, RZ, R7.reuse, P2 ;  /* 0x000000ffff197224 */ /* 0x100fe200010e0607 */
[----:B------:R-:W-:Y:S01]  /*139f0*/  IADD3 R29, P3, R6, 0x6000, RZ ;  /* 0x00006000061d7810 */ /* 0x000fe20007f7e0ff */
[----:B------:R-:W-:Y:S01]  /*13a00*/  IMAD.X R33, RZ, RZ, R7, P1 ;  /* 0x000000ffff217224 */ /* 0x000fe200008e0607 */
[----:B------:R-:W-:Y:S01]  /*13a10*/  IADD3 R5, P0, R10, UR6, RZ ;  /* 0x000000060a057c10 */ /* 0x000fe2000ff1e0ff */
[----:B------:R-:W-:Y:S01]  /*13a20*/  IMAD.U32 R11, RZ, RZ, UR8 ;  /* 0x00000008ff0b7e24 */ /* 0x000fe2000f8e00ff */
[----:B------:R-:W-:-:S02]  /*13a30*/  LOP3.LUT R8, R9, 0x380, RZ, 0xc0, !PT ;  /* 0x0000038009087812 */ /* 0x000fc400078ec0ff */
[----:B------:R-:W-:Y:S02]  /*13a40*/  LOP3.LUT R40, R41, 0x380, RZ, 0xc0, !PT ;  /* 0x0000038029287812 */ /* 0x000fe400078ec0ff */
[----:B------:R-:W-:Y:S01]  /*13a50*/  IADD3.X R2, R2, UR7, R11, P0, !PT ;  /* 0x0000000702027c10 */ /* 0x000fe200087fe40b */
[----:B------:R-:W-:Y:S01]  /*13a60*/  ULDC.64 UR6, c[0x0][0xb40] ;  /* 0x0002d00000067ab9 */ /* 0x000fe20000000a00 */
[----:B------:R-:W-:Y:S02]  /*13a70*/  LOP3.LUT R44, R45, 0x380, RZ, 0xc0, !PT ;  /* 0x000003802d2c7812 */ /* 0x000fe400078ec0ff */
[----:B------:R-:W-:Y:S02]  /*13a80*/  LEA R20, P0, R5, UR6, 0x2 ;  /* 0x0000000605147c11 */ /* 0x000fe4000f8010ff */
[----:B------:R-:W-:Y:S02]  /*13a90*/  LOP3.LUT R28, R29, 0x380, RZ, 0xc0, !PT ;  /* 0x000003801d1c7812 */ /* 0x000fe400078ec0ff */
[----:B------:R-:W-:Y:S01]  /*13aa0*/  LEA.HI.X R21, R5, UR7, R2, 0x2, P0 ;  /* 0x0000000705157c11 */ /* 0x000fe200080f1402 */
[----:B------:R-:W-:Y:S01]  /*13ab0*/  VIADD R2, R10, 0x8 ;  /* 0x000000080a027836 */ /* 0x000fe20000000000 */
[----:B------:R-:W-:Y:S01]  /*13ac0*/  LOP3.LUT P0, RZ, R191, 0x3, RZ, 0xc0, !PT ;  /* 0x00000003bfff7812 */ /* 0x000fe2000780c0ff */
[----:B------:R-:W-:Y:S01]  /*13ad0*/  ULDC.64 UR6, c[0x0][0xaa0] ;  /* 0x0002a80000067ab9 */ /* 0x000fe20000000a00 */
[----:B------:R-:W-:-:S02]  /*13ae0*/  IADD3 R5, P2, R6, 0x7000, RZ ;  /* 0x0000700006057810 */ /* 0x000fc40007f5e0ff */
[-C--:B-----5:R-:W-:Y:S02]  /*13af0*/  ISETP.GE.OR P1, PT, R10, R17.reuse, P0 ;  /* 0x000000110a00720c */ /* 0x0a0fe40000726670 */
[----:B------:R-:W-:Y:S01]  /*13b00*/  ISETP.GE.OR P0, PT, R2, R17, P0 ;  /* 0x000000110200720c */ /* 0x000fe20000706670 */
[----:B------:R-:W-:Y:S01]  /*13b10*/  IMAD.X R13, RZ, RZ, R7, P2 ;  /* 0x000000ffff0d7224 */ /* 0x000fe200010e0607 */
[----:B------:R-:W-:Y:S02]  /*13b20*/  LOP3.LUT R2, R5, 0x380, RZ, 0xc0, !PT ;  /* 0x0000038005027812 */ /* 0x000fe400078ec0ff */
[----:B------:R-:W-:Y:S02]  /*13b30*/  LOP3.LUT R11, R6, 0x380, RZ, 0xc0, !PT ;  /* 0x00000380060b7812 */ /* 0x000fe400078ec0ff */
[----:B------:R-:W-:Y:S02]  /*13b40*/  SHF.R.U64 R8, R8, 0x3, RZ ;  /* 0x0000000308087819 */ /* 0x000fe400000012ff */
[----:B------:R-:W-:-:S02]  /*13b50*/  SHF.R.U64 R40, R40, 0x3, RZ ;  /* 0x0000000328287819 */ /* 0x000fc400000012ff */
[----:B------:R-:W-:Y:S02]  /*13b60*/  SHF.R.U64 R44, R44, 0x3, RZ ;  /* 0x000000032c2c7819 */ /* 0x000fe400000012ff */
[----:B------:R-:W-:Y:S01]  /*13b70*/  SHF.R.U64 R28, R28, 0x3, RZ ;  /* 0x000000031c1c7819 */ /* 0x000fe200000012ff */
[----:B------:R-:W-:Y:S01]  /*13b80*/  UIMAD UR5, UR5, UR6, URZ ;  /* 0x00000006050572a4 */ /* 0x000fe2000f8e023f */
[----:B------:R-:W-:Y:S01]  /*13b90*/  SHF.R.U64 R2, R2, 0x3, RZ ;  /* 0x0000000302027819 */ /* 0x000fe200000012ff */
[----:B------:R0:W-:Y:S01]  /*13ba0*/  @!P1 STG.E desc[UR50][R20.64], R4 ;  /* 0x0000000414009986 */ /* 0x0001e2000c101932 */
        /* <DEDUP_REMOVED lines=10> */
[----:B------:R1:W-:Y:S01]  /*13c50*/  @!P0 STG.E desc[UR50][R20.64+0x20], R3 ;  /* 0x0000200314008986 */ /* 0x0003e2000c101932 */
[----:B------:R-:W-:Y:S01]  /*13c60*/  LOP3.LUT R6, R11, R6, RZ, 0x3c, !PT ;  /* 0x000000060b067212 */ /* 0x000fe200078e3cff */
[--C-:B0-----:R-:W-:Y:S01]  /*13c70*/  IMAD.MOV.U32 R4, RZ, RZ, R19.reuse ;  /* 0x000000ffff047224 */ /* 0x101fe200078e0013 */
[----:B------:R-:W-:Y:S01]  /*13c80*/  SHF.R.S32.HI R5, RZ, 0x1f, R19 ;  /* 0x0000001fff057819 */ /* 0x000fe20000011413 */
[----:B------:R-:W5:Y:S01]  /*13c90*/  LD.E.128 R32, desc[UR50][R32.64] ;  /* 0x0000003220207980 */ /* 0x000f62000c101d00 */
[----:B------:R-:W-:-:S03]  /*13ca0*/  UIMAD UR5, UR4, UR7, UR5 ;  /* 0x00000007040572a4 */ /* 0x000fc6000f8e0205 */
[----:B------:R0:W5:Y:S01]  /*13cb0*/  LD.E.128 R36, desc[UR50][R6.64] ;  /* 0x0000003206247980 */ /* 0x000162000c101d00 */
[----:B-1----:R-:W-:-:S03]  /*13cc0*/  IMAD.U32 R3, RZ, RZ, UR6 ;  /* 0x00000006ff037e24 */ /* 0x002fc6000f8e00ff */
[----:B------:R-:W5:Y:S01]  /*13cd0*/  LD.E.128 R24, desc[UR50][R24.64] ;  /* 0x0000003218187980 */ /* 0x000f62000c101d00 */
[----:B------:R-:W-:-:S03]  /*13ce0*/  ULDC.64 UR6, c[0x0][0xae0] ;  /* 0x0002b80000067ab9 */ /* 0x000fc60000000a00 */
[----:B------:R-:W5:Y:S01]  /*13cf0*/  LD.E.128 R8, desc[UR50][R8.64] ;  /* 0x0000003208087980 */ /* 0x000f62000c101d00 */
[----:B------:R-:W-:-:S03]  /*13d00*/  IMAD.WIDE.U32 R2, R3, UR4, R4 ;  /* 0x0000000403027c25 */ /* 0x000fc6000f8e0004 */
[----:B------:R-:W5:Y:S04]  /*13d10*/  LD.E.128 R40, desc[UR50][R40.64] ;  /* 0x0000003228287980 */ /* 0x000f68000c101d00 */
[----:B------:R-:W5:Y:S04]  /*13d20*/  LD.E.128 R44, desc[UR50][R44.64] ;  /* 0x000000322c2c7980 */ /* 0x000f68000c101d00 */
        /* <DEDUP_REMOVED lines=8> */
[----:B-1----:R-:W1:Y:S01]  /*13db0*/  FENCE.VIEW.ASYNC.S ;  /* 0x00000000000073c6 */ /* 0x002e620000000000 */
[----:B------:R-:W-:-:S02]  /*13dc0*/  VIADD R3, R3, UR5 ;  /* 0x0000000503037c36 */ /* 0x000fc40008000000 */
[----:B0-----:R-:W-:Y:S01]  /*13dd0*/  IMAD.U32 R7, RZ, RZ, UR6 ;  /* 0x00000006ff077e24 */ /* 0x001fe2000f8e00ff */
[----:B------:R-:W-:Y:S01]  /*13de0*/  UIMAD UR4, UR42, UR7, UR4 ;  /* 0x000000072a0472a4 */ /* 0x000fe2000f8e0204 */
[----:B------:R-:W-:Y:S02]  /*13df0*/  IMAD R17, R190, -0x80, R17 ;  /* 0xffffff80be117824 */ /* 0x000fe400078e0211 */
[----:B------:R-:W-:Y:S01]  /*13e00*/  IMAD.WIDE.U32 R2, R7, UR42, R2 ;  /* 0x0000002a07027c25 */ /* 0x000fe2000f8e0002 */
[----:B------:R-:W-:Y:S02]  /*13e10*/  ULDC.64 UR6, c[0x0][0xae8] ;  /* 0x0002ba0000067ab9 */ /* 0x000fe40000000a00 */
[C---:B------:R-:W-:Y:S01]  /*13e20*/  ISETP.GE.AND P2, PT, R22.reuse, R17, PT ;  /* 0x000000111600720c */ /* 0x040fe20003f46270 */
[----:B------:R-:W-:Y:S01]  /*13e30*/  VIADD R3, R3, UR4 ;  /* 0x0000000403037c36 */ /* 0x000fe20008000000 */
[----:B------:R-:W-:Y:S01]  /*13e40*/  UIMAD UR4, UR13, UR6, URZ ;  /* 0x000000060d0472a4 */ /* 0x000fe2000f8e023f */
[----:B------:R-:W-:-:S02]  /*13e50*/  VIADD R4, R22, 0x20 ;  /* 0x0000002016047836 */ /* 0x000fc40000000000 */
[----:B------:R-:W-:Y:S02]  /*13e60*/  VIADD R0, R0, 0x29820 ;  /* 0x0002982000007836 */ /* 0x000fe40000000000 */
[----:B------:R-:W-:Y:S01]  /*13e70*/  IMAD.U32 R7, RZ, RZ, UR6 ;  /* 0x00000006ff077e24 */ /* 0x000fe2000f8e00ff */
[----:B------:R-:W-:Y:S01]  /*13e80*/  UIMAD UR4, UR12, UR7, UR4 ;  /* 0x000000070c0472a4 */ /* 0x000fe2000f8e0204 */
[----:B------:R-:W-:Y:S01]  /*13e90*/  ISETP.GE.AND P4, PT, R4, R17, PT ;  /* 0x000000110400720c */ /* 0x000fe20003f86270 */
[C---:B------:R-:W-:Y:S01]  /*13ea0*/  VIADD R4, R22.reuse, 0x40 ;  /* 0x0000004016047836 */ /* 0x040fe20000000000 */
[----:B------:R-:W-:Y:S01]  /*13eb0*/  PRMT R0, RZ, 0x654, R0 ;  /* 0x00000654ff007816 */ /* 0x000fe20000000000 */
[----:B------:R-:W-:Y:S01]  /*13ec0*/  IMAD.WIDE.U32 R6, R7, UR12, R2 ;  /* 0x0000000c07067c25 */ /* 0x000fe2000f8e0002 */
[----:B------:R-:W-:Y:S01]  /*13ed0*/  SHF.R.S32.HI R23, RZ, 0x1f, R22 ;  /* 0x0000001fff177819 */ /* 0x000fe20000011416 */
[----:B------:R-:W-:Y:S01]  /*13ee0*/  BSSY B1, `(.L_x_1169) ;  /* 0x0000018000017945 */ /* 0x000fe20003800000 */
[----:B-1----:R0:W-:Y:S01]  /*13ef0*/  SYNCS.ARRIVE.TRANS64.RED.A1T0 RZ, [R0+URZ], RZ ;  /* 0x000000ff00ff79a7 */ /* 0x0021e2000810043f */
[----:B------:R-:W-:-:S02]  /*13f00*/  VIADD R5, R22, 0x60 ;  /* 0x0000006016057836 */ /* 0x000fc40000000000 */
[----:B------:R-:W-:Y:S01]  /*13f10*/  VIADD R49, R7, UR4 ;  /* 0x0000000407317c36 */ /* 0x000fe20008000000 */
[-C--:B------:R-:W-:Y:S02]  /*13f20*/  ISETP.GE.AND P0, PT, R4, R17.reuse, PT ;  /* 0x000000110400720c */ /* 0x080fe40003f06270 */
[----:B------:R-:W-:Y:S01]  /*13f30*/  ISETP.GE.AND P1, PT, R5, R17, PT ;  /* 0x000000110500720c */ /* 0x000fe20003f26270 */
[----:B------:R-:W-:Y:S01]  /*13f40*/  IMAD.WIDE R4, R190, 0x80, R22 ;  /* 0x00000080be047825 */ /* 0x000fe200078e0216 */
[----:B0-----:R-:W-:Y:S11]  /*13f50*/  @P2 BRA `(.L_x_1170) ;  /* 0x0000000000402947 */ /* 0x001ff60003800000 */
[----:B------:R-:W-:Y:S01]  /*13f60*/  ULDC.64 UR4, c[0x0][0xad8] ;  /* 0x0002b60000047ab9 */ /* 0x000fe20000000a00 */
[----:B------:R-:W-:Y:S01]  /*13f70*/  IMAD.MOV.U32 R2, RZ, RZ, R6 ;  /* 0x000000ffff027224 */ /* 0x000fe200078e0006 */
[----:B------:R-:W-:Y:S01]  /*13f80*/  ULDC.64 UR6, c[0x0][0xa80] ;  /* 0x0002a00000067ab9 */ /* 0x000fe20000000a00 */
[----:B------:R-:W-:Y:S02]  /*13f90*/  IMAD.MOV.U32 R3, RZ, RZ, R49 ;  /* 0x000000ffff037224 */ /* 0x000fe400078e0031 */
[----:B------:R-:W-:Y:S02]  /*13fa0*/  IMAD R17, R5, UR4, RZ ;  /* 0x0000000405117c24 */ /* 0x000fe4000f8e02ff */
[----:B------:R-:W-:Y:S02]  /*13fb0*/  VIADD R0, R19, 0x40 ;  /* 0x0000004013007836 */ /* 0x000fe40000000000 */
        /* <DEDUP_REMOVED lines=8> */
[----:B-----5:R0:W-:Y:S04]  /*14040*/  @!P2 STG.E.128 desc[UR50][R20.64], R36 ;  /* 0x000000241400a986 */ /* 0x0201e8000c101d32 */
[----:B------:R0:W-:Y:S02]  /*14050*/  @!P3 STG.E.128 desc[UR50][R20.64+0x80], R40 ;  /* 0x000080281400b986 */ /* 0x0001e4000c101d32 */
.L_x_1170:
[----:B------:R-:W-:Y:S05]  /*14060*/  BSYNC B1 ;  /* 0x0000000000017941 */ /* 0x000fea0003800000 */
.L_x_1169:
[----:B------:R-:W-:Y:S04]  /*14070*/  BSSY B1, `(.L_x_1171) ;  /* 0x0000014000017945 */ /* 0x000fe80003800000 */
[----:B------:R-:W-:Y:S05]  /*14080*/  @P4 BRA `(.L_x_1172) ;  /* 0x0000000000484947 */ /* 0x000fea0003800000 */
[----:B------:R-:W-:Y:S01]  /*14090*/  IADD3 R17, P2, R4, 0x20, RZ ;  /* 0x0000002004117810 */ /* 0x000fe20007f5e0ff */
[----:B------:R-:W-:Y:S01]  /*140a0*/  ULDC.64 UR4, c[0x0][0xad8] ;  /* 0x0002b60000047ab9 */ /* 0x000fe20000000a00 */
[----:B------:R-:W-:Y:S01]  /*140b0*/  IMAD.MOV.U32 R2, RZ, RZ, R6 ;  /* 0x000000ffff027224 */ /* 0x000fe200078e0006 */
[----:B------:R-:W-:Y:S01]  /*140c0*/  ULDC.64 UR6, c[0x0][0xa80] ;  /* 0x0002a00000067ab9 */ /* 0x000fe20000000a00 */
[----:B------:R-:W-:Y:S02]  /*140d0*/  IMAD.MOV.U32 R3, RZ, RZ, R49 ;  /* 0x000000ffff037224 */ /* 0x000fe400078e0031 */
[----:B------:R-:W-:Y:S02]  /*140e0*/  IMAD.X R0, RZ, RZ, R5, P2 ;  /* 0x000000ffff007224 */ /* 0x000fe400010e0605 */
[----:B------:R-:W-:Y:S02]  /*140f0*/  VIADD R18, R19, 0x40 ;  /* 0x0000004013127836 */ /* 0x000fe40000000000 */
[----:B------:R-:W-:-:S02]  /*14100*/  IMAD R0, R0, UR4, RZ ;  /* 0x0000000400007c24 */ /* 0x000fc4000f8e02ff */
[----:B------:R-:W-:Y:S01]  /*14110*/  IMAD.WIDE.U32 R2, R17, UR4, R2 ;  /* 0x0000000411027c25 */ /* 0x000fe2000f8e0002 */
[----:B------:R-:W-:Y:S02]  /*14120*/  ULDC UR4, c[0x0][0xa8c] ;  /* 0x0002a30000047ab9 */ /* 0x000fe40000000800 */
[----:B------:R-:W-:Y:S01]  /*14130*/  ISETP.GE.AND P3, PT, R19, UR4, PT ;  /* 0x0000000413007c0c */ /* 0x000fe2000bf66270 */
[----:B------:R-:W-:Y:S01]  /*14140*/  IMAD R17, R17, UR5, R0 ;  /* 0x0000000511117c24 */ /* 0x000fe2000f8e0200 */
[----:B------:R-:W-:Y:S02]  /*14150*/  ISETP.GE.AND P4, PT, R18, UR4, PT ;  /* 0x0000000412007c0c */ /* 0x000fe4000bf86270 */
[----:B0-----:R-:W-:Y:S01]  /*14160*/  LEA R20, P2, R2, UR6, 0x1 ;  /* 0x0000000602147c11 */ /* 0x001fe2000f8408ff */
[----:B------:R-:W-:-:S05]  /*14170*/  IMAD.IADD R3, R3, 0x1, R17 ;  /* 0x0000000103037824 */ /* 0x000fca00078e0211 */
[----:B------:R-:W-:-:S05]  /*14180*/  LEA.HI.X R21, R2, UR7, R3, 0x1, P2 ;  /* 0x0000000702157c11 */ /* 0x000fca00090f0c03 */
[----:B-----5:R1:W-:Y:S04]  /*14190*/  @!P3 STG.E.128 desc[UR50][R20.64], R32 ;  /* 0x000000201400b986 */ /* 0x0203e8000c101d32 */
[----:B------:R1:W-:Y:S02]  /*141a0*/  @!P4 STG.E.128 desc[UR50][R20.64+0x80], R44 ;  /* 0x0000802c1400c986 */ /* 0x0003e4000c101d32 */
.L_x_1172:
[----:B------:R-:W-:Y:S05]  /*141b0*/  BSYNC B1 ;  /* 0x0000000000017941 */ /* 0x000fea0003800000 */
.L_x_1171:
        /* <DEDUP_REMOVED lines=15> */
[----:B01----:R-:W-:Y:S01]  /*142b0*/  LEA R20, P0, R2, UR6, 0x1 ;  /* 0x0000000602147c11 */ /* 0x003fe2000f8008ff */
[----:B------:R-:W-:-:S05]  /*142c0*/  IMAD.IADD R3, R3, 0x1, R17 ;  /* 0x0000000103037824 */ /* 0x000fca00078e0211 */
[----:B------:R-:W-:-:S05]  /*142d0*/  LEA.HI.X R21, R2, UR7, R3, 0x1, P0 ;  /* 0x0000000702157c11 */ /* 0x000fca00080f0c03 */
[----:B-----5:R2:W-:Y:S04]  /*142e0*/  @!P2 STG.E.128 desc[UR50][R20.64], R24 ;  /* 0x000000181400a986 */ /* 0x0205e8000c101d32 */
[----:B------:R2:W-:Y:S02]  /*142f0*/  @!P3 STG.E.128 desc[UR50][R20.64+0x80], R28 ;  /* 0x0000801c1400b986 */ /* 0x0005e4000c101d32 */
.L_x_1174:
[----:B------:R-:W-:Y:S05]  /*14300*/  BSYNC B1 ;  /* 0x0000000000017941 */ /* 0x000fea0003800000 */
.L_x_1173:
[----:B------:R-:W-:Y:S05]  /*14310*/  @P1 BRA `(.L_x_1175) ;  /* 0x0000000800f41947 */ /* 0x000fea0003800000 */
[----:B------:R-:W-:Y:S01]  /*14320*/  IADD3 R7, P0, R4, 0x60, RZ ;  /* 0x0000006004077810 */ /* 0x000fe20007f1e0ff */
        /* <DEDUP_REMOVED lines=19> */
.L_x_1167:
        /* <DEDUP_REMOVED lines=20> */
[----:B------:R-:W-:Y:S01]  /*145a0*/  USHF.R.S32.HI UR6, URZ, 0x1f, UR42 ;  /* 0x0000001f3f067899 */ /* 0x000fe2000801142a */
[----:B------:R-:W-:Y:S01]  /*145b0*/  ISETP.GT.AND P0, PT, R195, 0x7f, PT ;  /* 0x0000007fc300780c */ /* 0x000fe20003f04270 */
[----:B------:R-:W-:-:S12]  /*145c0*/  @P2 BRA `(.L_x_1176) ;  /* 0x0000000000102947 */ /* 0x000fd80003800000 */
[----:B------:R-:W-:Y:S05]  /*145d0*/  @!P1 BRA `(.L_x_1176) ;  /* 0x00000000000c9947 */ /* 0x000fea0003800000 */
[----:B------:R-:W2:Y:S04]  /*145e0*/  LDG.E R0, desc[UR50][R2.64] ;  /* 0x0000003202007981 */ /* 0x000ea8000c1e1900 */
[----:B-----5:R-:W2:Y:S02]  /*145f0*/  LDG.E R7, desc[UR50][R2.64+0x4] ;  /* 0x0000043202077981 */ /* 0x020ea4000c1e1900 */
[----:B--2---:R-:W-:-:S07]  /*14600*/  IMAD.IADD R7, R7, 0x1, -R0 ;  /* 0x0000000107077824 */ /* 0x004fce00078e0a00 */
.L_x_1176:
        /* <DEDUP_REMOVED lines=31> */
.L_x_1178:
[----:B------:R-:W-:Y:S05]  /*14800*/  BSYNC B1 ;  /* 0x0000000000017941 */ /* 0x000fea0003800000 */
.L_x_1177:
[----:B------:R-:W-:Y:S01]  /*14810*/  ULDC.64 UR4, c[0x0][0xaa0] ;  /* 0x0002a80000047ab9 */ /* 0x000fe20000000a00 */
[----:B-1----:R-:W-:Y:S01]  /*14820*/  IMAD.MOV.U32 R2, RZ, RZ, R19 ;  /* 0x000000ffff027224 */ /* 0x002fe200078e0013 */
[----:B------:R-:W-:Y:S01]  /*14830*/  ULDC.64 UR10, c[0x0][0xae0] ;  /* 0x0002b800000a7ab9 */ /* 0x000fe20000000a00 */
[----:B0-----:R-:W-:Y:S01]  /*14840*/  IMAD.MOV.U32 R3, RZ, RZ, R8 ;  /* 0x000000ffff037224 */ /* 0x001fe200078e0008 */
[----:B------:R-:W-:Y:S01]  /*14850*/  BSSY B1, `(.L_x_1179) ;  /* 0x000002c000017945 */ /* 0x000fe20003800000 */
[----:B------:R-:W-:Y:S02]  /*14860*/  IMAD R0, R6, UR4, RZ ;  /* 0x0000000406007c24 */ /* 0x000fe4000f8e02ff */
[----:B------:R-:W-:Y:S01]  /*14870*/  IMAD.WIDE.U32 R2, R9, UR4, R2 ;  /* 0x0000000409027c25 */ /* 0x000fe2000f8e0002 */
[----:B------:R-:W-:-:S03]  /*14880*/  UIMAD UR4, UR6, UR10, URZ ;  /* 0x0000000a060472a4 */ /* 0x000fc6000f8e023f */
[----:B------:R-:W-:Y:S01]  /*14890*/  IMAD R9, R9, UR5, R0 ;  /* 0x0000000509097c24 */ /* 0x000fe2000f8e0200 */
[----:B------:R-:W-:Y:S01]  /*148a0*/  UIMAD UR4, UR42, UR11, UR4 ;  /* 0x0000000b2a0472a4 */ /* 0x000fe2000f8e0204 */
[----:B------:R-:W-:Y:S02]  /*148b0*/  IMAD.U32 R5, RZ, RZ, UR10 ;  /* 0x0000000aff057e24 */ /* 0x000fe4000f8e00ff */
[----:B------:R-:W-:Y:S01]  /*148c0*/  IMAD.IADD R3, R3, 0x1, R9 ;  /* 0x0000000103037824 */ /* 0x000fe200078e0209 */
[----:B------:R-:W-:Y:S01]  /*148d0*/  ULDC.64 UR10, c[0x0][0xae8] ;  /* 0x0002ba00000a7ab9 */ /* 0x000fe20000000a00 */
[----:B------:R-:W-:Y:S02]  /*148e0*/  IMAD R7, R190, -0x80, R7 ;  /* 0xffffff80be077824 */ /* 0x000fe400078e0207 */
[----:B------:R-:W-:-:S03]  /*148f0*/  IMAD.WIDE.U32 R2, R5, UR42, R2 ;  /* 0x0000002a05027c25 */ /* 0x000fc6000f8e0002 */
[CC--:B------:R-:W-:Y:S01]  /*14900*/  ISETP.GE.AND P2, PT, R22.reuse, R7.reuse, PT ;  /* 0x000000071600720c */ /* 0x0c0fe20003f46270 */
[C---:B------:R-:W-:Y:S02]  /*14910*/  VIADD R0, R22.reuse, 0x20 ;  /* 0x0000002016007836 */ /* 0x040fe40000000000 */
[----:B------:R-:W-:Y:S01]  /*14920*/  VIADD R3, R3, UR4 ;  /* 0x0000000403037c36 */ /* 0x000fe20008000000 */
[----:B------:R-:W-:Y:S01]  /*14930*/  UIMAD UR4, UR7, UR10, URZ ;  /* 0x0000000a070472a4 */ /* 0x000fe2000f8e023f */
[----:B------:R-:W-:Y:S01]  /*14940*/  VIADD R4, R22, 0x40 ;  /* 0x0000004016047836 */ /* 0x000fe20000000000 */
[-C--:B------:R-:W-:Y:S01]  /*14950*/  ISETP.GE.AND P3, PT, R0, R7.reuse, PT ;  /* 0x000000070000720c */ /* 0x080fe20003f66270 */
        /* <DEDUP_REMOVED lines=27> */
.L_x_1180:
[----:B------:R-:W-:Y:S05]  /*14b10*/  BSYNC B1 ;  /* 0x0000000000017941 */ /* 0x000fea0003800000 */
.L_x_1179:
[----:B------:R-:W-:Y:S04]  /*14b20*/  BSSY B1, `(.L_x_1181) ;  /* 0x0000014000017945 */ /* 0x000fe80003800000 */
[----:B------:R-:W-:Y:S05]  /*14b30*/  @P3 BRA `(.L_x_1182) ;  /* 0x0000000000483947 */ /* 0x000fea0003800000 */
[----:B0-----:R-:W-:Y:S01]  /*14b40*/  IADD3 R9, P2, R6, 0x20, RZ ;  /* 0x0000002006097810 */ /* 0x001fe20007f5e0ff */
        /* <DEDUP_REMOVED lines=17> */
.L_x_1182:
[----:B------:R-:W-:Y:S05]  /*14c60*/  BSYNC B1 ;  /* 0x0000000000017941 */ /* 0x000fea0003800000 */
.L_x_1181:
[----:B------:R-:W-:Y:S04]  /*14c70*/  BSSY B1, `(.L_x_1183) ;  /* 0x0000014000017945 */ /* 0x000fe80003800000 */
[----:B------:R-:W-:Y:S05]  /*14c80*/  @P1 BRA `(.L_x_1184) ;  /* 0x0000000000481947 */ /* 0x000fea0003800000 */
[----:B01----:R-:W-:Y:S01]  /*14c90*/  IADD3 R9, P1, R6, 0x40, RZ ;  /* 0x0000004006097810 */ /* 0x003fe20007f3e0ff */
        /* <DEDUP_REMOVED lines=17> */
.L_x_1184:
[----:B------:R-:W-:Y:S05]  /*14db0*/  BSYNC B1 ;  /* 0x0000000000017941 */ /* 0x000fea0003800000 */
.L_x_1183:
        /* <DEDUP_REMOVED lines=19> */
.L_x_1175:
[----:B------:R-:W-:Y:S05]  /*14ef0*/  BSYNC B0 ;  /* 0x0000000000007941 */ /* 0x000fea0003800000 */
.L_x_1166:
[----:B------:R-:W-:Y:S02]  /*14f00*/  ULDC UR4, c[0x0][0xc14] ;  /* 0x0003050000047ab9 */ /* 0x000fe40000000800 */
[----:B------:R-:W-:-:S06]  /*14f10*/  UISETP.GE.AND UP0, UPT, UR48, UR4, UPT ;  /* 0x000000043000728c */ /* 0x000fcc000bf06270 */
[----:B------:R-:W-:-:S13]  /*14f20*/  PLOP3.LUT P0, PT, PT, PT, UP0, 0x80, 0x0 ;  /* 0x000000000000781c */ /* 0x000fda0003f0f008 */
[----:B------:R-:W-:Y:S05]  /*14f30*/  @!P0 BRA `(.L_x_1185) ;  /* 0xfffffebc00948947 */ /* 0x000fea000383ffff */
[----:B------:R-:W-:Y:S05]  /*14f40*/  EXIT ;  /* 0x000000000000794d */ /* 0x000fea0003800000 */
.L_x_1080:
[----:B------:R-:W-:-:S08]  /*14f50*/  NOP ;  /* 0x0000000000007918 */ /* 0x000fd00000000000 */
[----:B------:R-:W0:-:S00]  /*14f60*/  USETMAXREG.DEALLOC.CTAPOOL 0x18 ;  /* 0x00000018000079c8 */ /* 0x000e0000080e0500 */
[----:B0-----:R-:W2:Y:S01]  /*14f70*/  LDL.LU R2, [R1+0x30] ;  /* 0x0000300001027983 */ /* 0x001ea20000300800 */
[----:B------:R-:W-:Y:S01]  /*14f80*/  LOP3.LUT R0, R0, 0x3, RZ, 0xc0, !PT ;  /* 0x0000000300007812 */ /* 0x000fe200078ec0ff */
[----:B------:R-:W-:-:S05]  /*14f90*/  IMAD.MOV.U32 R6, RZ, RZ, RZ ;  /* 0x000000ffff067224 */ /* 0x000fca00078e00ff */
[----:B------:R-:W0:Y:S02]  /*14fa0*/  SHFL.IDX PT, R0, R0, RZ, 0x1f ;  /* 0x00001fff00007589 */ /* 0x000e2400000e0000 */
[----:B0-----:R-:W-:Y:S02]  /*14fb0*/  ISETP.NE.AND P0, PT, R0, RZ, PT ;  /* 0x000000ff0000720c */ /* 0x001fe40003f05270 */
        /* <DEDUP_REMOVED lines=15> */
.L_x_1186:
[----:B------:R-:W1:Y:S01]  /*150b0*/  S2R R0, SR_TID.X ;  /* 0x0000000000007919 */ /* 0x000e620000002100 */
[----:B------:R-:W-:Y:S01]  /*150c0*/  ULDC UR4, c[0x0][0xc14] ;  /* 0x0003050000047ab9 */ /* 0x000fe20000000800 */
[----:B-1----:R-:W-:-:S04]  /*150d0*/  LOP3.LUT R5, R0, 0x1f, RZ, 0xc0, !PT ;  /* 0x0000001f00057812 */ /* 0x002fc800078ec0ff */
[----:B------:R-:W-:-:S04]  /*150e0*/  ISETP.NE.AND P0, PT, R5, 0x1f, PT ;  /* 0x0000001f0500780c */ /* 0x000fc80003f05270 */
[----:B------:R-:W-:-:S13]  /*150f0*/  ISETP.GE.OR P1, PT, R5, UR4, !P0 ;  /* 0x0000000405007c0c */ /* 0x000fda000c726670 */
[----:B0-----:R-:W0:Y:S02]  /*15100*/  @!P1 LDC.64 R2, c[0x0][0xc58] ;  /* 0x00031600ff029b82 */ /* 0x001e240000000a00 */
        /* <DEDUP_REMOVED lines=18> */
[----:B------:R-:W1:Y:S02]  /*15230*/  SHFL.UP PT, R2, R3, 0x8, RZ ;  /* 0x0500000003027989 */ /* 0x000e6400000e00ff */
[----:B-1----:R-:W-:-:S05]  /*15240*/  SEL R2, R2, RZ, P4 ;  /* 0x000000ff02027207 */ /* 0x002fca0002000000 */
[----:B------:R-:W-:-:S05]  /*15250*/  IMAD.IADD R2, R3, 0x1, R2 ;  /* 0x0000000103027824 */ /* 0x000fca00078e0202 */
[----:B------:R-:W1:Y:S02]  /*15260*/  SHFL.UP PT, R4, R2, 0x10, RZ ;  /* 0x0600000002047989 */ /* 0x000e6400000e00ff */
[----:B-1----:R-:W-:-:S05]  /*15270*/  SEL R7, R4, RZ, P5 ;  /* 0x000000ff04077207 */ /* 0x002fca0002800000 */
[----:B------:R-:W-:Y:S02]  /*15280*/  IMAD.IADD R10, R2, 0x1, R7 ;  /* 0x00000001020a7824 */ /* 0x000fe400078e0207 */
[----:B------:R-:W1:Y:S03]  /*15290*/  LDC R7, c[0x0][0xc10] ;  /* 0x00030400ff077b82 */ /* 0x000e660000000800 */
        /* <DEDUP_REMOVED lines=10> */
.L_x_1192:
        /* <DEDUP_REMOVED lines=14> */
.L_x_1191:
[----:B------:R-:W-:Y:S05]  /*15420*/  BSYNC B0 ;  /* 0x0000000000007941 */ /* 0x000fea0003800000 */
.L_x_1190:
        /* <DEDUP_REMOVED lines=22> */
.L_x_1188:
[----:B------:R-:W-:Y:S01]  /*15590*/  IMAD.IADD R11, R9, 0x1, -R8 ;  /* 0x00000001090b7824 */ /* 0x000fe200078e0a08 */
[----:B------:R-:W-:-:S03]  /*155a0*/  ULDC.64 UR4, c[0x0][0xc68] ;  /* 0x00031a0000047ab9 */ /* 0x000fc60000000a00 */
[----:B------:R-:W-:-:S05]  /*155b0*/  IMAD R3, R10, R7, R11 ;  /* 0x000000070a037224 */ /* 0x000fca00078e020b */
[----:B------:R-:W-:-:S13]  /*155c0*/  ISETP.GT.AND P0, PT, R3, R0, PT ;  /* 0x000000000300720c */ /* 0x000fda0003f04270 */
[----:B------:R-:W-:Y:S02]  /*155d0*/  VOTEU.ANY UR7, UPT, !P0 ;  /* 0x0000000000077886 */ /* 0x000fe400040e0100 */
[----:B------:R-:W-:-:S04]  /*155e0*/  UPOPC UR6, UR7 ;  /* 0x00000007000672bf */ /* 0x000fc80008000000 */
[----:B------:R-:W-:-:S04]  /*155f0*/  UIADD3 UR45, UR6, UR45, URZ ;  /* 0x0000002d062d7290 */ /* 0x000fc8000fffe03f */
[----:B------:R-:W-:-:S06]  /*15600*/  UIMAD.WIDE UR4, UR45, 0x4, UR4 ;  /* 0x000000042d0478a5 */ /* 0x000fcc000f8e0204 */
[----:B------:R-:W-:Y:S02]  /*15610*/  IMAD.U32 R2, RZ, RZ, UR4 ;  /* 0x00000004ff027e24 */ /* 0x000fe4000f8e00ff */
[----:B------:R-:W-:-:S05]  /*15620*/  IMAD.U32 R3, RZ, RZ, UR5 ;  /* 0x00000005ff037e24 */ /* 0x000fca000f8e00ff */
[----:B------:R-:W2:Y:S01]  /*15630*/  LDG.E R9, desc[UR50][R2.64] ;  /* 0x0000003202097981 */ /* 0x000ea2000c1e1900 */
[----:B------:R-:W-:Y:S01]  /*15640*/  IMAD.U32 R15, RZ, RZ, UR6 ;  /* 0x00000006ff0f7e24 */ /* 0x000fe2000f8e00ff */
[----:B------:R-:W-:-:S04]  /*15650*/  ISETP.NE.AND P0, PT, RZ, UR7, PT ;  /* 0x00000007ff007c0c */ /* 0x000fc8000bf05270 */
[----:B------:R-:W2:Y:S02]  /*15660*/  SHFL.IDX PT, R6, R6, R15, 0x1f ;  /* 0x00001f0f06067589 */ /* 0x000ea400000e0000 */
[----:B--2---:R-:W-:-:S05]  /*15670*/  IMAD R8, R6, R9, RZ ;  /* 0x0000000906087224 */ /* 0x004fca00078e02ff */
[----:B------:R-:W-:-:S04]  /*15680*/  IABS R12, R8 ;  /* 0x00000008000c7213 */ /* 0x000fc80000000000 */
[----:B------:R-:W0:Y:S08]  /*15690*/  I2F.RP R13, R12 ;  /* 0x0000000c000d7306 */ /* 0x000e300000209400 */
[----:B0-----:R-:W0:Y:S02]  /*156a0*/  MUFU.RCP R13, R13 ;  /* 0x0000000d000d7308 */ /* 0x001e240000001000 */
[----:B0-----:R-:W-:-:S06]  /*156b0*/  VIADD R14, R13, 0xffffffe ;  /* 0x0ffffffe0d0e7836 */ /* 0x001fcc0000000000 */
[----:B------:R-:W0:Y:S02]  /*156c0*/  F2I.FTZ.U32.TRUNC.NTZ R3, R14 ;  /* 0x0000000e00037305 */ /* 0x000e24000021f000 */
[----:B0-----:R-:W-:Y:S01]  /*156d0*/  IMAD.MOV R17, RZ, RZ, -R3 ;  /* 0x000000ffff117224 */ /* 0x001fe200078e0a03 */
[----:B------:R-:W-:Y:S06]  /*156e0*/  @!P0 BRA `(.L_x_1193) ;  /* 0x00000000000c8947 */ /* 0x000fec0003800000 */
[----:B------:R-:W-:-:S06]  /*156f0*/  UIADD3 UR4, UR6, -0x1, URZ ;  /* 0xffffffff06047890 */ /* 0x000fcc000fffe03f */
[----:B------:R-:W-:-:S05]  /*15700*/  IMAD.U32 R13, RZ, RZ, UR4 ;  /* 0x00000004ff0d7e24 */ /* 0x000fca000f8e00ff */
[----:B------:R0:W1:Y:S02]  /*15710*/  SHFL.IDX PT, R4, R10, R13, 0x1f ;  /* 0x00001f0d0a047589 */ /* 0x00006400000e0000 */
.L_x_1193:
[----:B-1----:R-:W-:Y:S02]  /*15720*/  IMAD R4, R4, R7, R11 ;  /* 0x0000000704047224 */ /* 0x002fe400078e020b */
        /* <DEDUP_REMOVED lines=19> */
[----:B------:R-:W-:-:S05]  /*15860*/  @!P1 LOP3.LUT R2, RZ, R8, RZ, 0x33, !PT ;  /* 0x00000008ff029212 */ /* 0x000fca00078e33ff */
[----:B------:R-:W-:Y:S02]  /*15870*/  IMAD R0, R9, R2, RZ ;  /* 0x0000000209007224 */ /* 0x000fe400078e02ff */
[----:B------:R-:W-:Y:S02]  /*15880*/  IMAD.MOV R2, RZ, RZ, -R2 ;  /* 0x000000ffff027224 */ /* 0x000fe400078e0a02 */
[----:B-1----:R-:W-:Y:S02]  /*15890*/  IMAD.MOV R4, RZ, RZ, -R0 ;  /* 0x000000ffff047224 */ /* 0x002fe400078e0a00 */
[----:B------:R-:W-:Y:S02]  /*158a0*/  IMAD R8, R8, R2, R11 ;  /* 0x0000000208087224 */ /* 0x000fe400078e020b */
[----:B------:R-:W-:Y:S01]  /*158b0*/  IMAD.MOV.U32 R2, RZ, RZ, RZ ;  /* 0x000000ffff027224 */ /* 0x000fe200078e00ff */
[----:B------:R-:W-:-:S04]  /*158c0*/  VIADDMNMX R7, R4, R7, R9, PT ;  /* 0x0000000704077246 */ /* 0x000fc80003800109 */
[-C--:B------:R-:W-:Y:S02]  /*158d0*/  IABS R4, R7.reuse ;  /* 0x0000000700047213 */ /* 0x080fe40000000000 */
[----:B0-----:R-:W-:Y:S02]  /*158e0*/  IABS R10, R7 ;  /* 0x00000007000a7213 */ /* 0x001fe40000000000 */
[----:B------:R-:W0:Y:S08]  /*158f0*/  I2F.RP R9, R4 ;  /* 0x0000000400097306 */ /* 0x000e300000209400 */
[----:B0-----:R-:W0:Y:S02]  /*15900*/  MUFU.RCP R9, R9 ;  /* 0x0000000900097308 */ /* 0x001e240000001000 */
[----:B0-----:R-:W-:Y:S01]  /*15910*/  VIADD R3, R9, 0xffffffe ;  /* 0x0ffffffe09037836 */ /* 0x001fe20000000000 */
[----:B------:R-:W-:-:S05]  /*15920*/  IABS R9, R8 ;  /* 0x0000000800097213 */ /* 0x000fca0000000000 */
[----:B------:R-:W0:Y:S02]  /*15930*/  F2I.FTZ.U32.TRUNC.NTZ R3, R3 ;  /* 0x0000000300037305 */ /* 0x000e24000021f000 */
[----:B0-----:R-:W-:-:S04]  /*15940*/  IMAD.MOV R11, RZ, RZ, -R3 ;  /* 0x000000ffff0b7224 */ /* 0x001fc800078e0a03 */
[----:B------:R-:W-:-:S04]  /*15950*/  IMAD R11, R11, R4, RZ ;  /* 0x000000040b0b7224 */ /* 0x000fc800078e02ff */
[----:B------:R-:W-:-:S04]  /*15960*/  IMAD.HI.U32 R2, R3, R11, R2 ;  /* 0x0000000b03027227 */ /* 0x000fc800078e0002 */
[----:B------:R-:W-:Y:S02]  /*15970*/  IMAD.MOV R3, RZ, RZ, -R10 ;  /* 0x000000ffff037224 */ /* 0x000fe400078e0a0a */
        /* <DEDUP_REMOVED lines=8> */
[----:B------:R-:W-:Y:S01]  /*15a00*/  ISETP.GE.AND P2, PT, R3, RZ, PT ;  /* 0x000000ff0300720c */ /* 0x000fe20003f46270 */
[----:B------:R-:W-:-:S06]  /*15a10*/  IMAD.IADD R3, R8, 0x1, R0 ;  /* 0x0000000108037824 */ /* 0x000fcc00078e0200 */
[----:B------:R-:W-:-:S06]  /*15a20*/  @P0 VIADD R2, R2, 0x1 ;  /* 0x0000000102020836 */ /* 0x000fcc0000000000 */
[----:B------:R-:W-:Y:S01]  /*15a30*/  @!P2 IMAD.MOV R2, RZ, RZ, -R2 ;  /* 0x000000ffff02a224 */ /* 0x000fe200078e0a02 */
[----:B------:R-:W-:Y:S01]  /*15a40*/  @!P1 LOP3.LUT R2, RZ, R7, RZ, 0x33, !PT ;  /* 0x00000007ff029212 */ /* 0x000fe200078e33ff */
[----:B------:R-:W-:-:S04]  /*15a50*/  IMAD.MOV R7, RZ, RZ, -R7 ;  /* 0x000000ffff077224 */ /* 0x000fc800078e0a07 */
[----:B------:R-:W-:-:S05]  /*15a60*/  IMAD R3, R2, R7, R3 ;  /* 0x0000000702037224 */ /* 0x000fca00078e0203 */
[----:B------:R-:W-:Y:S02]  /*15a70*/  R2UR UR38, R3 ;  /* 0x00000000032672ca */ /* 0x000fe400000e0000 */
[----:B------:R-:W-:-:S05]  /*15a80*/  LOP3.LUT R3, RZ, R2, RZ, 0x33, !PT ;  /* 0x00000002ff037212 */ /* 0x000fca00078e33ff */
[----:B------:R-:W-:-:S05]  /*15a90*/  IMAD.IADD R0, R6, 0x1, R3 ;  /* 0x0000000106007824 */ /* 0x000fca00078e0203 */
[----:B------:R1:W-:Y:S01]  /*15aa0*/  STL [R1+0x24], R0 ;  /* 0x0000240001007387 */ /* 0x0003e20000100800 */
[----:B------:R-:W-:Y:S05]  /*15ab0*/  BRA `(.L_x_1194) ;  /* 0x00000000000c7947 */ /* 0x000fea0003800000 */
.L_x_1189:
[----:B------:R0:W-:Y:S01]  /*15ac0*/  STL [R1+0x20], R0 ;  /* 0x0000200001007387 */ /* 0x0001e20000100800 */
[----:B------:R-:W-:-:S03]  /*15ad0*/  UMOV UR38, URZ ;  /* 0x0000003f00267c82 */ /* 0x000fc60008000000 */
[----:B------:R0:W-:Y:S02]  /*15ae0*/  STL [R1+0x24], RZ ;  /* 0x000024ff01007387 */ /* 0x0001e40000100800 */
.L_x_1194:
[----:B------:R-:W2:Y:S04]  /*15af0*/  LDL R2, [R1+0x24] ;  /* 0x0000240001027983 */ /* 0x000ea80000100800 */
[----:B------:R-:W3:Y:S01]  /*15b00*/  LDL R4, [R1+0x20] ;  /* 0x0000200001047983 */ /* 0x000ee20000100800 */
[----:B------:R-:W-:-:S13]  /*15b10*/  ISETP.NE.AND P0, PT, R5, RZ, PT ;  /* 0x000000ff0500720c */ /* 0x000fda0003f05270 */
[----:B------:R-:W4:Y:S01]  /*15b20*/  @!P0 S2R R3, SR_CgaCtaId ;  /* 0x0000000000038919 */ /* 0x000f220000008800 */
[----:B01----:R-:W-:Y:S01]  /*15b30*/  @!P0 MOV R0, 0x400 ;  /* 0x0000040000008802 */ /* 0x003fe20000000f00 */
[----:B------:R-:W-:Y:S02]  /*15b40*/  IMAD.U32 R6, RZ, RZ, UR38 ;  /* 0x00000026ff067e24 */ /* 0x000fe4000f8e00ff */
[----:B------:R-:W-:Y:S01]  /*15b50*/  IMAD.U32 R7, RZ, RZ, UR45 ;  /* 0x0000002dff077e24 */ /* 0x000fe2000f8e00ff */
[----:B----4-:R-:W-:Y:S01]  /*15b60*/  @!P0 LEA R0, R3, R0, 0x18 ;  /* 0x0000000003008211 */ /* 0x010fe200078ec0ff */
[----:B--2---:R-:W-:-:S05]  /*15b70*/  IMAD.MOV.U32 R5, RZ, RZ, R2 ;  /* 0x000000ffff057224 */ /* 0x004fca00078e0002 */
[----:B---3--:R2:W-:Y:S01]  /*15b80*/  @!P0 STS.128 [R0+0x298d0], R4 ;  /* 0x0298d00400008388 */ /* 0x0085e20000000c00 */
[----:B------:R-:W-:Y:S06]  /*15b90*/  BAR.ARV 0x5, 0x180 ;  /* 0x0146000000007b1d */ /* 0x000fec0000002000 */
.L_x_1187:
[----:B--2---:R-:W-:Y:S01]  /*15ba0*/  IMAD.MOV.U32 R0, RZ, RZ, 0x1 ;  /* 0x00000001ff007424 */ /* 0x004fe200078e00ff */
[----:B------:R-:W-:Y:S01]  /*15bb0*/  ULDC UR4, c[0x0][0xc14] ;  /* 0x0003050000047ab9 */ /* 0x000fe20000000800 */
[----:B------:R2:W-:Y:S01]  /*15bc0*/  STL [R1], RZ ;  /* 0x000000ff01007387 */ /* 0x0005e20000100800 */
[----:B------:R-:W-:-:S03]  /*15bd0*/  UISETP.GE.AND UP0, UPT, UR45, UR4, UPT ;  /* 0x000000042d00728c */ /* 0x000fc6000bf06270 */
[----:B------:R2:W-:Y:S03]  /*15be0*/  STL [R1+0xc], R0 ;  /* 0x00000c0001007387 */ /* 0x0005e60000100800 */
[----:B------:R-:W-:Y:S01]  /*15bf0*/  PLOP3.LUT P0, PT, PT, PT, UP0, 0x80, 0x0 ;  /* 0x000000000000781c */ /* 0x000fe20003f0f008 */
[----:B------:R2:W-:-:S12]  /*15c00*/  STL [R1+0x34], RZ ;  /* 0x000034ff01007387 */ /* 0x0005d80000100800 */
        /* <DEDUP_REMOVED lines=27> */
[----:B------:R1:W-:Y:S01]  /*15dc0*/  STL [R1+0x34], RZ ;  /* 0x000034ff01007387 */ /* 0x0003e20000100800 */
[----:B0-----:R-:W-:-:S05]  /*15dd0*/  IMAD.MOV.U32 R0, RZ, RZ, 0x40 ;  /* 0x00000040ff007424 */ /* 0x001fca00078e00ff */
[----:B------:R-:W-:Y:S01]  /*15de0*/  SEL R2, R0, 0xffffffc0, !P0 ;  /* 0xffffffc000027807 */ /* 0x000fe20004000000 */
[----:B------:R-:W-:-:S05]  /*15df0*/  IMAD.MOV.U32 R0, RZ, RZ, 0x1 ;  /* 0x00000001ff007424 */ /* 0x000fca00078e00ff */
[----:B------:R1:W-:Y:S04]  /*15e00*/  STL [R1+0xc], R0 ;  /* 0x00000c0001007387 */ /* 0x0003e80000100800 */
[----:B------:R1:W-:Y:S02]  /*15e10*/  STL [R1], RZ ;  /* 0x000000ff01007387 */ /* 0x0003e40000100800 */
.L_x_1263:
[----:B------:R-:W-:Y:S01]  /*15e20*/  ULDC.64 UR4, c[0x0][0xa00] ;  /* 0x0002800000047ab9 */ /* 0x000fe20000000a00 */
[----:B------:R-:W-:Y:S01]  /*15e30*/  ULDC.64 UR10, c[0x0][0xa08] ;  /* 0x00028200000a7ab9 */ /* 0x000fe20000000a00 */
[----:B------:R-:W-:Y:S01]  /*15e40*/  ISETP.NE.U32.AND P0, PT, RZ, UR4, PT ;  /* 0x00000004ff007c0c */ /* 0x000fe2000bf05070 */
[----:B------:R-:W-:Y:S01]  /*15e50*/  ULDC.64 UR6, c[0x0][0xa00] ;  /* 0x0002800000067ab9 */ /* 0x000fe20000000a00 */
[----:B------:R-:W-:Y:S01]  /*15e60*/  ISETP.NE.U32.AND P1, PT, RZ, UR10, PT ;  /* 0x0000000aff007c0c */ /* 0x000fe2000bf25070 */
[----:B------:R-:W-:Y:S01]  /*15e70*/  UIMAD.WIDE UR6, UR45, 0x4, UR6 ;  /* 0x000000042d0678a5 */ /* 0x000fe2000f8e0206 */
[----:B------:R-:W-:Y:S01]  /*15e80*/  ISETP.NE.AND.EX P0, PT, RZ, UR5, PT, P0 ;  /* 0x00000005ff007c0c */ /* 0x000fe2000bf05300 */
[----:B------:R-:W-:Y:S01]  /*15e90*/  ULDC.64 UR4, c[0x0][0xa28] ;  /* 0x00028a0000047ab9 */ /* 0x000fe20000000a00 */
[----:B------:R-:W-:Y:S01]  /*15ea0*/  ULDC.64 UR8, c[0x0][0xa08] ;  /* 0x0002820000087ab9 */ /* 0x000fe20000000a00 */
[----:B------:R-:W-:Y:S01]  /*15eb0*/  UISETP.NE.U32.AND UP0, UPT, UR4, URZ, UPT ;  /* 0x0000003f0400728c */ /* 0x000fe2000bf05070 */
[----:B------:R-:W-:Y:S01]  /*15ec0*/  ISETP.NE.AND.EX P1, PT, RZ, UR11, PT, P1 ;  /* 0x0000000bff007c0c */ /* 0x000fe2000bf25310 */
[----:B------:R-:W-:Y:S01]  /*15ed0*/  ULDC.64 UR10, c[0x0][0xa18] ;  /* 0x00028600000a7ab9 */ /* 0x000fe20000000a00 */
[----:B------:R-:W-:Y:S01]  /*15ee0*/  IMAD.MOV.U32 R18, RZ, RZ, RZ ;  /* 0x000000ffff127224 */ /* 0x000fe200078e00ff */
[----:B------:R-:W-:Y:S01]  /*15ef0*/  UISETP.NE.AND.EX UP0, UPT, UR5, URZ, UPT, UP0 ;  /* 0x0000003f0500728c */ /* 0x000fe2000bf05300 */
[----:B------:R-:W-:Y:S01]  /*15f00*/  IMAD.U32 R2, RZ, RZ, UR6 ;  /* 0x00000006ff027e24 */ /* 0x000fe2000f8e00ff */
[----:B------:R-:W-:Y:S01]  /*15f10*/  UISETP.NE.U32.AND UP1, UPT, UR10, URZ, UPT ;  /* 0x0000003f0a00728c */ /* 0x000fe2000bf25070 */
[----:B------:R-:W-:Y:S01]  /*15f20*/  IMAD.U32 R3, RZ, RZ, UR7 ;  /* 0x00000007ff037e24 */ /* 0x000fe2000f8e00ff */
[----:B------:R-:W-:Y:S01]  /*15f30*/  UIMAD.WIDE UR8, UR45, 0x4, UR8 ;  /* 0x000000042d0878a5 */ /* 0x000fe2000f8e0208 */
[----:B012---:R-:W0:Y:S01]  /*15f40*/  LDC R0, c[0x0][0x288] ;  /* 0x0000a200ff007b82 */ /* 0x007e220000000800 */
[----:B------:R-:W-:Y:S01]  /*15f50*/  UISETP.NE.AND.EX UP1, UPT, UR11, URZ, UPT, UP1 ;  /* 0x0000003f0b00728c */ /* 0x000fe2000bf25310 */
[----:B------:R-:W-:Y:S01]  /*15f60*/  CS2R R4, SRZ ;  /* 0x0000000000047805 */ /* 0x000fe2000001ff00 */
[----:B------:R1:W5:Y:S03]  /*15f70*/  @P0 LDG.E R18, desc[UR50][R2.64] ;  /* 0x0000003202120981 */ /* 0x000366000c1e1900 */
[----:B------:R-:W-:Y:S01]  /*15f80*/  @UP0 ULDC.64 UR4, c[0x0][0xa28] ;  /* 0x00028a0000040ab9 */ /* 0x000fe20000000a00 */
[----:B------:R-:W-:Y:S01]  /*15f90*/  PLOP3.LUT P2, PT, PT, PT, UP0, 0x80, 0x0 ;  /* 0x000000000000781c */ /* 0x000fe20003f4f008 */
[----:B------:R-:W-:Y:S01]  /*15fa0*/  @UP0 UIMAD.WIDE UR4, UR45, 0x4, UR4 ;  /* 0x000000042d0408a5 */ /* 0x000fe2000f8e0204 */
[----:B------:R-:W2:Y:S01]  /*15fb0*/  LDC R6, c[0x0][0x404] ;  /* 0x00010100ff067b82 */ /* 0x000ea20000000800 */
[----:B-1----:R-:W-:-:S02]  /*15fc0*/  IMAD.U32 R2, RZ, RZ, UR8 ;  /* 0x00000008ff027e24 */ /* 0x002fc4000f8e00ff */
[----:B------:R-:W-:Y:S01]  /*15fd0*/  IMAD.U32 R3, RZ, RZ, UR9 ;  /* 0x00000009ff037e24 */ /* 0x000fe2000f8e00ff */
[----:B------:R-:W-:-:S04]  /*15fe0*/  PLOP3.LUT P4, PT, PT, PT, UP1, 0x80, 0x0 ;  /* 0x000000000000781c */ /* 0x000fc80003f8f018 */
[----:B------:R-:W1:Y:S01]  /*15ff0*/  LDC R7, c[0x0][0x2e0] ;  /* 0x0000b800ff077b82 */ /* 0x000e620000000800 */
[----:B------:R3:W5:Y:S02]  /*16000*/  @P1 LDG.E R5, desc[UR50][R2.64] ;  /* 0x0000003202051981 */ /* 0x000764000c1e1900 */
[----:B---3--:R-:W-:Y:S02]  /*16010*/  IMAD.U32 R2, RZ, RZ, UR4 ;  /* 0x00000004ff027e24 */ /* 0x008fe4000f8e00ff */
[----:B------:R-:W-:Y:S01]  /*16020*/  IMAD.U32 R3, RZ, RZ, UR5 ;  /* 0x00000005ff037e24 */ /* 0x000fe2000f8e00ff */
[----:B------:R-:W-:Y:S02]  /*16030*/  @UP1 ULDC.64 UR4, c[0x0][0xa18] ;  /* 0x0002860000041ab9 */ /* 0x000fe40000000a00 */
[----:B------:R-:W-:Y:S02]  /*16040*/  @UP1 UIMAD.WIDE UR4, UR45, 0x4, UR4 ;  /* 0x000000042d0418a5 */ /* 0x000fe4000f8e0204 */
[----:B------:R3:W5:Y:S04]  /*16050*/  @P2 LDG.E R4, desc[UR50][R2.64] ;  /* 0x0000003202042981 */ /* 0x000768000c1e1900 */
[----:B---3--:R-:W-:-:S02]  /*16060*/  IMAD.U32 R2, RZ, RZ, UR4 ;  /* 0x00000004ff027e24 */ /* 0x008fc4000f8e00ff */
[----:B------:R-:W-:Y:S01]  /*16070*/  IMAD.U32 R3, RZ, RZ, UR5 ;  /* 0x00000005ff037e24 */ /* 0x000fe2000f8e00ff */
[----:B------:R-:W-:-:S04]  /*16080*/  ULDC.64 UR4, c[0x0][0xa20] ;  /* 0x0002880000047ab9 */ /* 0x000fc80000000a00 */
[----:B0-----:R0:W5:Y:S01]  /*16090*/  @P4 LDG.E R0, desc[UR50][R2.64] ;  /* 0x0000003202004981 */ /* 0x001162000c1e1900 */
[----:B------:R-:W-:-:S04]  /*160a0*/  ISETP.NE.U32.AND P3, PT, RZ, UR4, PT ;  /* 0x00000004ff007c0c */ /* 0x000fc8000bf65070 */
[----:B------:R-:W-:Y:S01]  /*160b0*/  ISETP.NE.AND.EX P3, PT, RZ, UR5, PT, P3 ;  /* 0x00000005ff007c0c */ /* 0x000fe2000bf65330 */
[----:B0-----:R-:W0:Y:S02]  /*160c0*/  LDC.64 R2, c[0x0][0x3f8] ;  /* 0x0000fe00ff027b82 */ /* 0x001e240000000a00 */
[----:B0-----:R-:W-:-:S04]  /*160d0*/  ISETP.NE.U32.AND P2, PT, R2, RZ, PT ;  /* 0x000000ff0200720c */ /* 0x001fc80003f45070 */
[----:B------:R-:W-:-:S04]  /*160e0*/  ISETP.NE.AND.EX P2, PT, R3, RZ, PT, P2 ;  /* 0x000000ff0300720c */ /* 0x000fc80003f45320 */
[----:B--2---:R-:W-:-:S05]  /*160f0*/  SEL R6, R6, 0x1, P2 ;  /* 0x0000000106067807 */ /* 0x004fca0001000000 */
[----:B-1----:R-:W-:Y:S01]  /*16100*/  IMAD R6, R6, R7, RZ ;  /* 0x0000000706067224 */ /* 0x002fe200078e02ff */
[----:B------:R-:W-:Y:S06]  /*16110*/  @P4 BRA `(.L_x_1196) ;  /* 0x0000000000184947 */ /* 0x000fec0003800000 */
[----:B------:R-:W-:Y:S05]  /*16120*/  @!P0 BRA `(.L_x_1196) ;  /* 0x0000000000148947 */ /* 0x000fea0003800000 */
[----:B------:R-:W-:Y:S02]  /*16130*/  IMAD.U32 R2, RZ, RZ, UR6 ;  /* 0x00000006ff027e24 */ /* 0x000fe4000f8e00ff */
[----:B------:R-:W-:-:S05]  /*16140*/  IMAD.U32 R3, RZ, RZ, UR7 ;  /* 0x00000007ff037e24 */ /* 0x000fca000f8e00ff */
[----:B------:R-:W2:Y:S04]  /*16150*/  LDG.E R7, desc[UR50][R2.64] ;  /* 0x0000003202077981 */ /* 0x000ea8000c1e1900 */
[----:B-----5:R-:W2:Y:S02]  /*16160*/  LDG.E R0, desc[UR50][R2.64+0x4] ;  /* 0x0000043202007981 */ /* 0x020ea4000c1e1900 */
[----:B--2---:R-:W-:-:S07]  /*16170*/  IMAD.IADD R0, R0, 0x1, -R7 ;  /* 0x0000000100007824 */ /* 0x004fce00078e0a07 */
.L_x_1196:
[----:B-----5:R-:W-:-:S05]  /*16180*/  IMAD.IADD R2, R5, 0x1, R4 ;  /* 0x0000000105027824 */ /* 0x020fca00078e0204 */
[----:B------:R0:W-:Y:S01]  /*16190*/  STL [R1+0x1c], R2 ;  /* 0x00001c0201007387 */ /* 0x0001e20000100800 */
[----:B------:R-:W-:Y:S05]  /*161a0*/  @!P3 BRA `(.L_x_1197) ;  /* 0x000000000018b947 */ /* 0x000fea0003800000 */
[----:B------:R-:W-:Y:S02]  /*161b0*/  ULDC.64 UR4, c[0x0][0xa20] ;  /* 0x0002880000047ab9 */ /* 0x000fe40000000a00 */
[----:B------:R-:W-:-:S06]  /*161c0*/  UIMAD.WIDE UR4, UR45, 0x4, UR4 ;  /* 0x000000042d0478a5 */ /* 0x000fcc000f8e0204 */
[----:B------:R-:W-:Y:S02]  /*161d0*/  IMAD.U32 R6, RZ, RZ, UR4 ;  /* 0x00000004ff067e24 */ /* 0x000fe4000f8e00ff */
[----:B------:R-:W-:-:S05]  /*161e0*/  IMAD.U32 R7, RZ, RZ, UR5 ;  /* 0x00000005ff077e24 */ /* 0x000fca000f8e00ff */
[----:B------:R1:W5:Y:S01]  /*161f0*/  LDG.E R6, desc[UR50][R6.64] ;  /* 0x0000003206067981 */ /* 0x000362000c1e1900 */
[----:B------:R-:W-:Y:S05]  /*16200*/  BRA `(.L_x_1198) ;  /* 0x0000000000187947 */ /* 0x000fea0003800000 */
.L_x_1197:
[----:B------:R-:W-:Y:S05]  /*16210*/  @!P1 BRA `(.L_x_1198) ;  /* 0x0000000000149947 */ /* 0x000fea0003800000 */
[----:B0-----:R-:W-:Y:S02]  /*16220*/  IMAD.U32 R2, RZ, RZ, UR8 ;  /* 0x00000008ff027e24 */ /* 0x001fe4000f8e00ff */
[----:B------:R-:W-:-:S05]  /*16230*/  IMAD.U32 R3, RZ, RZ, UR9 ;  /* 0x00000009ff037e24 */ /* 0x000fca000f8e00ff */
[----:B------:R-:W2:Y:S04]  /*16240*/  LDG.E R5, desc[UR50][R2.64] ;  /* 0x0000003202057981 */ /* 0x000ea8000c1e1900 */
[----:B------:R-:W2:Y:S02]  /*16250*/  LDG.E R6, desc[UR50][R2.64+0x4] ;  /* 0x0000043202067981 */ /* 0x000ea4000c1e1900 */
[----:B--2---:R-:W-:-:S07]  /*16260*/  IMAD.IADD R6, R6, 0x1, -R5 ;  /* 0x0000000106067824 */ /* 0x004fce00078e0a05 */
.L_x_1198:
[----:B------:R-:W1:Y:S01]  /*16270*/  LDL R19, [R1+0x24] ;  /* 0x0000240001137983 */ /* 0x000e620000100800 */
[----:B0-----:R-:W0:Y:S01]  /*16280*/  LDC.64 R2, c[0x0][0x9e0] ;  /* 0x00027800ff027b82 */ /* 0x001e220000000a00 */
[----:B-----5:R-:W-:Y:S01]  /*16290*/  IMAD.IADD R6, R6, 0x1, -R4 ;  /* 0x0000000106067824 */ /* 0x020fe200078e0a04 */
[----:B0-----:R-:W-:Y:S02]  /*162a0*/  ISETP.GE.AND P1, PT, R3, 0x1, PT ;  /* 0x000000010300780c */ /* 0x001fe40003f26270 */
[----:B-1----:R-:W-:-:S04]  /*162b0*/  LEA R7, R19, 0x80, 0x7 ;  /* 0x0000008013077811 */ /* 0x002fc800078e38ff */
[----:B------:R-:W-:-:S05]  /*162c0*/  IADD3 R7, R6, R7, -R0 ;  /* 0x0000000706077210 */ /* 0x000fca0007ffe800 */
[----:B------:R-:W-:Y:S02]  /*162d0*/  IMAD.IADD R2, R7, 0x1, R2 ;  /* 0x0000000107027824 */ /* 0x000fe400078e0202 */
[----:B------:R-:W-:Y:S05]  /*162e0*/  @!P1 BRA `(.L_x_1199) ;  /* 0x0000000000409947 */ /* 0x000fea0003800000 */
        /* <DEDUP_REMOVED lines=10> */
.L_x_1200:
[----:B------:R-:W-:-:S13]  /*16390*/  ISETP.NE.AND P0, PT, R3, 0x1, PT ;  /* 0x000000010300780c */ /* 0x000fda0003f05270 */
[----:B------:R-:W0:Y:S02]  /*163a0*/  @P0 LDC.64 R4, c[0x0][0x9e8] ;  /* 0x00027a00ff040b82 */ /* 0x000e240000000a00 */
[----:B0-----:R-:W-:-:S05]  /*163b0*/  @P0 IMAD.HI.U32 R4, R8, R4, RZ ;  /* 0x0000000408040227 */ /* 0x001fca00078e00ff */
[----:B------:R-:W-:-:S07]  /*163c0*/  @P0 SHF.R.U32.HI R8, RZ, R5, R4 ;  /* 0x00000005ff080219 */ /* 0x000fce0000011604 */
.L_x_1201:
[----:B------:R-:W-:-:S05]  /*163d0*/  IMAD R5, R8, R3, R3 ;  /* 0x0000000308057224 */ /* 0x000fca00078e0203 */
[----:B------:R-:W-:-:S07]  /*163e0*/  VIMNMX R2, R2, R5, PT ;  /* 0x0000000502027248 */ /* 0x000fce0003fe0100 */
.L_x_1199:
[----:B------:R-:W-:Y:S01]  /*163f0*/  VIADD R2, R2, 0x9f ;  /* 0x0000009f02027836 */ /* 0x000fe20000000000 */
[----:B------:R-:W-:Y:S01]  /*16400*/  ULDC UR4, c[0x0][0x9dc] ;  /* 0x0002770000047ab9 */ /* 0x000fe20000000800 */
[----:B------:R-:W-:Y:S02]  /*16410*/  IMAD R5, R19, 0x80, -R0 ;  /* 0x0000008013057824 */ /* 0x000fe400078e0a00 */
[----:B------:R-:W-:-:S04]  /*16420*/  IMAD.HI R0, R2, 0x66666667, RZ ;  /* 0x6666666702007827 */ /* 0x000fc800078e02ff */
[C---:B------:R-:W-:Y:S02]  /*16430*/  VIADD R4, R6.reuse, 0x9f ;  /* 0x0000009f06047836 */ /* 0x040fe40000000000 */
[----:B------:R-:W-:Y:S01]  /*16440*/  IMAD.IADD R2, R6, 0x1, R5 ;  /* 0x0000000106027824 */ /* 0x000fe200078e0205 */
[----:B------:R-:W-:Y:S01]  /*16450*/  SHF.R.U32.HI R5, RZ, 0x1f, R0 ;  /* 0x0000001fff057819 */ /* 0x000fe20000011600 */
[----:B------:R-:W-:-:S03]  /*16460*/  IMAD.HI R4, R4, 0x66666667, RZ ;  /* 0x6666666704047827 */ /* 0x000fc600078e02ff */
[----:B------:R-:W-:Y:S01]  /*16470*/  LEA.HI.SX32 R16, R0, R5, 0x1a ;  /* 0x0000000500107211 */ /* 0x000fe200078fd2ff */
[----:B------:R-:W-:Y:S01]  /*16480*/  VIADD R0, R2, -UR4 ;  /* 0x8000000402007c36 */ /* 0x000fe20008000000 */
[----:B------:R-:W-:-:S04]  /*16490*/  SHF.R.U32.HI R5, RZ, 0x1f, R4 ;  /* 0x0000001fff057819 */ /* 0x000fc80000011604 */
[----:B------:R-:W-:-:S04]  /*164a0*/  LEA.HI.SX32 R5, R4, R5, 0x1a ;  /* 0x0000000504057211 */ /* 0x000fc800078fd2ff */
[----:B------:R-:W-:Y:S01]  /*164b0*/  VIMNMX R16, R5, R16, PT ;  /* 0x0000001005107248 */ /* 0x000fe20003fe0100 */
        /* <DEDUP_REMOVED lines=10> */
.L_x_1203:
[----:B------:R-:W-:-:S13]  /*16560*/  ISETP.NE.AND P0, PT, R3, 0x1, PT ;  /* 0x000000010300780c */ /* 0x000fda0003f05270 */
[----:B------:R-:W0:Y:S02]  /*16570*/  @P0 LDC.64 R4, c[0x0][0x9e8] ;  /* 0x00027a00ff040b82 */ /* 0x000e240000000a00 */
[----:B0-----:R-:W-:-:S05]  /*16580*/  @P0 IMAD.HI.U32 R4, R2, R4, RZ ;  /* 0x0000000402040227 */ /* 0x001fca00078e00ff */
[----:B------:R-:W-:-:S07]  /*16590*/  @P0 SHF.R.U32.HI R2, RZ, R5, R4 ;  /* 0x00000005ff020219 */ /* 0x000fce0000011604 */
.L_x_1204:
[----:B------:R-:W-:-:S05]  /*165a0*/  IMAD R3, R2, R3, RZ ;  /* 0x0000000302037224 */ /* 0x000fca00078e02ff */
[----:B------:R-:W-:-:S07]  /*165b0*/  VIMNMX R0, R0, R3, !PT ;  /* 0x0000000300007248 */ /* 0x000fce0007fe0100 */
.L_x_1202:
[----:B------:R-:W-:Y:S01]  /*165c0*/  IMAD.HI R0, R0, 0x66666667, RZ ;  /* 0x6666666700007827 */ /* 0x000fe200078e02ff */
[----:B------:R-:W-:Y:S04]  /*165d0*/  BSSY B6, `(.L_x_1205) ;  /* 0x00002c2000067945 */ /* 0x000fe80003800000 */
[----:B------:R-:W-:-:S04]  /*165e0*/  SHF.R.U32.HI R3, RZ, 0x1f, R0 ;  /* 0x0000001fff037819 */ /* 0x000fc80000011600 */
[----:B------:R-:W-:-:S04]  /*165f0*/  LEA.HI.SX32 R3, R0, R3, 0x1a ;  /* 0x0000000300037211 */ /* 0x000fc800078fd2ff */
[----:B------:R-:W-:-:S04]  /*16600*/  VIMNMX R2, RZ, R3, !PT ;  /* 0x00000003ff027248 */ /* 0x000fc80007fe0100 */
[----:B------:R-:W-:Y:S01]  /*16610*/  ISETP.GT.AND P0, PT, R16, R2, PT ;  /* 0x000000021000720c */ /* 0x000fe20003f04270 */
[----:B------:R0:W-:-:S12]  /*16620*/  STL [R1+0x18], R2 ;  /* 0x0000180201007387 */ /* 0x0001d80000100800 */
[----:B0-----:R-:W-:Y:S05]  /*16630*/  @P0 BRA `(.L_x_1206) ;  /* 0x0000000000480947 */ /* 0x001fea0003800000 */
        /* <DEDUP_REMOVED lines=18> */
.L_x_1206:
        /* <DEDUP_REMOVED lines=23> */
.L_x_1208:
        /* <DEDUP_REMOVED lines=24> */
.L_x_1209:
        /* <DEDUP_REMOVED lines=20> */
.L_x_1210:
        /* <DEDUP_REMOVED lines=18> */
.L_x_1211:
[----:B------:R-:W1:Y:S01]  /*16cb0*/  LDC R0, c[0x0][0x428] ;  /* 0x00010a00ff007b82 */ /* 0x000e620000000800 */
[----:B------:R-:W-:Y:S01]  /*16cc0*/  ULDC.64 UR4, c[0x0][0x9f8] ;  /* 0x00027e0000047ab9 */ /* 0x000fe20000000a00 */
[----:B0-----:R-:W-:Y:S01]  /*16cd0*/  IMAD.U32 R2, RZ, RZ, UR38 ;  /* 0x00000026ff027e24 */ /* 0x001fe2000f8e00ff */
[----:B------:R-:W-:Y:S01]  /*16ce0*/  UISETP.NE.U32.AND UP0, UPT, UR4, URZ, UPT ;  /* 0x0000003f0400728c */ /* 0x000fe2000bf05070 */
[----:B------:R-:W-:Y:S01]  /*16cf0*/  IMAD.U32 R10, RZ, RZ, UR45 ;  /* 0x0000002dff0a7e24 */ /* 0x000fe2000f8e00ff */
[----:B------:R-:W0:Y:S01]  /*16d00*/  S2R R4, SR_TID.X ;  /* 0x0000000000047919 */ /* 0x000e220000002100 */
[----:B------:R-:W-:Y:S01]  /*16d10*/  IMAD R6, R19, 0x80, R18 ;  /* 0x0000008013067824 */ /* 0x000fe200078e0212 */
[----:B------:R-:W-:Y:S01]  /*16d20*/  UISETP.NE.AND.EX UP0, UPT, UR5, URZ, UPT, UP0 ;  /* 0x0000003f0500728c */ /* 0x000fe2000bf05300 */
[----:B------:R-:W-:-:S10]  /*16d30*/  ULDC.64 UR6, c[0x0][0xa08] ;  /* 0x0002820000067ab9 */ /* 0x000fd40000000a00 */
[----:B------:R-:W-:Y:S02]  /*16d40*/  @UP0 ULDC.64 UR4, c[0x0][0x9f8] ;  /* 0x00027e0000040ab9 */ /* 0x000fe40000000a00 */
[----:B------:R-:W-:Y:S01]  /*16d50*/  @UP0 UIMAD.WIDE UR4, UR45, 0x4, UR4 ;  /* 0x000000042d0408a5 */ /* 0x000fe2000f8e0204 */
[----:B-1----:R-:W-:-:S13]  /*16d60*/  ISETP.NE.AND P0, PT, R0, 0x1, PT ;  /* 0x000000010000780c */ /* 0x002fda0003f05270 */
[----:B------:R-:W1:Y:S01]  /*16d70*/  @P0 LDC R0, c[0x0][0x42c] ;  /* 0x00010b00ff000b82 */ /* 0x000e620000000800 */
[----:B0-----:R-:W-:-:S07]  /*16d80*/  LOP3.LUT R17, R4, 0x7f, RZ, 0xc0, !PT ;  /* 0x0000007f04117812 */ /* 0x001fce00078ec0ff */
[----:B------:R-:W0:Y:S01]  /*16d90*/  @P0 LDC R3, c[0x0][0x430] ;  /* 0x00010c00ff030b82 */ /* 0x000e220000000800 */
[----:B-1----:R-:W-:-:S05]  /*16da0*/  @P0 IMAD.HI.U32 R0, R0, UR38, RZ ;  /* 0x0000002600000c27 */ /* 0x002fca000f8e00ff */
[----:B0-----:R-:W-:Y:S01]  /*16db0*/  @P0 SHF.R.U32.HI R2, RZ, R3, R0 ;  /* 0x00000003ff020219 */ /* 0x001fe20000011600 */
[----:B------:R-:W-:Y:S01]  /*16dc0*/  IMAD.U32 R3, RZ, RZ, UR5 ;  /* 0x00000005ff037e24 */ /* 0x000fe2000f8e00ff */
[----:B------:R-:W-:-:S03]  /*16dd0*/  PLOP3.LUT P0, PT, PT, PT, UP0, 0x80, 0x0 ;  /* 0x000000000000781c */ /* 0x000fc60003f0f008 */
[----:B------:R0:W-:Y:S02]  /*16de0*/  STL [R1+0x8], R2 ;  /* 0x0000080201007387 */ /* 0x0001e40000100800 */
[----:B0-----:R-:W-:Y:S01]  /*16df0*/  IMAD.U32 R2, RZ, RZ, UR4 ;  /* 0x00000004ff027e24 */ /* 0x001fe2000f8e00ff */
[----:B------:R-:W-:Y:S01]  /*16e00*/  ISETP.NE.AND P1, PT, R17, RZ, PT ;  /* 0x000000ff1100720c */ /* 0x000fe20003f25270 */
[----:B------:R-:W-:-:S06]  /*16e10*/  ULDC.64 UR4, c[0x0][0xa00] ;  /* 0x0002800000047ab9 */ /* 0x000fcc0000000a00 */
[----:B------:R0:W2:Y:S01]  /*16e20*/  @P0 LDG.E R10, desc[UR50][R2.64] ;  /* 0x00000032020a0981 */ /* 0x0000a2000c1e1900 */
[----:B------:R-:W-:Y:S01]  /*16e30*/  ISETP.NE.U32.AND P0, PT, RZ, UR4, PT ;  /* 0x00000004ff007c0c */ /* 0x000fe2000bf05070 */
[----:B------:R-:W-:Y:S01]  /*16e40*/  UMOV UR36, URZ ;  /* 0x0000003f00247c82 */ /* 0x000fe20008000000 */
[----:B------:R-:W-:Y:S01]  /*16e50*/  R2UR UR37, R6 ;  /* 0x00000000062572ca */ /* 0x000fe200000e0000 */
[----:B------:R-:W-:Y:S01]  /*16e60*/  UMOV UR8, 0x40 ;  /* 0x0000004000087882 */ /* 0x000fe20000000000 */
[----:B------:R-:W-:Y:S01]  /*16e70*/  ISETP.NE.AND.EX P0, PT, RZ, UR5, PT, P0 ;  /* 0x00000005ff007c0c */ /* 0x000fe2000bf05300 */
[----:B------:R-:W-:Y:S01]  /*16e80*/  UMOV UR10, UR38 ;  /* 0x00000026000a7c82 */ /* 0x000fe20008000000 */
[----:B------:R-:W-:Y:S01]  /*16e90*/  UMOV UR12, 0x80 ;  /* 0x00000080000c7882 */ /* 0x000fe20000000000 */
[----:B------:R-:W-:Y:S01]  /*16ea0*/  UMOV UR14, UR38 ;  /* 0x00000026000e7c82 */ /* 0x000fe20008000000 */
[----:B------:R-:W-:Y:S01]  /*16eb0*/  VOTEU.ALL UP1, P1 ;  /* 0x00000000003f7886 */ /* 0x000fe20000820000 */
[----:B0-----:R-:W0:Y:S01]  /*16ec0*/  LDC.64 R2, c[0x0][0x3f8] ;  /* 0x0000fe00ff027b82 */ /* 0x001e220000000a00 */
[----:B------:R-:W-:-:S02]  /*16ed0*/  SEL R7, RZ, UR45, P0 ;  /* 0x0000002dff077c07 */ /* 0x000fc40008000000 */
[----:B------:R-:W-:Y:S01]  /*16ee0*/  SHF.R.U32.HI R4, RZ, 0x5, R4 ;  /* 0x00000005ff047819 */ /* 0x000fe20000011604 */
[----:B------:R-:W-:Y:S01]  /*16ef0*/  @!UP1 UIADD3 UR4, UP0, UR46, 0x270, URZ ;  /* 0x000002702e049890 */ /* 0x000fe2000ff1e03f */
[----:B------:R-:W-:Y:S01]  /*16f00*/  R2UR UR39, R7 ;  /* 0x00000000072772ca */ /* 0x000fe200000e0000 */
[----:B------:R-:W-:Y:S01]  /*16f10*/  UMOV UR9, UR37 ;  /* 0x0000002500097c82 */ /* 0x000fe20008000000 */
[----:B------:R-:W-:Y:S01]  /*16f20*/  UMOV UR13, UR37 ;  /* 0x00000025000d7c82 */ /* 0x000fe20008000000 */
[----:B------:R-:W-:Y:S01]  /*16f30*/  @!UP1 UIADD3.X UR5, URZ, UR47, URZ, UP0, !UPT ;  /* 0x0000002f3f059290 */ /* 0x000fe200087fe43f */
[----:B------:R-:W-:-:S09]  /*16f40*/  LOP3.LUT R4, R4, 0x3, RZ, 0xc0, !PT ;  /* 0x0000000304047812 */ /* 0x000fd200078ec0ff */
[----:B------:R-:W-:Y:S01]  /*16f50*/  UMOV UR11, UR39 ;  /* 0x00000027000b7c82 */ /* 0x000fe20008000000 */
[----:B------:R-:W-:Y:S01]  /*16f60*/  UMOV UR15, UR39 ;  /* 0x00000027000f7c82 */ /* 0x000fe20008000000 */
[----:B------:R1:W-:Y:S01]  /*16f70*/  @!UP1 UTMAPF.L2.4D [UR36], [UR4] ;  /* 0x00000024040095b8 */ /* 0x0003e20008018000 */
[----:B0-----:R-:W-:Y:S01]  /*16f80*/  LOP3.LUT P0, RZ, R2, UR6, RZ, 0xfc, !PT ;  /* 0x0000000602ff7c12 */ /* 0x001fe2000f80fcff */
[----:B------:R-:W-:Y:S01]  /*16f90*/  UMOV UR6, 0xffffffff ;  /* 0xffffffff00067882 */ /* 0x000fe20000000000 */
[----:B------:R1:W-:Y:S02]  /*16fa0*/  @!UP1 UTMAPF.L2.4D [UR8], [UR4] ;  /* 0x00000008040095b8 */ /* 0x0003e40008018000 */
[----:B------:R-:W-:Y:S01]  /*16fb0*/  LOP3.LUT P0, RZ, R3, UR7, RZ, 0xfc, P0 ;  /* 0x0000000703ff7c12 */ /* 0x000fe2000800fcff */
[----:B------:R1:W-:Y:S01]  /*16fc0*/  @!UP1 UTMAPF.L2.4D [UR12], [UR4] ;  /* 0x0000000c040095b8 */ /* 0x0003e20008018000 */
[----:B--2---:R-:W-:Y:S01]  /*16fd0*/  SHF.R.S32.HI R19, RZ, 0x1f, R10 ;  /* 0x0000001fff137819 */ /* 0x004fe2000001140a */
[----:B------:R1:W-:Y:S01]  /*16fe0*/  STL [R1+0x10], R10 ;  /* 0x0000100a01007387 */ /* 0x0003e20000100800 */
[----:B------:R-:W-:-:S03]  /*16ff0*/  SEL R0, R10, RZ, !P0 ;  /* 0x000000ff0a007207 */ /* 0x000fc60004000000 */
[----:B------:R1:W-:Y:S01]  /*17000*/  STL [R1+0x14], R19 ;  /* 0x0000141301007387 */ /* 0x0003e20000100800 */
[----:B------:R-:W-:Y:S05]  /*17010*/  BRA.DIV UR6, `(.L_x_1212) ;  /* 0x00000036067c7947 */ /* 0x000fea000b800000 */
[----:B------:R0:W2:Y:S02]  /*17020*/  SHFL.IDX PT, R14, R4, RZ, 0x1f ;  /* 0x00001fff040e7589 */ /* 0x0000a400000e0000 */
.L_x_1282:
[----:B--2---:R-:W-:Y:S02]  /*17030*/  ISETP.NE.AND P0, PT, R14, RZ, PT ;  /* 0x000000ff0e00720c */ /* 0x004fe40003f05270 */
[----:B------:R-:W-:-:S11]  /*17040*/  PLOP3.LUT P6, PT, PT, PT, PT, 0x8, 0x0 ;  /* 0x000000000000781c */ /* 0x000fd60003fce170 */
[----:B------:R-:W-:Y:S05]  /*17050*/  @P0 BRA `(.L_x_1213) ;  /* 0x0000000800000947 */ /* 0x000fea0003800000 */
[----:B-1----:R-:W-:Y:S01]  /*17060*/  UMOV UR4, 0xffffffff ;  /* 0xffffffff00047882 */ /* 0x002fe20000000000 */
[----:B------:R-:W-:Y:S02]  /*17070*/  VIADD R8, R16, 0xffffffff ;  /* 0xffffffff10087836 */ /* 0x000fe40000000000 */
[----:B------:R-:W-:Y:S05]  /*17080*/  BRA.DIV UR4, `(.L_x_1214) ;  /* 0x0000003604807947 */ /* 0x000fea000b800000 */
[----:B------:R-:W-:-:S13]  /*17090*/  ELECT P6, URZ, PT ;  /* 0x00000000003f782f */ /* 0x000fda00038c0000 */
.L_x_1285:
[----:B------:R-:W-:Y:S05]  /*170a0*/  @!P6 BRA `(.L_x_1215) ;  /* 0x000000040070e947 */ /* 0x000fea0003800000 */
[----:B------:R-:W-:-:S04]  /*170b0*/  ISETP.NE.U32.AND P0, PT, R2, RZ, PT ;  /* 0x000000ff0200720c */ /* 0x000fc80003f05070 */
[----:B------:R-:W-:-:S13]  /*170c0*/  ISETP.NE.AND.EX P0, PT, R3, RZ, PT, P0 ;  /* 0x000000ff0300720c */ /* 0x000fda0003f05300 */
[----:B------:R-:W-:Y:S05]  /*170d0*/  @!P0 BRA `(.L_x_1216) ;  /* 0x0000000000488947 */ /* 0x000fea0003800000 */
[----:B------:R-:W1:Y:S01]  /*170e0*/  LDC R9, c[0x0][0x41c] ;  /* 0x00010700ff097b82 */ /* 0x000e620000000800 */
[----:B------:R-:W-:Y:S01]  /*170f0*/  IMAD.MOV.U32 R0, RZ, RZ, R8 ;  /* 0x000000ffff007224 */ /* 0x000fe200078e0008 */
[----:B------:R-:W-:Y:S01]  /*17100*/  ULDC.64 UR4, c[0x0][0x408] ;  /* 0x0001020000047ab9 */ /* 0x000fe20000000a00 */
[----:B-1----:R-:W-:-:S13]  /*17110*/  ISETP.NE.AND P0, PT, R9, 0x1, PT ;  /* 0x000000010900780c */ /* 0x002fda0003f05270 */
[----:B0-----:R-:W0:Y:S02]  /*17120*/  @P0 LDC.64 R4, c[0x0][0x420] ;  /* 0x00010800ff040b82 */ /* 0x001e240000000a00 */
        /* <DEDUP_REMOVED lines=13> */
.L_x_1216:
[----:B-1----:R-:W2:Y:S04]  /*17200*/  LDL R3, [R1] ;  /* 0x0000000001037983 */ /* 0x002ea80000100800 */
[----:B------:R-:W3:Y:S01]  /*17210*/  LDL R2, [R1+0xc] ;  /* 0x00000c0001027983 */ /* 0x000ee20000100800 */
[----:B------:R-:W-:Y:S02]  /*17220*/  ISETP.NE.AND P0, PT, R17, RZ, PT ;  /* 0x000000ff1100720c */ /* 0x000fe40003f05270 */
[----:B--2---:R-:W-:Y:S02]  /*17230*/  LEA R3, R3, UR41, 0x3 ;  /* 0x0000002903037c11 */ /* 0x004fe4000f8e18ff */
[----:B---3--:R-:W-:-:S04]  /*17240*/  SHF.L.U32 R2, R2, 0x1f, RZ ;  /* 0x0000001f02027819 */ /* 0x008fc800000006ff */
[----:B------:R-:W1:Y:S02]  /*17250*/  SYNCS.PHASECHK.TRANS64.TRYWAIT P2, [R3+URZ+0x29880], R2 ;  /* 0x02988002030075a7 */ /* 0x000e64000804017f */
[----:B-1----:R-:W-:Y:S05]  /*17260*/  @!P2 BRA `(.L_x_1217) ;  /* 0x000000340028a947 */ /* 0x002fea0003800000 */
.L_x_1286:
[----:B------:R-:W-:Y:S05]  /*17270*/  @P0 BRA `(.L_x_1218) ;  /* 0x00000000001c0947 */ /* 0x000fea0003800000 */
[----:B0-----:R-:W0:Y:S02]  /*17280*/  S2R R4, SR_TID.X ;  /* 0x0000000000047919 */ /* 0x001e240000002100 */
[----:B0-----:R-:W-:Y:S01]  /*17290*/  LOP3.LUT R5, R4, 0x1f, RZ, 0xc0, !PT ;  /* 0x0000001f04057812 */ /* 0x001fe200078ec0ff */
[----:B------:R-:W-:-:S03]  /*172a0*/  IMAD.MOV.U32 R4, RZ, RZ, 0x5000 ;  /* 0x00005000ff047424 */ /* 0x000fc600078e00ff */
[----:B------:R-:W-:Y:S01]  /*172b0*/  ISETP.NE.AND P2, PT, R5, RZ, PT ;  /* 0x000000ff0500720c */ /* 0x000fe20003f45270 */
[----:B------:R2:W-:-:S12]  /*172c0*/  SYNCS.ARRIVE.TRANS64 RZ, [R3+URZ+0x29870], R4 ;  /* 0x0298700403ff79a7 */ /* 0x0005d8000800003f */
[----:B--2---:R-:W-:Y:S05]  /*172d0*/  @!P2 BRA `(.L_x_1218) ;  /* 0x000000000004a947 */ /* 0x004fea0003800000 */
[----:B------:R-:W-:Y:S01]  /*172e0*/  BPT.TRAP 0x1 ;  /* 0x000000040000795c */ /* 0x000fe20000300000 */
.L_x_1218:
[----:B------:R-:W2:Y:S04]  /*172f0*/  LDL R9, [R1] ;  /* 0x0000000001097983 */ /* 0x000ea80000100800 */
[----:B------:R-:W3:Y:S04]  /*17300*/  LDL R5, [R1+0x1c] ;  /* 0x00001c0001057983 */ /* 0x000ee80000100800 */
[----:B0-----:R-:W4:Y:S01]  /*17310*/  LDL R4, [R1+0x8] ;  /* 0x0000080001047983 */ /* 0x001f220000100800 */
        /* <DEDUP_REMOVED lines=16> */
[----:B0-2---:R-:W-:Y:S05]  /*17420*/  @!P2 BRA `(.L_x_1219) ;  /* 0x0000003000cca947 */ /* 0x005fea0003800000 */
.L_x_1287:
        /* <DEDUP_REMOVED lines=8> */
.L_x_1220:
        /* <DEDUP_REMOVED lines=27> */
[----:B-1----:R-:W-:Y:S01]  /*17660*/  NOP ;  /* 0x0000000000007918 */ /* 0x002fe20000000000 */
.L_x_1215:
        /* <DEDUP_REMOVED lines=31> */
.L_x_1213:
[----:B0-----:R-:W2:Y:S04]  /*17860*/  LDL.LU R4, [R1+0x34] ;  /* 0x0000340001047983 */ /* 0x001ea80000300800 */
[----:B------:R-:W3:Y:S01]  /*17870*/  LDL R3, [R1+0x18] ;  /* 0x0000180001037983 */ /* 0x000ee20000100800 */
[----:B------:R-:W-:Y:S01]  /*17880*/  VIADD R20, R16, 0xfffffffe ;  /* 0xfffffffe10147836 */ /* 0x000fe20000000000 */
[----:B------:R-:W-:Y:S01]  /*17890*/  BSSY B0, `(.L_x_1221) ;  /* 0x000000a000007945 */ /* 0x000fe20003800000 */
[----:B--2---:R-:W-:-:S03]  /*178a0*/  VIADD R4, R4, 0x1 ;  /* 0x0000000104047836 */ /* 0x004fc60000000000 */
[----:B---3--:R-:W-:Y:S02]  /*178b0*/  ISETP.GE.AND P2, PT, R20, R3, PT ;  /* 0x000000031400720c */ /* 0x008fe40003f46270 */
[----:B------:R0:W-:Y:S01]  /*178c0*/  STL [R1+0x34], R4 ;  /* 0x0000340401007387 */ /* 0x0001e20000100800 */
[----:B------:R-:W-:-:S04]  /*178d0*/  LEA.HI R2, R4, R4, RZ, 0x1 ;  /* 0x0000000404027211 */ /* 0x000fc800078f08ff */
[----:B------:R-:W-:-:S05]  /*178e0*/  LOP3.LUT R2, R2, 0xfffffffe, RZ, 0xc0, !PT ;  /* 0xfffffffe02027812 */ /* 0x000fca00078ec0ff */
[----:B------:R-:W-:-:S05]  /*178f0*/  IMAD.IADD R2, R4, 0x1, -R2 ;  /* 0x0000000104027824 */ /* 0x000fca00078e0a02 */
[----:B------:R-:W-:-:S04]  /*17900*/  SHF.L.U32 R2, R2, 0x1f, RZ ;  /* 0x0000001f02027819 */ /* 0x000fc800000006ff */
[----:B------:R-:W2:Y:S02]  /*17910*/  SYNCS.PHASECHK.TRANS64.TRYWAIT P0, [UR41+0x29820], R2 ;  /* 0x02982002ff0075a7 */ /* 0x000ea40008000169 */
[----:B0-2---:R-:W-:Y:S05]  /*17920*/  @!P0 BRA `(.L_x_1222) ;  /* 0x0000002c00a08947 */ /* 0x005fea0003800000 */
.L_x_1288:
[----:B-1----:R-:W-:Y:S05]  /*17930*/  BSYNC B0 ;  /* 0x0000000000007941 */ /* 0x002fea0003800000 */
.L_x_1221:
[----:B------:R-:W-:Y:S05]  /*17940*/  @!P2 BRA `(.L_x_1223) ;  /* 0x000000100018a947 */ /* 0x000fea0003800000 */
[----:B------:R1:W5:Y:S04]  /*17950*/  LDL.LU R6, [R1] ;  /* 0x0000000001067983 */ /* 0x0003680000300800 */
[----:B------:R1:W5:Y:S02]  /*17960*/  LDL.LU R7, [R1+0xc] ;  /* 0x00000c0001077983 */ /* 0x0003640000300800 */
.L_x_1245:
[----:B0---45:R-:W-:Y:S01]  /*17970*/  VIADD R2, R6, 0x1 ;  /* 0x0000000106027836 */ /* 0x031fe20000000000 */
        /* <DEDUP_REMOVED lines=23> */
[--C-:B------:R-:W-:Y:S01]  /*17af0*/  SHF.R.S32.HI R3, RZ, 0x1f, R2.reuse ;  /* 0x0000001fff037819 */ /* 0x100fe20000011402 */
[----:B------:R-:W-:-:S04]  /*17b00*/  IMAD.MOV R0, RZ, RZ, -R2 ;  /* 0x000000ffff007224 */ /* 0x000fc800078e0a02 */
        /* <DEDUP_REMOVED lines=8> */
.L_x_1226:
[----:B--2---:R-:W-:Y:S01]  /*17b90*/  LEA R4, R10, UR41, 0x3 ;  /* 0x000000290a047c11 */ /* 0x004fe2000f8e18ff */
[----:B------:R-:W2:Y:S01]  /*17ba0*/  S2R R2, SR_TID.X ;  /* 0x0000000000027919 */ /* 0x000ea20000002100 */
[----:B------:R-:W-:Y:S01]  /*17bb0*/  SHF.L.U32 R3, R9, 0x1f, RZ ;  /* 0x0000001f09037819 */ /* 0x000fe200000006ff */
[----:B------:R-:W-:Y:S03]  /*17bc0*/  BSSY B1, `(.L_x_1227) ;  /* 0x0000005000017945 */ /* 0x000fe60003800000 */
[----:B------:R-:W3:Y:S01]  /*17bd0*/  SYNCS.PHASECHK.TRANS64.TRYWAIT P0, [R4+URZ+0x29880], R3 ;  /* 0x02988003040075a7 */ /* 0x000ee2000800017f */
[----:B--2---:R-:W-:-:S04]  /*17be0*/  LOP3.LUT R2, R2, 0x7f, RZ, 0xc0, !PT ;  /* 0x0000007f02027812 */ /* 0x004fc800078ec0ff */
[----:B------:R-:W-:Y:S01]  /*17bf0*/  ISETP.NE.AND P2, PT, R2, RZ, PT ;  /* 0x000000ff0200720c */ /* 0x000fe20003f45270 */
[----:B---3--:R-:W-:-:S12]  /*17c00*/  @!P0 BRA `(.L_x_1228) ;  /* 0x0000002c00008947 */ /* 0x008fd80003800000 */
.L_x_1289:
[----:B------:R-:W-:Y:S05]  /*17c10*/  BSYNC B1 ;  /* 0x0000000000017941 */ /* 0x000fea0003800000 */
.L_x_1227:
        /* <DEDUP_REMOVED lines=9> */
.L_x_1230:
[----:B------:R-:W-:Y:S05]  /*17cb0*/  BSYNC B1 ;  /* 0x0000000000017941 */ /* 0x000fea0003800000 */
.L_x_1229:
[----:B------:R-:W3:Y:S04]  /*17cc0*/  LDL R11, [R1+0x8] ;  /* 0x00000800010b7983 */ /* 0x000ee80000100800 */
[----:B0-----:R-:W4:Y:S04]  /*17cd0*/  LDL R9, [R1] ;  /* 0x0000000001097983 */ /* 0x001f280000100800 */
[----:B------:R-:W2:Y:S01]  /*17ce0*/  LDL R5, [R1+0x1c] ;  /* 0x00001c0001057983 */ /* 0x000ea20000100800 */
        /* <DEDUP_REMOVED lines=9> */
[----:B----4-:R-:W-:-:S02]  /*17d80*/  IMAD R9, R9, 0x5000, R2 ;  /* 0x0000500009097824 */ /* 0x010fc400078e0202 */
[----:B--2---:R-:W-:Y:S02]  /*17d90*/  IMAD R5, R8, 0xa0, R5 ;  /* 0x000000a008057824 */ /* 0x004fe400078e0205 */
[----:B------:R-:W-:Y:S02]  /*17da0*/  VIADD R8, R9, 0xa400 ;  /* 0x0000a40009087836 */ /* 0x000fe40000000000 */
[----:B------:R-:W-:-:S08]  /*17db0*/  VIADD R9, R4, 0x29870 ;  /* 0x0002987004097836 */ /* 0x000fd00000000000 */
.L_x_1231:
        /* <DEDUP_REMOVED lines=8> */
[----:B0-----:R-:W-:Y:S05]  /*17e40*/  @P0 BRA.U.ANY `(.L_x_1231) ;  /* 0xfffffffd00dc0947 */ /* 0x001fea000393ffff */
[----:B------:R-:W0:Y:S01]  /*17e50*/  SYNCS.PHASECHK.TRANS64.TRYWAIT P0, [R4+URZ+0x29840], R3 ;  /* 0x02984003040075a7 */ /* 0x000e22000800017f */
[----:B------:R-:W-:Y:S04]  /*17e60*/  BSSY B1, `(.L_x_1232) ;  /* 0x0000002000017945 */ /* 0x000fe80003800000 */
[----:B0-----:R-:W-:Y:S05]  /*17e70*/  @!P0 BRA `(.L_x_1233) ;  /* 0x0000002800788947 */ /* 0x001fea0003800000 */
.L_x_1290:
[----:B------:R-:W-:Y:S05]  /*17e80*/  BSYNC B1 ;  /* 0x0000000000017941 */ /* 0x000fea0003800000 */
.L_x_1232:
[----:B------:R-:W-:Y:S01]  /*17e90*/  BSSY B1, `(.L_x_1234) ;  /* 0x000000b000017945 */ /* 0x000fe20003800000 */
[----:B------:R-:W-:Y:S02]  /*17ea0*/  IMAD.MOV.U32 R8, RZ, RZ, 0x0 ;  /* 0x00000000ff087424 */ /* 0x000fe400078e00ff */
[----:B------:R-:W-:Y:S01]  /*17eb0*/  IMAD.MOV.U32 R9, RZ, RZ, 0x14f00000 ;  /* 0x14f00000ff097424 */ /* 0x000fe200078e00ff */
[----:B------:R-:W-:Y:S06]  /*17ec0*/  @P2 BRA `(.L_x_1235) ;  /* 0x00000000001c2947 */ /* 0x000fec0003800000 */
[----:B------:R-:W2:Y:S01]  /*17ed0*/  S2R R11, SR_TID.X ;  /* 0x00000000000b7919 */ /* 0x000ea20000002100 */
[----:B0-----:R-:W-:-:S04]  /*17ee0*/  IMAD.MOV.U32 R3, RZ, RZ, 0x7800 ;  /* 0x00007800ff037424 */ /* 0x001fc800078e00ff */
[----:B------:R3:W-:Y:S01]  /*17ef0*/  SYNCS.ARRIVE.TRANS64 RZ, [R4+URZ+0x29830], R3 ;  /* 0x0298300304ff79a7 */ /* 0x0007e2000800003f */
[----:B--2---:R-:W-:-:S04]  /*17f00*/  LOP3.LUT R11, R11, 0x1f, RZ, 0xc0, !PT ;  /* 0x0000001f0b0b7812 */ /* 0x004fc800078ec0ff */
[----:B------:R-:W-:-:S13]  /*17f10*/  ISETP.NE.AND P0, PT, R11, RZ, PT ;  /* 0x000000ff0b00720c */ /* 0x000fda0003f05270 */
[----:B---3--:R-:W-:Y:S05]  /*17f20*/  @!P0 BRA `(.L_x_1235) ;  /* 0x0000000000048947 */ /* 0x008fea0003800000 */
[----:B------:R-:W-:Y:S01]  /*17f30*/  BPT.TRAP 0x1 ;  /* 0x000000040000795c */ /* 0x000fe20000300000 */
.L_x_1235:
[----:B------:R-:W-:Y:S05]  /*17f40*/  BSYNC B1 ;  /* 0x0000000000017941 */ /* 0x000fea0003800000 */
.L_x_1234:
[----:B------:R-:W2:Y:S04]  /*17f50*/  LDL R11, [R1+0x8] ;  /* 0x00000800010b7983 */ /* 0x000ea80000100800 */
[----:B0-----:R-:W3:Y:S01]  /*17f60*/  LDL R3, [R1] ;  /* 0x0000000001037983 */ /* 0x001ee20000100800 */
        /* <DEDUP_REMOVED lines=10> */
.L_x_1236:
        /* <DEDUP_REMOVED lines=8> */
[----:B0-----:R-:W-:Y:S05]  /*18090*/  @P0 BRA.U.ANY `(.L_x_1236) ;  /* 0xfffffffd00dc0947 */ /* 0x001fea000393ffff */
[----:B------:R-:W2:Y:S01]  /*180a0*/  LDL R10, [R1+0x8] ;  /* 0x00000800010a7983 */ /* 0x000ea20000100800 */
[----:B------:R-:W-:Y:S01]  /*180b0*/  R2UR UR6, R8 ;  /* 0x00000000080672ca */ /* 0x000fe200000e0000 */
[----:B------:R-:W-:Y:S01]  /*180c0*/  VIADD R3, R2, 0x1cc00 ;  /* 0x0001cc0002037836 */ /* 0x000fe20000000000 */
[----:B------:R-:W-:Y:S01]  /*180d0*/  R2UR UR7, R9 ;  /* 0x00000000090772ca */ /* 0x000fe200000e0000 */
[----:B------:R-:W-:Y:S01]  /*180e0*/  UMOV UR10, 0x40 ;  /* 0x00000040000a7882 */ /* 0x000fe20000000000 */
[----:B------:R-:W-:Y:S02]  /*180f0*/  PLOP3.LUT P0, PT, PT, PT, PT, 0x80, 0x0 ;  /* 0x000000000000781c */ /* 0x000fe40003f0f070 */
[----:B--2---:R-:W-:-:S15]  /*18100*/  R2UR UR12, R10 ;  /* 0x000000000a0c72ca */ /* 0x004fde00000e0000 */
.L_x_1237:
        /* <DEDUP_REMOVED lines=16> */
.L_x_1238:
        /* <DEDUP_REMOVED lines=9> */
.L_x_1225:
[----:B------:R-:W-:Y:S05]  /*182a0*/  BSYNC B0 ;  /* 0x0000000000007941 */ /* 0x000fea0003800000 */
.L_x_1224:
[----:B------:R-:W-:-:S06]  /*182b0*/  UISETP.NE.AND UP0, UPT, UR42, 0x3, UPT ;  /* 0x000000032a00788c */ /* 0x000fcc000bf05270 */
[----:B------:R-:W-:-:S13]  /*182c0*/  PLOP3.LUT P0, PT, PT, PT, UP0, 0x80, 0x0 ;  /* 0x000000000000781c */ /* 0x000fda0003f0f008 */
[----:B------:R-:W-:Y:S05]  /*182d0*/  @!P0 BRA `(.L_x_1239) ;  /* 0x0000000000048947 */ /* 0x000fea0003800000 */
[----:B------:R-:W-:Y:S01]  /*182e0*/  BPT.TRAP 0x1 ;  /* 0x000000040000795c */ /* 0x000fe20000300000 */
.L_x_1239:
[----:B------:R-:W-:Y:S01]  /*182f0*/  IMAD.U32 R2, RZ, RZ, UR44 ;  /* 0x0000002cff027e24 */ /* 0x000fe2000f8e00ff */
[----:B------:R-:W-:Y:S01]  /*18300*/  LEA R3, R6, UR41, 0x3 ;  /* 0x0000002906037c11 */ /* 0x000fe2000f8e18ff */
[----:B------:R-:W-:Y:S03]  /*18310*/  BSSY B0, `(.L_x_1240) ;  /* 0x0000007000007945 */ /* 0x000fe60003800000 */
[----:B------:R-:W-:Y:S01]  /*18320*/  ISETP.NE.AND P0, PT, R2, 0x3, PT ;  /* 0x000000030200780c */ /* 0x000fe20003f05270 */
[----:B------:R2:W-:Y:S01]  /*18330*/  STL [R1+0x4], R3 ;  /* 0x0000040301007387 */ /* 0x0005e20000100800 */
[----:B------:R-:W-:-:S04]  /*18340*/  LOP3.LUT R2, R7, 0x1, RZ, 0x3c, !PT ;  /* 0x0000000107027812 */ /* 0x000fc800078e3cff */
[----:B------:R-:W-:-:S04]  /*18350*/  SHF.L.U32 R2, R2, 0x1f, RZ ;  /* 0x0000001f02027819 */ /* 0x000fc800000006ff */
[----:B------:R-:W3:Y:S02]  /*18360*/  SYNCS.PHASECHK.TRANS64.TRYWAIT P2, [R3+URZ+0x29870], R2 ;  /* 0x02987002030075a7 */ /* 0x000ee4000804017f */
[----:B--23--:R-:W-:Y:S05]  /*18370*/  @!P2 BRA `(.L_x_1241) ;  /* 0x00000024004ca947 */ /* 0x00cfea0003800000 */
.L_x_1291:
[----:B------:R-:W-:Y:S05]  /*18380*/  BSYNC B0 ;  /* 0x0000000000007941 */ /* 0x000fea0003800000 */
.L_x_1240:
[----:B------:R-:W-:Y:S05]  /*18390*/  @!P0 BRA `(.L_x_1242) ;  /* 0x0000000000048947 */ /* 0x000fea0003800000 */
[----:B------:R-:W-:Y:S01]  /*183a0*/  BPT.TRAP 0x1 ;  /* 0x000000040000795c */ /* 0x000fe20000300000 */
.L_x_1242:
[----:B--2---:R-:W2:Y:S01]  /*183b0*/  LDL R2, [R1+0x4] ;  /* 0x0000040001027983 */ /* 0x004ea20000100800 */
[----:B------:R-:W-:-:S04]  /*183c0*/  SHF.L.U32 R3, R7, 0x1f, RZ ;  /* 0x0000001f07037819 */ /* 0x000fc800000006ff */
[----:B--2---:R2:W3:Y:S02]  /*183d0*/  SYNCS.PHASECHK.TRANS64.TRYWAIT P2, [R2+URZ+0x29860], R3 ;  /* 0x02986003020075a7 */ /* 0x0044e4000804017f */
[----:B--2---:R-:W-:Y:S01]  /*183e0*/  IMAD R2, R6, 0x5000, RZ ;  /* 0x0000500006027824 */ /* 0x004fe200078e02ff */
[----:B---3--:R-:W-:Y:S06]  /*183f0*/  @!P2 BRA `(.L_x_1243) ;  /* 0x000000240044a947 */ /* 0x008fec0003800000 */
.L_x_1292:
[----:B--2---:R-:W2:Y:S04]  /*18400*/  LDL R4, [R1+0x2c] ;  /* 0x00002c0001047983 */ /* 0x004ea80000100800 */
[----:B------:R-:W3:Y:S01]  /*18410*/  LDL R12, [R1+0x28] ;  /* 0x00002800010c7983 */ /* 0x000ee20000100800 */
[----:B------:R-:W-:Y:S05]  /*18420*/  WARPSYNC.ALL ;  /* 0x0000000000007948 */ /* 0x000fea0003800000 */
[----:B------:R-:W4:Y:S01]  /*18430*/  S2R R8, SR_TID.X ;  /* 0x0000000000087919 */ /* 0x000f220000002100 */
[----:B0-----:R-:W-:Y:S01]  /*18440*/  IMAD.MOV.U32 R10, RZ, RZ, 0x40 ;  /* 0x00000040ff0a7424 */ /* 0x001fe200078e00ff */
[----:B----4-:R-:W-:-:S04]  /*18450*/  LOP3.LUT P2, RZ, R8, 0x4, RZ, 0xc0, !PT ;  /* 0x0000000408ff7812 */ /* 0x010fc8000784c0ff */
[----:B------:R-:W-:Y:S02]  /*18460*/  SEL R10, R10, 0xffffffc0, !P2 ;  /* 0xffffffc00a0a7807 */ /* 0x000fe40005000000 */
[C---:B--2---:R-:W-:Y:S02]  /*18470*/  LOP3.LUT R3, R2.reuse, R4, RZ, 0xfc, !PT ;  /* 0x0000000402037212 */ /* 0x044fe400078efcff */
[----:B---3--:R-:W-:-:S03]  /*18480*/  IADD3 R2, R2, UR41, R12 ;  /* 0x0000002902027c10 */ /* 0x008fc6000fffe00c */
[----:B------:R-:W0:Y:S01]  /*18490*/  LDSM.16.MT88.4 R4, [R3+UR41+0xa400] ;  /* 0x00a400290304783b */ /* 0x000e220008004200 */
[----:B------:R-:W-:-:S04]  /*184a0*/  VIADD R21, R3, UR41 ;  /* 0x0000002903157c36 */ /* 0x000fc80008000000 */
[----:B------:R-:W-:Y:S01]  /*184b0*/  IMAD.IADD R21, R10, 0x1, R21 ;  /* 0x000000010a157824 */ /* 0x000fe200078e0215 */
[C-C-:B0-----:R-:W-:Y:S02]  /*184c0*/  PRMT R8, R4.reuse, 0x6420, R5.reuse ;  /* 0x0000642004087816 */ /* 0x141fe40000000005 */
[----:B------:R-:W-:Y:S02]  /*184d0*/  PRMT R9, R4, 0x7531, R5 ;  /* 0x0000753104097816 */ /* 0x000fe40000000005 */
[C-C-:B------:R-:W-:Y:S02]  /*184e0*/  PRMT R10, R6.reuse, 0x6420, R7.reuse ;  /* 0x00006420060a7816 */ /* 0x140fe40000000007 */
[----:B------:R-:W-:Y:S02]  /*184f0*/  PRMT R11, R6, 0x7531, R7 ;  /* 0x00007531060b7816 */ /* 0x000fe40000000007 */
[----:B------:R-:W0:Y:S04]  /*18500*/  LDSM.16.MT88.4 R4, [R21+0xa400] ;  /* 0x00a400001504783b */ /* 0x000e280000004200 */
[----:B------:R-:W-:Y:S01]  /*18510*/  STSM.16.M88.4 [R2+0x400], R8 ;  /* 0x0004000802007844 */ /* 0x000fe20000000200 */
[----:B0-----:R-:W-:-:S02]  /*18520*/  PRMT R12, R4, 0x6420, R5 ;  /* 0x00006420040c7816 */ /* 0x001fc40000000005 */
[----:B------:R-:W-:Y:S02]  /*18530*/  PRMT R13, R4, 0x7531, R5 ;  /* 0x00007531040d7816 */ /* 0x000fe40000000005 */
[C-C-:B------:R-:W-:Y:S02]  /*18540*/  PRMT R14, R6.reuse, 0x6420, R7.reuse ;  /* 0x00006420060e7816 */ /* 0x140fe40000000007 */
[----:B------:R-:W-:-:S05]  /*18550*/  PRMT R15, R6, 0x7531, R7 ;  /* 0x00007531060f7816 */ /* 0x000fca0000000007 */
[----:B------:R-:W-:Y:S04]  /*18560*/  STSM.16.M88.4 [R2+0xc00], R12 ;  /* 0x000c000c02007844 */ /* 0x000fe80000000200 */
[----:B------:R-:W0:Y:S02]  /*18570*/  LDSM.16.MT88.4 R8, [R3+UR41+0xb400] ;  /* 0x00b400290308783b */ /* 0x000e240008004200 */
        /* <DEDUP_REMOVED lines=41> */
[----:B------:R0:W-:Y:S02]  /*18810*/  STSM.16.M88.4 [R2+0x4400], R4 ;  /* 0x0044000402007844 */ /* 0x0001e40000000200 */
[C-C-:B0-----:R-:W-:Y:S02]  /*18820*/  PRMT R4, R8.reuse, 0x6420, R9.reuse ;  /* 0x0000642008047816 */ /* 0x141fe40000000009 */
        /* <DEDUP_REMOVED lines=12> */
.L_x_1244:
[----:B0-----:R-:W2:Y:S04]  /*188f0*/  LDL.LU R2, [R1+0x4] ;  /* 0x0000040001027983 */ /* 0x001ea80000300800 */
[----:B------:R-:W3:Y:S04]  /*18900*/  LDL R3, [R1+0x18] ;  /* 0x0000180001037983 */ /* 0x000ee80000100800 */
[----:B------:R4:W5:Y:S04]  /*18910*/  LDL R6, [R1] ;  /* 0x0000000001067983 */ /* 0x0009680000100800 */
[----:B------:R4:W5:Y:S01]  /*18920*/  LDL R7, [R1+0xc] ;  /* 0x00000c0001077983 */ /* 0x0009620000100800 */
[----:B--2---:R0:W-:Y:S01]  /*18930*/  SYNCS.ARRIVE.TRANS64.A1T0 RZ, [R2+URZ+0x29850], RZ ;  /* 0x029850ff02ff79a7 */ /* 0x0041e2000810003f */
[----:B------:R-:W-:Y:S01]  /*18940*/  BAR.SYNC.DEFER_BLOCKING 0x2, 0x80 ;  /* 0x0082000000007b1d */ /* 0x000fe20000010000 */
[C---:B---3--:R-:W-:Y:S01]  /*18950*/  ISETP.GT.AND P0, PT, R20.reuse, R3, PT ;  /* 0x000000031400720c */ /* 0x048fe20003f04270 */
[----:B------:R-:W-:-:S02]  /*18960*/  VIADD R20, R20, 0xffffffff ;  /* 0xffffffff14147836 */ /* 0x000fc40000000000 */
[----:B0-----:R-:W-:-:S05]  /*18970*/  @!P1 VIADD R2, R2, 0x29880 ;  /* 0x0002988002029836 */ /* 0x001fca0000000000 */
[----:B------:R-:W-:-:S04]  /*18980*/  @!P1 PRMT R2, RZ, 0x654, R2 ;  /* 0x00000654ff029816 */ /* 0x000fc80000000002 */
[----:B------:R4:W-:Y:S01]  /*18990*/  @!P1 SYNCS.ARRIVE.TRANS64.RED.A1T0 RZ, [R2+URZ], RZ ;  /* 0x000000ff02ff99a7 */ /* 0x0009e2000810043f */
[----:B------:R-:W-:Y:S05]  /*189a0*/  @P0 BRA `(.L_x_1245) ;  /* 0xffffffec00f00947 */ /* 0x000fea000383ffff */
.L_x_1223:
[----:B------:R-:W-:Y:S04]  /*189b0*/  BSSY B0, `(.L_x_1246) ;  /* 0x000000f000007945 */ /* 0x000fe80003800000 */
[----:B------:R-:W-:Y:S05]  /*189c0*/  @P1 BRA `(.L_x_1247) ;  /* 0x0000000000341947 */ /* 0x000fea0003800000 */
[----:B------:R-:W2:Y:S01]  /*189d0*/  S2R R5, SR_LANEID ;  /* 0x0000000000057919 */ /* 0x000ea20000000000 */
[----:B------:R-:W-:Y:S01]  /*189e0*/  VOTEU.ANY UR4, UPT, PT ;  /* 0x0000000000047886 */ /* 0x000fe200038e0100 */
[----:B0---4-:R-:W0:Y:S01]  /*189f0*/  LDC.64 R2, c[0x0][0xc38] ;  /* 0x00030e00ff027b82 */ /* 0x011e220000000a00 */
[----:B------:R-:W2:Y:S02]  /*18a00*/  FLO.U32 R0, UR4 ;  /* 0x0000000400007d00 */ /* 0x000ea400080e0000 */
[----:B--2---:R-:W-:-:S06]  /*18a10*/  ISETP.EQ.U32.AND P0, PT, R0, R5, PT ;  /* 0x000000050000720c */ /* 0x004fcc0003f02070 */
[----:B------:R-:W0:Y:S07]  /*18a20*/  POPC R5, UR4 ;  /* 0x0000000400057d09 */ /* 0x000e2e0008000000 */
[----:B0-----:R-:W2:Y:S01]  /*18a30*/  @P0 ATOMG.E.ADD.STRONG.GPU PT, R3, desc[UR50][R2.64], R5 ;  /* 0x00000005020309a8 */ /* 0x001ea200081ee1f2 */
[----:B------:R-:W0:Y:S02]  /*18a40*/  S2R R4, SR_LTMASK ;  /* 0x0000000000047919 */ /* 0x000e240000003900 */
[----:B0-----:R-:W-:-:S04]  /*18a50*/  LOP3.LUT R4, R4, UR4, RZ, 0xc0, !PT ;  /* 0x0000000404047c12 */ /* 0x001fc8000f8ec0ff */
[----:B-----5:R-:W0:Y:S01]  /*18a60*/  POPC R7, R4 ;  /* 0x0000000400077309 */ /* 0x020e220000000000 */
[----:B--2---:R-:W0:Y:S02]  /*18a70*/  SHFL.IDX PT, R0, R3, R0, 0x1f ;  /* 0x00001f0003007589 */ /* 0x004e2400000e0000 */
[----:B0-----:R-:W-:-:S05]  /*18a80*/  IADD3 R0, R0, UR43, R7 ;  /* 0x0000002b00007c10 */ /* 0x001fca000fffe007 */
[----:B------:R2:W-:Y:S02]  /*18a90*/  STL [R1+0x20], R0 ;  /* 0x0000200001007387 */ /* 0x0005e40000100800 */
.L_x_1247:
[----:B------:R-:W-:Y:S05]  /*18aa0*/  BSYNC B0 ;  /* 0x0000000000007941 */ /* 0x000fea0003800000 */
.L_x_1246:
[----:B------:R-:W-:-:S06]  /*18ab0*/  UISETP.NE.AND UP0, UPT, UR42, 0x3, UPT ;  /* 0x000000032a00788c */ /* 0x000fcc000bf05270 */
[----:B------:R-:W-:-:S13]  /*18ac0*/  PLOP3.LUT P0, PT, PT, PT, UP0, 0x80, 0x0 ;  /* 0x000000000000781c */ /* 0x000fda0003f0f008 */
[----:B------:R-:W-:Y:S05]  /*18ad0*/  @!P0 BRA `(.L_x_1248) ;  /* 0x0000000000048947 */ /* 0x000fea0003800000 */
[----:B------:R-:W-:Y:S01]  /*18ae0*/  BPT.TRAP 0x1 ;  /* 0x000000040000795c */ /* 0x000fe20000300000 */
.L_x_1248:
[----:B0---4-:R-:W3:Y:S04]  /*18af0*/  LDL R2, [R1+0xc] ;  /* 0x00000c0001027983 */ /* 0x011ee80000100800 */
[----:B--2---:R-:W2:Y:S01]  /*18b00*/  LDL R0, [R1] ;  /* 0x0000000001007983 */ /* 0x004ea20000100800 */
[----:B------:R-:W-:Y:S01]  /*18b10*/  BSSY B0, `(.L_x_1249) ;  /* 0x0000008000007945 */ /* 0x000fe20003800000 */
[----:B---3--:R-:W-:-:S04]  /*18b20*/  LOP3.LUT R3, R2, 0x1, RZ, 0x3c, !PT ;  /* 0x0000000102037812 */ /* 0x008fc800078e3cff */
[----:B------:R-:W-:Y:S02]  /*18b30*/  SHF.L.U32 R3, R3, 0x1f, RZ ;  /* 0x0000001f03037819 */ /* 0x000fe400000006ff */
[----:B--2---:R-:W-:-:S04]  /*18b40*/  LEA R20, R0, UR41, 0x3 ;  /* 0x0000002900147c11 */ /* 0x004fc8000f8e18ff */
[----:B------:R-:W0:Y:S01]  /*18b50*/  SYNCS.PHASECHK.TRANS64.TRYWAIT P0, [R20+URZ+0x29870], R3 ;  /* 0x02987003140075a7 */ /* 0x000e22000800017f */
[----:B------:R-:W-:-:S05]  /*18b60*/  IMAD.U32 R0, RZ, RZ, UR44 ;  /* 0x0000002cff007e24 */ /* 0x000fca000f8e00ff */
[----:B------:R-:W-:Y:S01]  /*18b70*/  ISETP.NE.AND P2, PT, R0, 0x3, PT ;  /* 0x000000030000780c */ /* 0x000fe20003f45270 */
[----:B0-----:R-:W-:-:S12]  /*18b80*/  @!P0 BRA `(.L_x_1250) ;  /* 0x0000001c00788947 */ /* 0x001fd80003800000 */
.L_x_1293:
[----:B------:R-:W-:Y:S05]  /*18b90*/  BSYNC B0 ;  /* 0x0000000000007941 */ /* 0x000fea0003800000 */
.L_x_1249:
[----:B------:R-:W-:Y:S05]  /*18ba0*/  @!P2 BRA `(.L_x_1251) ;  /* 0x000000000004a947 */ /* 0x000fea0003800000 */
[----:B------:R-:W-:Y:S01]  /*18bb0*/  BPT.TRAP 0x1 ;  /* 0x000000040000795c */ /* 0x000fe20000300000 */
.L_x_1251:
[----:B------:R-:W0:Y:S02]  /*18bc0*/  LDL R0, [R1+0xc] ;  /* 0x00000c0001007983 */ /* 0x000e240000100800 */
[----:B0-----:R-:W-:-:S04]  /*18bd0*/  SHF.L.U32 R3, R0, 0x1f, RZ ;  /* 0x0000001f00037819 */ /* 0x001fc800000006ff */
[----:B------:R-:W0:Y:S02]  /*18be0*/  SYNCS.PHASECHK.TRANS64.TRYWAIT P0, [R20+URZ+0x29860], R3 ;  /* 0x02986003140075a7 */ /* 0x000e24000800017f */
[----:B0-----:R-:W-:Y:S05]  /*18bf0*/  @!P0 BRA `(.L_x_1252) ;  /* 0x0000001c00708947 */ /* 0x001fea0003800000 */
.L_x_1294:
[----:B------:R-:W2:Y:S04]  /*18c00*/  LDL R0, [R1] ;  /* 0x0000000001007983 */ /* 0x000ea80000100800 */
[----:B------:R-:W3:Y:S04]  /*18c10*/  LDL R2, [R1+0x2c] ;  /* 0x00002c0001027983 */ /* 0x000ee80000100800 */
[----:B------:R-:W4:Y:S01]  /*18c20*/  LDL R12, [R1+0x28] ;  /* 0x00002800010c7983 */ /* 0x000f220000100800 */
[----:B------:R-:W-:Y:S05]  /*18c30*/  WARPSYNC.ALL ;  /* 0x0000000000007948 */ /* 0x000fea0003800000 */
[----:B------:R-:W0:Y:S01]  /*18c40*/  S2R R8, SR_TID.X ;  /* 0x0000000000087919 */ /* 0x000e220000002100 */
[----:B------:R-:W-:Y:S01]  /*18c50*/  IMAD.MOV.U32 R10, RZ, RZ, 0x40 ;  /* 0x00000040ff0a7424 */ /* 0x000fe200078e00ff */
[----:B0-----:R-:W-:-:S04]  /*18c60*/  LOP3.LUT P0, RZ, R8, 0x4, RZ, 0xc0, !PT ;  /* 0x0000000408ff7812 */ /* 0x001fc8000780c0ff */
[----:B------:R-:W-:Y:S01]  /*18c70*/  SEL R10, R10, 0xffffffc0, !P0 ;  /* 0xffffffc00a0a7807 */ /* 0x000fe20004000000 */
[----:B--2---:R-:W-:-:S05]  /*18c80*/  IMAD R0, R0, 0x5000, RZ ;  /* 0x0000500000007824 */ /* 0x004fca00078e02ff */
[C---:B---3--:R-:W-:Y:S02]  /*18c90*/  LOP3.LUT R2, R0.reuse, R2, RZ, 0xfc, !PT ;  /* 0x0000000200027212 */ /* 0x048fe400078efcff */
[----:B----4-:R-:W-:-:S03]  /*18ca0*/  IADD3 R0, R0, UR41, R12 ;  /* 0x0000002900007c10 */ /* 0x010fc6000fffe00c */
[----:B-----5:R-:W0:Y:S01]  /*18cb0*/  LDSM.16.MT88.4 R4, [R2+UR41+0xa400] ;  /* 0x00a400290204783b */ /* 0x020e220008004200 */
[----:B------:R-:W-:-:S04]  /*18cc0*/  VIADD R3, R2, UR41 ;  /* 0x0000002902037c36 */ /* 0x000fc80008000000 */
        /* <DEDUP_REMOVED lines=68> */
.L_x_1253:
[----:B------:R-:W3:Y:S01]  /*19110*/  LDL.LU R2, [R1] ;  /* 0x0000000001027983 */ /* 0x000ee20000300800 */
[----:B0-----:R-:W-:Y:S03]  /*19120*/  SYNCS.ARRIVE.TRANS64.A1T0 RZ, [R20+URZ+0x29850], RZ ;  /* 0x029850ff14ff79a7 */ /* 0x001fe6000810003f */
        /* <DEDUP_REMOVED lines=12> */
.L_x_1207:
[----:B------:R-:W-:Y:S05]  /*191f0*/  BSYNC B6 ;  /* 0x0000000000067941 */ /* 0x000fea0003800000 */
.L_x_1205:
[----:B0-2---:R-:W2:Y:S02]  /*19200*/  LDL R0, [R1+0x30] ;  /* 0x0000300001007983 */ /* 0x005ea40000100800 */
[----:B--2---:R-:W-:-:S13]  /*19210*/  LOP3.LUT P0, RZ, R0, 0x2, RZ, 0xc0, !PT ;  /* 0x0000000200ff7812 */ /* 0x004fda000780c0ff */
[----:B------:R-:W-:Y:S05]  /*19220*/  @!P0 BRA `(.L_x_1254) ;  /* 0x0000000000308947 */ /* 0x000fea0003800000 */
[----:B------:R-:W0:Y:S08]  /*19230*/  S2UR UR5, SR_CgaCtaId ;  /* 0x00000000000579c3 */ /* 0x000e300000008800 */
[----:B------:R-:W-:Y:S06]  /*19240*/  BAR.SYNC.DEFER_BLOCKING 0x5, 0x180 ;  /* 0x0146000000007b1d */ /* 0x000fec0000010000 */
[----:B------:R-:W-:-:S02]  /*19250*/  UMOV UR4, 0x400 ;  /* 0x0000040000047882 */ /* 0x000fc40000000000 */
[----:B0-----:R-:W-:-:S09]  /*19260*/  ULEA UR4, UR5, UR4, 0x18 ;  /* 0x0000000405047291 */ /* 0x001fd2000f8ec03f */
[----:B------:R-:W0:Y:S04]  /*19270*/  LDS.128 R4, [UR4+0x298d0] ;  /* 0x0298d004ff047984 */ /* 0x000e280008000c00 */
[----:B0-----:R0:W-:Y:S01]  /*19280*/  STL.64 [R1+0x20], R4 ;  /* 0x0000200401007387 */ /* 0x0011e20000100a00 */
[----:B------:R-:W-:Y:S02]  /*19290*/  IMAD.MOV.U32 R2, RZ, RZ, R7 ;  /* 0x000000ffff027224 */ /* 0x000fe400078e0007 */
[----:B------:R-:W-:-:S03]  /*192a0*/  IMAD.MOV.U32 R0, RZ, RZ, R6 ;  /* 0x000000ffff007224 */ /* 0x000fc600078e0006 */
[----:B------:R-:W-:Y:S02]  /*192b0*/  R2UR UR45, R2 ;  /* 0x00000000022d72ca */ /* 0x000fe400000e0000 */
[----:B------:R-:W-:Y:S01]  /*192c0*/  R2UR UR38, R0 ;  /* 0x00000000002672ca */ /* 0x000fe200000e0000 */
[----:B------:R-:W-:Y:S06]  /*192d0*/  BAR.ARV 0x4, 0x180 ;  /* 0x0106000000007b1d */ /* 0x000fec0000002000 */
[----:B------:R-:W-:Y:S08]  /*192e0*/  BRA `(.L_x_1255) ;  /* 0x0000000800d47947 */ /* 0x000ff00003800000 */
.L_x_1254:
[----:B------:R-:W0:Y:S01]  /*192f0*/  S2R R2, SR_TID.X ;  /* 0x0000000000027919 */ /* 0x000e220000002100 */
[----:B------:R-:W-:Y:S01]  /*19300*/  ULDC UR4, c[0x0][0xc14] ;  /* 0x0003050000047ab9 */ /* 0x000fe20000000800 */
[----:B------:R-:W2:Y:S01]  /*19310*/  LDL.LU R0, [R1+0x20] ;  /* 0x0000200001007983 */ /* 0x000ea20000300800 */
[----:B0-----:R-:W-:-:S04]  /*19320*/  LOP3.LUT R6, R2, 0x1f, RZ, 0xc0, !PT ;  /* 0x0000001f02067812 */ /* 0x001fc800078ec0ff */
[C---:B------:R-:W-:Y:S01]  /*19330*/  ISETP.NE.AND P0, PT, R6.reuse, 0x1f, PT ;  /* 0x0000001f0600780c */ /* 0x040fe20003f05270 */
[----:B------:R-:W-:-:S05]  /*19340*/  VIADD R5, R6, UR45 ;  /* 0x0000002d06057c36 */ /* 0x000fca0008000000 */
[----:B------:R-:W-:Y:S01]  /*19350*/  ISETP.GE.OR P1, PT, R5, UR4, !P0 ;  /* 0x0000000405007c0c */ /* 0x000fe2000c726670 */
[----:B------:R-:W-:-:S12]  /*19360*/  ULDC UR4, c[0x0][0xc14] ;  /* 0x0003050000047ab9 */ /* 0x000fd80000000800 */
[----:B------:R-:W0:Y:S02]  /*19370*/  @!P1 LDC.64 R2, c[0x0][0xc58] ;  /* 0x00031600ff029b82 */ /* 0x000e240000000a00 */
[----:B0-----:R-:W-:-:S04]  /*19380*/  @!P1 IMAD.WIDE R2, R5, 0x4, R2 ;  /* 0x0000000405029825 */ /* 0x001fc800078e0202 */
[----:B------:R-:W-:-:S06]  /*19390*/  IMAD.MOV.U32 R5, RZ, RZ, RZ ;  /* 0x000000ffff057224 */ /* 0x000fcc00078e00ff */
[----:B------:R-:W3:Y:S01]  /*193a0*/  @!P1 LDG.E R5, desc[UR50][R2.64] ;  /* 0x0000003202059981 */ /* 0x000ee2000c1e1900 */
[C---:B------:R-:W-:Y:S02]  /*193b0*/  ISETP.NE.AND P1, PT, R6.reuse, RZ, PT ;  /* 0x000000ff0600720c */ /* 0x040fe40003f25270 */
[C---:B------:R-:W-:Y:S02]  /*193c0*/  ISETP.GE.U32.AND P2, PT, R6.reuse, 0x2, PT ;  /* 0x000000020600780c */ /* 0x040fe40003f46070 */
[C---:B------:R-:W-:Y:S02]  /*193d0*/  ISETP.GE.U32.AND P3, PT, R6.reuse, 0x4, PT ;  /* 0x000000040600780c */ /* 0x040fe40003f66070 */
[C---:B------:R-:W-:Y:S02]  /*193e0*/  ISETP.GE.U32.AND P4, PT, R6.reuse, 0x8, PT ;  /* 0x000000080600780c */ /* 0x040fe40003f86070 */
[----:B------:R-:W-:Y:S02]  /*193f0*/  ISETP.GE.U32.AND P5, PT, R6, 0x10, PT ;  /* 0x000000100600780c */ /* 0x000fe40003fa6070 */
[----:B------:R-:W0:Y:S01]  /*19400*/  LDC R6, c[0x0][0xc10] ;  /* 0x00030400ff067b82 */ /* 0x000e220000000800 */
[----:B--2---:R-:W-:-:S02]  /*19410*/  IMAD.MOV.U32 R8, RZ, RZ, R0 ;  /* 0x000000ffff087224 */ /* 0x004fc400078e0000 */
[----:B---3--:R-:W2:Y:S02]  /*19420*/  SHFL.UP PT, R0, R5, 0x1, RZ ;  /* 0x0420000005007989 */ /* 0x008ea400000e00ff */
[----:B--2---:R-:W-:-:S05]  /*19430*/  SEL R0, R0, RZ, P1 ;  /* 0x000000ff00007207 */ /* 0x004fca0000800000 */
[----:B------:R-:W-:-:S05]  /*19440*/  IMAD.IADD R0, R5, 0x1, R0 ;  /* 0x0000000105007824 */ /* 0x000fca00078e0200 */
[----:B------:R-:W2:Y:S02]  /*19450*/  SHFL.UP PT, R4, R0, 0x2, RZ ;  /* 0x0440000000047989 */ /* 0x000ea400000e00ff */
        /* <DEDUP_REMOVED lines=8> */
[----:B------:R-:W2:Y:S04]  /*194e0*/  SHFL.UP PT, R0, R3, 0x10, RZ ;  /* 0x0600000003007989 */ /* 0x000ea800000e00ff */
[----:B------:R-:W-:Y:S01]  /*194f0*/  SHFL.IDX PT, R9, R8, 0x1, 0x1f ;  /* 0x00201f0008097f89 */ /* 0x000fe200000e0000 */
[----:B--2---:R-:W-:-:S05]  /*19500*/  SEL R0, R0, RZ, P5 ;  /* 0x000000ff00007207 */ /* 0x004fca0002800000 */
[----:B------:R-:W-:-:S05]  /*19510*/  IMAD.IADD R10, R3, 0x1, R0 ;  /* 0x00000001030a7824 */ /* 0x000fca00078e0200 */
[----:B------:R-:W0:Y:S04]  /*19520*/  SHFL.IDX PT, R7, R10, 0x1f, 0x1f ;  /* 0x03e01f000a077f89 */ /* 0x000e2800000e0000 */
[----:B------:R-:W2:Y:S01]  /*19530*/  SHFL.IDX PT, R0, R8, RZ, 0x1f ;  /* 0x00001fff08007589 */ /* 0x000ea200000e0000 */
[----:B0-----:R-:W-:-:S04]  /*19540*/  IMAD R2, R7, R6, RZ ;  /* 0x0000000607027224 */ /* 0x001fc800078e02ff */
[----:B------:R-:W-:-:S05]  /*19550*/  IMAD.IADD R7, R9, 0x1, R2 ;  /* 0x0000000109077824 */ /* 0x000fca00078e0202 */
[----:B--2---:R-:W-:-:S13]  /*19560*/  ISETP.GT.AND P6, PT, R7, R0, PT ;  /* 0x000000000700720c */ /* 0x004fda0003fc4270 */
[----:B------:R-:W-:Y:S05]  /*19570*/  @P6 BRA `(.L_x_1256) ;  /* 0x0000000000906947 */ /* 0x000fea0003800000 */
.L_x_1260:
[----:B------:R-:W-:-:S04]  /*19580*/  UIADD3 UR45, UR45, 0x1f, URZ ;  /* 0x0000001f2d2d7890 */ /* 0x000fc8000fffe03f */
[----:B------:R-:W-:-:S06]  /*19590*/  UISETP.GE.AND UP0, UPT, UR45, UR4, UPT ;  /* 0x000000042d00728c */ /* 0x000fcc000bf06270 */
[----:B------:R-:W-:-:S13]  /*195a0*/  PLOP3.LUT P6, PT, PT, PT, UP0, 0x40, 0x0 ;  /* 0x000000000000781c */ /* 0x000fda0003fce808 */
[----:B------:R-:W-:Y:S05]  /*195b0*/  @!P6 BRA `(.L_x_1257) ;  /* 0x0000000400d4e947 */ /* 0x000fea0003800000 */
[----:B------:R-:W0:Y:S01]  /*195c0*/  S2R R2, SR_TID.X ;  /* 0x0000000000027919 */ /* 0x000e220000002100 */
[----:B------:R-:W-:Y:S01]  /*195d0*/  BSSY B0, `(.L_x_1258) ;  /* 0x0000009000007945 */ /* 0x000fe20003800000 */
[----:B------:R-:W-:Y:S01]  /*195e0*/  IMAD.MOV.U32 R5, RZ, RZ, RZ ;  /* 0x000000ffff057224 */ /* 0x000fe200078e00ff */
[----:B0-----:R-:W-:-:S05]  /*195f0*/  LOP3.LUT R2, R2, 0x1f, RZ, 0xc0, !PT ;  /* 0x0000001f02027812 */ /* 0x001fca00078ec0ff */
[----:B------:R-:W-:-:S05]  /*19600*/  VIADD R9, R2, UR45 ;  /* 0x0000002d02097c36 */ /* 0x000fca0008000000 */
[----:B------:R-:W-:-:S13]  /*19610*/  ISETP.GE.OR P6, PT, R9, UR4, !P0 ;  /* 0x0000000409007c0c */ /* 0x000fda000c7c6670 */
[----:B------:R-:W-:Y:S05]  /*19620*/  @P6 BRA `(.L_x_1259) ;  /* 0x00000000000c6947 */ /* 0x000fea0003800000 */
[----:B------:R-:W0:Y:S02]  /*19630*/  LDC.64 R2, c[0x0][0xc58] ;  /* 0x00031600ff027b82 */ /* 0x000e240000000a00 */
[----:B0-----:R-:W-:-:S05]  /*19640*/  IMAD.WIDE R2, R9, 0x4, R2 ;  /* 0x0000000409027825 */ /* 0x001fca00078e0202 */
[----:B------:R0:W5:Y:S02]  /*19650*/  LDG.E R5, desc[UR50][R2.64] ;  /* 0x0000003202057981 */ /* 0x000164000c1e1900 */
.L_x_1259:
[----:B------:R-:W-:Y:S05]  /*19660*/  BSYNC B0 ;  /* 0x0000000000007941 */ /* 0x000fea0003800000 */
.L_x_1258:
        /* <DEDUP_REMOVED lines=21> */
.L_x_1256:
        /* <DEDUP_REMOVED lines=12> */
[----:B------:R-:W-:Y:S01]  /*19880*/  ISETP.NE.AND P0, PT, RZ, UR7, PT ;  /* 0x00000007ff007c0c */ /* 0x000fe2000bf05270 */
[----:B------:R-:W-:-:S03]  /*19890*/  IMAD.MOV.U32 R11, RZ, RZ, RZ ;  /* 0x000000ffff0b7224 */ /* 0x000fc600078e00ff */
[----:B------:R-:W2:Y:S02]  /*198a0*/  SHFL.IDX PT, R5, R5, R12, 0x1f ;  /* 0x00001f0c05057589 */ /* 0x000ea400000e0000 */
[----:B--2---:R-:W-:-:S05]  /*198b0*/  IMAD R4, R5, R8, RZ ;  /* 0x0000000805047224 */ /* 0x004fca00078e02ff */
[----:B------:R-:W-:Y:S02]  /*198c0*/  IABS R9, R4 ;  /* 0x0000000400097213 */ /* 0x000fe40000000000 */
[----:B------:R-:W-:Y:S05]  /*198d0*/  @!P0 BRA `(.L_x_1261) ;  /* 0x00000000000c8947 */ /* 0x000fea0003800000 */
[----:B------:R-:W-:-:S06]  /*198e0*/  UIADD3 UR4, UR6, -0x1, URZ ;  /* 0xffffffff06047890 */ /* 0x000fcc000fffe03f */
[----:B------:R-:W-:-:S06]  /*198f0*/  IMAD.U32 R11, RZ, RZ, UR4 ;  /* 0x00000004ff0b7e24 */ /* 0x000fcc000f8e00ff */
[----:B------:R0:W2:Y:S02]  /*19900*/  SHFL.IDX PT, R11, R10, R11, 0x1f ;  /* 0x00001f0b0a0b7589 */ /* 0x0000a400000e0000 */
.L_x_1261:
[----:B0-----:R-:W0:Y:S01]  /*19910*/  I2F.RP R10, R9 ;  /* 0x00000009000a7306 */ /* 0x001e220000209400 */
[----:B--2---:R-:W-:-:S05]  /*19920*/  IMAD R11, R11, R6, R7 ;  /* 0x000000060b0b7224 */ /* 0x004fca00078e0207 */
[----:B------:R2:W-:Y:S02]  /*19930*/  STL [R1+0x20], R11 ;  /* 0x0000200b01007387 */ /* 0x0005e40000100800 */
[----:B0-----:R-:W0:Y:S02]  /*19940*/  MUFU.RCP R10, R10 ;  /* 0x0000000a000a7308 */ /* 0x001e240000001000 */
[----:B0-----:R-:W-:-:S06]  /*19950*/  VIADD R3, R10, 0xffffffe ;  /* 0x0ffffffe0a037836 */ /* 0x001fcc0000000000 */
[----:B------:R-:W0:Y:S02]  /*19960*/  F2I.FTZ.U32.TRUNC.NTZ R3, R3 ;  /* 0x0000000300037305 */ /* 0x000e24000021f000 */
[----:B0-----:R-:W-:-:S04]  /*19970*/  IMAD.MOV R2, RZ, RZ, -R3 ;  /* 0x000000ffff027224 */ /* 0x001fc800078e0a03 */
[----:B------:R-:W-:Y:S02]  /*19980*/  IMAD R7, R2, R9, RZ ;  /* 0x0000000902077224 */ /* 0x000fe400078e02ff */
[----:B------:R-:W-:-:S04]  /*19990*/  IMAD.MOV.U32 R2, RZ, RZ, RZ ;  /* 0x000000ffff027224 */ /* 0x000fc800078e00ff */
[----:B------:R-:W-:-:S04]  /*199a0*/  IMAD.HI.U32 R2, R3, R7, R2 ;  /* 0x0000000703027227 */ /* 0x000fc800078e0002 */
[----:B------:R-:W-:Y:S01]  /*199b0*/  IMAD.IADD R7, R0, 0x1, -R11 ;  /* 0x0000000100077824 */ /* 0x000fe200078e0a0b */
[----:B------:R-:W-:-:S04]  /*199c0*/  IABS R0, R4 ;  /* 0x0000000400007213 */ /* 0x000fc80000000000 */
[----:B------:R-:W-:Y:S01]  /*199d0*/  IABS R3, R7 ;  /* 0x0000000700037213 */ /* 0x000fe20000000000 */
[----:B------:R-:W-:-:S04]  /*199e0*/  IMAD.MOV R0, RZ, RZ, -R0 ;  /* 0x000000ffff007224 */ /* 0x000fc800078e0a00 */
        /* <DEDUP_REMOVED lines=9> */
[----:B------:R-:W-:-:S04]  /*19a80*/  @P0 VIADD R2, R2, 0x1 ;  /* 0x0000000102020836 */ /* 0x000fc80000000000 */
[----:B------:R-:W-:Y:S02]  /*19a90*/  IMAD.MOV.U32 R9, RZ, RZ, R2 ;  /* 0x000000ffff097224 */ /* 0x000fe400078e0002 */
[----:B------:R-:W-:Y:S02]  /*19aa0*/  IMAD.MOV.U32 R2, RZ, RZ, RZ ;  /* 0x000000ffff027224 */ /* 0x000fe400078e00ff */
[----:B------:R-:W-:Y:S01]  /*19ab0*/  @!P2 IMAD.MOV R9, RZ, RZ, -R9 ;  /* 0x000000ffff09a224 */ /* 0x000fe200078e0a09 */
[----:B------:R-:W-:-:S05]  /*19ac0*/  @!P1 LOP3.LUT R9, RZ, R4, RZ, 0x33, !PT ;  /* 0x00000004ff099212 */ /* 0x000fca00078e33ff */
[----:B------:R-:W-:Y:S02]  /*19ad0*/  IMAD R0, R8, R9, RZ ;  /* 0x0000000908007224 */ /* 0x000fe400078e02ff */
[----:B------:R-:W-:Y:S02]  /*19ae0*/  IMAD.MOV R9, RZ, RZ, -R9 ;  /* 0x000000ffff097224 */ /* 0x000fe400078e0a09 */
[----:B------:R-:W-:Y:S02]  /*19af0*/  IMAD.MOV R3, RZ, RZ, -R0 ;  /* 0x000000ffff037224 */ /* 0x000fe400078e0a00 */
[----:B------:R-:W-:-:S03]  /*19b00*/  IMAD R7, R4, R9, R7 ;  /* 0x0000000904077224 */ /* 0x000fc600078e0207 */
[----:B------:R-:W-:Y:S01]  /*19b10*/  VIADDMNMX R6, R3, R6, R8, PT ;  /* 0x0000000603067246 */ /* 0x000fe20003800108 */
[----:B------:R-:W-:-:S03]  /*19b20*/  IMAD.IADD R0, R7, 0x1, R0 ;  /* 0x0000000107007824 */ /* 0x000fc600078e0200 */
[-C--:B------:R-:W-:Y:S02]  /*19b30*/  IABS R8, R6.reuse ;  /* 0x0000000600087213 */ /* 0x080fe40000000000 */
[----:B------:R-:W-:Y:S02]  /*19b40*/  IABS R4, R6 ;  /* 0x0000000600047213 */ /* 0x000fe40000000000 */
[----:B------:R-:W0:Y:S08]  /*19b50*/  I2F.RP R10, R8 ;  /* 0x00000008000a7306 */ /* 0x000e300000209400 */
[----:B0-----:R-:W2:Y:S02]  /*19b60*/  MUFU.RCP R10, R10 ;  /* 0x0000000a000a7308 */ /* 0x001ea40000001000 */
[----:B--2---:R-:W-:-:S06]  /*19b70*/  VIADD R11, R10, 0xffffffe ;  /* 0x0ffffffe0a0b7836 */ /* 0x004fcc0000000000 */
[----:B------:R-:W0:Y:S02]  /*19b80*/  F2I.FTZ.U32.TRUNC.NTZ R3, R11 ;  /* 0x0000000b00037305 */ /* 0x000e24000021f000 */
[----:B0-----:R-:W-:-:S04]  /*19b90*/  IMAD.MOV R9, RZ, RZ, -R3 ;  /* 0x000000ffff097224 */ /* 0x001fc800078e0a03 */
[----:B------:R-:W-:-:S04]  /*19ba0*/  IMAD R9, R9, R8, RZ ;  /* 0x0000000809097224 */ /* 0x000fc800078e02ff */
[----:B------:R-:W-:Y:S01]  /*19bb0*/  IMAD.HI.U32 R3, R3, R9, R2 ;  /* 0x0000000903037227 */ /* 0x000fe200078e0002 */
[----:B------:R-:W-:-:S03]  /*19bc0*/  IABS R2, R7 ;  /* 0x0000000700027213 */ /* 0x000fc60000000000 */
[----:B------:R-:W-:Y:S02]  /*19bd0*/  IMAD.MOV R9, RZ, RZ, -R4 ;  /* 0x000000ffff097224 */ /* 0x000fe400078e0a04 */
        /* <DEDUP_REMOVED lines=19> */
.L_x_1257:
[----:B------:R2:W-:Y:S01]  /*19d10*/  STL [R1+0x20], R0 ;  /* 0x0000200001007387 */ /* 0x0005e20000100800 */
[----:B------:R-:W-:Y:S01]  /*19d20*/  ULDC UR45, c[0x0][0xc14] ;  /* 0x00030500002d7ab9 */ /* 0x000fe20000000800 */
[----:B------:R-:W-:Y:S02]  /*19d30*/  UMOV UR38, URZ ;  /* 0x0000003f00267c82 */ /* 0x000fe40008000000 */
[----:B------:R2:W-:Y:S03]  /*19d40*/  STL [R1+0x24], RZ ;  /* 0x000024ff01007387 */ /* 0x0005e60000100800 */
.L_x_1262:
[----:B------:R-:W3:Y:S04]  /*19d50*/  LDL R3, [R1+0x20] ;  /* 0x0000200001037983 */ /* 0x000ee80000100800 */
[----:B------:R-:W4:Y:S01]  /*19d60*/  LDL R2, [R1+0x24] ;  /* 0x0000240001027983 */ /* 0x000f220000100800 */
[----:B------:R-:W-:Y:S02]  /*19d70*/  IMAD.U32 R6, RZ, RZ, UR38 ;  /* 0x00000026ff067e24 */ /* 0x000fe4000f8e00ff */
[----:B------:R-:W-:Y:S01]  /*19d80*/  IMAD.U32 R7, RZ, RZ, UR45 ;  /* 0x0000002dff077e24 */ /* 0x000fe2000f8e00ff */
[----:B0-2---:R-:W0:Y:S02]  /*19d90*/  S2R R0, SR_TID.X ;  /* 0x0000000000007919 */ /* 0x005e240000002100 */
[----:B0-----:R-:W-:Y:S01]  /*19da0*/  LOP3.LUT R0, R0, 0x1f, RZ, 0xc0, !PT ;  /* 0x0000001f00007812 */ /* 0x001fe200078ec0ff */
[----:B------:R-:W-:Y:S03]  /*19db0*/  BAR.SYNC.DEFER_BLOCKING 0x4, 0x180 ;  /* 0x0106000000007b1d */ /* 0x000fe60000010000 */
[----:B------:R-:W-:-:S13]  /*19dc0*/  ISETP.NE.AND P0, PT, R0, RZ, PT ;  /* 0x000000ff0000720c */ /* 0x000fda0003f05270 */
[----:B------:R-:W-:Y:S01]  /*19dd0*/  @!P0 MOV R0, 0x400 ;  /* 0x0000040000008802 */ /* 0x000fe20000000f00 */
[----:B---3--:R-:W-:Y:S02]  /*19de0*/  IMAD.MOV.U32 R4, RZ, RZ, R3 ;  /* 0x000000ffff047224 */ /* 0x008fe400078e0003 */
[----:B------:R-:W0:Y:S01]  /*19df0*/  @!P0 S2R R3, SR_CgaCtaId ;  /* 0x0000000000038919 */ /* 0x000e220000008800 */
[----:B----4-:R-:W-:Y:S01]  /*19e00*/  IMAD.MOV.U32 R5, RZ, RZ, R2 ;  /* 0x000000ffff057224 */ /* 0x010fe200078e0002 */
[----:B0-----:R-:W-:-:S05]  /*19e10*/  @!P0 LEA R0, R3, R0, 0x18 ;  /* 0x0000000003008211 */ /* 0x001fca00078ec0ff */
[----:B------:R2:W-:Y:S01]  /*19e20*/  @!P0 STS.128 [R0+0x298d0], R4 ;  /* 0x0298d00400008388 */ /* 0x0005e20000000c00 */
[----:B------:R-:W-:Y:S06]  /*19e30*/  BAR.ARV 0x5, 0x180 ;  /* 0x0146000000007b1d */ /* 0x000fec0000002000 */
.L_x_1255:
[----:B------:R-:W-:Y:S02]  /*19e40*/  ULDC UR4, c[0x0][0xc14] ;  /* 0x0003050000047ab9 */ /* 0x000fe40000000800 */
[----:B------:R-:W-:-:S06]  /*19e50*/  UISETP.GE.AND UP0, UPT, UR45, UR4, UPT ;  /* 0x000000042d00728c */ /* 0x000fcc000bf06270 */
[----:B------:R-:W-:-:S13]  /*19e60*/  PLOP3.LUT P0, PT, PT, PT, UP0, 0x80, 0x0 ;  /* 0x000000000000781c */ /* 0x000fda0003f0f008 */
[----:B------:R-:W-:Y:S05]  /*19e70*/  @!P0 BRA `(.L_x_1263) ;  /* 0xffffffbc00e88947 */ /* 0x000fea000383ffff */
.L_x_1195:
[----:B--2---:R-:W2:Y:S01]  /*19e80*/  LDL.LU R0, [R1+0x34] ;  /* 0x0000340001007983 */ /* 0x004ea20000300800 */
        /* <DEDUP_REMOVED lines=11> */
.L_x_1295:
[----:B------:R-:W-:Y:S05]  /*19f40*/  BSYNC B0 ;  /* 0x0000000000007941 */ /* 0x000fea0003800000 */
.L_x_1264:
[----:B------:R-:W-:-:S03]  /*19f50*/  UMOV UR4, 0xffffffff ;  /* 0xffffffff00047882 */ /* 0x000fc60000000000 */
[----:B------:R-:W-:Y:S05]  /*19f60*/  BRA.DIV UR4, `(.L_x_1266) ;  /* 0x0000000a04bc7947 */ /* 0x000fea000b800000 */
[----:B------:R-:W1:Y:S02]  /*19f70*/  S2R R2, SR_TID.X ;  /* 0x0000000000027919 */ /* 0x000e640000002100 */
[----:B-1----:R-:W-:-:S04]  /*19f80*/  SHF.R.U32.HI R2, RZ, 0x5, R2 ;  /* 0x00000005ff027819 */ /* 0x002fc80000011602 */
[----:B------:R-:W-:-:S05]  /*19f90*/  LOP3.LUT R2, R2, 0x3, RZ, 0xc0, !PT ;  /* 0x0000000302027812 */ /* 0x000fca00078ec0ff */
[----:B------:R1:W2:Y:S02]  /*19fa0*/  SHFL.IDX PT, R14, R2, RZ, 0x1f ;  /* 0x00001fff020e7589 */ /* 0x0002a400000e0000 */
.L_x_1298:
[----:B--2---:R-:W-:Y:S01]  /*19fb0*/  ISETP.NE.AND P0, PT, R14, RZ, PT ;  /* 0x000000ff0e00720c */ /* 0x004fe20003f05270 */
[----:B------:R-:W-:-:S12]  /*19fc0*/  BSSY B0, `(.L_x_1267) ;  /* 0x000002e000007945 */ /* 0x000fd80003800000 */
[----:B------:R-:W-:Y:S05]  /*19fd0*/  @P0 BRA `(.L_x_1268) ;  /* 0x0000000000b00947 */ /* 0x000fea0003800000 */
[----:B------:R-:W-:-:S03]  /*19fe0*/  UMOV UR4, 0xffffffff ;  /* 0xffffffff00047882 */ /* 0x000fc60000000000 */
[----:B------:R-:W-:Y:S05]  /*19ff0*/  BRA.DIV UR4, `(.L_x_1269) ;  /* 0x0000000a04cc7947 */ /* 0x000fea000b800000 */
[----:B------:R-:W-:-:S13]  /*1a000*/  ELECT P6, URZ, PT ;  /* 0x00000000003f782f */ /* 0x000fda00038c0000 */
.L_x_1301:
[----:B------:R-:W-:Y:S05]  /*1a010*/  @!P6 BRA `(.L_x_1268) ;  /* 0x0000000000a0e947 */ /* 0x000fea0003800000 */
[----:B------:R-:W-:-:S06]  /*1a020*/  ULOP3.LUT UR4, UR40, 0x2, URZ, 0xfc, !UPT ;  /* 0x0000000228047892 */ /* 0x000fcc000f8efc3f */
[----:B-1----:R-:W-:-:S05]  /*1a030*/  IMAD.U32 R2, RZ, RZ, UR4 ;  /* 0x00000004ff027e24 */ /* 0x002fca000f8e00ff */
[----:B------:R-:W-:-:S13]  /*1a040*/  ISETP.NE.AND P0, PT, R2, 0x3, PT ;  /* 0x000000030200780c */ /* 0x000fda0003f05270 */
[----:B------:R-:W-:Y:S05]  /*1a050*/  @!P0 BRA `(.L_x_1270) ;  /* 0x0000000000048947 */ /* 0x000fea0003800000 */
[----:B------:R-:W-:Y:S01]  /*1a060*/  BPT.TRAP 0x1 ;  /* 0x000000040000795c */ /* 0x000fe20000300000 */
.L_x_1270:
        /* <DEDUP_REMOVED lines=14> */
.L_x_1302:
[----:B------:R-:W1:Y:S02]  /*1a150*/  SYNCS.PHASECHK.TRANS64.TRYWAIT P1, [R7+URZ], R2 ;  /* 0x00000002070075a7 */ /* 0x000e64000802017f */
[----:B-1----:R-:W-:Y:S05]  /*1a160*/  @!P1 BRA `(.L_x_1272) ;  /* 0x0000000800a49947 */ /* 0x002fea0003800000 */
.L_x_1303:
[----:B------:R-:W-:Y:S05]  /*1a170*/  @!P0 BRA `(.L_x_1273) ;  /* 0x0000000000048947 */ /* 0x000fea0003800000 */
[----:B------:R-:W-:Y:S01]  /*1a180*/  BPT.TRAP 0x1 ;  /* 0x000000040000795c */ /* 0x000fe20000300000 */
.L_x_1273:
[----:B------:R-:W2:Y:S02]  /*1a190*/  LDL.LU R4, [R1] ;  /* 0x0000000001047983 */ /* 0x000ea40000300800 */
[----:B--2---:R-:W-:-:S04]  /*1a1a0*/  IMAD R4, R4, 0x8, R0 ;  /* 0x0000000804047824 */ /* 0x004fc800078e0200 */
[----:B------:R-:W2:Y:S02]  /*1a1b0*/  SYNCS.PHASECHK.TRANS64.TRYWAIT P1, [R4+URZ+0x29860], R5 ;  /* 0x02986005040075a7 */ /* 0x000ea4000802017f */
[----:B--2---:R-:W-:Y:S05]  /*1a1c0*/  @!P1 BRA `(.L_x_1274) ;  /* 0x0000000800a09947 */ /* 0x004fea0003800000 */
.L_x_1304:
[----:B------:R-:W-:Y:S05]  /*1a1d0*/  @!P0 BRA `(.L_x_1275) ;  /* 0x0000000000048947 */ /* 0x000fea0003800000 */
[----:B------:R-:W-:Y:S01]  /*1a1e0*/  BPT.TRAP 0x1 ;  /* 0x000000040000795c */ /* 0x000fe20000300000 */
.L_x_1275:
[----:B------:R-:W-:-:S04]  /*1a1f0*/  IMAD R3, R3, 0x8, R0 ;  /* 0x0000000803037824 */ /* 0x000fc800078e0200 */
[----:B------:R-:W3:Y:S02]  /*1a200*/  SYNCS.PHASECHK.TRANS64.TRYWAIT P1, [R3+URZ+0x29860], R2 ;  /* 0x02986002030075a7 */ /* 0x000ee4000802017f */
[----:B---3--:R-:W-:Y:S05]  /*1a210*/  @!P1 BRA `(.L_x_1276) ;  /* 0x0000000800a09947 */ /* 0x008fea0003800000 */
.L_x_1305:
[----:B------:R-:W-:Y:S05]  /*1a220*/  @!P0 BRA `(.L_x_1277) ;  /* 0x0000000000048947 */ /* 0x000fea0003800000 */
[----:B------:R-:W-:Y:S01]  /*1a230*/  BPT.TRAP 0x1 ;  /* 0x000000040000795c */ /* 0x000fe20000300000 */
.L_x_1277:
[----:B------:R-:W4:Y:S02]  /*1a240*/  SYNCS.PHASECHK.TRANS64.TRYWAIT P0, [R4+URZ+0x29880], R5 ;  /* 0x02988005040075a7 */ /* 0x000f24000800017f */
[----:B----4-:R-:W-:Y:S05]  /*1a250*/  @!P0 BRA `(.L_x_1278) ;  /* 0x0000000800a48947 */ /* 0x010fea0003800000 */
.L_x_1279:
[----:B------:R0:W0:Y:S02]  /*1a260*/  SYNCS.PHASECHK.TRANS64.TRYWAIT P0, [R3+URZ+0x29880], R2 ;  /* 0x02988002030075a7 */ /* 0x000024000800017f */
[----:B0-----:R-:W-:Y:S05]  /*1a270*/  @!P0 NANOSLEEP.SYNCS 0x989680 ;  /* 0x009896800000895d */ /* 0x001fea0003900000 */
[----:B------:R-:W0:Y:S02]  /*1a280*/  @!P0 SYNCS.PHASECHK.TRANS64 P0, [R3+URZ+0x29880], R2 ;  /* 0x02988002030085a7 */ /* 0x000e24000800007f */
[----:B0-----:R-:W-:Y:S05]  /*1a290*/  @!P0 BRA `(.L_x_1279) ;  /* 0xfffffffc00f08947 */ /* 0x001fea000383ffff */
.L_x_1268:
[----:B------:R-:W-:Y:S05]  /*1a2a0*/  BSYNC B0 ;  /* 0x0000000000007941 */ /* 0x000fea0003800000 */
.L_x_1267:
[----:B------:R-:W-:Y:S05]  /*1a2b0*/  EXIT ;  /* 0x000000000000794d */ /* 0x000fea0003800000 */
.L_x_1093:
[----:B0-----:R-:W-:-:S04]  /*1a2c0*/  IMAD.U32 R3, RZ, RZ, UR41 ;  /* 0x00000029ff037e24 */ /* 0x001fc8000f8e00ff */
[----:B------:R0:W1:Y:S03]  /*1a2d0*/  SYNCS.PHASECHK.TRANS64.TRYWAIT P1, [R3+URZ+0x29800], R0 ;  /* 0x02980000030075a7 */ /* 0x000066000802017f */
[----:B-1----:R-:W-:Y:S05]  /*1a2e0*/  @!P1 NANOSLEEP.SYNCS 0x989680 ;  /* 0x009896800000995d */ /* 0x002fea0003900000 */
[----:B------:R-:W1:Y:S02]  /*1a2f0*/  @!P1 SYNCS.PHASECHK.TRANS64 P1, [R3+URZ+0x29800], R0 ;  /* 0x02980000030095a7 */ /* 0x000e64000802007f */
[----:B-1----:R-:W-:Y:S05]  /*1a300*/  @!P1 BRA `(.L_x_1093) ;  /* 0xfffffffc00ec9947 */ /* 0x002fea000383ffff */
[----:B------:R-:W-:Y:S05]  /*1a310*/  BRA `(.L_x_1280) ;  /* 0xfffffe7800ac7947 */ /* 0x000fea000383ffff */
.L_x_1097:
[----:B-1----:R1:W2:Y:S02]  /*1a320*/  SYNCS.PHASECHK.TRANS64.TRYWAIT P1, [R3+URZ+0x29830], R0 ;  /* 0x02983000030075a7 */ /* 0x0022a4000802017f */
[----:B--2---:R-:W-:Y:S05]  /*1a330*/  @!P1 NANOSLEEP.SYNCS 0x989680 ;  /* 0x009896800000995d */ /* 0x004fea0003900000 */
[----:B------:R-:W2:Y:S02]  /*1a340*/  @!P1 SYNCS.PHASECHK.TRANS64 P1, [R3+URZ+0x29830], R0 ;  /* 0x02983000030095a7 */ /* 0x000ea4000802007f */
[----:B--2---:R-:W-:Y:S05]  /*1a350*/  @!P1 BRA `(.L_x_1097) ;  /* 0xfffffffc00f09947 */ /* 0x004fea000383ffff */
[----:B------:R-:W-:Y:S05]  /*1a360*/  BRA `(.L_x_1096) ;  /* 0xfffffe7800d87947 */ /* 0x000fea000383ffff */
.L_x_1113:
[----:B-1----:R-:W-:-:S04]  /*1a370*/  IMAD.U32 R15, RZ, RZ, UR6 ;  /* 0x00000006ff0f7e24 */ /* 0x002fc8000f8e00ff */
[----:B------:R1:W2:Y:S03]  /*1a380*/  SYNCS.PHASECHK.TRANS64.TRYWAIT P1, [R15+URZ+0x29830], R8 ;  /* 0x029830080f0075a7 */ /* 0x0002a6000802017f */
[----:B--2---:R-:W-:Y:S05]  /*1a390*/  @!P1 NANOSLEEP.SYNCS 0x989680 ;  /* 0x009896800000995d */ /* 0x004fea0003900000 */
[----:B------:R-:W2:Y:S02]  /*1a3a0*/  @!P1 SYNCS.PHASECHK.TRANS64 P1, [R15+URZ+0x29830], R8 ;  /* 0x029830080f0095a7 */ /* 0x000ea4000802007f */
[----:B--2---:R-:W-:Y:S05]  /*1a3b0*/  @!P1 BRA `(.L_x_1113) ;  /* 0xfffffffc00ec9947 */ /* 0x004fea000383ffff */
[----:B------:R-:W-:Y:S05]  /*1a3c0*/  BRA `(.L_x_1110) ;  /* 0xfffffebc00b47947 */ /* 0x000fea000383ffff */
.L_x_1117:
[----:B-1----:R-:W-:-:S04]  /*1a3d0*/  IMAD.U32 R15, RZ, RZ, UR6 ;  /* 0x00000006ff0f7e24 */ /* 0x002fc8000f8e00ff */
[----:B------:R1:W2:Y:S03]  /*1a3e0*/  SYNCS.PHASECHK.TRANS64.TRYWAIT P1, [R15+URZ+0x29850], R8 ;  /* 0x029850080f0075a7 */ /* 0x0002a6000802017f */
[----:B--2---:R-:W-:Y:S05]  /*1a3f0*/  @!P1 NANOSLEEP.SYNCS 0x989680 ;  /* 0x009896800000995d */ /* 0x004fea0003900000 */
[----:B------:R-:W2:Y:S02]  /*1a400*/  @!P1 SYNCS.PHASECHK.TRANS64 P1, [R15+URZ+0x29850], R8 ;  /* 0x029850080f0095a7 */ /* 0x000ea4000802007f */
[----:B--2---:R-:W-:Y:S05]  /*1a410*/  @!P1 BRA `(.L_x_1117) ;  /* 0xfffffffc00ec9947 */ /* 0x004fea000383ffff */
[----:B------:R-:W-:Y:S05]  /*1a420*/  BRA `(.L_x_1114) ;  /* 0xfffffec800b07947 */ /* 0x000fea000383ffff */
.L_x_1135:
[----:B-1----:R-:W-:-:S04]  /*1a430*/  IMAD.U32 R13, RZ, RZ, UR6 ;  /* 0x00000006ff0d7e24 */ /* 0x002fc8000f8e00ff */
[----:B------:R1:W2:Y:S03]  /*1a440*/  SYNCS.PHASECHK.TRANS64.TRYWAIT P1, [R13+URZ+0x29830], R0 ;  /* 0x029830000d0075a7 */ /* 0x0002a6000802017f */
[----:B--2---:R-:W-:Y:S05]  /*1a450*/  @!P1 NANOSLEEP.SYNCS 0x989680 ;  /* 0x009896800000995d */ /* 0x004fea0003900000 */
[----:B------:R-:W2:Y:S02]  /*1a460*/  @!P1 SYNCS.PHASECHK.TRANS64 P1, [R13+URZ+0x29830], R0 ;  /* 0x029830000d0095a7 */ /* 0x000ea4000802007f */
[----:B--2---:R-:W-:Y:S05]  /*1a470*/  @!P1 BRA `(.L_x_1135) ;  /* 0xfffffffc00ec9947 */ /* 0x004fea000383ffff */
[----:B------:R-:W-:Y:S05]  /*1a480*/  BRA `(.L_x_1132) ;  /* 0xffffff0400bc7947 */ /* 0x000fea000383ffff */
.L_x_1139:
[----:B-1----:R-:W-:-:S04]  /*1a490*/  IMAD.U32 R13, RZ, RZ, UR6 ;  /* 0x00000006ff0d7e24 */ /* 0x002fc8000f8e00ff */
[----:B------:R1:W2:Y:S03]  /*1a4a0*/  SYNCS.PHASECHK.TRANS64.TRYWAIT P1, [R13+URZ+0x29850], R0 ;  /* 0x029850000d0075a7 */ /* 0x0002a6000802017f */
[----:B--2---:R-:W-:Y:S05]  /*1a4b0*/  @!P1 NANOSLEEP.SYNCS 0x989680 ;  /* 0x009896800000995d */ /* 0x004fea0003900000 */
[----:B------:R-:W2:Y:S02]  /*1a4c0*/  @!P1 SYNCS.PHASECHK.TRANS64 P1, [R13+URZ+0x29850], R0 ;  /* 0x029850000d0095a7 */ /* 0x000ea4000802007f */
[----:B--2---:R-:W-:Y:S05]  /*1a4d0*/  @!P1 BRA `(.L_x_1139) ;  /* 0xfffffffc00ec9947 */ /* 0x004fea000383ffff */
[----:B------:R-:W-:Y:S05]  /*1a4e0*/  BRA `(.L_x_1136) ;  /* 0xffffff1000c47947 */ /* 0x000fea000383ffff */
.L_x_1146:
[----:B-1----:R-:W-:-:S04]  /*1a4f0*/  IMAD.U32 R15, RZ, RZ, UR6 ;  /* 0x00000006ff0f7e24 */ /* 0x002fc8000f8e00ff */
[----:B------:R1:W2:Y:S03]  /*1a500*/  SYNCS.PHASECHK.TRANS64.TRYWAIT P1, [R15+URZ+0x29830], R0 ;  /* 0x029830000f0075a7 */ /* 0x0002a6000802017f */
[----:B--2---:R-:W-:Y:S05]  /*1a510*/  @!P1 NANOSLEEP.SYNCS 0x989680 ;  /* 0x009896800000995d */ /* 0x004fea0003900000 */
[----:B------:R-:W2:Y:S02]  /*1a520*/  @!P1 SYNCS.PHASECHK.TRANS64 P1, [R15+URZ+0x29830], R0 ;  /* 0x029830000f0095a7 */ /* 0x000ea4000802007f */
[----:B--2---:R-:W-:Y:S05]  /*1a530*/  @!P1 BRA `(.L_x_1146) ;  /* 0xfffffffc00ec9947 */ /* 0x004fea000383ffff */
[----:B------:R-:W-:Y:S05]  /*1a540*/  BRA `(.L_x_1143) ;  /* 0xffffff3000ec7947 */ /* 0x000fea000383ffff */
.L_x_1150:
[----:B-1----:R-:W-:-:S04]  /*1a550*/  IMAD.U32 R15, RZ, RZ, UR6 ;  /* 0x00000006ff0f7e24 */ /* 0x002fc8000f8e00ff */
[----:B------:R1:W2:Y:S03]  /*1a560*/  SYNCS.PHASECHK.TRANS64.TRYWAIT P1, [R15+URZ+0x29850], R0 ;  /* 0x029850000f0075a7 */ /* 0x0002a6000802017f */
[----:B--2---:R-:W-:Y:S05]  /*1a570*/  @!P1 NANOSLEEP.SYNCS 0x989680 ;  /* 0x009896800000995d */ /* 0x004fea0003900000 */
[----:B------:R-:W2:Y:S02]  /*1a580*/  @!P1 SYNCS.PHASECHK.TRANS64 P1, [R15+URZ+0x29850], R0 ;  /* 0x029850000f0095a7 */ /* 0x000ea4000802007f */
[----:B--2---:R-:W-:Y:S05]  /*1a590*/  @!P1 BRA `(.L_x_1150) ;  /* 0xfffffffc00ec9947 */ /* 0x004fea000383ffff */
[----:B------:R-:W-:Y:S05]  /*1a5a0*/  BRA `(.L_x_1147) ;  /* 0xffffff3c00f47947 */ /* 0x000fea000383ffff */
.L_x_1164:
[----:B-1----:R-:W-:-:S04]  /*1a5b0*/  IMAD.U32 R4, RZ, RZ, UR9 ;  /* 0x00000009ff047e24 */ /* 0x002fc8000f8e00ff */
[----:B------:R1:W2:Y:S03]  /*1a5c0*/  SYNCS.PHASECHK.TRANS64.TRYWAIT P1, [R4+URZ+0x29850], R3 ;  /* 0x02985003040075a7 */ /* 0x0002a6000802017f */
[----:B--2---:R-:W-:Y:S05]  /*1a5d0*/  @!P1 NANOSLEEP.SYNCS 0x989680 ;  /* 0x009896800000995d */ /* 0x004fea0003900000 */
[----:B------:R-:W2:Y:S02]  /*1a5e0*/  @!P1 SYNCS.PHASECHK.TRANS64 P1, [R4+URZ+0x29850], R3 ;  /* 0x02985003040095a7 */ /* 0x000ea4000802007f */
[----:B--2---:R-:W-:Y:S05]  /*1a5f0*/  @!P1 BRA `(.L_x_1164) ;  /* 0xfffffffc00ec9947 */ /* 0x004fea000383ffff */
[----:B------:R-:W-:Y:S05]  /*1a600*/  BRA `(.L_x_1163) ;  /* 0xffffff7800487947 */ /* 0x000fea000383ffff */
.L_x_1212:
[----:B------:R-:W-:Y:S02]  /*1a610*/  IMAD.MOV.U32 R13, RZ, RZ, R4 ;  /* 0x000000ffff0d7224 */ /* 0x000fe400078e0004 */
[----:B------:R-:W-:Y:S02]  /*1a620*/  IMAD.MOV.U32 R12, RZ, RZ, RZ ;  /* 0x000000ffff0c7224 */ /* 0x000fe400078e00ff */
[----:B------:R-:W-:Y:S02]  /*1a630*/  IMAD.MOV.U32 R11, RZ, RZ, 0x1f ;  /* 0x0000001fff0b7424 */ /* 0x000fe400078e00ff */
[----:B------:R-:W-:-:S07]  /*1a640*/  IMAD.MOV.U32 R15, RZ, RZ, -0x1 ;  /* 0xffffffffff0f7424 */ /* 0x000fce00078e00ff */
[----:B-1----:R-:W-:Y:S05]  /*1a650*/  WARPSYNC.COLLECTIVE R15, `(.L_x_1281) ;  /* 0x000000000f087348 */ /* 0x002fea0003c00000 */
[----:B------:R0:W2:Y:S02]  /*1a660*/  SHFL.IDX P6, R14, R13, R12, R11 ;  /* 0x0000000c0d0e7389 */ /* 0x0000a400000c000b */
[----:B012---:R-:W-:Y:S01]  /*1a670*/  ENDCOLLECTIVE ;  /* 0x000000000000791b */ /* 0x007fe20003800000 */
.L_x_1281:
[----:B------:R-:W-:Y:S05]  /*1a680*/  BRA `(.L_x_1282) ;  /* 0xffffffc800687947 */ /* 0x000fea000383ffff */
.L_x_1214:
[----:B------:R-:W-:Y:S01]  /*1a690*/  BSSY B0, `(.L_x_1283) ;  /* 0x0000006000007945 */ /* 0x000fe20003800000 */
[----:B------:R-:W-:-:S07]  /*1a6a0*/  IMAD.MOV.U32 R15, RZ, RZ, -0x1 ;  /* 0xffffffffff0f7424 */ /* 0x000fce00078e00ff */
[----:B0-----:R-:W-:Y:S05]  /*1a6b0*/  WARPSYNC.COLLECTIVE R15, `(.L_x_1284) ;  /* 0x000000000f0c7348 */ /* 0x001fea0003c00000 */
[----:B------:R-:W-:Y:S02]  /*1a6c0*/  ELECT P6, UR62, PT ;  /* 0x00000000003e782f */ /* 0x000fe400038c0000 */
[----:B------:R-:W-:Y:S01]  /*1a6d0*/  MOV R14, UR62 ;  /* 0x0000003e000e7c02 */ /* 0x000fe20008000f00 */
[----:B0-----:R-:W-:Y:S10]  /*1a6e0*/  ENDCOLLECTIVE ;  /* 0x000000000000791b */ /* 0x001ff40003800000 */
.L_x_1284:
[----:B------:R-:W-:Y:S05]  /*1a6f0*/  BSYNC B0 ;  /* 0x0000000000007941 */ /* 0x000fea0003800000 */
.L_x_1283:
[----:B------:R-:W-:Y:S05]  /*1a700*/  BRA `(.L_x_1285) ;  /* 0xffffffc800647947 */ /* 0x000fea000383ffff */
.L_x_1217:
[----:B-1----:R1:W2:Y:S02]  /*1a710*/  SYNCS.PHASECHK.TRANS64.TRYWAIT P2, [R3+URZ+0x29880], R2 ;  /* 0x02988002030075a7 */ /* 0x0022a4000804017f */
[----:B--2---:R-:W-:Y:S05]  /*1a720*/  @!P2 NANOSLEEP.SYNCS 0x989680 ;  /* 0x009896800000a95d */ /* 0x004fea0003900000 */
[----:B------:R-:W2:Y:S02]  /*1a730*/  @!P2 SYNCS.PHASECHK.TRANS64 P2, [R3+URZ+0x29880], R2 ;  /* 0x029880020300a5a7 */ /* 0x000ea4000804007f */
[----:B--2---:R-:W-:Y:S05]  /*1a740*/  @!P2 BRA `(.L_x_1217) ;  /* 0xfffffffc00f0a947 */ /* 0x004fea000383ffff */
[----:B------:R-:W-:Y:S05]  /*1a750*/  BRA `(.L_x_1286) ;  /* 0xffffffc800c47947 */ /* 0x000fea000383ffff */
.L_x_1219:
[----:B0-----:R0:W2:Y:S02]  /*1a760*/  SYNCS.PHASECHK.TRANS64.TRYWAIT P2, [R3+URZ+0x29840], R2 ;  /* 0x02984002030075a7 */ /* 0x0010a4000804017f */
[----:B--2---:R-:W-:Y:S05]  /*1a770*/  @!P2 NANOSLEEP.SYNCS 0x989680 ;  /* 0x009896800000a95d */ /* 0x004fea0003900000 */
[----:B------:R-:W2:Y:S02]  /*1a780*/  @!P2 SYNCS.PHASECHK.TRANS64 P2, [R3+URZ+0x29840], R2 ;  /* 0x029840020300a5a7 */ /* 0x000ea4000804007f */
[----:B--2---:R-:W-:Y:S05]  /*1a790*/  @!P2 BRA `(.L_x_1219) ;  /* 0xfffffffc00f0a947 */ /* 0x004fea000383ffff */
[----:B------:R-:W-:Y:S05]  /*1a7a0*/  BRA `(.L_x_1287) ;  /* 0xffffffcc00207947 */ /* 0x000fea000383ffff */
.L_x_1222:
[----:B0-----:R-:W-:-:S04]  /*1a7b0*/  IMAD.U32 R3, RZ, RZ, UR41 ;  /* 0x00000029ff037e24 */ /* 0x001fc8000f8e00ff */
[----:B------:R0:W2:Y:S03]  /*1a7c0*/  SYNCS.PHASECHK.TRANS64.TRYWAIT P0, [R3+URZ+0x29820], R2 ;  /* 0x02982002030075a7 */ /* 0x0000a6000800017f */
[----:B--2---:R-:W-:Y:S05]  /*1a7d0*/  @!P0 NANOSLEEP.SYNCS 0x989680 ;  /* 0x009896800000895d */ /* 0x004fea0003900000 */
[----:B------:R-:W2:Y:S02]  /*1a7e0*/  @!P0 SYNCS.PHASECHK.TRANS64 P0, [R3+URZ+0x29820], R2 ;  /* 0x02982002030085a7 */ /* 0x000ea4000800007f */
[----:B--2---:R-:W-:Y:S05]  /*1a7f0*/  @!P0 BRA `(.L_x_1222) ;  /* 0xfffffffc00ec8947 */ /* 0x004fea000383ffff */
[----:B------:R-:W-:Y:S05]  /*1a800*/  BRA `(.L_x_1288) ;  /* 0xffffffd000487947 */ /* 0x000fea000383ffff */
.L_x_1228:
[----:B--2---:R2:W3:Y:S02]  /*1a810*/  SYNCS.PHASECHK.TRANS64.TRYWAIT P0, [R4+URZ+0x29880], R3 ;  /* 0x02988003040075a7 */ /* 0x0044e4000800017f */
[----:B---3--:R-:W-:Y:S05]  /*1a820*/  @!P0 NANOSLEEP.SYNCS 0x989680 ;  /* 0x009896800000895d */ /* 0x008fea0003900000 */
[----:B------:R-:W3:Y:S02]  /*1a830*/  @!P0 SYNCS.PHASECHK.TRANS64 P0, [R4+URZ+0x29880], R3 ;  /* 0x02988003040085a7 */ /* 0x000ee4000800007f */
[----:B---3--:R-:W-:Y:S05]  /*1a840*/  @!P0 BRA `(.L_x_1228) ;  /* 0xfffffffc00f08947 */ /* 0x008fea000383ffff */
[----:B------:R-:W-:Y:S05]  /*1a850*/  BRA `(.L_x_1289) ;  /* 0xffffffd000ec7947 */ /* 0x000fea000383ffff */
.L_x_1233:
[----:B0-----:R0:W2:Y:S02]  /*1a860*/  SYNCS.PHASECHK.TRANS64.TRYWAIT P0, [R4+URZ+0x29840], R3 ;  /* 0x02984003040075a7 */ /* 0x0010a4000800017f */
[----:B--2---:R-:W-:Y:S05]  /*1a870*/  @!P0 NANOSLEEP.SYNCS 0x989680 ;  /* 0x009896800000895d */ /* 0x004fea0003900000 */
[----:B------:R-:W2:Y:S02]  /*1a880*/  @!P0 SYNCS.PHASECHK.TRANS64 P0, [R4+URZ+0x29840], R3 ;  /* 0x02984003040085a7 */ /* 0x000ea4000800007f */
[----:B--2---:R-:W-:Y:S05]  /*1a890*/  @!P0 BRA `(.L_x_1233) ;  /* 0xfffffffc00f08947 */ /* 0x004fea000383ffff */
[----:B------:R-:W-:Y:S05]  /*1a8a0*/  BRA `(.L_x_1290) ;  /* 0xffffffd400747947 */ /* 0x000fea000383ffff */
.L_x_1241:
[----:B--2---:R-:W2:Y:S02]  /*1a8b0*/  LDL R3, [R1+0x4] ;  /* 0x0000040001037983 */ /* 0x004ea40000100800 */
[----:B--2---:R2:W3:Y:S02]  /*1a8c0*/  SYNCS.PHASECHK.TRANS64.TRYWAIT P2, [R3+URZ+0x29870], R2 ;  /* 0x02987002030075a7 */ /* 0x0044e4000804017f */
[----:B---3--:R-:W-:Y:S05]  /*1a8d0*/  @!P2 NANOSLEEP.SYNCS 0x989680 ;  /* 0x009896800000a95d */ /* 0x008fea0003900000 */
[----:B------:R-:W3:Y:S02]  /*1a8e0*/  @!P2 SYNCS.PHASECHK.TRANS64 P2, [R3+URZ+0x29870], R2 ;  /* 0x029870020300a5a7 */ /* 0x000ee4000804007f */
[----:B---3--:R-:W-:Y:S05]  /*1a8f0*/  @!P2 BRA `(.L_x_1241) ;  /* 0xfffffffc00eca947 */ /* 0x008fea000383ffff */
[----:B------:R-:W-:Y:S05]  /*1a900*/  BRA `(.L_x_1291) ;  /* 0xffffffd8009c7947 */ /* 0x000fea000383ffff */
.L_x_1243:
[----:B--2---:R-:W2:Y:S02]  /*1a910*/  LDL R4, [R1+0x4] ;  /* 0x0000040001047983 */ /* 0x004ea40000100800 */
[----:B--2---:R2:W3:Y:S02]  /*1a920*/  SYNCS.PHASECHK.TRANS64.TRYWAIT P2, [R4+URZ+0x29860], R3 ;  /* 0x02986003040075a7 */ /* 0x0044e4000804017f */
[----:B---3--:R-:W-:Y:S05]  /*1a930*/  @!P2 NANOSLEEP.SYNCS 0x989680 ;  /* 0x009896800000a95d */ /* 0x008fea0003900000 */
[----:B------:R-:W3:Y:S02]  /*1a940*/  @!P2 SYNCS.PHASECHK.TRANS64 P2, [R4+URZ+0x29860], R3 ;  /* 0x029860030400a5a7 */ /* 0x000ee4000804007f */
[----:B---3--:R-:W-:Y:S05]  /*1a950*/  @!P2 BRA `(.L_x_1243) ;  /* 0xfffffffc00eca947 */ /* 0x008fea000383ffff */
[----:B------:R-:W-:Y:S05]  /*1a960*/  BRA `(.L_x_1292) ;  /* 0xffffffd800a47947 */ /* 0x000fea000383ffff */
.L_x_1250:
[----:B0-----:R0:W2:Y:S02]  /*1a970*/  SYNCS.PHASECHK.TRANS64.TRYWAIT P0, [R20+URZ+0x29870], R3 ;  /* 0x02987003140075a7 */ /* 0x0010a4000800017f */
[----:B--2---:R-:W-:Y:S05]  /*1a980*/  @!P0 NANOSLEEP.SYNCS 0x989680 ;  /* 0x009896800000895d */ /* 0x004fea0003900000 */
[----:B------:R-:W2:Y:S02]  /*1a990*/  @!P0 SYNCS.PHASECHK.TRANS64 P0, [R20+URZ+0x29870], R3 ;  /* 0x02987003140085a7 */ /* 0x000ea4000800007f */
[----:B--2---:R-:W-:Y:S05]  /*1a9a0*/  @!P0 BRA `(.L_x_1250) ;  /* 0xfffffffc00f08947 */ /* 0x004fea000383ffff */
[----:B------:R-:W-:Y:S05]  /*1a9b0*/  BRA `(.L_x_1293) ;  /* 0xffffffe000747947 */ /* 0x000fea000383ffff */
.L_x_1252:
[----:B0-----:R0:W2:Y:S02]  /*1a9c0*/  SYNCS.PHASECHK.TRANS64.TRYWAIT P0, [R20+URZ+0x29860], R3 ;  /* 0x02986003140075a7 */ /* 0x0010a4000800017f */
[----:B--2---:R-:W-:Y:S05]  /*1a9d0*/  @!P0 NANOSLEEP.SYNCS 0x989680 ;  /* 0x009896800000895d */ /* 0x004fea0003900000 */
[----:B------:R-:W2:Y:S02]  /*1a9e0*/  @!P0 SYNCS.PHASECHK.TRANS64 P0, [R20+URZ+0x29860], R3 ;  /* 0x02986003140085a7 */ /* 0x000ea4000800007f */
[----:B--2---:R-:W-:Y:S05]  /*1a9f0*/  @!P0 BRA `(.L_x_1252) ;  /* 0xfffffffc00f08947 */ /* 0x004fea000383ffff */
[----:B------:R-:W-:Y:S05]  /*1aa00*/  BRA `(.L_x_1294) ;  /* 0xffffffe0007c7947 */ /* 0x000fea000383ffff */
.L_x_1265:
[----:B0-----:R0:W1:Y:S02]  /*1aa10*/  SYNCS.PHASECHK.TRANS64.TRYWAIT P0, [R0+URZ+0x29820], R3 ;  /* 0x02982003000075a7 */ /* 0x001064000800017f */
[----:B-1----:R-:W-:Y:S05]  /*1aa20*/  @!P0 NANOSLEEP.SYNCS 0x989680 ;  /* 0x009896800000895d */ /* 0x002fea0003900000 */
[----:B------:R-:W1:Y:S02]  /*1aa30*/  @!P0 SYNCS.PHASECHK.TRANS64 P0, [R0+URZ+0x29820], R3 ;  /* 0x02982003000085a7 */ /* 0x000e64000800007f */
[----:B-1----:R-:W-:Y:S05]  /*1aa40*/  @!P0 BRA `(.L_x_1265) ;  /* 0xfffffffc00f08947 */ /* 0x002fea000383ffff */
[----:B------:R-:W-:Y:S05]  /*1aa50*/  BRA `(.L_x_1295) ;  /* 0xfffffff400387947 */ /* 0x000fea000383ffff */
.L_x_1266:
        /* <DEDUP_REMOVED lines=11> */
.L_x_1297:
[----:B------:R-:W-:Y:S05]  /*1ab10*/  BSYNC B0 ;  /* 0x0000000000007941 */ /* 0x000fea0003800000 */
.L_x_1296:
[----:B------:R-:W-:Y:S05]  /*1ab20*/  BRA `(.L_x_1298) ;  /* 0xfffffff400207947 */ /* 0x000fea000383ffff */
.L_x_1269:
[----:B------:R-:W-:Y:S01]  /*1ab30*/  BSSY B1, `(.L_x_1299) ;  /* 0x0000006000017945 */ /* 0x000fe20003800000 */
[----:B------:R-:W-:-:S07]  /*1ab40*/  IMAD.MOV.U32 R15, RZ, RZ, -0x1 ;  /* 0xffffffffff0f7424 */ /* 0x000fce00078e00ff */
[----:B01----:R-:W-:Y:S05]  /*1ab50*/  WARPSYNC.COLLECTIVE R15, `(.L_x_1300) ;  /* 0x000000000f0c7348 */ /* 0x003fea0003c00000 */
[----:B------:R-:W-:Y:S02]  /*1ab60*/  ELECT P6, UR62, PT ;  /* 0x00000000003e782f */ /* 0x000fe400038c0000 */
[----:B------:R-:W-:Y:S01]  /*1ab70*/  MOV R14, UR62 ;  /* 0x0000003e000e7c02 */ /* 0x000fe20008000f00 */
[----:B01----:R-:W-:Y:S10]  /*1ab80*/  ENDCOLLECTIVE ;  /* 0x000000000000791b */ /* 0x003ff40003800000 */
.L_x_1300:
[----:B------:R-:W-:Y:S05]  /*1ab90*/  BSYNC B1 ;  /* 0x0000000000017941 */ /* 0x000fea0003800000 */
.L_x_1299:
[----:B------:R-:W-:Y:S05]  /*1aba0*/  BRA `(.L_x_1301) ;  /* 0xfffffff400187947 */ /* 0x000fea000383ffff */
.L_x_1271:
[----:B0-----:R0:W1:Y:S02]  /*1abb0*/  SYNCS.PHASECHK.TRANS64.TRYWAIT P1, [R6+URZ], R5 ;  /* 0x00000005060075a7 */ /* 0x001064000802017f */
[----:B-1----:R-:W-:Y:S05]  /*1abc0*/  @!P1 NANOSLEEP.SYNCS 0x989680 ;  /* 0x009896800000995d */ /* 0x002fea0003900000 */
[----:B------:R-:W1:Y:S02]  /*1abd0*/  @!P1 SYNCS.PHASECHK.TRANS64 P1, [R6+URZ], R5 ;  /* 0x00000005060095a7 */ /* 0x000e64000802007f */
[----:B-1----:R-:W-:Y:S05]  /*1abe0*/  @!P1 BRA `(.L_x_1271) ;  /* 0xfffffffc00f09947 */ /* 0x002fea000383ffff */
[----:B------:R-:W-:Y:S05]  /*1abf0*/  BRA `(.L_x_1302) ;  /* 0xfffffff400547947 */ /* 0x000fea000383ffff */
.L_x_1272:
[----:B-1----:R1:W2:Y:S02]  /*1ac00*/  SYNCS.PHASECHK.TRANS64.TRYWAIT P1, [R7+URZ], R2 ;  /* 0x00000002070075a7 */ /* 0x0022a4000802017f */
[----:B--2---:R-:W-:Y:S05]  /*1ac10*/  @!P1 NANOSLEEP.SYNCS 0x989680 ;  /* 0x009896800000995d */ /* 0x004fea0003900000 */
[----:B------:R-:W2:Y:S02]  /*1ac20*/  @!P1 SYNCS.PHASECHK.TRANS64 P1, [R7+URZ], R2 ;  /* 0x00000002070095a7 */ /* 0x000ea4000802007f */
[----:B--2---:R-:W-:Y:S05]  /*1ac30*/  @!P1 BRA `(.L_x_1272) ;  /* 0xfffffffc00f09947 */ /* 0x004fea000383ffff */
[----:B------:R-:W-:Y:S05]  /*1ac40*/  BRA `(.L_x_1303) ;  /* 0xfffffff400487947 */ /* 0x000fea000383ffff */
.L_x_1274:
[----:B--2---:R2:W3:Y:S02]  /*1ac50*/  SYNCS.PHASECHK.TRANS64.TRYWAIT P1, [R4+URZ+0x29860], R5 ;  /* 0x02986005040075a7 */ /* 0x0044e4000802017f */
[----:B---3--:R-:W-:Y:S05]  /*1ac60*/  @!P1 NANOSLEEP.SYNCS 0x989680 ;  /* 0x009896800000995d */ /* 0x008fea0003900000 */
[----:B------:R-:W3:Y:S02]  /*1ac70*/  @!P1 SYNCS.PHASECHK.TRANS64 P1, [R4+URZ+0x29860], R5 ;  /* 0x02986005040095a7 */ /* 0x000ee4000802007f */
[----:B---3--:R-:W-:Y:S05]  /*1ac80*/  @!P1 BRA `(.L_x_1274) ;  /* 0xfffffffc00f09947 */ /* 0x008fea000383ffff */
[----:B------:R-:W-:Y:S05]  /*1ac90*/  BRA `(.L_x_1304) ;  /* 0xfffffff4004c7947 */ /* 0x000fea000383ffff */
.L_x_1276:
[----:B---3--:R3:W4:Y:S02]  /*1aca0*/  SYNCS.PHASECHK.TRANS64.TRYWAIT P1, [R3+URZ+0x29860], R2 ;  /* 0x02986002030075a7 */ /* 0x008724000802017f */
[----:B----4-:R-:W-:Y:S05]  /*1acb0*/  @!P1 NANOSLEEP.SYNCS 0x989680 ;  /* 0x009896800000995d */ /* 0x010fea0003900000 */
[----:B------:R-:W4:Y:S02]  /*1acc0*/  @!P1 SYNCS.PHASECHK.TRANS64 P1, [R3+URZ+0x29860], R2 ;  /* 0x02986002030095a7 */ /* 0x000f24000802007f */
[----:B----4-:R-:W-:Y:S05]  /*1acd0*/  @!P1 BRA `(.L_x_1276) ;  /* 0xfffffffc00f09947 */ /* 0x010fea000383ffff */
[----:B------:R-:W-:Y:S05]  /*1ace0*/  BRA `(.L_x_1305) ;  /* 0xfffffff4004c7947 */ /* 0x000fea000383ffff */
.L_x_1278:
[----:B----4-:R4:W0:Y:S02]  /*1acf0*/  SYNCS.PHASECHK.TRANS64.TRYWAIT P0, [R4+URZ+0x29880], R5 ;  /* 0x02988005040075a7 */ /* 0x010824000800017f */
[----:B0-----:R-:W-:Y:S05]  /*1ad00*/  @!P0 NANOSLEEP.SYNCS 0x989680 ;  /* 0x009896800000895d */ /* 0x001fea0003900000 */
[----:B------:R-:W0:Y:S02]  /*1ad10*/  @!P0 SYNCS.PHASECHK.TRANS64 P0, [R4+URZ+0x29880], R5 ;  /* 0x02988005040085a7 */ /* 0x000e24000800007f */
[----:B0-----:R-:W-:Y:S05]  /*1ad20*/  @!P0 BRA `(.L_x_1278) ;  /* 0xfffffffc00f08947 */ /* 0x001fea000383ffff */
[----:B------:R-:W-:Y:S05]  /*1ad30*/  BRA `(.L_x_1279) ;  /* 0xfffffff400487947 */ /* 0x000fea000383ffff */
.L_x_1306:
        /* <DEDUP_REMOVED lines=12> */
.L_x_2672:


//--------------------- .text._ZN7cutlass13device_kernelIN5flash11enable_sm90INS1_16FlashAttnFwdSm90INS1_25CollectiveMainloopFwdSm90ILi2EN4cute5tupleIJNS5_1CILi1EEES8_S8_EEENS6_IJNS7_ILi128EEENS7_ILi160EEENS7_ILi192EEEEEELi128ENS_12float_e4m3_tEfNS_4arch4Sm90ELb0ELb1ELb0ELb1ELb0ELb1ELb0ELb1ELb1ELb0ELb0ELb0EEENS1_21CollectiveEpilogueFwdINS6_IJSA_SA_SB_EEES9_NS_10bfloat16_tESG_Li256ELb1ELb0ELb0ELb1EEENS1_36VarlenDynamicPersistentTileSchedulerILi128ELi160ELi256ELi128ELb0ELb0ELb1ELb1ELb0ELb1EEEEEEEEEvNT_6ParamsE --------------------------
	.section	.text._ZN7cutlass13device_kernelIN5flash11enable_sm90INS1_16FlashAttnFwdSm90INS1_25CollectiveMainloopFwdSm90ILi2EN4cute5tupleIJNS5_1CILi1EEES8_S8_EEENS6_IJNS7_ILi128EEENS7_ILi160EEENS7_ILi192EEEEEELi128ENS_12float_e4m3_tEfNS_4arch4Sm90ELb0ELb1ELb0ELb1ELb0ELb1ELb0ELb1ELb1ELb0ELb0ELb0EEENS1_21CollectiveEpilogueFwdINS6_IJSA_SA_SB_EEES9_NS_10bfloat16_tESG_Li256ELb1ELb0ELb0ELb1EEENS1_36VarlenDynamicPersistentTileSchedulerILi128ELi160ELi256ELi128ELb0ELb0ELb1ELb1ELb0ELb1EEEEEEEEEvNT_6ParamsE,"ax",@progbits
	.align	128
.text._ZN7cutlass13device_kernelIN5flash11enable_sm90INS1_16FlashAttnFwdSm90INS1_25CollectiveMainloopFwdSm90ILi2EN4cute5tupleIJNS5_1CILi1EEES8_S8_EEENS6_IJNS7_ILi128EEENS7_ILi160EEENS7_ILi192EEEEEELi128ENS_12float_e4m3_tEfNS_4arch4Sm90ELb0ELb1ELb0ELb1ELb0ELb1ELb0ELb1ELb1ELb0ELb0ELb0EEENS1_21CollectiveEpilogueFwdINS6_IJSA_SA_SB_EEES9_NS_10bfloat16_tESG_Li256ELb1ELb0ELb0ELb1EEENS1_36VarlenDynamicPersistentTileSchedulerILi128ELi160ELi256ELi128ELb0ELb0ELb1ELb1ELb0ELb1EEEEEEEEEvNT_6ParamsE:
        .type           _ZN7cutlass13device_kernelIN5flash11enable_sm90INS1_16FlashAttnFwdSm90INS1_25CollectiveMainloopFwdSm90ILi2EN4cute5tupleIJNS5_1CILi1EEES8_S8_EEENS6_IJNS7_ILi128EEENS7_ILi160EEENS7_ILi192EEEEEELi128ENS_12float_e4m3_tEfNS_4arch4Sm90ELb0ELb1ELb0ELb1ELb0ELb1ELb0ELb1ELb1ELb0ELb0ELb0EEENS1_21CollectiveEpilogueFwdINS6_IJSA_SA_SB_EEES9_NS_10bfloat16_tESG_Li256ELb1ELb0ELb0ELb1EEENS1_36VarlenDynamicPersistentTileSchedulerILi128ELi160ELi256ELi128ELb0ELb0ELb1ELb1ELb0ELb1EEEEEEEEEvNT_6ParamsE,@function
        .size           _ZN7cutlass13device_kernelIN5flash11enable_sm90INS1_16FlashAttnFwdSm90INS1_25CollectiveMainloopFwdSm90ILi2EN4cute5tupleIJNS5_1CILi1EEES8_S8_EEENS6_IJNS7_ILi128EEENS7_ILi160EEENS7_ILi192EEEEEELi128ENS_12float_e4m3_tEfNS_4arch4Sm90ELb0ELb1ELb0ELb1ELb0ELb1ELb0ELb1ELb1ELb0ELb0ELb0EEENS1_21CollectiveEpilogueFwdINS6_IJSA_SA_SB_EEES9_NS_10bfloat16_tESG_Li256ELb1ELb0ELb0ELb1EEENS1_36VarlenDynamicPersistentTileSchedulerILi128ELi160ELi256ELi128ELb0ELb0ELb1ELb1ELb0ELb1EEEEEEEEEvNT_6ParamsE,(.L_x_2673 - _ZN7cutlass13device_kernelIN5flash11enable_sm90INS1_16FlashAttnFwdSm90INS1_25CollectiveMainloopFwdSm90ILi2EN4cute5tupleIJNS5_1CILi1EEES8_S8_EEENS6_IJNS7_ILi128EEENS7_ILi160EEENS7_ILi192EEEEEELi128ENS_12float_e4m3_tEfNS_4arch4Sm90ELb0ELb1ELb0ELb1ELb0ELb1ELb0ELb1ELb1ELb0ELb0ELb0EEENS1_21CollectiveEpilogueFwdINS6_IJSA_SA_SB_EEES9_NS_10bfloat16_tESG_Li256ELb1ELb0ELb0ELb1EEENS1_36VarlenDynamicPersistentTileSchedulerILi128ELi160ELi256ELi128ELb0ELb0ELb1ELb1ELb0ELb1EEEEEEEEEvNT_6ParamsE)
        .other          _ZN7cutlass13device_kernelIN5flash11enable_sm90INS1_16FlashAttnFwdSm90INS1_25CollectiveMainloopFwdSm90ILi2EN4cute5tupleIJNS5_1CILi1EEES8_S8_EEENS6_IJNS7_ILi128EEENS7_ILi160EEENS7_ILi192EEEEEELi128ENS_12float_e4m3_tEfNS_4arch4Sm90ELb0ELb1ELb0ELb1ELb0ELb1ELb0ELb1ELb1ELb0ELb0ELb0EEENS1_21CollectiveEpilogueFwdINS6_IJSA_SA_SB_EEES9_NS_10bfloat16_tESG_Li256ELb1ELb0ELb0ELb1EEENS1_36VarlenDynamicPersistentTileSchedulerILi128ELi160ELi256ELi128ELb0ELb0ELb1ELb1ELb0ELb1EEEEEEEEEvNT_6ParamsE,@"STO_CUDA_ENTRY STV_DEFAULT"
_ZN7cutlass13device_kernelIN5flash11enable_sm90INS1_16FlashAttnFwdSm90INS1_25CollectiveMainloopFwdSm90ILi2EN4cute5tupleIJNS5_1CILi1EEES8_S8_EEENS6_IJNS7_ILi128EEENS7_ILi160EEENS7_ILi192EEEEEELi128ENS_12float_e4m3_tEfNS_4arch4Sm90ELb0ELb1ELb0ELb1ELb0ELb1ELb0ELb1ELb1ELb0ELb0ELb0EEENS1_21CollectiveEpilogueFwdINS6_IJSA_SA_SB_EEES9_NS_10bfloat16_tESG_Li256ELb1ELb0ELb0ELb1EEENS1_36VarlenDynamicPersistentTileSchedulerILi128ELi160ELi256ELi128ELb0ELb0ELb1ELb1ELb0ELb1EEEEEEEEEvNT_6ParamsE:
        /* <DEDUP_REMOVED lines=27> */
.L_x_1308:
[----:B------:R-:W-:Y:S05]  /*01b0*/  BSYNC B0 ;  /* 0x0000000000007941 */ /* 0x000fea0003800000 */
.L_x_1307:
        /* <DEDUP_REMOVED lines=41> */
.L_x_1309:
        /* <DEDUP_REMOVED lines=22> */
.L_x_1310:
        /* <DEDUP_REMOVED lines=18> */
.L_x_1311:
        /* <DEDUP_REMOVED lines=22> */
.L_x_1312:
        /* <DEDUP_REMOVED lines=22> */
.L_x_1313:
        /* <DEDUP_REMOVED lines=8> */
.L_x_1316:
[----:B------:R-:W-:-:S08]  /*0a10*/  NOP ;  /* 0x0000000000007918 */ /* 0x000fd00000000000 */
[----:B------:R-:W0:Y:S02]  /*0a20*/  USETMAXREG.TRY_ALLOC.CTAPOOL UP0, 0xf0 ;  /* 0x000000f0000079c8 */ /* 0x000e240008000600 */
[----:B0-----:R-:W-:-:S13]  /*0a30*/  PLOP3.LUT P0, PT, PT, PT, UP0, 0x80, 0x0 ;  /* 0x000000000000781c */ /* 0x001fda0003f0f008 */
[----:B------:R-:W-:Y:S05]  /*0a40*/  @!P0 BRA `(.L_x_1316) ;  /* 0xfffffffc00f08947 */ /* 0x000fea000383ffff */
[----:B------:R-:W0:Y:S01]  /*0a50*/  S2R R0, SR_TID.X ;  /* 0x0000000000007919 */ /* 0x000e220000002100 */
[----:B------:R-:W1:Y:S01]  /*0a60*/  S2UR UR37, SR_CgaCtaId ;  /* 0x00000000002579c3 */ /* 0x000e620000008800 */
[----:B------:R-:W-:Y:S01]  /*0a70*/  UMOV UR4, 0x400 ;  /* 0x0000040000047882 */ /* 0x000fe20000000000 */
[----:B------:R-:W-:-:S06]  /*0a80*/  LOP3.LUT R18, R18, 0xffffffdf, RZ, 0xc0, !PT ;  /* 0xffffffdf12127812 */ /* 0x000fcc00078ec0ff */
[----:B------:R-:W-:Y:S06]  /*0a90*/  BAR.ARV 0x8, 0x120 ;  /* 0x0204800000007b1d */ /* 0x000fec0000002000 */
[----:B-1----:R-:W-:-:S06]  /*0aa0*/  ULEA UR4, UR37, UR4, 0x18 ;  /* 0x0000000425047291 */ /* 0x002fcc000f8ec03f */
[----:B------:R-:W-:Y:S01]  /*0ab0*/  IMAD.U32 R17, RZ, RZ, UR4 ;  /* 0x00000004ff117e24 */ /* 0x000fe2000f8e00ff */
[----:B0-----:R-:W-:Y:S01]  /*0ac0*/  SHF.R.U32.HI R0, RZ, 0x7, R0 ;  /* 0x00000007ff007819 */ /* 0x001fe20000011600 */
[----:B------:R-:W-:-:S03]  /*0ad0*/  ULDC UR4, c[0x0][0xc14] ;  /* 0x0003050000047ab9 */ /* 0x000fc60000000800 */
[----:B------:R-:W-:-:S13]  /*0ae0*/  ISETP.NE.AND P0, PT, R0, 0x1, PT ;  /* 0x000000010000780c */ /* 0x000fda0003f05270 */
[----:B------:R-:W-:Y:S01]  /*0af0*/  @P0 LOP3.LUT R18, R18, 0x20, RZ, 0xfc, !PT ;  /* 0x0000002012120812 */ /* 0x000fe200078efcff */
[----:B------:R-:W-:Y:S08]  /*0b00*/  @!P0 BAR.ARV 0x9, 0x100 ;  /* 0x0244000000008b1d */ /* 0x000ff00000002000 */
[----:B------:R-:W-:Y:S06]  /*0b10*/  BAR.SYNC.DEFER_BLOCKING 0x5, 0x180 ;  /* 0x0146000000007b1d */ /* 0x000fec0000010000 */
[----:B------:R-:W0:Y:S02]  /*0b20*/  LDS.128 R192, [R17+0x298d0] ;  /* 0x0298d00011c07984 */ /* 0x000e240000000c00 */
[----:B------:R-:W-:Y:S06]  /*0b30*/  BAR.ARV 0x4, 0x180 ;  /* 0x0106000000007b1d */ /* 0x000fec0000002000 */
[----:B0-----:R-:W-:-:S13]  /*0b40*/  ISETP.GE.AND P0, PT, R195, UR4, PT ;  /* 0x00000004c3007c0c */ /* 0x001fda000bf06270 */
[----:B------:R-:W-:Y:S05]  /*0b50*/  @P0 BRA `(.L_x_1317) ;  /* 0x0000032400380947 */ /* 0x000fea0003800000 */
[----:B------:R-:W0:Y:S01]  /*0b60*/  S2R R0, SR_TID.X ;  /* 0x0000000000007919 */ /* 0x000e220000002100 */
[----:B------:R-:W-:Y:S01]  /*0b70*/  R2UR UR52, R17 ;  /* 0x00000000113472ca */ /* 0x000fe200000e0000 */
[----:B------:R-:W-:Y:S01]  /*0b80*/  IMAD.MOV.U32 R19, RZ, RZ, RZ ;  /* 0x000000ffff137224 */ /* 0x000fe200078e00ff */
[----:B------:R-:W-:Y:S01]  /*0b90*/  ULOP3.LUT UR53, UR36, 0x1, URZ, 0xfc, !UPT ;  /* 0x0000000124357892 */ /* 0x000fe2000f8efc3f */
[----:B------:R-:W-:Y:S01]  /*0ba0*/  IMAD.MOV.U32 R198, RZ, RZ, RZ ;  /* 0x000000ffffc67224 */ /* 0x000fe200078e00ff */
[----:B------:R-:W-:Y:S01]  /*0bb0*/  UMOV UR43, URZ ;  /* 0x0000003f002b7c82 */ /* 0x000fe20008000000 */
[----:B------:R-:W-:Y:S02]  /*0bc0*/  IMAD.MOV.U32 R189, RZ, RZ, RZ ;  /* 0x000000ffffbd7224 */ /* 0x000fe400078e00ff */
[----:B------:R-:W-:-:S06]  /*0bd0*/  IMAD.MOV.U32 R190, RZ, RZ, RZ ;  /* 0x000000ffffbe7224 */ /* 0x000fcc00078e00ff */
[----:B------:R-:W-:Y:S01]  /*0be0*/  UIADD3 UR52, UR52, 0x14400, URZ ;  /* 0x0001440034347890 */ /* 0x000fe2000fffe03f */
[----:B0-----:R-:W-:-:S05]  /*0bf0*/  VIADD R225, R0, 0xffffff80 ;  /* 0xffffff8000e17836 */ /* 0x001fca0000000000 */
[----:B------:R-:W-:Y:S02]  /*0c00*/  SHF.R.S32.HI R0, RZ, 0x1f, R225 ;  /* 0x0000001fff007819 */ /* 0x000fe400000114e1 */
[-C--:B------:R-:W-:Y:S02]  /*0c10*/  LEA.HI R4, R225, R225.reuse, RZ, 0x1 ;  /* 0x000000e1e1047211 */ /* 0x080fe400078f08ff */
[CC--:B------:R-:W-:Y:S02]  /*0c20*/  LEA.HI R7, R0.reuse, R225.reuse, RZ, 0x4 ;  /* 0x000000e100077211 */ /* 0x0c0fe400078f20ff */
[CC--:B------:R-:W-:Y:S02]  /*0c30*/  LEA.HI R212, R0.reuse, R225.reuse, RZ, 0x3 ;  /* 0x000000e100d47211 */ /* 0x0c0fe400078f18ff */
[CC--:B------:R-:W-:Y:S02]  /*0c40*/  LEA.HI R2, R0.reuse, R225.reuse, RZ, 0x7 ;  /* 0x000000e100027211 */ /* 0x0c0fe400078f38ff */
[----:B------:R-:W-:-:S02]  /*0c50*/  LEA.HI R3, R0, R225, RZ, 0x2 ;  /* 0x000000e100037211 */ /* 0x000fc400078f10ff */
[----:B------:R-:W-:Y:S02]  /*0c60*/  LEA.HI R9, R0, R225, RZ, 0x5 ;  /* 0x000000e100097211 */ /* 0x000fe400078f28ff */
[----:B------:R-:W-:Y:S02]  /*0c70*/  LOP3.LUT R8, R7, 0x3fffff0, RZ, 0xc0, !PT ;  /* 0x03fffff007087812 */ /* 0x000fe400078ec0ff */
[----:B------:R-:W-:Y:S01]  /*0c80*/  LOP3.LUT R188, R4, 0xfffffffe, RZ, 0xc0, !PT ;  /* 0xfffffffe04bc7812 */ /* 0x000fe200078ec0ff */
[----:B------:R-:W-:Y:S01]  /*0c90*/  IMAD.SHL.U32 R9, R9, 0x20, RZ ;  /* 0x0000002009097824 */ /* 0x000fe200078e00ff */
[----:B------:R-:W-:Y:S02]  /*0ca0*/  LOP3.LUT R0, R212, 0x1ffffff8, RZ, 0xc0, !PT ;  /* 0x1ffffff8d4007812 */ /* 0x000fe400078ec0ff */
[--C-:B------:R-:W-:Y:S01]  /*0cb0*/  SHF.R.S32.HI R5, RZ, 0x2, R3.reuse ;  /* 0x00000002ff057819 */ /* 0x100fe20000011403 */
[C---:B------:R-:W-:Y:S01]  /*0cc0*/  IMAD.IADD R188, R225.reuse, 0x1, -R188 ;  /* 0x00000001e1bc7824 */ /* 0x040fe200078e0abc */
[----:B------:R-:W-:Y:S01]  /*0cd0*/  SHF.R.S32.HI R6, RZ, 0x1f, R3 ;  /* 0x0000001fff067819 */ /* 0x000fe20000011403 */
[C---:B------:R-:W-:Y:S01]  /*0ce0*/  IMAD.IADD R3, R225.reuse, 0x1, -R8 ;  /* 0x00000001e1037824 */ /* 0x040fe200078e0a08 */
[----:B------:R-:W-:Y:S01]  /*0cf0*/  LOP3.LUT R10, R2, 0xffffff80, RZ, 0xc0, !PT ;  /* 0xffffff80020a7812 */ /* 0x000fe200078ec0ff */
[C---:B------:R-:W-:Y:S01]  /*0d00*/  IMAD.IADD R0, R225.reuse, 0x1, -R0 ;  /* 0x00000001e1007824 */ /* 0x040fe200078e0a00 */
[----:B------:R-:W-:Y:S01]  /*0d10*/  SHF.R.S32.HI R216, RZ, 0x4, R7 ;  /* 0x00000004ffd87819 */ /* 0x000fe20000011407 */
[----:B------:R-:W-:Y:S01]  /*0d20*/  IMAD.SHL.U32 R22, R188, 0x10, RZ ;  /* 0x00000010bc167824 */ /* 0x000fe200078e00ff */
[----:B------:R-:W-:Y:S01]  /*0d30*/  SHF.R.S32.HI R191, RZ, 0x1, R4 ;  /* 0x00000001ffbf7819 */ /* 0x000fe20000011404 */
[----:B------:R-:W-:Y:S01]  /*0d40*/  IMAD.IADD R225, R225, 0x1, -R10 ;  /* 0x00000001e1e17824 */ /* 0x000fe200078e0a0a */
[----:B------:R-:W-:Y:S01]  /*0d50*/  SHF.R.S32.HI R8, RZ, 0x1f, R4 ;  /* 0x0000001fff087819 */ /* 0x000fe20000011404 */
[----:B------:R-:W-:Y:S01]  /*0d60*/  VIADD R197, R22, 0x20 ;  /* 0x0000002016c57836 */ /* 0x000fe20000000000 */
[----:B------:R-:W-:Y:S01]  /*0d70*/  LEA.HI R7, R7, R216, RZ, 0x1 ;  /* 0x000000d807077211 */ /* 0x000fe200078f08ff */
[----:B------:R-:W-:Y:S01]  /*0d80*/  VIADD R222, R191, 0x80 ;  /* 0x00000080bfde7836 */ /* 0x000fe20000000000 */
[----:B------:R-:W-:Y:S01]  /*0d90*/  LEA.HI R6, R6, R5, RZ, 0x2 ;  /* 0x0000000506067211 */ /* 0x000fe200078f10ff */
[----:B------:R-:W-:Y:S01]  /*0da0*/  VIADD R199, R22, 0x40 ;  /* 0x0000004016c77836 */ /* 0x000fe20000000000 */
[----:B------:R-:W-:Y:S01]  /*0db0*/  LOP3.LUT R10, R9, 0xfffffc00, RZ, 0xc0, !PT ;  /* 0xfffffc00090a7812 */ /* 0x000fe200078ec0ff */
[----:B------:R-:W-:Y:S01]  /*0dc0*/  IMAD.SHL.U32 R23, R188, 0x8, RZ ;  /* 0x00000008bc177824 */ /* 0x000fe200078e00ff */
[----:B------:R-:W-:Y:S01]  /*0dd0*/  LEA.HI R8, R8, R191, RZ, 0x3 ;  /* 0x000000bf08087211 */ /* 0x000fe200078f18ff */
[----:B------:R-:W-:Y:S01]  /*0de0*/  IMAD.SHL.U32 R210, R0, 0x8, RZ ;  /* 0x0000000800d27824 */ /* 0x000fe200078e00ff */
[----:B------:R-:W-:Y:S01]  /*0df0*/  LOP3.LUT R7, R7, 0x1ffffffe, RZ, 0xc0, !PT ;  /* 0x1ffffffe07077812 */ /* 0x000fe200078ec0ff */
[----:B------:R-:W-:Y:S01]  /*0e00*/  IMAD R10, R3, 0x40, R10 ;  /* 0x00000040030a7824 */ /* 0x000fe200078e020a */
[----:B------:R-:W-:-:S02]  /*0e10*/  LOP3.LUT R6, R6, 0xfffffffc, RZ, 0xc0, !PT ;  /* 0xfffffffc06067812 */ /* 0x000fc400078ec0ff */
[----:B------:R-:W-:Y:S01]  /*0e20*/  LOP3.LUT R8, R8, 0xfffffff8, RZ, 0xc0, !PT ;  /* 0xfffffff808087812 */ /* 0x000fe200078ec0ff */
[----:B------:R-:W-:Y:S01]  /*0e30*/  IMAD.IADD R7, R216, 0x1, -R7 ;  /* 0x00000001d8077824 */ /* 0x000fe200078e0a07 */
[----:B------:R-:W-:Y:S01]  /*0e40*/  SHF.R.S32.HI R3, RZ, 0x1f, R222 ;  /* 0x0000001fff037819 */ /* 0x000fe200000114de */
[----:B------:R-:W-:Y:S01]  /*0e50*/  IMAD.IADD R6, R5, 0x1, -R6 ;  /* 0x0000000105067824 */ /* 0x000fe200078e0a06 */
[-C--:B------:R-:W-:Y:S01]  /*0e60*/  LEA.HI R9, R222, R222.reuse, RZ, 0x1 ;  /* 0x000000dede097211 */ /* 0x080fe200078f08ff */
[----:B------:R-:W-:Y:S01]  /*0e70*/  IMAD.IADD R230, R191, 0x1, -R8 ;  /* 0x00000001bfe67824 */ /* 0x000fe200078e0a08 */
[----:B------:R-:W-:Y:S01]  /*0e80*/  LEA.HI R5, R3, R222, RZ, 0x3 ;  /* 0x000000de03057211 */ /* 0x000fe200078f18ff */
[----:B------:R-:W-:Y:S01]  /*0e90*/  IMAD R231, R7, 0x8, R10 ;  /* 0x0000000807e77824 */ /* 0x000fe200078e020a */
[----:B------:R-:W-:Y:S01]  /*0ea0*/  SHF.R.S32.HI R10, RZ, 0x1f, R225 ;  /* 0x0000001fff0a7819 */ /* 0x000fe200000114e1 */
[----:B------:R-:W-:Y:S01]  /*0eb0*/  IMAD.SHL.U32 R3, R230, 0x80, RZ ;  /* 0x00000080e6037824 */ /* 0x000fe200078e00ff */
[----:B------:R-:W-:Y:S01]  /*0ec0*/  LEA.HI R4, R4, R191, RZ, 0x1 ;  /* 0x000000bf04047211 */ /* 0x000fe200078f08ff */
[----:B------:R-:W-:Y:S01]  /*0ed0*/  IMAD.SHL.U32 R8, R5, 0x40, RZ ;  /* 0x0000004005087824 */ /* 0x000fe200078e00ff */
[----:B------:R-:W-:Y:S01]  /*0ee0*/  LOP3.LUT R7, R9, 0x3fffffe, RZ, 0xc0, !PT ;  /* 0x03fffffe09077812 */ /* 0x000fe200078ec0ff */
[----:B------:R-:W-:Y:S01]  /*0ef0*/  IMAD.SHL.U32 R201, R6, 0x80, RZ ;  /* 0x0000008006c97824 */ /* 0x000fe200078e00ff */
[----:B------:R-:W-:-:S02]  /*0f00*/  LEA.HI R5, R10, R225, RZ, 0x2 ;  /* 0x000000e10a057211 */ /* 0x000fc400078f10ff */
[----:B------:R-:W-:Y:S01]  /*0f10*/  LOP3.LUT R3, R3, 0x380, RZ, 0xc0, !PT ;  /* 0x0000038003037812 */ /* 0x000fe200078ec0ff */
[----:B------:R-:W-:Y:S01]  /*0f20*/  IMAD.IADD R207, R222, 0x1, -R7 ;  /* 0x00000001decf7824 */ /* 0x000fe200078e0a07 */
[----:B------:R-:W-:Y:S02]  /*0f30*/  LOP3.LUT R4, R4, 0x3fffffe, RZ, 0xc0, !PT ;  /* 0x03fffffe04047812 */ /* 0x000fe400078ec0ff */
[--C-:B------:R-:W-:Y:S02]  /*0f40*/  SHF.R.S32.HI R7, RZ, 0x2, R5.reuse ;  /* 0x00000002ff077819 */ /* 0x100fe40000011405 */
[----:B------:R-:W-:Y:S01]  /*0f50*/  SHF.R.S32.HI R12, RZ, 0x1f, R5 ;  /* 0x0000001fff0c7819 */ /* 0x000fe20000011405 */
[----:B------:R-:W-:Y:S01]  /*0f60*/  IMAD.IADD R4, R191, 0x1, -R4 ;  /* 0x00000001bf047824 */ /* 0x000fe200078e0a04 */
[----:B------:R-:W-:Y:S02]  /*0f70*/  LOP3.LUT R14, R8, 0xfffffe00, RZ, 0xc0, !PT ;  /* 0xfffffe00080e7812 */ /* 0x000fe400078ec0ff */
[----:B------:R-:W-:Y:S01]  /*0f80*/  SHF.R.U32.HI R8, RZ, 0x3, R3 ;  /* 0x00000003ff087819 */ /* 0x000fe20000011603 */
[----:B------:R-:W-:Y:S01]  /*0f90*/  IMAD R205, R216, 0x8, R4 ;  /* 0x00000008d8cd7824 */ /* 0x000fe200078e0204 */
[----:B------:R-:W-:Y:S01]  /*0fa0*/  LOP3.LUT R3, R3, 0x10, R22, 0xf8, !PT ;  /* 0x0000001003037812 */ /* 0x000fe200078ef816 */
[----:B------:R-:W-:Y:S01]  /*0fb0*/  IMAD R207, R207, 0x40, R14 ;  /* 0x00000040cfcf7824 */ /* 0x000fe200078e020e */
[----:B------:R-:W-:Y:S01]  /*0fc0*/  LEA.HI R12, R12, R7, RZ, 0x3 ;  /* 0x000000070c0c7211 */ /* 0x000fe200078f18ff */
[----:B------:R-:W-:Y:S01]  /*0fd0*/  IMAD.SHL.U32 R205, R205, 0x40, RZ ;  /* 0x00000040cdcd7824 */ /* 0x000fe200078e00ff */
[----:B------:R-:W-:-:S02]  /*0fe0*/  LOP3.LUT R3, R3, R8, RZ, 0x3c, !PT ;  /* 0x0000000803037212 */ /* 0x000fc400078e3cff */
[----:B------:R-:W-:Y:S02]  /*0ff0*/  LOP3.LUT R12, R12, 0xfffffff8, RZ, 0xc0, !PT ;  /* 0xfffffff80c0c7812 */ /* 0x000fe400078ec0ff */
[----:B------:R-:W-:Y:S01]  /*1000*/  LEA.HI R10, R10, R225, RZ, 0x5 ;  /* 0x000000e10a0a7211 */ /* 0x000fe200078f28ff */
[----:B------:R-:W-:Y:S01]  /*1010*/  IMAD R216, R216, 0x400, R3 ;  /* 0x00000400d8d87824 */ /* 0x000fe200078e0203 */
[----:B------:R-:W-:Y:S01]  /*1020*/  SHF.R.S32.HI R4, RZ, 0x1f, R197 ;  /* 0x0000001fff047819 */ /* 0x000fe200000114c5 */
[----:B------:R-:W-:Y:S01]  /*1030*/  IMAD.IADD R7, R7, 0x1, -R12 ;  /* 0x0000000107077824 */ /* 0x000fe200078e0a0c */
[----:B------:R-:W-:Y:S02]  /*1040*/  SHF.R.S32.HI R8, RZ, 0x1f, R199 ;  /* 0x0000001fff087819 */ /* 0x000fe400000114c7 */
[----:B------:R-:W-:Y:S02]  /*1050*/  LOP3.LUT P0, RZ, R6, 0x2, RZ, 0xc0, !PT ;  /* 0x0000000206ff7812 */ /* 0x000fe4000780c0ff */
[----:B------:R-:W-:-:S02]  /*1060*/  SHF.R.S32.HI R10, RZ, 0x5, R10 ;  /* 0x00000005ff0a7819 */ /* 0x000fc4000001140a */
[CC--:B------:R-:W-:Y:S02]  /*1070*/  LEA.HI R6, R4.reuse, R197.reuse, RZ, 0x4 ;  /* 0x000000c504067211 */ /* 0x0c0fe400078f20ff */
[----:B------:R-:W-:Y:S01]  /*1080*/  LEA.HI R4, R4, R197, RZ, 0x6 ;  /* 0x000000c504047211 */ /* 0x000fe200078f30ff */
[----:B------:R-:W-:Y:S01]  /*1090*/  IMAD R7, R10, 0x10, R7 ;  /* 0x000000100a077824 */ /* 0x000fe200078e0207 */
[----:B------:R-:W-:Y:S02]  /*10a0*/  LEA.HI R3, R8, R199, RZ, 0x6 ;  /* 0x000000c708037211 */ /* 0x000fe400078f30ff */
[----:B------:R-:W-:Y:S01]  /*10b0*/  SHF.R.S32.HI R229, RZ, 0x7, R2 ;  /* 0x00000007ffe57819 */ /* 0x000fe20000011402 */
[----:B------:R-:W-:Y:S01]  /*10c0*/  IMAD.SHL.U32 R4, R4, 0x80, RZ ;  /* 0x0000008004047824 */ /* 0x000fe200078e00ff */
[----:B------:R-:W-:Y:S01]  /*10d0*/  LOP3.LUT R201, R201, 0x180, RZ, 0xc0, !PT ;  /* 0x00000180c9c97812 */ /* 0x000fe200078ec0ff */
[----:B------:R-:W-:Y:S01]  /*10e0*/  IMAD.SHL.U32 R10, R3, 0x80, RZ ;  /* 0x00000080030a7824 */ /* 0x000fe200078e00ff */
[----:B------:R-:W-:-:S02]  /*10f0*/  LEA.HI R2, R2, R229, RZ, 0x1 ;  /* 0x000000e502027211 */ /* 0x000fc400078f08ff */
[----:B------:R-:W-:Y:S02]  /*1100*/  LOP3.LUT R3, R201, 0x30, R6, 0xf8, !PT ;  /* 0x00000030c9037812 */ /* 0x000fe400078ef806 */
[----:B------:R-:W-:Y:S02]  /*1110*/  SHF.R.U32.HI R204, RZ, 0x3, R201 ;  /* 0x00000003ffcc7819 */ /* 0x000fe400000116c9 */
[----:B------:R-:W-:Y:S02]  /*1120*/  LOP3.LUT R2, R2, 0x3fffffe, RZ, 0xc0, !PT ;  /* 0x03fffffe02027812 */ /* 0x000fe400078ec0ff */
[----:B------:R-:W-:Y:S02]  /*1130*/  LOP3.LUT R4, R4, 0xffffe000, RZ, 0xc0, !PT ;  /* 0xffffe00004047812 */ /* 0x000fe400078ec0ff */
[----:B------:R-:W-:Y:S01]  /*1140*/  LOP3.LUT R3, R3, R204, RZ, 0x3c, !PT ;  /* 0x000000cc03037212 */ /* 0x000fe200078e3cff */
[----:B------:R-:W-:Y:S01]  /*1150*/  IMAD.IADD R2, R229, 0x1, -R2 ;  /* 0x00000001e5027824 */ /* 0x000fe200078e0a02 */
[----:B------:R-:W-:-:S02]  /*1160*/  LEA.HI R8, R8, R199, RZ, 0x4 ;  /* 0x000000c708087211 */ /* 0x000fc400078f20ff */
[----:B------:R-:W-:Y:S01]  /*1170*/  IADD3 R4, R3, R205, R4 ;  /* 0x000000cd03047210 */ /* 0x000fe20007ffe004 */
[----:B------:R-:W-:Y:S01]  /*1180*/  IMAD R211, R2, 0x40, R7 ;  /* 0x0000004002d37824 */ /* 0x000fe200078e0207 */
[C---:B------:R-:W-:Y:S01]  /*1190*/  LOP3.LUT R3, R201.reuse, 0x10, R22, 0xf8, !PT ;  /* 0x00000010c9037812 */ /* 0x040fe200078ef816 */
[----:B------:R-:W-:Y:S01]  /*11a0*/  IMAD.MOV.U32 R2, RZ, RZ, 0x20 ;  /* 0x00000020ff027424 */ /* 0x000fe200078e00ff */
[----:B------:R-:W-:Y:S01]  /*11b0*/  LOP3.LUT R11, R201, 0x30, R8, 0xf8, !PT ;  /* 0x00000030c90b7812 */ /* 0x000fe200078ef808 */
[----:B------:R-:W-:Y:S01]  /*11c0*/  IMAD.IADD R227, R17, 0x1, R4 ;  /* 0x0000000111e37824 */ /* 0x000fe200078e0204 */
[----:B------:R-:W-:Y:S02]  /*11d0*/  SHF.R.S32.HI R9, RZ, 0x1, R9 ;  /* 0x00000001ff097819 */ /* 0x000fe40000011409 */
[-C--:B------:R-:W-:Y:S02]  /*11e0*/  LOP3.LUT R214, R3, R204.reuse, RZ, 0x3c, !PT ;  /* 0x000000cc03d67212 */ /* 0x080fe400078e3cff */
[----:B------:R-:W-:Y:S01]  /*11f0*/  LOP3.LUT R10, R10, 0xffffe000, RZ, 0xc0, !PT ;  /* 0xffffe0000a0a7812 */ /* 0x000fe200078ec0ff */
[----:B------:R-:W-:Y:S01]  /*1200*/  IMAD.SHL.U32 R9, R9, 0x80, RZ ;  /* 0x0000008009097824 */ /* 0x000fe200078e00ff */
[----:B------:R-:W-:Y:S01]  /*1210*/  LOP3.LUT R11, R11, R204, RZ, 0x3c, !PT ;  /* 0x000000cc0b0b7212 */ /* 0x000fe200078e3cff */
[----:B------:R-:W-:Y:S01]  /*1220*/  IMAD.IADD R214, R205, 0x1, R214 ;  /* 0x00000001cdd67824 */ /* 0x000fe200078e02d6 */
[----:B------:R-:W-:-:S02]  /*1230*/  LOP3.LUT R7, R201, 0x30, R22, 0xf8, !PT ;  /* 0x00000030c9077812 */ /* 0x000fc400078ef816 */
[----:B------:R-:W-:Y:S02]  /*1240*/  IADD3 R10, R11, R205, R10 ;  /* 0x000000cd0b0a7210 */ /* 0x000fe40007ffe00a */
[----:B------:R-:W-:Y:S02]  /*1250*/  LOP3.LUT R200, R5, 0x7ffffffc, RZ, 0xc0, !PT ;  /* 0x7ffffffc05c87812 */ /* 0x000fe400078ec0ff */
[----:B------:R-:W-:Y:S01]  /*1260*/  SEL R3, R2, 0xffffffe0, !P0 ;  /* 0xffffffe002037807 */ /* 0x000fe20004000000 */
[----:B------:R-:W-:Y:S01]  /*1270*/  IMAD.IADD R226, R17, 0x1, R10 ;  /* 0x0000000111e27824 */ /* 0x000fe200078e020a */
[----:B------:R-:W-:Y:S01]  /*1280*/  LOP3.LUT R228, R7, R204, RZ, 0x3c, !PT ;  /* 0x000000cc07e47212 */ /* 0x000fe200078e3cff */
[----:B------:R-:W-:Y:S01]  /*1290*/  IMAD.IADD R200, R225, 0x1, -R200 ;  /* 0x00000001e1c87824 */ /* 0x000fe200078e0ac8 */
[----:B------:R-:W-:Y:S01]  /*12a0*/  SHF.R.S32.HI R212, RZ, 0x3, R212 ;  /* 0x00000003ffd47819 */ /* 0x000fe200000114d4 */
[----:B------:R-:W-:Y:S01]  /*12b0*/  IMAD.IADD R215, R3, 0x1, R214 ;  /* 0x0000000103d77824 */ /* 0x000fe200078e02d6 */
[----:B------:R-:W-:-:S02]  /*12c0*/  SHF.R.S32.HI R221, RZ, 0x1f, R191 ;  /* 0x0000001fffdd7819 */ /* 0x000fc400000114bf */
[----:B------:R-:W-:Y:S02]  /*12d0*/  LOP3.LUT R206, R9, 0x180, RZ, 0xc0, !PT ;  /* 0x0000018009ce7812 */ /* 0x000fe400078ec0ff */
[----:B------:R-:W-:Y:S02]  /*12e0*/  IADD3 R228, R17, R205, R228 ;  /* 0x000000cd11e47210 */ /* 0x000fe40007ffe0e4 */
[----:B------:R-:W-:-:S07]  /*12f0*/  IADD3 R224, R3, UR52, R214 ;  /* 0x0000003403e07c10 */ /* 0x000fce000fffe0d6 */
.L_x_1583:
[----:B------:R-:W-:Y:S05]  /*1300*/  YIELD ;  /* 0x0000000000007946 */ /* 0x000fea0003800000 */
[----:B------:R-:W-:Y:S01]  /*1310*/  ULDC.64 UR4, c[0x0][0xa28] ;  /* 0x00028a0000047ab9 */ /* 0x000fe20000000a00 */
[----:B0-2345:R-:W0:Y:S01]  /*1320*/  LDC.64 R4, c[0x0][0xa08] ;  /* 0x00028200ff047b82 */ /* 0x03de220000000a00 */
[----:B------:R-:W-:Y:S01]  /*1330*/  ISETP.NE.U32.AND P1, PT, RZ, UR4, PT ;  /* 0x00000004ff007c0c */ /* 0x000fe2000bf25070 */
[----:B------:R-:W-:Y:S02]  /*1340*/  IMAD.MOV.U32 R26, RZ, RZ, RZ ;  /* 0x000000ffff1a7224 */ /* 0x000fe400078e00ff */
[----:B------:R-:W-:Y:S01]  /*1350*/  IMAD.MOV.U32 R0, RZ, RZ, RZ ;  /* 0x000000ffff007224 */ /* 0x000fe200078e00ff */
[----:B------:R-:W-:Y:S01]  /*1360*/  ISETP.NE.AND.EX P1, PT, RZ, UR5, PT, P1 ;  /* 0x00000005ff007c0c */ /* 0x000fe2000bf25310 */
[----:B------:R-:W-:-:S02]  /*1370*/  ULDC.64 UR4, c[0x0][0xa18] ;  /* 0x0002860000047ab9 */ /* 0x000fc40000000a00 */
[----:B------:R-:W-:-:S04]  /*1380*/  ISETP.NE.U32.AND P2, PT, RZ, UR4, PT ;  /* 0x00000004ff007c0c */ /* 0x000fc8000bf45070 */
[----:B------:R-:W-:Y:S01]  /*1390*/  ISETP.NE.AND.EX P2, PT, RZ, UR5, PT, P2 ;  /* 0x00000005ff007c0c */ /* 0x000fe2000bf45320 */
[----:B------:R-:W-:Y:S02]  /*13a0*/  ULDC.64 UR4, c[0x0][0xa08] ;  /* 0x0002820000047ab9 */ /* 0x000fe40000000a00 */
[----:B------:R-:W-:-:S03]  /*13b0*/  ISETP.NE.U32.AND P0, PT, RZ, UR4, PT ;  /* 0x00000004ff007c0c */ /* 0x000fc6000bf05070 */
[----:B------:R-:W1:Y:S01]  /*13c0*/  @P1 LDC.64 R2, c[0x0][0xa28] ;  /* 0x00028a00ff021b82 */ /* 0x000e620000000a00 */
[----:B------:R-:W-:Y:S01]  /*13d0*/  ISETP.NE.AND.EX P0, PT, RZ, UR5, PT, P0 ;  /* 0x00000005ff007c0c */ /* 0x000fe2000bf05300 */
[----:B0-----:R-:W-:-:S06]  /*13e0*/  IMAD.WIDE R8, R195, 0x4, R4 ;  /* 0x00000004c3087825 */ /* 0x001fcc00078e0204 */
[----:B------:R-:W0:Y:S01]  /*13f0*/  @P2 LDC.64 R6, c[0x0][0xa18] ;  /* 0x00028600ff062b82 */ /* 0x000e220000000a00 */
[----:B------:R-:W-:Y:S02]  /*1400*/  ULDC UR4, c[0x0][0x288] ;  /* 0x0000a20000047ab9 */ /* 0x000fe40000000800 */
[----:B------:R-:W-:Y:S01]  /*1410*/  IMAD.U32 R196, RZ, RZ, UR4 ;  /* 0x00000004ffc47e24 */ /* 0x000fe2000f8e00ff */
[----:B------:R-:W-:Y:S02]  /*1420*/  ULDC.64 UR4, c[0x0][0x3f8] ;  /* 0x0000fe0000047ab9 */ /* 0x000fe40000000a00 */
[----:B------:R-:W5:Y:S01]  /*1430*/  @P0 LDG.E R26, desc[UR60][R8.64] ;  /* 0x0000003c081a0981 */ /* 0x000f62000c1e1900 */
[----:B-1----:R-:W-:-:S04]  /*1440*/  @P1 IMAD.WIDE R2, R195, 0x4, R2 ;  /* 0x00000004c3021825 */ /* 0x002fc800078e0202 */
[----:B0-----:R-:W-:Y:S01]  /*1450*/  @P2 IMAD.WIDE R4, R195, 0x4, R6 ;  /* 0x00000004c3042825 */ /* 0x001fe200078e0206 */
[----:B------:R-:W-:Y:S01]  /*1460*/  UISETP.NE.U32.AND UP0, UPT, UR4, URZ, UPT ;  /* 0x0000003f0400728c */ /* 0x000fe2000bf05070 */
[----:B------:R0:W5:Y:S02]  /*1470*/  @P1 LDG.E R0, desc[UR60][R2.64] ;  /* 0x0000003c02001981 */ /* 0x000164000c1e1900 */
[----:B------:R-:W-:Y:S02]  /*1480*/  ULDC UR4, c[0x0][0x404] ;  /* 0x0001010000047ab9 */ /* 0x000fe40000000800 */
[----:B------:R1:W5:Y:S01]  /*1490*/  @P2 LDG.E R196, desc[UR60][R4.64] ;  /* 0x0000003c04c42981 */ /* 0x000362000c1e1900 */
[----:B------:R-:W-:-:S03]  /*14a0*/  UISETP.NE.AND.EX UP0, UPT, UR5, URZ, UPT, UP0 ;  /* 0x0000003f0500728c */ /* 0x000fc6000bf05300 */
[----:B------:R-:W-:Y:S01]  /*14b0*/  ULDC UR5, c[0x0][0x2e0] ;  /* 0x0000b80000057ab9 */ /* 0x000fe20000000800 */
[----:B------:R-:W-:-:S04]  /*14c0*/  USEL UR4, UR4, 0x1, UP0 ;  /* 0x0000000104047887 */ /* 0x000fc80008000000 */
[----:B------:R-:W-:-:S03]  /*14d0*/  UIMAD UR4, UR4, UR5, URZ ;  /* 0x00000005040472a4 */ /* 0x000fc6000f8e023f */
[----:B------:R-:W-:Y:S02]  /*14e0*/  ULDC UR5, c[0x0][0x338] ;  /* 0x0000ce0000057ab9 */ /* 0x000fe40000000800 */
[----:B0-----:R-:W-:Y:S02]  /*14f0*/  IMAD.U32 R2, RZ, RZ, UR5 ;  /* 0x00000005ff027e24 */ /* 0x001fe4000f8e00ff */
[----:B------:R-:W-:Y:S01]  /*1500*/  IMAD.U32 R25, RZ, RZ, UR4 ;  /* 0x00000004ff197e24 */ /* 0x000fe2000f8e00ff */
[----:B-1----:R-:W-:Y:S06]  /*1510*/  @P2 BRA `(.L_x_1318) ;  /* 0x0000000000242947 */ /* 0x002fec0003800000 */
        /* <DEDUP_REMOVED lines=9> */
.L_x_1318:
[----:B------:R-:W-:Y:S01]  /*15b0*/  ULDC.64 UR4, c[0x0][0xa20] ;  /* 0x0002880000047ab9 */ /* 0x000fe20000000a00 */
[----:B------:R-:W-:Y:S01]  /*15c0*/  IMAD.MOV.U32 R223, RZ, RZ, R193 ;  /* 0x000000ffffdf7224 */ /* 0x000fe200078e00c1 */
[----:B------:R-:W-:Y:S01]  /*15d0*/  ISETP.NE.U32.AND P1, PT, RZ, UR4, PT ;  /* 0x00000004ff007c0c */ /* 0x000fe2000bf25070 */
[----:B------:R-:W-:Y:S02]  /*15e0*/  IMAD.MOV.U32 R217, RZ, RZ, R194 ;  /* 0x000000ffffd97224 */ /* 0x000fe400078e00c2 */
[----:B------:R-:W-:Y:S01]  /*15f0*/  IMAD.MOV.U32 R218, RZ, RZ, R195 ;  /* 0x000000ffffda7224 */ /* 0x000fe200078e00c3 */
[----:B------:R-:W-:-:S13]  /*1600*/  ISETP.NE.AND.EX P1, PT, RZ, UR5, PT, P1 ;  /* 0x00000005ff007c0c */ /* 0x000fda000bf25310 */
[----:B------:R-:W-:Y:S05]  /*1610*/  @!P1 BRA `(.L_x_1319) ;  /* 0x0000000000109947 */ /* 0x000fea0003800000 */
[----:B------:R-:W0:Y:S02]  /*1620*/  LDC.64 R4, c[0x0][0xa20] ;  /* 0x00028800ff047b82 */ /* 0x000e240000000a00 */
[----:B0-----:R-:W-:-:S05]  /*1630*/  IMAD.WIDE R4, R195, 0x4, R4 ;  /* 0x00000004c3047825 */ /* 0x001fca00078e0204 */
[----:B------:R0:W5:Y:S01]  /*1640*/  LDG.E R25, desc[UR60][R4.64] ;  /* 0x0000003c04197981 */ /* 0x000162000c1e1900 */
[----:B------:R-:W-:Y:S05]  /*1650*/  BRA `(.L_x_1320) ;  /* 0x0000000000107947 */ /* 0x000fea0003800000 */
.L_x_1319:
[----:B------:R-:W-:Y:S05]  /*1660*/  @!P0 BRA `(.L_x_1320) ;  /* 0x00000000000c8947 */ /* 0x000fea0003800000 */
[----:B------:R-:W2:Y:S04]  /*1670*/  LDG.E R4, desc[UR60][R8.64] ;  /* 0x0000003c08047981 */ /* 0x000ea8000c1e1900 */
[----:B------:R-:W2:Y:S02]  /*1680*/  LDG.E R25, desc[UR60][R8.64+0x4] ;  /* 0x0000043c08197981 */ /* 0x000ea4000c1e1900 */
[----:B--2---:R-:W-:-:S07]  /*1690*/  IMAD.IADD R25, R25, 0x1, -R4 ;  /* 0x0000000119197824 */ /* 0x004fce00078e0a04 */
.L_x_1320:
[----:B------:R-:W-:Y:S01]  /*16a0*/  ULDC.64 UR4, c[0x0][0xa10] ;  /* 0x0002840000047ab9 */ /* 0x000fe20000000a00 */
[----:B------:R-:W1:Y:S01]  /*16b0*/  LDC.64 R10, c[0x0][0x9e0] ;  /* 0x00027800ff0a7b82 */ /* 0x000e620000000a00 */
[----:B------:R-:W-:-:S04]  /*16c0*/  ISETP.NE.U32.AND P0, PT, RZ, UR4, PT ;  /* 0x00000004ff007c0c */ /* 0x000fc8000bf05070 */
[----:B------:R-:W-:Y:S01]  /*16d0*/  ISETP.NE.AND.EX P0, PT, RZ, UR5, PT, P0 ;  /* 0x00000005ff007c0c */ /* 0x000fe2000bf05300 */
[----:B------:R-:W-:Y:S02]  /*16e0*/  ULDC.64 UR4, c[0x0][0xa30] ;  /* 0x00028c0000047ab9 */ /* 0x000fe40000000a00 */
[----:B------:R-:W-:-:S04]  /*16f0*/  ISETP.NE.U32.AND P1, PT, RZ, UR4, PT ;  /* 0x00000004ff007c0c */ /* 0x000fc8000bf25070 */
[----:B------:R-:W-:-:S06]  /*1700*/  ISETP.NE.AND.EX P1, PT, RZ, UR5, PT, P1 ;  /* 0x00000005ff007c0c */ /* 0x000fcc000bf25310 */
[----:B0-----:R-:W0:Y:S08]  /*1710*/  @P0 LDC.64 R4, c[0x0][0xa10] ;  /* 0x00028400ff040b82 */ /* 0x001e300000000a00 */
[----:B------:R-:W2:Y:S01]  /*1720*/  @P1 LDC.64 R6, c[0x0][0xa30] ;  /* 0x00028c00ff061b82 */ /* 0x000ea20000000a00 */
[----:B0-----:R-:W-:-:S05]  /*1730*/  @P0 IMAD.WIDE R4, R195, 0x4, R4 ;  /* 0x00000004c3040825 */ /* 0x001fca00078e0204 */
[----:B------:R-:W3:Y:S04]  /*1740*/  @P0 LDG.E R3, desc[UR60][R4.64] ;  /* 0x0000003c04030981 */ /* 0x000ee8000c1e1900 */
[----:B------:R0:W3:Y:S01]  /*1750*/  @P0 LDG.E R8, desc[UR60][R4.64+0x4] ;  /* 0x0000043c04080981 */ /* 0x0000e2000c1e1900 */
[----:B-----5:R-:W-:Y:S02]  /*1760*/  IMAD.MOV.U32 R143, RZ, RZ, R25 ;  /* 0x000000ffff8f7224 */ /* 0x020fe400078e0019 */
[----:B--2---:R-:W-:-:S05]  /*1770*/  @P1 IMAD.WIDE R6, R195, 0x4, R6 ;  /* 0x00000004c3061825 */ /* 0x004fca00078e0206 */
[----:B------:R2:W5:Y:S01]  /*1780*/  @P1 LDG.E R143, desc[UR60][R6.64] ;  /* 0x0000003c068f1981 */ /* 0x000562000c1e1900 */
[----:B-1----:R-:W-:Y:S02]  /*1790*/  ISETP.GE.AND P1, PT, R11, 0x1, PT ;  /* 0x000000010b00780c */ /* 0x002fe40003f26270 */
[----:B0-----:R-:W-:Y:S01]  /*17a0*/  LEA R5, R193, 0x80, 0x7 ;  /* 0x00000080c1057811 */ /* 0x001fe200078e38ff */
[----:B---3--:R-:W-:Y:S02]  /*17b0*/  @P0 IMAD.IADD R2, R8, 0x1, -R3 ;  /* 0x0000000108020824 */ /* 0x008fe400078e0a03 */
[----:B------:R-:W-:-:S04]  /*17c0*/  IMAD.IADD R8, R25, 0x1, -R0 ;  /* 0x0000000119087824 */ /* 0x000fc800078e0a00 */
[----:B------:R-:W-:-:S04]  /*17d0*/  IMAD.IADD R192, R8, 0x1, R2 ;  /* 0x0000000108c07824 */ /* 0x000fc800078e0202 */
[C---:B------:R-:W-:Y:S01]  /*17e0*/  VIADD R0, R192.reuse, 0x9f ;  /* 0x0000009fc0007836 */ /* 0x040fe20000000000 */
[----:B------:R-:W-:-:S03]  /*17f0*/  IADD3 R9, R192, R5, -R196 ;  /* 0x00000005c0097210 */ /* 0x000fc60007ffe8c4 */
[----:B------:R-:W-:-:S05]  /*1800*/  IMAD.HI R0, R0, 0x66666667, RZ ;  /* 0x6666666700007827 */ /* 0x000fca00078e02ff */
[----:B------:R-:W-:-:S04]  /*1810*/  SHF.R.U32.HI R3, RZ, 0x1f, R0 ;  /* 0x0000001fff037819 */ /* 0x000fc80000011600 */
[----:B------:R-:W-:Y:S01]  /*1820*/  LEA.HI.SX32 R156, R0, R3, 0x1a ;  /* 0x00000003009c7211 */ /* 0x000fe200078fd2ff */
[----:B------:R-:W-:Y:S01]  /*1830*/  IMAD.IADD R0, R9, 0x1, R10 ;  /* 0x0000000109007824 */ /* 0x000fe200078e020a */
[----:B--2---:R-:W-:Y:S06]  /*1840*/  @!P1 BRA `(.L_x_1321) ;  /* 0x0000000000489947 */ /* 0x004fec0003800000 */
[C---:B------:R-:W-:Y:S01]  /*1850*/  ISETP.GT.AND P0, PT, R9.reuse, RZ, PT ;  /* 0x000000ff0900720c */ /* 0x040fe20003f04270 */
[----:B------:R-:W-:Y:S01]  /*1860*/  BSSY B0, `(.L_x_1322) ;  /* 0x000000e000007945 */ /* 0x000fe20003800000 */
[----:B------:R-:W-:-:S11]  /*1870*/  VIADD R3, R9, 0xffffffff ;  /* 0xffffffff09037836 */ /* 0x000fd60000000000 */
        /* <DEDUP_REMOVED lines=8> */
.L_x_1323:
[----:B------:R-:W-:-:S13]  /*1900*/  ISETP.NE.AND P0, PT, R11, 0x1, PT ;  /* 0x000000010b00780c */ /* 0x000fda0003f05270 */
[----:B------:R-:W0:Y:S02]  /*1910*/  @P0 LDC.64 R4, c[0x0][0x9e8] ;  /* 0x00027a00ff040b82 */ /* 0x000e240000000a00 */
[----:B0-----:R-:W-:-:S05]  /*1920*/  @P0 IMAD.HI.U32 R4, R3, R4, RZ ;  /* 0x0000000403040227 */ /* 0x001fca00078e00ff */
[----:B------:R-:W-:-:S07]  /*1930*/  @P0 SHF.R.U32.HI R3, RZ, R5, R4 ;  /* 0x00000005ff030219 */ /* 0x000fce0000011604 */
.L_x_1324:
[----:B------:R-:W-:Y:S05]  /*1940*/  BSYNC B0 ;  /* 0x0000000000007941 */ /* 0x000fea0003800000 */
.L_x_1322:
[----:B------:R-:W-:-:S05]  /*1950*/  IMAD R3, R3, R11, R11 ;  /* 0x0000000b03037224 */ /* 0x000fca00078e020b */
[----:B------:R-:W-:-:S07]  /*1960*/  VIMNMX R0, R0, R3, PT ;  /* 0x0000000300007248 */ /* 0x000fce0003fe0100 */
.L_x_1321:
[----:B------:R-:W-:Y:S01]  /*1970*/  IMAD R3, R193, 0x80, -R196 ;  /* 0x00000080c1037824 */ /* 0x000fe200078e0ac4 */
[----:B------:R-:W-:-:S03]  /*1980*/  ULDC UR4, c[0x0][0x9dc] ;  /* 0x0002770000047ab9 */ /* 0x000fc60000000800 */
[----:B------:R-:W-:-:S04]  /*1990*/  IMAD.IADD R3, R192, 0x1, R3 ;  /* 0x00000001c0037824 */ /* 0x000fc800078e0203 */
[----:B------:R-:W-:Y:S01]  /*19a0*/  VIADD R4, R3, -UR4 ;  /* 0x8000000403047c36 */ /* 0x000fe20008000000 */
[----:B------:R-:W-:Y:S06]  /*19b0*/  @!P1 BRA `(.L_x_1325) ;  /* 0x0000000000449947 */ /* 0x000fec0003800000 */
[----:B------:R-:W-:Y:S01]  /*19c0*/  ISETP.GT.AND P0, PT, R3, -0x1, PT ;  /* 0xffffffff0300780c */ /* 0x000fe20003f04270 */
[----:B------:R-:W-:-:S12]  /*19d0*/  BSSY B0, `(.L_x_1326) ;  /* 0x000000d000007945 */ /* 0x000fd80003800000 */
        /* <DEDUP_REMOVED lines=8> */
.L_x_1327:
[----:B------:R-:W-:-:S13]  /*1a60*/  ISETP.NE.AND P0, PT, R11, 0x1, PT ;  /* 0x000000010b00780c */ /* 0x000fda0003f05270 */
[----:B------:R-:W0:Y:S02]  /*1a70*/  @P0 LDC.64 R6, c[0x0][0x9e8] ;  /* 0x00027a00ff060b82 */ /* 0x000e240000000a00 */
[----:B0-----:R-:W-:-:S05]  /*1a80*/  @P0 IMAD.HI.U32 R6, R3, R6, RZ ;  /* 0x0000000603060227 */ /* 0x001fca00078e00ff */
[----:B------:R-:W-:-:S07]  /*1a90*/  @P0 SHF.R.U32.HI R3, RZ, R7, R6 ;  /* 0x00000007ff030219 */ /* 0x000fce0000011606 */
.L_x_1328:
[----:B------:R-:W-:Y:S05]  /*1aa0*/  BSYNC B0 ;  /* 0x0000000000007941 */ /* 0x000fea0003800000 */
.L_x_1326:
[----:B------:R-:W-:-:S05]  /*1ab0*/  IMAD R3, R3, R11, RZ ;  /* 0x0000000b03037224 */ /* 0x000fca00078e02ff */
[----:B------:R-:W-:-:S07]  /*1ac0*/  VIMNMX R4, R4, R3, !PT ;  /* 0x0000000304047248 */ /* 0x000fce0007fe0100 */
.L_x_1325:
[----:B------:R-:W-:Y:S02]  /*1ad0*/  VIADD R0, R0, 0x9f ;  /* 0x0000009f00007836 */ /* 0x000fe40000000000 */
[----:B------:R-:W-:-:S04]  /*1ae0*/  IMAD.HI R4, R4, 0x66666667, RZ ;  /* 0x6666666704047827 */ /* 0x000fc800078e02ff */
[----:B------:R-:W-:Y:S01]  /*1af0*/  IMAD.HI R0, R0, 0x66666667, RZ ;  /* 0x6666666700007827 */ /* 0x000fe200078e02ff */
[----:B------:R-:W-:-:S04]  /*1b00*/  SHF.R.U32.HI R5, RZ, 0x1f, R4 ;  /* 0x0000001fff057819 */ /* 0x000fc80000011604 */
[----:B------:R-:W-:Y:S02]  /*1b10*/  SHF.R.U32.HI R3, RZ, 0x1f, R0 ;  /* 0x0000001fff037819 */ /* 0x000fe40000011600 */
[----:B------:R-:W-:Y:S02]  /*1b20*/  LEA.HI.SX32 R5, R4, R5, 0x1a ;  /* 0x0000000504057211 */ /* 0x000fe400078fd2ff */
[----:B------:R-:W-:Y:S02]  /*1b30*/  LEA.HI.SX32 R3, R0, R3, 0x1a ;  /* 0x0000000300037211 */ /* 0x000fe400078fd2ff */
[----:B------:R-:W-:Y:S02]  /*1b40*/  VIMNMX R5, RZ, R5, !PT ;  /* 0x00000005ff057248 */ /* 0x000fe40007fe0100 */
[----:B------:R-:W-:-:S03]  /*1b50*/  VIMNMX R3, R156, R3, PT ;  /* 0x000000039c037248 */ /* 0x000fc60003fe0100 */
[--C-:B------:R-:W-:Y:S02]  /*1b60*/  IMAD R5, R5, 0xa0, -R8.reuse ;  /* 0x000000a005057824 */ /* 0x100fe400078e0a08 */
[----:B------:R-:W-:-:S03]  /*1b70*/  IMAD R3, R3, 0xa0, -R8 ;  /* 0x000000a003037824 */ /* 0x000fc600078e0a08 */
[----:B------:R-:W-:Y:S02]  /*1b80*/  VIMNMX R5, RZ, R5, !PT ;  /* 0x00000005ff057248 */ /* 0x000fe40007fe0100 */
[----:B------:R-:W-:-:S04]  /*1b90*/  VIMNMX R0, R3, R2, PT ;  /* 0x0000000203007248 */ /* 0x000fc80003fe0100 */
[----:B------:R-:W-:Y:S01]  /*1ba0*/  ISETP.GT.AND P0, PT, R0, R5, PT ;  /* 0x000000050000720c */ /* 0x000fe20003f04270 */
[----:B------:R-:W-:-:S05]  /*1bb0*/  IMAD.WIDE.U32 R4, R5, -0x33333333, RZ ;  /* 0xcccccccd05047825 */ /* 0x000fca00078e00ff */
[----:B------:R-:W-:-:S05]  /*1bc0*/  SHF.R.U32.HI R119, RZ, 0x7, R5 ;  /* 0x00000007ff777819 */ /* 0x000fca0000011605 */
[----:B------:R-:W-:Y:S02]  /*1bd0*/  IMAD.MOV.U32 R24, RZ, RZ, R119 ;  /* 0x000000ffff187224 */ /* 0x000fe400078e0077 */
[----:B------:R-:W-:-:S04]  /*1be0*/  @P0 VIADD R0, R0, 0x9f ;  /* 0x0000009f00000836 */ /* 0x000fc80000000000 */
[----:B------:R-:W-:-:S05]  /*1bf0*/  @P0 IMAD.HI R0, R0, 0x66666667, RZ ;  /* 0x6666666700000827 */ /* 0x000fca00078e02ff */
[----:B------:R-:W-:-:S04]  /*1c00*/  @P0 SHF.R.U32.HI R3, RZ, 0x1f, R0 ;  /* 0x0000001fff030819 */ /* 0x000fc80000011600 */
[----:B------:R-:W-:Y:S02]  /*1c10*/  @P0 LEA.HI.SX32 R24, R0, R3, 0x1a ;  /* 0x0000000300180211 */ /* 0x000fe400078fd2ff */
[----:B------:R-:W-:Y:S02]  /*1c20*/  PLOP3.LUT P0, PT, PT, PT, PT, 0x80, 0x0 ;  /* 0x000000000000781c */ /* 0x000fe40003f0f070 */
[----:B------:R-:W-:-:S13]  /*1c30*/  ISETP.GT.AND P1, PT, R24, R119, PT ;  /* 0x000000771800720c */ /* 0x000fda0003f24270 */
[----:B------:R-:W-:Y:S05]  /*1c40*/  @!P1 BRA `(.L_x_1329) ;  /* 0x000000e000309947 */ /* 0x000fea0003800000 */
        /* <DEDUP_REMOVED lines=19> */
[----:B-1---5:R-:W-:Y:S05]  /*1d80*/  CALL.ABS.NOINC R14 ;  /* 0x000000000e007343 */ /* 0x022fea0003c00000 */
.L_x_1331:
[----:B------:R-:W-:Y:S05]  /*1d90*/  BSYNC B6 ;  /* 0x0000000000067941 */ /* 0x000fea0003800000 */
.L_x_1330:
        /* <DEDUP_REMOVED lines=20> */
.L_x_1333:
[----:B------:R-:W-:Y:S05]  /*1ee0*/  BSYNC B6 ;  /* 0x0000000000067941 */ /* 0x000fea0003800000 */
.L_x_1332:
[----:B------:R-:W-:Y:S01]  /*1ef0*/  ULDC.64 UR4, c[0x0][0x9f8] ;  /* 0x00027e0000047ab9 */ /* 0x000fe20000000a00 */
[----:B------:R-:W-:Y:S01]  /*1f00*/  IMAD.MOV.U32 R3, RZ, RZ, R195 ;  /* 0x000000ffff037224 */ /* 0x000fe200078e00c3 */
[----:B------:R-:W-:Y:S01]  /*1f10*/  ISETP.NE.U32.AND P0, PT, RZ, UR4, PT ;  /* 0x00000004ff007c0c */ /* 0x000fe2000bf05070 */
[----:B------:R-:W0:Y:S08]  /*1f20*/  LDC R0, c[0x0][0x428] ;  /* 0x00010a00ff007b82 */ /* 0x000e300000000800 */
[----:B------:R-:W1:Y:S01]  /*1f30*/  LDC.64 R110, c[0x0][0x2f0] ;  /* 0x0000bc00ff6e7b82 */ /* 0x000e620000000a00 */
[----:B------:R-:W-:Y:S01]  /*1f40*/  ISETP.NE.AND.EX P0, PT, RZ, UR5, PT, P0 ;  /* 0x00000005ff007c0c */ /* 0x000fe2000bf05300 */
[----:B------:R-:W2:Y:S01]  /*1f50*/  S2R R21, SR_TID.X ;  /* 0x0000000000157919 */ /* 0x000ea20000002100 */
[----:B------:R-:W-:Y:S01]  /*1f60*/  IMAD.IADD R96, R26, 0x1, R25 ;  /* 0x000000011a607824 */ /* 0x000fe200078e0219 */
[----:B------:R-:W-:Y:S01]  /*1f70*/  ULDC.64 UR6, c[0x0][0xa08] ;  /* 0x0002820000067ab9 */ /* 0x000fe20000000a00 */
[----:B------:R-:W-:Y:S01]  /*1f80*/  ULDC.64 UR4, c[0x0][0x2f8] ;  /* 0x0000be0000047ab9 */ /* 0x000fe20000000a00 */
[----:B------:R-:W-:-:S02]  /*1f90*/  IMAD.MOV.U32 R8, RZ, RZ, R22 ;  /* 0x000000ffff087224 */ /* 0x000fc400078e0016 */
[----:B------:R-:W3:Y:S08]  /*1fa0*/  LDC R117, c[0x0][0x3d4] ;  /* 0x0000f500ff757b82 */ /* 0x000ef00000000800 */
[----:B------:R-:W4:Y:S08]  /*1fb0*/  @P0 LDC.64 R4, c[0x0][0x9f8] ;  /* 0x00027e00ff040b82 */ /* 0x000f300000000a00 */
[----:B------:R-:W2:Y:S08]  /*1fc0*/  LDC.64 R104, c[0x0][0x3d8] ;  /* 0x0000f600ff687b82 */ /* 0x000eb00000000a00 */
[----:B------:R-:W1:Y:S01]  /*1fd0*/  LDC.64 R98, c[0x0][0x3e8] ;  /* 0x0000fa00ff627b82 */ /* 0x000e620000000a00 */
[----:B----4-:R-:W-:-:S05]  /*1fe0*/  @P0 IMAD.WIDE R4, R195, 0x4, R4 ;  /* 0x00000004c3040825 */ /* 0x010fca00078e0204 */
[----:B------:R4:W4:Y:S01]  /*1ff0*/  @P0 LDG.E R3, desc[UR60][R4.64] ;  /* 0x0000003c04030981 */ /* 0x000922000c1e1900 */
[----:B0-----:R-:W-:Y:S01]  /*2000*/  ISETP.NE.AND P0, PT, R0, 0x1, PT ;  /* 0x000000010000780c */ /* 0x001fe20003f05270 */
[----:B------:R-:W-:Y:S01]  /*2010*/  VIADD R116, R22, 0x60 ;  /* 0x0000006016747836 */ /* 0x000fe20000000000 */
[----:B------:R-:W-:Y:S01]  /*2020*/  SHF.R.S32.HI R20, RZ, 0x1f, R96 ;  /* 0x0000001fff147819 */ /* 0x000fe20000011460 */
[----:B--2---:R-:W-:Y:S01]  /*2030*/  IMAD R12, R221, R104, RZ ;  /* 0x00000068dd0c7224 */ /* 0x004fe200078e02ff */
[----:B------:R-:W-:Y:S01]  /*2040*/  SHF.R.U32.HI R28, RZ, 0x7, R21 ;  /* 0x00000007ff1c7819 */ /* 0x000fe20000011615 */
[----:B------:R-:W-:Y:S01]  /*2050*/  IMAD.MOV.U32 R123, RZ, RZ, 0x40 ;  /* 0x00000040ff7b7424 */ /* 0x000fe200078e00ff */
[-C--:B---3--:R-:W-:Y:S01]  /*2060*/  ISETP.GE.AND P3, PT, R197, R117.reuse, PT ;  /* 0x00000075c500720c */ /* 0x088fe20003f66270 */
[-C--:B-1----:R-:W-:Y:S01]  /*2070*/  IMAD R6, R20, R110.reuse, RZ ;  /* 0x0000006e14067224 */ /* 0x082fe200078e02ff */
[----:B------:R-:W-:Y:S01]  /*2080*/  ISETP.NE.AND P6, PT, R28, 0x1, PT ;  /* 0x000000011c00780c */ /* 0x000fe20003fc5270 */
[----:B----4-:R-:W-:Y:S01]  /*2090*/  IMAD.WIDE.U32 R4, R96, R110, RZ ;  /* 0x0000006e60047225 */ /* 0x010fe200078e00ff */
[----:B------:R-:W-:-:S02]  /*20a0*/  ISETP.GE.AND P5, PT, R199, R117, PT ;  /* 0x00000075c700720c */ /* 0x000fc40003fa6270 */
[----:B------:R-:W-:Y:S01]  /*20b0*/  SHF.L.U64.HI R127, R110, 0x7, R111 ;  /* 0x000000076e7f7819 */ /* 0x000fe2000001026f */
[----:B------:R-:W0:Y:S01]  /*20c0*/  @P0 LDC R7, c[0x0][0x42c] ;  /* 0x00010b00ff070b82 */ /* 0x000e220000000800 */
[----:B------:R-:W-:Y:S01]  /*20d0*/  IMAD R13, R191, R105, R12 ;  /* 0x00000069bf0d7224 */ /* 0x000fe200078e020c */
[----:B------:R-:W-:Y:S01]  /*20e0*/  LOP3.LUT R16, R16, 0xfffffffe, RZ, 0xc0, !PT ;  /* 0xfffffffe10107812 */ /* 0x000fe200078ec0ff */
[----:B------:R-:W-:Y:S01]  /*20f0*/  IMAD.SHL.U32 R128, R110, 0x80, RZ ;  /* 0x000000806e807824 */ /* 0x000fe200078e00ff */
[----:B------:R-:W-:Y:S01]  /*2100*/  SHF.R.S32.HI R144, RZ, 0x1f, R222 ;  /* 0x0000001fff907819 */ /* 0x000fe200000114de */
[----:B------:R-:W-:Y:S02]  /*2110*/  IMAD.MOV.U32 R122, RZ, RZ, 0x20 ;  /* 0x00000020ff7a7424 */ /* 0x000fe400078e00ff */
[----:B------:R-:W-:Y:S01]  /*2120*/  IMAD R125, R105, 0xa0, RZ ;  /* 0x000000a0697d7824 */ /* 0x000fe200078e02ff */
[----:B------:R-:W1:Y:S01]  /*2130*/  @P0 LDC R9, c[0x0][0x430] ;  /* 0x00010c00ff090b82 */ /* 0x000e620000000800 */
[----:B------:R-:W-:Y:S01]  /*2140*/  VIADD R155, R28, 0x8 ;  /* 0x000000081c9b7836 */ /* 0x000fe20000000000 */
[----:B------:R-:W-:Y:S01]  /*2150*/  @P5 LOP3.LUT R16, R16, 0x1, RZ, 0xfc, !PT ;  /* 0x0000000110105812 */ /* 0x000fe200078efcff */
[----:B------:R-:W-:-:S02]  /*2160*/  IMAD.SHL.U32 R118, R117, 0x2, RZ ;  /* 0x0000000275767824 */ /* 0x000fc400078e00ff */
[----:B0-----:R-:W-:-:S04]  /*2170*/  @P0 IMAD.HI.U32 R0, R194, R7, RZ ;  /* 0x00000007c2000227 */ /* 0x001fc800078e00ff */
[----:B------:R-:W-:Y:S01]  /*2180*/  IMAD.MOV.U32 R7, RZ, RZ, R194 ;  /* 0x000000ffff077224 */ /* 0x000fe200078e00c2 */
[----:B-1----:R-:W-:Y:S01]  /*2190*/  @P0 SHF.R.U32.HI R7, RZ, R9, R0 ;  /* 0x00000009ff070219 */ /* 0x002fe20000011600 */
[----:B------:R-:W-:Y:S01]  /*21a0*/  IMAD R9, R96, R111, R6 ;  /* 0x0000006f60097224 */ /* 0x000fe200078e0206 */
[----:B------:R-:W-:Y:S02]  /*21b0*/  ISETP.NE.U32.AND P0, PT, RZ, UR6, PT ;  /* 0x00000006ff007c0c */ /* 0x000fe4000bf05070 */
[----:B------:R-:W-:Y:S01]  /*21c0*/  SHF.R.S32.HI R10, RZ, 0x1f, R7 ;  /* 0x0000001fff0a7819 */ /* 0x000fe20000011407 */
[----:B------:R-:W-:Y:S01]  /*21d0*/  IMAD.IADD R5, R5, 0x1, R9 ;  /* 0x0000000105057824 */ /* 0x000fe200078e0209 */
[----:B------:R-:W-:-:S03]  /*21e0*/  ISETP.NE.AND.EX P0, PT, RZ, UR7, PT, P0 ;  /* 0x00000007ff007c0c */ /* 0x000fc6000bf05300 */
[----:B------:R-:W-:Y:S02]  /*21f0*/  IMAD R6, R10, UR4, RZ ;  /* 0x000000040a067c24 */ /* 0x000fe4000f8e02ff */
[----:B------:R-:W-:-:S04]  /*2200*/  IMAD.WIDE.U32 R4, R7, UR4, R4 ;  /* 0x0000000407047c25 */ /* 0x000fc8000f8e0004 */
[----:B------:R-:W-:Y:S01]  /*2210*/  IMAD R9, R7, UR5, R6 ;  /* 0x0000000507097c24 */ /* 0x000fe2000f8e0206 */
[----:B------:R-:W-:Y:S01]  /*2220*/  ULDC.64 UR4, c[0x0][0x300] ;  /* 0x0000c00000047ab9 */ /* 0x000fe20000000a00 */
[----:B------:R-:W-:Y:S02]  /*2230*/  IMAD R6, R221, R110, RZ ;  /* 0x0000006edd067224 */ /* 0x000fe400078e02ff */
[----:B------:R-:W-:Y:S01]  /*2240*/  IMAD.IADD R5, R5, 0x1, R9 ;  /* 0x0000000105057824 */ /* 0x000fe200078e0209 */
[----:B------:R-:W-:Y:S01]  /*2250*/  SHF.R.S32.HI R9, RZ, 0x1f, R22 ;  /* 0x0000001fff097819 */ /* 0x000fe20000011416 */
[C---:B------:R-:W-:Y:S02]  /*2260*/  IMAD R11, R191.reuse, R111, R6 ;  /* 0x0000006fbf0b7224 */ /* 0x040fe400078e0206 */
[----:B------:R-:W-:-:S04]  /*2270*/  IMAD.WIDE.U32 R106, R191, R104, R8 ;  /* 0x00000068bf6a7225 */ /* 0x000fc800078e0008 */
[----:B------:R-:W-:-:S04]  /*2280*/  IMAD.WIDE.U32 R100, R191, R98, R8 ;  /* 0x00000062bf647225 */ /* 0x000fc800078e0008 */
[----:B------:R-:W-:Y:S02]  /*2290*/  IMAD.IADD R107, R13, 0x1, R107 ;  /* 0x000000010d6b7824 */ /* 0x000fe400078e026b */
[----:B-----5:R-:W-:Y:S01]  /*22a0*/  IMAD.WIDE.U32 R106, R143, R104, R106 ;  /* 0x000000688f6a7225 */ /* 0x020fe200078e006a */
[----:B------:R-:W-:Y:S02]  /*22b0*/  SHF.R.S32.HI R0, RZ, 0x1f, R3 ;  /* 0x0000001fff007819 */ /* 0x000fe40000011403 */
[----:B------:R-:W-:Y:S02]  /*22c0*/  SEL R15, R3, RZ, !P0 ;  /* 0x000000ff030f7207 */ /* 0x000fe40004000000 */
[----:B------:R-:W-:-:S03]  /*22d0*/  SEL R14, R0, RZ, !P0 ;  /* 0x000000ff000e7207 */ /* 0x000fc60004000000 */
[----:B------:R-:W-:-:S04]  /*22e0*/  IMAD.WIDE.U32 R114, R15, UR4, R4 ;  /* 0x000000040f727c25 */ /* 0x000fc8000f8e0004 */
[----:B------:R-:W-:Y:S02]  /*22f0*/  IMAD R0, R14, UR4, RZ ;  /* 0x000000040e007c24 */ /* 0x000fe4000f8e02ff */
[----:B------:R-:W-:-:S04]  /*2300*/  IMAD.WIDE.U32 R4, R191, R110, R8 ;  /* 0x0000006ebf047225 */ /* 0x000fc800078e0008 */
[----:B------:R-:W-:Y:S01]  /*2310*/  IMAD R3, R15, UR5, R0 ;  /* 0x000000050f037c24 */ /* 0x000fe2000f8e0200 */
[----:B------:R-:W-:Y:S05]  /*2320*/  @!P6 WARPSYNC.ALL ;  /* 0x000000000000e948 */ /* 0x000fea0003800000 */
[----:B------:R-:W-:Y:S01]  /*2330*/  ULDC.64 UR4, c[0x0][0x320] ;  /* 0x0000c80000047ab9 */ /* 0x000fe20000000a00 */
[----:B------:R-:W-:Y:S01]  /*2340*/  IMAD.IADD R0, R115, 0x1, R3 ;  /* 0x0000000173007824 */ /* 0x000fe200078e0203 */
[----:B------:R-:W-:Y:S01]  /*2350*/  @!P6 BAR.SYNC.DEFER_BLOCKING 0x9, 0x100 ;  /* 0x024400000000eb1d */ /* 0x000fe20000010000 */
[----:B------:R-:W-:Y:S01]  /*2360*/  IMAD R6, R10, UR4, RZ ;  /* 0x000000040a067c24 */ /* 0x000fe2000f8e02ff */
[----:B------:R-:W-:Y:S01]  /*2370*/  IADD3 R3, P0, R114, R4, RZ ;  /* 0x0000000472037210 */ /* 0x000fe20007f1e0ff */
[----:B------:R-:W-:-:S02]  /*2380*/  VIADD R10, R22, 0xa0 ;  /* 0x000000a0160a7836 */ /* 0x000fc40000000000 */
[C---:B------:R-:W-:Y:S01]  /*2390*/  IMAD R113, R7.reuse, UR5, R6 ;  /* 0x0000000507717c24 */ /* 0x040fe2000f8e0206 */
[----:B------:R-:W-:Y:S01]  /*23a0*/  IADD3.X R4, R0, R5, R11, P0, !PT ;  /* 0x0000000500047210 */ /* 0x000fe200007fe40b */
[----:B------:R-:W-:Y:S01]  /*23b0*/  IMAD.WIDE.U32 R6, R7, UR4, R8 ;  /* 0x0000000407067c25 */ /* 0x000fe2000f8e0008 */
[----:B------:R-:W-:Y:S01]  /*23c0*/  ULDC UR4, c[0x0][0x2e4] ;  /* 0x0000b90000047ab9 */ /* 0x000fe20000000800 */
[----:B------:R-:W-:Y:S02]  /*23d0*/  SEL R8, R117, RZ, P5 ;  /* 0x000000ff75087207 */ /* 0x000fe40002800000 */
[----:B------:R-:W-:Y:S01]  /*23e0*/  ISETP.GE.AND P1, PT, R197, UR4, PT ;  /* 0x00000004c5007c0c */ /* 0x000fe2000bf26270 */
[C---:B------:R-:W-:Y:S01]  /*23f0*/  VIADD R5, R22.reuse, 0x80 ;  /* 0x0000008016057836 */ /* 0x040fe20000000000 */
[----:B------:R-:W-:Y:S01]  /*2400*/  ISETP.GE.AND P0, PT, R22, UR4, PT ;  /* 0x0000000416007c0c */ /* 0x000fe2000bf06270 */
[----:B------:R-:W-:Y:S01]  /*2410*/  IMAD.IADD R113, R7, 0x1, R113 ;  /* 0x0000000107717824 */ /* 0x000fe200078e0271 */
[----:B------:R-:W-:Y:S01]  /*2420*/  SEL R7, RZ, 0xffffffff, P1 ;  /* 0xffffffffff077807 */ /* 0x000fe20000800000 */
[----:B------:R-:W-:Y:S01]  /*2430*/  IMAD.MOV.U32 R112, RZ, RZ, R6 ;  /* 0x000000ffff707224 */ /* 0x000fe200078e0006 */
[----:B------:R-:W-:-:S02]  /*2440*/  ISETP.GE.AND P2, PT, R5, UR4, PT ;  /* 0x0000000405007c0c */ /* 0x000fc4000bf46270 */
[----:B------:R-:W-:Y:S01]  /*2450*/  SEL R5, RZ, 0x1, P0 ;  /* 0x00000001ff057807 */ /* 0x000fe20000000000 */
[----:B------:R-:W-:Y:S01]  /*2460*/  IMAD.SHL.U32 R6, R7, 0x2, RZ ;  /* 0x0000000207067824 */ /* 0x000fe200078e00ff */
[----:B------:R-:W-:Y:S02]  /*2470*/  ISETP.GE.AND P0, PT, R199, UR4, PT ;  /* 0x00000004c7007c0c */ /* 0x000fe4000bf06270 */
[----:B------:R-:W-:Y:S02]  /*2480*/  ISETP.GE.AND P1, PT, R116, UR4, PT ;  /* 0x0000000474007c0c */ /* 0x000fe4000bf26270 */
[----:B------:R-:W-:Y:S01]  /*2490*/  ISETP.GE.AND P4, PT, R10, UR4, PT ;  /* 0x000000040a007c0c */ /* 0x000fe2000bf86270 */
[----:B------:R-:W-:Y:S01]  /*24a0*/  ULDC.64 UR4, c[0x0][0x328] ;  /* 0x0000ca0000047ab9 */ /* 0x000fe20000000a00 */
[----:B------:R-:W-:Y:S01]  /*24b0*/  LOP3.LUT R5, R6, 0x2, R5, 0xe2, !PT ;  /* 0x0000000206057812 */ /* 0x000fe200078ee205 */
[----:B------:R-:W-:Y:S01]  /*24c0*/  IMAD.MOV.U32 R6, RZ, RZ, R23 ;  /* 0x000000ffff067224 */ /* 0x000fe200078e0017 */
[----:B------:R-:W-:Y:S01]  /*24d0*/  SEL R10, RZ, 0x4, P0 ;  /* 0x00000004ff0a7807 */ /* 0x000fe20000000000 */
[----:B------:R-:W-:Y:S01]  /*24e0*/  IMAD.WIDE.U32 R112, R15, UR4, R112 ;  /* 0x000000040f707c25 */ /* 0x000fe2000f8e0070 */
[----:B------:R-:W-:-:S02]  /*24f0*/  SEL R11, RZ, 0x8, P1 ;  /* 0x00000008ff0b7807 */ /* 0x000fc40000800000 */
[----:B------:R-:W-:Y:S02]  /*2500*/  SHF.R.S32.HI R7, RZ, 0x1f, R23 ;  /* 0x0000001fff077819 */ /* 0x000fe40000011417 */
[----:B------:R-:W-:Y:S01]  /*2510*/  LOP3.LUT R5, R11, R5, R10, 0xfe, !PT ;  /* 0x000000050b057212 */ /* 0x000fe200078efe0a */
[----:B------:R-:W-:Y:S01]  /*2520*/  IMAD R11, R14, UR4, RZ ;  /* 0x000000040e0b7c24 */ /* 0x000fe2000f8e02ff */
[----:B------:R-:W-:Y:S01]  /*2530*/  SEL R10, RZ, 0x10, P2 ;  /* 0x00000010ff0a7807 */ /* 0x000fe20001000000 */
[--C-:B------:R-:W-:Y:S01]  /*2540*/  IMAD.WIDE.U32 R108, R191, R104, R6.reuse ;  /* 0x00000068bf6c7225 */ /* 0x100fe200078e0006 */
[----:B------:R-:W-:Y:S02]  /*2550*/  ISETP.GE.AND P0, PT, R22, R117, PT ;  /* 0x000000751600720c */ /* 0x000fe40003f06270 */
[----:B------:R-:W-:Y:S01]  /*2560*/  LOP3.LUT R32, R5, R10, RZ, 0xfc, !PT ;  /* 0x0000000a05207212 */ /* 0x000fe200078efcff */
[----:B------:R-:W-:Y:S01]  /*2570*/  IMAD.WIDE.U32 R102, R191, R98, R6 ;  /* 0x00000062bf667225 */ /* 0x000fe200078e0006 */
[----:B------:R-:W-:-:S02]  /*2580*/  SEL R5, R117, RZ, P0 ;  /* 0x000000ff75057207 */ /* 0x000fc40000000000 */
[----:B------:R-:W-:Y:S01]  /*2590*/  SEL R6, R117, RZ, P3 ;  /* 0x000000ff75067207 */ /* 0x000fe20001800000 */
[----:B------:R-:W-:Y:S01]  /*25a0*/  IMAD R10, R221, R98, RZ ;  /* 0x00000062dd0a7224 */ /* 0x000fe200078e02ff */
[----:B------:R-:W-:Y:S01]  /*25b0*/  R2P PR, R230, 0x6 ;  /* 0x00000006e6007804 */ /* 0x000fe20000000000 */
[----:B------:R-:W-:Y:S01]  /*25c0*/  IMAD R31, R15, UR5, R11 ;  /* 0x000000050f1f7c24 */ /* 0x000fe2000f8e020b */
[----:B------:R-:W-:Y:S01]  /*25d0*/  SEL R29, RZ, 0x20, P4 ;  /* 0x00000020ff1d7807 */ /* 0x000fe20002000000 */
[----:B------:R-:W-:Y:S02]  /*25e0*/  IMAD.IADD R5, R22, 0x1, R5 ;  /* 0x0000000116057824 */ /* 0x000fe400078e0205 */
[----:B------:R-:W-:Y:S01]  /*25f0*/  IMAD R11, R191, R99, R10 ;  /* 0x00000063bf0b7224 */ /* 0x000fe200078e020a */
[----:B------:R-:W-:Y:S01]  /*2600*/  SEL R123, R123, 0xffffffc0, !P2 ;  /* 0xffffffc07b7b7807 */ /* 0x000fe20005000000 */
[----:B------:R-:W-:Y:S01]  /*2610*/  IMAD.IADD R7, R197, 0x1, R6 ;  /* 0x00000001c5077824 */ /* 0x000fe200078e0206 */
[----:B------:R-:W-:Y:S01]  /*2620*/  SHF.R.S32.HI R6, RZ, 0x1f, R5 ;  /* 0x0000001fff067819 */ /* 0x000fe20000011405 */
[----:B------:R-:W-:Y:S01]  /*2630*/  IMAD.IADD R103, R103, 0x1, R11 ;  /* 0x0000000167677824 */ /* 0x000fe200078e020b */
[----:B------:R-:W-:Y:S01]  /*2640*/  IADD3 R96, P2, R191, R96, RZ ;  /* 0x00000060bf607210 */ /* 0x000fe20007f5e0ff */
[----:B------:R-:W-:Y:S01]  /*2650*/  IMAD.IADD R101, R11, 0x1, R101 ;  /* 0x000000010b657824 */ /* 0x000fe200078e0265 */
[CC--:B------:R-:W-:Y:S01]  /*2660*/  LEA.HI R15, R6.reuse, R5.reuse, RZ, 0x4 ;  /* 0x00000005060f7211 */ /* 0x0c0fe200078f20ff */
[----:B------:R-:W-:Y:S01]  /*2670*/  IMAD.IADD R11, R199, 0x1, R8 ;  /* 0x00000001c70b7824 */ /* 0x000fe200078e0208 */
[----:B------:R-:W-:Y:S01]  /*2680*/  SHF.R.S32.HI R8, RZ, 0x1f, R7 ;  /* 0x0000001fff087819 */ /* 0x000fe20000011407 */
[----:B------:R-:W-:Y:S01]  /*2690*/  IMAD.IADD R109, R109, 0x1, R13 ;  /* 0x000000016d6d7824 */ /* 0x000fe200078e020d */
[----:B------:R-:W-:Y:S01]  /*26a0*/  LEA.HI R6, R6, R5, RZ, 0x6 ;  /* 0x0000000506067211 */ /* 0x000fe200078f30ff */
[----:B------:R-:W-:Y:S01]  /*26b0*/  IMAD R13, R99, 0xa0, RZ ;  /* 0x000000a0630d7824 */ /* 0x000fe200078e02ff */
[CC--:B------:R-:W-:Y:S01]  /*26c0*/  LEA.HI R21, R8.reuse, R7.reuse, RZ, 0x4 ;  /* 0x0000000708157211 */ /* 0x0c0fe200078f20ff */
[----:B------:R-:W-:Y:S01]  /*26d0*/  IMAD.WIDE.U32 R108, R143, R104, R108 ;  /* 0x000000688f6c7225 */ /* 0x000fe200078e006c */
[----:B------:R-:W-:-:S02]  /*26e0*/  LEA.HI R7, R8, R7, RZ, 0x6 ;  /* 0x0000000708077211 */ /* 0x000fc400078f30ff */
[----:B------:R-:W-:Y:S01]  /*26f0*/  SHF.R.S32.HI R6, RZ, 0x6, R6 ;  /* 0x00000006ff067819 */ /* 0x000fe20000011406 */
[-C--:B------:R-:W-:Y:S01]  /*2700*/  IMAD.WIDE.U32 R102, R143, R98.reuse, R102 ;  /* 0x000000628f667225 */ /* 0x080fe200078e0066 */
[----:B------:R-:W-:Y:S02]  /*2710*/  SHF.R.S32.HI R8, RZ, 0x6, R7 ;  /* 0x00000006ff087819 */ /* 0x000fe40000011407 */
[C---:B------:R-:W-:Y:S01]  /*2720*/  LOP3.LUT R9, R201.reuse, 0x30, R21, 0xf8, !PT ;  /* 0x00000030c9097812 */ /* 0x040fe200078ef815 */
[C---:B------:R-:W-:Y:S01]  /*2730*/  IMAD R142, R6.reuse, 0x2800, R205 ;  /* 0x00002800068e7824 */ /* 0x040fe200078e02cd */
[----:B------:R-:W-:Y:S01]  /*2740*/  SHF.R.S32.HI R12, RZ, 0x1f, R11 ;  /* 0x0000001fff0c7819 */ /* 0x000fe2000001140b */
[----:B------:R-:W-:Y:S01]  /*2750*/  IMAD R140, R6, 0x2800, R207 ;  /* 0x00002800068c7824 */ /* 0x000fe200078e02cf */
[----:B------:R-:W-:Y:S01]  /*2760*/  SHF.R.U32.HI R5, RZ, 0x3, R206 ;  /* 0x00000003ff057819 */ /* 0x000fe200000116ce */
[----:B------:R-:W-:Y:S01]  /*2770*/  IMAD R141, R8, 0x2800, R205 ;  /* 0x00002800088d7824 */ /* 0x000fe200078e02cd */
[----:B------:R-:W-:Y:S01]  /*2780*/  LOP3.LUT R10, R206, 0x30, R15, 0xf8, !PT ;  /* 0x00000030ce0a7812 */ /* 0x000fe200078ef80f */
[----:B------:R-:W-:Y:S01]  /*2790*/  IMAD R138, R8, 0x2800, R207 ;  /* 0x00002800088a7824 */ /* 0x000fe200078e02cf */
[----:B------:R-:W-:Y:S01]  /*27a0*/  LOP3.LUT R7, R201, 0x30, R15, 0xf8, !PT ;  /* 0x00000030c9077812 */ /* 0x000fe200078ef80f */
[----:B------:R-:W-:Y:S01]  /*27b0*/  IMAD.WIDE.U32 R100, R143, R98, R100 ;  /* 0x000000628f647225 */ /* 0x000fe200078e0064 */
[----:B------:R-:W-:-:S02]  /*27c0*/  LOP3.LUT R6, R9, R204, RZ, 0x3c, !PT ;  /* 0x000000cc09067212 */ /* 0x000fc400078e3cff */
[----:B------:R-:W-:Y:S01]  /*27d0*/  LEA.HI R26, R12, R11, RZ, 0x4 ;  /* 0x0000000b0c1a7211 */ /* 0x000fe200078f20ff */
[----:B------:R-:W-:Y:S01]  /*27e0*/  IMAD.X R97, R221, 0x1, R20, P2 ;  /* 0x00000001dd617824 */ /* 0x000fe200010e0614 */
[----:B------:R-:W-:Y:S01]  /*27f0*/  LOP3.LUT R9, R10, R5, RZ, 0x3c, !PT ;  /* 0x000000050a097212 */ /* 0x000fe200078e3cff */
[----:B------:R-:W-:Y:S01]  /*2800*/  IMAD.IADD R141, R141, 0x1, R6 ;  /* 0x000000018d8d7824 */ /* 0x000fe200078e0206 */
[----:B------:R-:W-:Y:S01]  /*2810*/  LOP3.LUT R7, R7, R204, RZ, 0x3c, !PT ;  /* 0x000000cc07077212 */ /* 0x000fe200078e3cff */
[----:B------:R-:W-:Y:S01]  /*2820*/  IMAD.IADD R30, R113, 0x1, R31 ;  /* 0x00000001711e7824 */ /* 0x000fe200078e021f */
[----:B------:R-:W-:Y:S01]  /*2830*/  LEA.HI R11, R12, R11, RZ, 0x6 ;  /* 0x0000000b0c0b7211 */ /* 0x000fe200078f30ff */
[----:B------:R-:W-:Y:S01]  /*2840*/  IMAD.IADD R140, R140, 0x1, R9 ;  /* 0x000000018c8c7824 */ /* 0x000fe200078e0209 */
[----:B------:R-:W-:Y:S01]  /*2850*/  LOP3.LUT R10, R206, 0x30, R21, 0xf8, !PT ;  /* 0x00000030ce0a7812 */ /* 0x000fe200078ef815 */
[----:B------:R-:W-:Y:S01]  /*2860*/  IMAD.IADD R142, R142, 0x1, R7 ;  /* 0x000000018e8e7824 */ /* 0x000fe200078e0207 */
[----:B------:R-:W-:Y:S01]  /*2870*/  SHF.R.S32.HI R6, RZ, 0x6, R11 ;  /* 0x00000006ff067819 */ /* 0x000fe2000001140b */
[----:B------:R-:W-:Y:S01]  /*2880*/  IMAD R11, R111, 0xa0, RZ ;  /* 0x000000a06f0b7824 */ /* 0x000fe200078e02ff */
[----:B------:R-:W-:Y:S01]  /*2890*/  LOP3.LUT R9, R10, R5, RZ, 0x3c, !PT ;  /* 0x000000050a097212 */ /* 0x000fe200078e3cff */
[----:B------:R-:W-:Y:S01]  /*28a0*/  IMAD.WIDE.U32 R110, R110, 0xa0, RZ ;  /* 0x000000a06e6e7825 */ /* 0x000fe200078e00ff */
[----:B------:R-:W-:-:S02]  /*28b0*/  LOP3.LUT R7, R201, 0x30, R26, 0xf8, !PT ;  /* 0x00000030c9077812 */ /* 0x000fc400078ef81a */
[----:B------:R-:W-:Y:S01]  /*28c0*/  LOP3.LUT R12, R206, 0x30, R26, 0xf8, !PT ;  /* 0x00000030ce0c7812 */ /* 0x000fe200078ef81a */
[----:B------:R-:W-:Y:S01]  /*28d0*/  IMAD R139, R6, 0x2800, R205 ;  /* 0x00002800068b7824 */ /* 0x000fe200078e02cd */
[----:B------:R-:W-:Y:S01]  /*28e0*/  SEL R122, R122, 0xffffffe0, !P1 ;  /* 0xffffffe07a7a7807 */ /* 0x000fe20004800000 */
[----:B------:R-:W-:Y:S01]  /*28f0*/  IMAD R137, R6, 0x2800, R207 ;  /* 0x0000280006897824 */ /* 0x000fe200078e02cf */
[----:B------:R-:W-:Y:S01]  /*2900*/  LOP3.LUT R6, R7, R204, RZ, 0x3c, !PT ;  /* 0x000000cc07067212 */ /* 0x000fe200078e3cff */
[----:B------:R-:W-:Y:S01]  /*2910*/  IMAD.IADD R138, R138, 0x1, R9 ;  /* 0x000000018a8a7824 */ /* 0x000fe200078e0209 */
[----:B------:R-:W-:Y:S01]  /*2920*/  SHF.R.S32.HI R9, RZ, 0x1f, R143 ;  /* 0x0000001fff097819 */ /* 0x000fe2000001148f */
[----:B------:R-:W-:Y:S01]  /*2930*/  IMAD.IADD R124, R111, 0x1, R11 ;  /* 0x000000016f7c7824 */ /* 0x000fe200078e020b */
[----:B------:R-:W-:Y:S01]  /*2940*/  LOP3.LUT R12, R12, R5, RZ, 0x3c, !PT ;  /* 0x000000050c0c7212 */ /* 0x000fe200078e3cff */
[----:B------:R-:W-:Y:S01]  /*2950*/  IMAD.IADD R139, R139, 0x1, R6 ;  /* 0x000000018b8b7824 */ /* 0x000fe200078e0206 */
[----:B------:R-:W-:Y:S01]  /*2960*/  SHF.R.S32.HI R14, RZ, 0x4, R15 ;  /* 0x00000004ff0e7819 */ /* 0x000fe2000001140f */
[C---:B------:R-:W-:Y:S01]  /*2970*/  IMAD R6, R9.reuse, R104, RZ ;  /* 0x0000006809067224 */ /* 0x040fe200078e02ff */
[----:B------:R-:W-:Y:S01]  /*2980*/  SHF.R.S32.HI R20, RZ, 0x4, R21 ;  /* 0x00000004ff147819 */ /* 0x000fe20000011415 */
[----:B------:R-:W-:Y:S01]  /*2990*/  IMAD R8, R9, R98, RZ ;  /* 0x0000006209087224 */ /* 0x000fe200078e02ff */
[----:B------:R-:W-:Y:S01]  /*29a0*/  LOP3.LUT R36, R32, R29, RZ, 0xfc, !PT ;  /* 0x0000001d20247212 */ /* 0x000fe200078efcff */
[C---:B------:R-:W-:Y:S01]  /*29b0*/  IMAD R25, R143.reuse, R105, R6 ;  /* 0x000000698f197224 */ /* 0x040fe200078e0206 */
[----:B------:R-:W-:Y:S01]  /*29c0*/  SHF.L.U64.HI R6, R104, 0x7, R105 ;  /* 0x0000000768067819 */ /* 0x000fe20000010269 */
[----:B------:R-:W-:Y:S01]  /*29d0*/  IMAD R27, R143, R99, R8 ;  /* 0x000000638f1b7224 */ /* 0x000fe200078e0208 */
[C---:B------:R-:W-:Y:S01]  /*29e0*/  SHF.L.U64.HI R8, R98.reuse, 0x7, R99 ;  /* 0x0000000762087819 */ /* 0x040fe20000010263 */
[C---:B------:R-:W-:Y:S01]  /*29f0*/  IMAD.SHL.U32 R9, R98.reuse, 0x80, RZ ;  /* 0x0000008062097824 */ /* 0x040fe200078e00ff */
[----:B------:R-:W-:Y:S01]  /*2a00*/  LOP3.LUT R15, R15, 0xfffffff0, RZ, 0xc0, !PT ;  /* 0xfffffff00f0f7812 */ /* 0x000fe200078ec0ff */
[----:B------:R-:W-:Y:S01]  /*2a10*/  IMAD.WIDE.U32 R98, R98, 0xa0, RZ ;  /* 0x000000a062627825 */ /* 0x000fe200078e00ff */
[----:B------:R-:W-:-:S02]  /*2a20*/  LOP3.LUT R21, R21, 0xfffffff0, RZ, 0xc0, !PT ;  /* 0xfffffff015157812 */ /* 0x000fc400078ec0ff */
[----:B------:R-:W-:Y:S01]  /*2a30*/  LOP3.LUT R31, R32, 0x1, RZ, 0xc0, !PT ;  /* 0x00000001201f7812 */ /* 0x000fe200078ec0ff */
[----:B------:R-:W-:Y:S01]  /*2a40*/  IMAD.IADD R10, R109, 0x1, R25 ;  /* 0x000000016d0a7824 */ /* 0x000fe200078e0219 */
[----:B------:R-:W-:Y:S01]  /*2a50*/  LOP3.LUT R32, R36, 0x2, RZ, 0xc0, !PT ;  /* 0x0000000224207812 */ /* 0x000fe200078ec0ff */
[----:B------:R-:W-:Y:S01]  /*2a60*/  IMAD.IADD R11, R25, 0x1, R107 ;  /* 0x00000001190b7824 */ /* 0x000fe200078e026b */
[----:B------:R-:W-:Y:S01]  /*2a70*/  SHF.R.S32.HI R25, RZ, 0x4, R26 ;  /* 0x00000004ff197819 */ /* 0x000fe2000001141a */
[----:B------:R-:W-:Y:S01]  /*2a80*/  IMAD.SHL.U32 R7, R104, 0x80, RZ ;  /* 0x0000008068077824 */ /* 0x000fe200078e00ff */
[----:B------:R-:W-:Y:S01]  /*2a90*/  LOP3.LUT R26, R26, 0xfffffff0, RZ, 0xc0, !PT ;  /* 0xfffffff01a1a7812 */ /* 0x000fe200078ec0ff */
[----:B------:R-:W-:Y:S01]  /*2aa0*/  IMAD.WIDE.U32 R104, R104, 0xa0, RZ ;  /* 0x000000a068687825 */ /* 0x000fe200078e00ff */
[C---:B------:R-:W-:Y:S02]  /*2ab0*/  LOP3.LUT R33, R36.reuse, 0x4, RZ, 0xc0, !PT ;  /* 0x0000000424217812 */ /* 0x040fe400078ec0ff */
[C---:B------:R-:W-:Y:S01]  /*2ac0*/  LOP3.LUT R34, R36.reuse, 0x8, RZ, 0xc0, !PT ;  /* 0x0000000824227812 */ /* 0x040fe200078ec0ff */
[----:B------:R-:W-:Y:S01]  /*2ad0*/  IMAD.IADD R137, R137, 0x1, R12 ;  /* 0x0000000189897824 */ /* 0x000fe200078e020c */
[C---:B------:R-:W-:Y:S01]  /*2ae0*/  LOP3.LUT R35, R36.reuse, 0x10, RZ, 0xc0, !PT ;  /* 0x0000001024237812 */ /* 0x040fe200078ec0ff */
[----:B------:R-:W-:Y:S01]  /*2af0*/  IMAD.IADD R126, R99, 0x1, R13 ;  /* 0x00000001637e7824 */ /* 0x000fe200078e020d */
[----:B------:R-:W-:Y:S01]  /*2b00*/  SHF.R.S32.HI R28, RZ, 0x1f, R21 ;  /* 0x0000001fff1c7819 */ /* 0x000fe20000011415 */
[----:B------:R-:W-:Y:S01]  /*2b10*/  IMAD.IADD R12, R103, 0x1, R27 ;  /* 0x00000001670c7824 */ /* 0x000fe200078e021b */
[----:B------:R-:W-:Y:S01]  /*2b20*/  SHF.R.S32.HI R29, RZ, 0x1f, R26 ;  /* 0x0000001fff1d7819 */ /* 0x000fe2000001141a */
[----:B------:R-:W-:Y:S01]  /*2b30*/  IMAD.IADD R13, R27, 0x1, R101 ;  /* 0x000000011b0d7824 */ /* 0x000fe200078e0265 */
[----:B------:R-:W-:Y:S01]  /*2b40*/  SHF.R.S32.HI R27, RZ, 0x1f, R15 ;  /* 0x0000001fff1b7819 */ /* 0x000fe2000001140f */
[----:B------:R-:W-:Y:S01]  /*2b50*/  IMAD.IADD R136, R123, 0x1, R122 ;  /* 0x000000017b887824 */ /* 0x000fe200078e027a */
[----:B------:R-:W-:Y:S01]  /*2b60*/  LOP3.LUT R36, R36, 0x20, RZ, 0xc0, !PT ;  /* 0x0000002024247812 */ /* 0x000fe200078ec0ff */
[----:B------:R-:W-:-:S07]  /*2b70*/  IMAD.IADD R125, R105, 0x1, R125 ;  /* 0x00000001697d7824 */ /* 0x000fce00078e027d */
.L_x_1433:
[----:B------:R-:W0:Y:S01]  /*2b80*/  LDC.64 R120, c[0x0][0x2d8] ;  /* 0x0000b600ff787b82 */ /* 0x000e220000000a00 */
[----:B-12---:R-:W-:Y:S01]  /*2b90*/  VIADD R43, R24, 0xffffffff ;  /* 0xffffffff182b7836 */ /* 0x006fe20000000000 */
[----:B------:R-:W-:Y:S01]  /*2ba0*/  LOP3.LUT R16, R16, 0xfffffffd, RZ, 0xc0, !PT ;  /* 0xfffffffd10107812 */ /* 0x000fe200078ec0ff */
[----:B------:R-:W-:Y:S01]  /*2bb0*/  IMAD R24, R19, 0x7800, R214 ;  /* 0x0000780013187824 */ /* 0x000fe200078e02d6 */
[----:B------:R-:W-:Y:S05]  /*2bc0*/  YIELD ;  /* 0x0000000000007946 */ /* 0x000fea0003800000 */
[----:B------:R-:W1:Y:S01]  /*2bd0*/  LDC R129, c[0x0][0x3d4] ;  /* 0x0000f500ff817b82 */ /* 0x000e620000000800 */
[----:B------:R-:W-:Y:S01]  /*2be0*/  SHF.R.S32.HI R135, RZ, 0x1f, R43 ;  /* 0x0000001fff877819 */ /* 0x000fe2000001142b */
[----:B------:R-:W-:Y:S01]  /*2bf0*/  IMAD R37, R124, R43, RZ ;  /* 0x0000002b7c257224 */ /* 0x000fe200078e02ff */
[----:B------:R-:W-:Y:S01]  /*2c00*/  ISETP.GT.AND P4, PT, R43, R119, PT ;  /* 0x000000772b00720c */ /* 0x000fe20003f84270 */
[----:B------:R-:W-:Y:S01]  /*2c10*/  IMAD.WIDE.U32 R132, R110, R43, RZ ;  /* 0x0000002b6e847225 */ /* 0x000fe200078e00ff */
[----:B------:R-:W-:Y:S03]  /*2c20*/  BSSY B0, `(.L_x_1334) ;  /* 0x0000ca9000007945 */ /* 0x000fe60003800000 */
[----:B------:R-:W-:Y:S01]  /*2c30*/  IMAD R37, R135, R110, R37 ;  /* 0x0000006e87257224 */ /* 0x000fe200078e0225 */
[----:B------:R-:W-:Y:S01]  /*2c40*/  IADD3 R45, P1, P2, R3, R132, R128 ;  /* 0x00000084032d7210 */ /* 0x000fe20007a3e080 */
[----:B------:R-:W-:-:S02]  /*2c50*/  IMAD R46, R19, 0x7800, R215 ;  /* 0x00007800132e7824 */ /* 0x000fc400078e02d7 */
[----:B------:R-:W-:Y:S02]  /*2c60*/  IMAD.IADD R91, R133, 0x1, R37 ;  /* 0x00000001855b7824 */ /* 0x000fe400078e0225 */
[C---:B------:R-:W-:Y:S02]  /*2c70*/  IMAD.IADD R47, R17.reuse, 0x1, R24 ;  /* 0x00000001112f7824 */ /* 0x040fe400078e0218 */
[----:B------:R-:W-:Y:S01]  /*2c80*/  @P4 LOP3.LUT R16, R16, 0x2, RZ, 0xfc, !PT ;  /* 0x0000000210104812 */ /* 0x000fe200078efcff */
[----:B------:R-:W-:Y:S01]  /*2c90*/  IMAD.IADD R46, R17, 0x1, R46 ;  /* 0x00000001112e7824 */ /* 0x000fe200078e022e */
[----:B---3--:R-:W-:Y:S01]  /*2ca0*/  IADD3.X R38, R4, R91, R127, P1, P2 ;  /* 0x0000005b04267210 */ /* 0x008fe20000fe447f */
[----:B------:R-:W-:Y:S01]  /*2cb0*/  IMAD.MOV.U32 R24, RZ, RZ, R43 ;  /* 0x000000ffff187224 */ /* 0x000fe200078e002b */
[----:B0-----:R-:W-:-:S04]  /*2cc0*/  IADD3 R48, P1, P2, R132, R120, R3 ;  /* 0x0000007884307210 */ /* 0x001fc80007a3e003 */
[----:B------:R-:W-:Y:S02]  /*2cd0*/  IADD3.X R49, R91, R121, R4, P1, P2 ;  /* 0x000000795b317210 */ /* 0x000fe40000fe4404 */
[----:B-1----:R-:W-:Y:S02]  /*2ce0*/  ISETP.GE.AND P1, PT, R129, 0x1, PT ;  /* 0x000000018100780c */ /* 0x002fe40003f26270 */
[----:B------:R-:W-:-:S05]  /*2cf0*/  IADD3 R44, P2, R45, R120, RZ ;  /* 0x000000782d2c7210 */ /* 0x000fca0007f5e0ff */
[----:B------:R-:W-:-:S06]  /*2d00*/  IMAD.X R45, R38, 0x1, R121, P2 ;  /* 0x00000001262d7824 */ /* 0x000fcc00010e0679 */
        /* <DEDUP_REMOVED lines=71> */
.L_x_1338:
[----:B------:R-:W-:Y:S05]  /*3180*/  BSYNC B1 ;  /* 0x0000000000017941 */ /* 0x000fea0003800000 */
.L_x_1337:
        /* <DEDUP_REMOVED lines=21> */
[----:B0-----:R-:W-:-:S04]  /*32e0*/  IADD3 R40, P1, P5, R102, R38, R9 ;  /* 0x0000002666287210 */ /* 0x001fc80007d3e009 */
        /* <DEDUP_REMOVED lines=39> */
.L_x_1340:
[----:B------:R-:W-:Y:S05]  /*3560*/  BSYNC B1 ;  /* 0x0000000000017941 */ /* 0x000fea0003800000 */
.L_x_1339:
[----:B------:R-:W-:Y:S01]  /*3570*/  UISETP.NE.AND UP0, UPT, UR53, 0x3, UPT ;  /* 0x000000033500788c */ /* 0x000fe2000bf05270 */
[----:B------:R-:W-:Y:S02]  /*3580*/  IMAD.MOV.U32 R157, RZ, RZ, R82 ;  /* 0x000000ffff9d7224 */ /* 0x000fe400078e0052 */
[----:B------:R-:W-:Y:S02]  /*3590*/  IMAD.MOV.U32 R159, RZ, RZ, R86 ;  /* 0x000000ffff9f7224 */ /* 0x000fe400078e0056 */
[----:B------:R-:W-:Y:S01]  /*35a0*/  IMAD.MOV.U32 R161, RZ, RZ, R92 ;  /* 0x000000ffffa17224 */ /* 0x000fe200078e005c */
[----:B------:R-:W-:Y:S01]  /*35b0*/  PLOP3.LUT P1, PT, PT, PT, UP0, 0x80, 0x0 ;  /* 0x000000000000781c */ /* 0x000fe20003f2f008 */
[----:B------:R-:W-:Y:S02]  /*35c0*/  IMAD.MOV.U32 R163, RZ, RZ, R120 ;  /* 0x000000ffffa37224 */ /* 0x000fe400078e0078 */
[----:B------:R-:W-:Y:S02]  /*35d0*/  IMAD.MOV.U32 R153, RZ, RZ, R76 ;  /* 0x000000ffff997224 */ /* 0x000fe400078e004c */
[----:B------:R-:W-:-:S02]  /*35e0*/  IMAD.MOV.U32 R154, RZ, RZ, R80 ;  /* 0x000000ffff9a7224 */ /* 0x000fc400078e0050 */
[----:B------:R-:W-:Y:S02]  /*35f0*/  IMAD.MOV.U32 R158, RZ, RZ, R84 ;  /* 0x000000ffff9e7224 */ /* 0x000fe400078e0054 */
[----:B------:R-:W-:Y:S02]  /*3600*/  IMAD.MOV.U32 R160, RZ, RZ, R90 ;  /* 0x000000ffffa07224 */ /* 0x000fe400078e005a */
[----:B------:R-:W-:Y:S02]  /*3610*/  IMAD.MOV.U32 R162, RZ, RZ, R94 ;  /* 0x000000ffffa27224 */ /* 0x000fe400078e005e */
[----:B------:R-:W-:Y:S02]  /*3620*/  IMAD.MOV.U32 R164, RZ, RZ, R130 ;  /* 0x000000ffffa47224 */ /* 0x000fe400078e0082 */
[----:B-----5:R-:W-:Y:S02]  /*3630*/  IMAD.MOV.U32 R88, RZ, RZ, R50 ;  /* 0x000000ffff587224 */ /* 0x020fe400078e0032 */
        /* <DEDUP_REMOVED lines=13> */
.L_x_1341:
[----:B-1----:R-:W-:Y:S01]  /*3710*/  IMAD R38, R19, 0x8, R17 ;  /* 0x0000000813267824 */ /* 0x002fe200078e0211 */
[----:B------:R-:W-:Y:S01]  /*3720*/  SHF.L.U32 R39, R198, 0x1f, RZ ;  /* 0x0000001fc6277819 */ /* 0x000fe200000006ff */
[----:B------:R-:W-:Y:S03]  /*3730*/  BSSY B1, `(.L_x_1342) ;  /* 0x0000003000017945 */ /* 0x000fe60003800000 */
[----:B------:R-:W1:Y:S02]  /*3740*/  SYNCS.PHASECHK.TRANS64.TRYWAIT P5, [R38+URZ+0x29890], R39 ;  /* 0x02989027260075a7 */ /* 0x000e6400080a017f */
[----:B-1----:R-:W-:Y:S05]  /*3750*/  @!P5 BRA `(.L_x_1343) ;  /* 0x000002f80040d947 */ /* 0x002fea0003800000 */
.L_x_1729:
[----:B------:R-:W-:Y:S05]  /*3760*/  BSYNC B1 ;  /* 0x0000000000017941 */ /* 0x000fea0003800000 */
.L_x_1342:
[----:B------:R-:W-:Y:S04]  /*3770*/  BSSY B1, `(.L_x_1344) ;  /* 0x00002ab000017945 */ /* 0x000fe80003800000 */
[----:B------:R-:W-:Y:S05]  /*3780*/  @P2 BRA `(.L_x_1345) ;  /* 0x0000002800a42947 */ /* 0x000fea0003800000 */
[----:B------:R-:W-:Y:S01]  /*3790*/  ISETP.NE.AND P2, PT, R31, RZ, PT ;  /* 0x000000ff1f00720c */ /* 0x000fe20003f45270 */
[----:B------:R-:W-:-:S12]  /*37a0*/  BSSY B2, `(.L_x_1346) ;  /* 0x000006f000027945 */ /* 0x000fd80003800000 */
[----:B------:R-:W-:Y:S05]  /*37b0*/  @!P2 BRA `(.L_x_1347) ;  /* 0x0000000400b4a947 */ /* 0x000fea0003800000 */
[----:B0-----:R0:W2:Y:S01]  /*37c0*/  LDS.128 R40, [R47+0x1a400] ;  /* 0x01a400002f287984 */ /* 0x0010a20000000c00 */
[----:B------:R-:W-:Y:S01]  /*37d0*/  ISETP.GE.AND P2, PT, R23, R129, PT ;  /* 0x000000811700720c */ /* 0x000fe20003f46270 */
[----:B------:R-:W-:-:S12]  /*37e0*/  BSSY B3, `(.L_x_1348) ;  /* 0x0000069000037945 */ /* 0x000fd80003800000 */
[----:B0-----:R-:W-:Y:S05]  /*37f0*/  @P2 BRA `(.L_x_1349) ;  /* 0x00000004009c2947 */ /* 0x001fea0003800000 */
[----:B------:R-:W-:Y:S02]  /*3800*/  SHF.R.U32.HI R120, RZ, 0x8, R121 ;  /* 0x00000008ff787819 */ /* 0x000fe40000011679 */
[----:B------:R-:W-:Y:S02]  /*3810*/  SHF.R.U32.HI R130, RZ, 0x8, R131 ;  /* 0x00000008ff827819 */ /* 0x000fe40000011683 */
[----:B------:R-:W-:Y:S01]  /*3820*/  SHF.R.U32.HI R167, RZ, 0x10, R121 ;  /* 0x00000010ffa77819 */ /* 0x000fe20000011679 */
[----:B------:R-:W-:Y:S01]  /*3830*/  IMAD.SHL.U32 R120, R120, 0x100, RZ ;  /* 0x0000010078787824 */ /* 0x000fe200078e00ff */
[----:B------:R-:W-:Y:S02]  /*3840*/  SHF.R.U32.HI R165, RZ, 0x10, R131 ;  /* 0x00000010ffa57819 */ /* 0x000fe40000011683 */
[----:B------:R-:W-:Y:S01]  /*3850*/  LOP3.LUT R166, R131, 0xff0000ff, RZ, 0xc0, !PT ;  /* 0xff0000ff83a67812 */ /* 0x000fe200078ec0ff */
[----:B------:R-:W-:Y:S01]  /*3860*/  IMAD.SHL.U32 R131, R130, 0x100, RZ ;  /* 0x0000010082837824 */ /* 0x000fe200078e00ff */
[----:B------:R-:W-:Y:S01]  /*3870*/  LOP3.LUT R121, R121, 0xff0000ff, RZ, 0xc0, !PT ;  /* 0xff0000ff79797812 */ /* 0x000fe200078ec0ff */
[----:B--2---:R-:W-:Y:S01]  /*3880*/  IMAD.MOV.U32 R130, RZ, RZ, R40 ;  /* 0x000000ffff827224 */ /* 0x004fe200078e0028 */
[----:B------:R-:W-:-:S02]  /*3890*/  F2FP.F16.E4M3.UNPACK_B R40, R41 ;  /* 0x00000029ff28723e */ /* 0x000fc400020006ff */
[----:B------:R-:W-:Y:S01]  /*38a0*/  LOP3.LUT R121, R121, 0xff00, R120, 0xf8, !PT ;  /* 0x0000ff0079797812 */ /* 0x000fe200078ef878 */
[----:B------:R-:W-:Y:S01]  /*38b0*/  IMAD.U32 R120, R167, 0x10000, RZ ;  /* 0x00010000a7787824 */ /* 0x000fe200078e00ff */
[----:B------:R-:W-:Y:S01]  /*38c0*/  LOP3.LUT R166, R166, 0xff00, R131, 0xf8, !PT ;  /* 0x0000ff00a6a67812 */ /* 0x000fe200078ef883 */
[----:B------:R-:W-:Y:S01]  /*38d0*/  IMAD.U32 R131, R165, 0x10000, RZ ;  /* 0x00010000a5837824 */ /* 0x000fe200078e00ff */
[-C--:B------:R-:W-:Y:S02]  /*38e0*/  F2FP.F16.E4M3.UNPACK_B R165, R164.reuse.H1 ;  /* 0x000000a4ffa5723e */ /* 0x080fe400030006ff */
[----:B------:R-:W-:Y:S02]  /*38f0*/  LOP3.LUT R120, R121, 0xff0000, R120, 0xf8, !PT ;  /* 0x00ff000079787812 */ /* 0x000fe400078ef878 */
[----:B------:R-:W-:Y:S01]  /*3900*/  LOP3.LUT R121, R166, 0xff0000, R131, 0xf8, !PT ;  /* 0x00ff0000a6797812 */ /* 0x000fe200078ef883 */
[--C-:B------:R-:W-:Y:S01]  /*3910*/  HADD2.F32 R131, -RZ, R40.reuse.H1_H1 ;  /* 0x30000028ff837230 */ /* 0x100fe20000004100 */
[----:B------:R-:W-:Y:S01]  /*3920*/  F2FP.F16.E4M3.UNPACK_B R167, R163.H1 ;  /* 0x000000a3ffa7723e */ /* 0x000fe200030006ff */
[--C-:B------:R-:W-:Y:S01]  /*3930*/  HADD2.F32 R169, -RZ, R165.reuse.H0_H0 ;  /* 0x200000a5ffa97230 */ /* 0x100fe20000004100 */
[----:B------:R-:W-:Y:S01]  /*3940*/  F2FP.F16.E4M3.UNPACK_B R41, R41.H1 ;  /* 0x00000029ff29723e */ /* 0x000fe200030006ff */
[----:B------:R-:W-:Y:S01]  /*3950*/  HADD2.F32 R40, -RZ, R40.H0_H0 ;  /* 0x20000028ff287230 */ /* 0x000fe20000004100 */
[----:B------:R-:W-:Y:S01]  /*3960*/  F2FP.F16.E4M3.UNPACK_B R164, R164 ;  /* 0x000000a4ffa4723e */ /* 0x000fe200020006ff */
[----:B------:R-:W-:-:S02]  /*3970*/  HADD2.F32 R170, -RZ, R165.H1_H1 ;  /* 0x300000a5ffaa7230 */ /* 0x000fc40000004100 */
[CC--:B------:R-:W-:Y:S01]  /*3980*/  FMUL.FTZ R171, R131.reuse, R169.reuse ;  /* 0x000000a983ab7220 */ /* 0x0c0fe20000410000 */
[----:B------:R-:W-:Y:S02]  /*3990*/  HADD2.F32 R168, -RZ, R167.H0_H0 ;  /* 0x200000a7ffa87230 */ /* 0x000fe40000004100 */
[----:B------:R-:W-:Y:S01]  /*39a0*/  FMUL.FTZ R172, R40, R169 ;  /* 0x000000a928ac7220 */ /* 0x000fe20000410000 */
[--C-:B------:R-:W-:Y:S01]  /*39b0*/  HADD2.F32 R166, -RZ, R41.reuse.H1_H1 ;  /* 0x30000029ffa67230 */ /* 0x100fe20000004100 */
[----:B------:R-:W-:Y:S01]  /*39c0*/  F2FP.F16.E4M3.UNPACK_B R173, R121.H1 ;  /* 0x00000079ffad723e */ /* 0x000fe200030006ff */
[----:B------:R-:W-:Y:S02]  /*39d0*/  HADD2.F32 R165, -RZ, R41.H0_H0 ;  /* 0x20000029ffa57230 */ /* 0x000fe40000004100 */
[----:B------:R-:W-:Y:S01]  /*39e0*/  FFMA.FTZ R41, R131, R168, R172 ;  /* 0x000000a883297223 */ /* 0x000fe200000100ac */
[----:B------:R-:W-:Y:S02]  /*39f0*/  HADD2.F32 R167, -RZ, R167.H1_H1 ;  /* 0x300000a7ffa77230 */ /* 0x000fe40000004100 */
[----:B------:R-:W-:Y:S01]  /*3a00*/  FMUL.FTZ R174, R166, R170 ;  /* 0x000000aaa6ae7220 */ /* 0x000fe20000410000 */
[----:B------:R-:W-:Y:S01]  /*3a10*/  F2FP.F16.E4M3.UNPACK_B R131, R130.H1 ;  /* 0x00000082ff83723e */ /* 0x000fe200030006ff */
[C---:B------:R-:W-:Y:S01]  /*3a20*/  FMUL.FTZ R169, R165.reuse, R170 ;  /* 0x000000aaa5a97220 */ /* 0x040fe20000410000 */
[----:B------:R-:W-:Y:S01]  /*3a30*/  FFMA.FTZ R40, R40, R168, -R171 ;  /* 0x000000a828287223 */ /* 0x000fe200000108ab */
[----:B------:R-:W-:Y:S01]  /*3a40*/  F2FP.F16.E4M3.UNPACK_B R130, R130 ;  /* 0x00000082ff82723e */ /* 0x000fe200020006ff */
[-C--:B------:R-:W-:Y:S01]  /*3a50*/  FFMA.FTZ R174, R165, R167.reuse, -R174 ;  /* 0x000000a7a5ae7223 */ /* 0x080fe200000108ae */
        /* <DEDUP_REMOVED lines=18> */
[----:B------:R-:W-:Y:S01]  /*3b80*/  F2FP.F16.E4M3.UNPACK_B R166, R43.H1 ;  /* 0x0000002bffa6723e */ /* 0x000fe200030006ff */
[----:B------:R-:W-:Y:S01]  /*3b90*/  HADD2.F32 R170, -RZ, R173.H1_H1 ;  /* 0x300000adffaa7230 */ /* 0x000fe20000004100 */
[----:B------:R-:W-:-:S02]  /*3ba0*/  F2FP.SATFINITE.E4M3.F32.PACK_AB_MERGE_C R164, R165, R164, RZ ;  /* 0x000000a4a5a4723e */ /* 0x000fc400048070ff */
[----:B------:R-:W-:Y:S01]  /*3bb0*/  F2FP.F16.E4M3.UNPACK_B R165, R42.H1 ;  /* 0x0000002affa5723e */ /* 0x000fe200030006ff */
[--C-:B------:R-:W-:Y:S01]  /*3bc0*/  HADD2.F32 R167, -RZ, R166.reuse.H0_H0 ;  /* 0x200000a6ffa77230 */ /* 0x100fe20000004100 */
[----:B------:R-:W-:Y:S01]  /*3bd0*/  F2FP.F16.E4M3.UNPACK_B R172, R121 ;  /* 0x00000079ffac723e */ /* 0x000fe200020006ff */
[----:B------:R-:W-:Y:S01]  /*3be0*/  HADD2.F32 R166, -RZ, R166.H1_H1 ;  /* 0x300000a6ffa67230 */ /* 0x000fe20000004100 */
[----:B------:R-:W-:Y:S01]  /*3bf0*/  F2FP.SATFINITE.E4M3.F32.PACK_AB_MERGE_C R163, R171, R174, RZ ;  /* 0x000000aeaba3723e */ /* 0x000fe200048070ff */
[--C-:B------:R-:W-:Y:S01]  /*3c00*/  HADD2.F32 R121, -RZ, R165.reuse.H1_H1 ;  /* 0x300000a5ff797230 */ /* 0x100fe20000004100 */
[-C--:B------:R-:W-:Y:S01]  /*3c10*/  F2FP.F16.E4M3.UNPACK_B R169, R120.reuse.H1 ;  /* 0x00000078ffa9723e */ /* 0x080fe200030006ff */
[----:B------:R-:W-:Y:S01]  /*3c20*/  HADD2.F32 R174, -RZ, R172.H1_H1 ;  /* 0x300000acffae7230 */ /* 0x000fe20000004100 */
[----:B------:R-:W-:Y:S01]  /*3c30*/  F2FP.F16.E4M3.UNPACK_B R168, R120 ;  /* 0x00000078ffa8723e */ /* 0x000fe200020006ff */
[----:B------:R-:W-:Y:S02]  /*3c40*/  HADD2.F32 R165, -RZ, R165.H0_H0 ;  /* 0x200000a5ffa57230 */ /* 0x000fe40000004100 */
[----:B------:R-:W-:Y:S01]  /*3c50*/  FMUL.FTZ R120, R166, R170 ;  /* 0x000000aaa6787220 */ /* 0x000fe20000410000 */
[----:B------:R-:W-:-:S02]  /*3c60*/  HADD2.F32 R171, -RZ, R169.H1_H1 ;  /* 0x300000a9ffab7230 */ /* 0x000fc40000004100 */
[----:B------:R-:W-:Y:S01]  /*3c70*/  FMUL.FTZ R175, R167, R170 ;  /* 0x000000aaa7af7220 */ /* 0x000fe20000410000 */
[----:B------:R-:W-:Y:S02]  /*3c80*/  HADD2.F32 R170, -RZ, R168.H1_H1 ;  /* 0x300000a8ffaa7230 */ /* 0x000fe40000004100 */
[-C--:B------:R-:W-:Y:S01]  /*3c90*/  FMUL.FTZ R176, R121, R174.reuse ;  /* 0x000000ae79b07220 */ /* 0x080fe20000410000 */
[----:B------:R-:W-:Y:S01]  /*3ca0*/  F2FP.F16.E4M3.UNPACK_B R43, R43 ;  /* 0x0000002bff2b723e */ /* 0x000fe200020006ff */
[----:B------:R-:W-:Y:S01]  /*3cb0*/  FMUL.FTZ R174, R165, R174 ;  /* 0x000000aea5ae7220 */ /* 0x000fe20000410000 */
[----:B------:R-:W-:Y:S01]  /*3cc0*/  F2FP.F16.E4M3.UNPACK_B R42, R42 ;  /* 0x0000002aff2a723e */ /* 0x000fe200020006ff */
[-C--:B------:R-:W-:Y:S01]  /*3cd0*/  FFMA.FTZ R120, R167, R171.reuse, -R120 ;  /* 0x000000aba7787223 */ /* 0x080fe20000010878 */
[----:B------:R-:W-:Y:S01]  /*3ce0*/  FFMA.FTZ R175, R166, R171, R175 ;  /* 0x000000aba6af7223 */ /* 0x000fe200000100af */
[-C--:B------:R-:W-:Y:S01]  /*3cf0*/  FFMA.FTZ R176, R165, R170.reuse, -R176 ;  /* 0x000000aaa5b07223 */ /* 0x080fe200000108b0 */
[----:B------:R-:W-:Y:S01]  /*3d00*/  FFMA.FTZ R171, R121, R170, R174 ;  /* 0x000000aa79ab7223 */ /* 0x000fe200000100ae */
[--C-:B------:R-:W-:Y:S01]  /*3d10*/  HADD2.F32 R121, -RZ, R43.reuse.H0_H0 ;  /* 0x2000002bff797230 */ /* 0x100fe20000004100 */
[----:B------:R-:W-:Y:S01]  /*3d20*/  F2FP.SATFINITE.E4M3.F32.PACK_AB_MERGE_C R41, R41, R40, R163 ;  /* 0x000000282929723e */ /* 0x000fe200048070a3 */
[----:B------:R-:W-:Y:S01]  /*3d30*/  HADD2.F32 R165, -RZ, R43.H1_H1 ;  /* 0x3000002bffa57230 */ /* 0x000fe20000004100 */
[----:B------:R-:W-:Y:S01]  /*3d40*/  F2FP.SATFINITE.E4M3.F32.PACK_AB_MERGE_C R120, R175, R120, RZ ;  /* 0x00000078af78723e */ /* 0x000fe200048070ff */
[----:B------:R-:W-:Y:S01]  /*3d50*/  HADD2.F32 R170, -RZ, R173.H0_H0 ;  /* 0x200000adffaa7230 */ /* 0x000fe20000004100 */
[----:B------:R-:W-:Y:S01]  /*3d60*/  F2FP.SATFINITE.E4M3.F32.PACK_AB_MERGE_C R171, R171, R176, RZ ;  /* 0x000000b0abab723e */ /* 0x000fe200048070ff */
[--C-:B------:R-:W-:Y:S01]  /*3d70*/  HADD2.F32 R43, -RZ, R42.reuse.H0_H0 ;  /* 0x2000002aff2b7230 */ /* 0x100fe20000004100 */
[----:B------:R-:W-:Y:S01]  /*3d80*/  F2FP.SATFINITE.E4M3.F32.PACK_AB_MERGE_C R40, R131, R130, R164 ;  /* 0x000000828328723e */ /* 0x000fe200048070a4 */
[----:B------:R-:W-:-:S02]  /*3d90*/  HADD2.F32 R42, -RZ, R42.H1_H1 ;  /* 0x3000002aff2a7230 */ /* 0x000fc40000004100 */
[-C--:B------:R-:W-:Y:S01]  /*3da0*/  FMUL.FTZ R174, R165, R170.reuse ;  /* 0x000000aaa5ae7220 */ /* 0x080fe20000410000 */
[----:B------:R-:W-:Y:S02]  /*3db0*/  HADD2.F32 R172, -RZ, R172.H0_H0 ;  /* 0x200000acffac7230 */ /* 0x000fe40000004100 */
[----:B------:R-:W-:Y:S01]  /*3dc0*/  FMUL.FTZ R178, R121, R170 ;  /* 0x000000aa79b27220 */ /* 0x000fe20000410000 */
[----:B------:R-:W-:Y:S02]  /*3dd0*/  HADD2.F32 R166, -RZ, R169.H0_H0 ;  /* 0x200000a9ffa67230 */ /* 0x000fe40000004100 */
[----:B------:R-:W-:Y:S02]  /*3de0*/  HADD2.F32 R168, -RZ, R168.H0_H0 ;  /* 0x200000a8ffa87230 */ /* 0x000fe40000004100 */
[CC--:B------:R-:W-:Y:S01]  /*3df0*/  FMUL.FTZ R170, R42.reuse, R172.reuse ;  /* 0x000000ac2aaa7220 */ /* 0x0c0fe20000410000 */
[----:B------:R-:W-:Y:S01]  /*3e00*/  FMUL.FTZ R167, R43, R172 ;  /* 0x000000ac2ba77220 */ /* 0x000fe20000410000 */
[-C--:B------:R-:W-:Y:S01]  /*3e10*/  FFMA.FTZ R174, R121, R166.reuse, -R174 ;  /* 0x000000a679ae7223 */ /* 0x080fe200000108ae */
[----:B------:R-:W-:Y:S01]  /*3e20*/  FFMA.FTZ R165, R165, R166, R178 ;  /* 0x000000a6a5a57223 */ /* 0x000fe200000100b2 */
[-C--:B------:R-:W-:Y:S01]  /*3e30*/  FFMA.FTZ R170, R43, R168.reuse, -R170 ;  /* 0x000000a82baa7223 */ /* 0x080fe200000108aa */
[----:B------:R-:W-:-:S03]  /*3e40*/  FFMA.FTZ R167, R42, R168, R167 ;  /* 0x000000a82aa77223 */ /* 0x000fc600000100a7 */
[----:B------:R-:W-:Y:S02]  /*3e50*/  F2FP.SATFINITE.E4M3.F32.PACK_AB_MERGE_C R43, R165, R174, R120 ;  /* 0x000000aea52b723e */ /* 0x000fe40004807078 */
[----:B------:R-:W-:-:S07]  /*3e60*/  F2FP.SATFINITE.E4M3.F32.PACK_AB_MERGE_C R42, R167, R170, R171 ;  /* 0x000000aaa72a723e */ /* 0x000fce00048070ab */
.L_x_1349:
[----:B------:R-:W-:Y:S05]  /*3e70*/  BSYNC B3 ;  /* 0x0000000000037941 */ /* 0x000fea0003800000 */
.L_x_1348:
[----:B--2---:R2:W-:Y:S02]  /*3e80*/  STG.E.128 desc[UR60][R48.64], R40 ;  /* 0x0000002830007986 */ /* 0x0045e4000c101d3c */
.L_x_1347:
[----:B------:R-:W-:Y:S05]  /*3e90*/  BSYNC B2 ;  /* 0x0000000000027941 */ /* 0x000fea0003800000 */
.L_x_1346:
[----:B------:R-:W-:Y:S01]  /*3ea0*/  ISETP.NE.AND P2, PT, R32, RZ, PT ;  /* 0x000000ff2000720c */ /* 0x000fe20003f45270 */
[----:B------:R-:W-:-:S12]  /*3eb0*/  BSSY B2, `(.L_x_1350) ;  /* 0x0000070000027945 */ /* 0x000fd80003800000 */
[----:B------:R-:W-:Y:S05]  /*3ec0*/  @!P2 BRA `(.L_x_1351) ;  /* 0x0000000400b8a947 */ /* 0x000fea0003800000 */
[----:B0-2---:R0:W2:Y:S01]  /*3ed0*/  LDS.128 R40, [R46+0x1a400] ;  /* 0x01a400002e287984 */ /* 0x0050a20000000c00 */
[----:B------:R-:W-:Y:S01]  /*3ee0*/  VIADD R120, R23, 0x10 ;  /* 0x0000001017787836 */ /* 0x000fe20000000000 */
[----:B------:R-:W-:Y:S04]  /*3ef0*/  BSSY B3, `(.L_x_1352) ;  /* 0x000006a000037945 */ /* 0x000fe80003800000 */
[----:B------:R-:W-:-:S13]  /*3f00*/  ISETP.GE.AND P2, PT, R120, R129, PT ;  /* 0x000000817800720c */ /* 0x000fda0003f46270 */
[----:B0-----:R-:W-:Y:S05]  /*3f10*/  @P2 BRA `(.L_x_1353) ;  /* 0x00000004009c2947 */ /* 0x001fea0003800000 */
[----:B------:R-:W-:Y:S02]  /*3f20*/  SHF.R.U32.HI R131, RZ, 0x8, R93 ;  /* 0x00000008ff837819 */ /* 0x000fe4000001165d */
[----:B------:R-:W-:Y:S02]  /*3f30*/  SHF.R.U32.HI R94, RZ, 0x8, R95 ;  /* 0x00000008ff5e7819 */ /* 0x000fe4000001165f */
[----:B------:R-:W-:Y:S02]  /*3f40*/  LOP3.LUT R92, R93, 0xff0000ff, RZ, 0xc0, !PT ;  /* 0xff0000ff5d5c7812 */ /* 0x000fe400078ec0ff */
[----:B------:R-:W-:Y:S01]  /*3f50*/  SHF.R.U32.HI R121, RZ, 0x10, R93 ;  /* 0x00000010ff797819 */ /* 0x000fe2000001165d */
[----:B------:R-:W-:Y:S01]  /*3f60*/  IMAD.SHL.U32 R93, R131, 0x100, RZ ;  /* 0x00000100835d7824 */ /* 0x000fe200078e00ff */
[----:B------:R-:W-:Y:S02]  /*3f70*/  LOP3.LUT R120, R95, 0xff0000ff, RZ, 0xc0, !PT ;  /* 0xff0000ff5f787812 */ /* 0x000fe400078ec0ff */
[----:B------:R-:W-:Y:S01]  /*3f80*/  SHF.R.U32.HI R130, RZ, 0x10, R95 ;  /* 0x00000010ff827819 */ /* 0x000fe2000001165f */
[----:B------:R-:W-:Y:S01]  /*3f90*/  IMAD.SHL.U32 R95, R94, 0x100, RZ ;  /* 0x000001005e5f7824 */ /* 0x000fe200078e00ff */
[----:B------:R-:W-:Y:S01]  /*3fa0*/  LOP3.LUT R92, R92, 0xff00, R93, 0xf8, !PT ;  /* 0x0000ff005c5c7812 */ /* 0x000fe200078ef85d */
[----:B------:R-:W-:-:S02]  /*3fb0*/  IMAD.U32 R93, R121, 0x10000, RZ ;  /* 0x00010000795d7824 */ /* 0x000fc400078e00ff */
[----:B--2---:R-:W-:Y:S01]  /*3fc0*/  IMAD.MOV.U32 R94, RZ, RZ, R40 ;  /* 0x000000ffff5e7224 */ /* 0x004fe200078e0028 */
[----:B------:R-:W-:Y:S01]  /*3fd0*/  LOP3.LUT R95, R120, 0xff00, R95, 0xf8, !PT ;  /* 0x0000ff00785f7812 */ /* 0x000fe200078ef85f */
[----:B------:R-:W-:Y:S01]  /*3fe0*/  IMAD.U32 R130, R130, 0x10000, RZ ;  /* 0x0001000082827824 */ /* 0x000fe200078e00ff */
[----:B------:R-:W-:Y:S02]  /*3ff0*/  F2FP.F16.E4M3.UNPACK_B R40, R41 ;  /* 0x00000029ff28723e */ /* 0x000fe400020006ff */
[-C--:B------:R-:W-:Y:S02]  /*4000*/  F2FP.F16.E4M3.UNPACK_B R120, R162.reuse.H1 ;  /* 0x000000a2ff78723e */ /* 0x080fe400030006ff */
[----:B------:R-:W-:Y:S02]  /*4010*/  LOP3.LUT R92, R92, 0xff0000, R93, 0xf8, !PT ;  /* 0x00ff00005c5c7812 */ /* 0x000fe400078ef85d */
[----:B------:R-:W-:Y:S01]  /*4020*/  LOP3.LUT R93, R95, 0xff0000, R130, 0xf8, !PT ;  /* 0x00ff00005f5d7812 */ /* 0x000fe200078ef882 */
[----:B------:R-:W-:Y:S01]  /*4030*/  HADD2.F32 R95, -RZ, R40.H1_H1 ;  /* 0x30000028ff5f7230 */ /* 0x000fe20000004100 */
[----:B------:R-:W-:Y:S01]  /*4040*/  F2FP.F16.E4M3.UNPACK_B R130, R161.H1 ;  /* 0x000000a1ff82723e */ /* 0x000fe200030006ff */
[----:B------:R-:W-:Y:S01]  /*4050*/  HADD2.F32 R163, -RZ, R120.H0_H0 ;  /* 0x20000078ffa37230 */ /* 0x000fe20000004100 */
[----:B------:R-:W-:Y:S01]  /*4060*/  F2FP.F16.E4M3.UNPACK_B R41, R41.H1 ;  /* 0x00000029ff29723e */ /* 0x000fe200030006ff */
[----:B------:R-:W-:Y:S01]  /*4070*/  HADD2.F32 R40, -RZ, R40.H0_H0 ;  /* 0x20000028ff287230 */ /* 0x000fe20000004100 */
[----:B------:R-:W-:Y:S01]  /*4080*/  F2FP.F16.E4M3.UNPACK_B R162, R162 ;  /* 0x000000a2ffa2723e */ /* 0x000fe200020006ff */
        /* <DEDUP_REMOVED lines=12> */
[----:B------:R-:W-:Y:S01]  /*4150*/  F2FP.F16.E4M3.UNPACK_B R94, R94 ;  /* 0x0000005eff5e723e */ /* 0x000fe200020006ff */
[----:B------:R-:W-:Y:S01]  /*4160*/  FFMA.FTZ R40, R40, R131, -R165 ;  /* 0x0000008328287223 */ /* 0x000fe200000108a5 */
[-C--:B------:R-:W-:Y:S01]  /*4170*/  FFMA.FTZ R165, R120, R130.reuse, -R163 ;  /* 0x0000008278a57223 */ /* 0x080fe200000108a3 */
[----:B------:R-:W-:Y:S01]  /*4180*/  FFMA.FTZ R168, R121, R130, R164 ;  /* 0x0000008279a87223 */ /* 0x000fe200000100a4 */
[----:B------:R-:W-:-:S02]  /*4190*/  HADD2.F32 R131, -RZ, R162.H1_H1 ;  /* 0x300000a2ff837230 */ /* 0x000fc40000004100 */
[--C-:B------:R-:W-:Y:S02]  /*41a0*/  HADD2.F32 R121, -RZ, R95.reuse.H0_H0 ;  /* 0x2000005fff797230 */ /* 0x100fe40000004100 */
[----:B------:R-:W-:Y:S02]  /*41b0*/  HADD2.F32 R130, -RZ, R95.H1_H1 ;  /* 0x3000005fff827230 */ /* 0x000fe40000004100 */
[----:B------:R-:W-:Y:S02]  /*41c0*/  HADD2.F32 R162, -RZ, R162.H0_H0 ;  /* 0x200000a2ffa27230 */ /* 0x000fe40000004100 */
[-C--:B------:R-:W-:Y:S01]  /*41d0*/  FMUL.FTZ R163, R121, R131.reuse ;  /* 0x0000008379a37220 */ /* 0x080fe20000410000 */
[--C-:B------:R-:W-:Y:S02]  /*41e0*/  HADD2.F32 R120, -RZ, R94.reuse.H1_H1 ;  /* 0x3000005eff787230 */ /* 0x100fe40000004100 */
[----:B------:R-:W-:Y:S01]  /*41f0*/  FMUL.FTZ R166, R130, R131 ;  /* 0x0000008382a67220 */ /* 0x000fe20000410000 */
[----:B------:R-:W-:-:S02]  /*4200*/  HADD2.F32 R95, -RZ, R94.H0_H0 ;  /* 0x2000005eff5f7230 */ /* 0x000fc40000004100 */
[--C-:B------:R-:W-:Y:S02]  /*4210*/  HADD2.F32 R94, -RZ, R161.reuse.H1_H1 ;  /* 0x300000a1ff5e7230 */ /* 0x100fe40000004100 */
[-C--:B------:R-:W-:Y:S01]  /*4220*/  FMUL.FTZ R164, R120, R162.reuse ;  /* 0x000000a278a47220 */ /* 0x080fe20000410000 */
[----:B------:R-:W-:Y:S02]  /*4230*/  HADD2.F32 R161, -RZ, R161.H0_H0 ;  /* 0x200000a1ffa17230 */ /* 0x000fe40000004100 */
[----:B------:R-:W-:Y:S01]  /*4240*/  FMUL.FTZ R131, R95, R162 ;  /* 0x000000a25f837220 */ /* 0x000fe20000410000 */
[----:B------:R-:W-:Y:S01]  /*4250*/  F2FP.F16.E4M3.UNPACK_B R162, R92 ;  /* 0x0000005cffa2723e */ /* 0x000fe200020006ff */
[-C--:B------:R-:W-:Y:S01]  /*4260*/  FFMA.FTZ R121, R121, R94.reuse, -R166 ;  /* 0x0000005e79797223 */ /* 0x080fe200000108a6 */
[----:B------:R-:W-:Y:S01]  /*4270*/  FFMA.FTZ R130, R130, R94, R163 ;  /* 0x0000005e82827223 */ /* 0x000fe200000100a3 */
[-C--:B------:R-:W-:Y:S01]  /*4280*/  FFMA.FTZ R94, R95, R161.reuse, -R164 ;  /* 0x000000a15f5e7223 */ /* 0x080fe200000108a4 */
[----:B------:R-:W-:Y:S01]  /*4290*/  FFMA.FTZ R95, R120, R161, R131 ;  /* 0x000000a1785f7223 */ /* 0x000fe20000010083 */
[----:B------:R-:W-:-:S02]  /*42a0*/  F2FP.F16.E4M3.UNPACK_B R131, R43.H1 ;  /* 0x0000002bff83723e */ /* 0x000fc400030006ff */
[----:B------:R-:W-:Y:S02]  /*42b0*/  F2FP.F16.E4M3.UNPACK_B R166, R93.H1 ;  /* 0x0000005dffa6723e */ /* 0x000fe400030006ff */
[----:B------:R-:W-:Y:S01]  /*42c0*/  F2FP.SATFINITE.E4M3.F32.PACK_AB_MERGE_C R120, R168, R165, RZ ;  /* 0x000000a5a878723e */ /* 0x000fe200048070ff */
        /* <DEDUP_REMOVED lines=8> */
[----:B------:R-:W-:-:S02]  /*4350*/  HADD2.F32 R164, -RZ, R163.H1_H1 ;  /* 0x300000a3ffa47230 */ /* 0x000fc40000004100 */
[-C--:B------:R-:W-:Y:S01]  /*4360*/  FMUL.FTZ R92, R131, R168.reuse ;  /* 0x000000a8835c7220 */ /* 0x080fe20000410000 */
[--C-:B------:R-:W-:Y:S02]  /*4370*/  HADD2.F32 R93, -RZ, R130.reuse.H1_H1 ;  /* 0x30000082ff5d7230 */ /* 0x100fe40000004100 */
[C---:B------:R-:W-:Y:S01]  /*4380*/  FMUL.FTZ R170, R161.reuse, R168 ;  /* 0x000000a8a1aa7220 */ /* 0x040fe20000410000 */
[--C-:B------:R-:W-:Y:S02]  /*4390*/  HADD2.F32 R167, -RZ, R165.reuse.H1_H1 ;  /* 0x300000a5ffa77230 */ /* 0x100fe40000004100 */
[----:B------:R-:W-:Y:S01]  /*43a0*/  FFMA.FTZ R169, R161, R164, -R92 ;  /* 0x000000a4a1a97223 */ /* 0x000fe2000001085c */
[----:B------:R-:W-:Y:S01]  /*43b0*/  HADD2.F32 R130, -RZ, R130.H0_H0 ;  /* 0x20000082ff827230 */ /* 0x000fe20000004100 */
[----:B------:R-:W-:Y:S01]  /*43c0*/  F2FP.F16.E4M3.UNPACK_B R43, R43 ;  /* 0x0000002bff2b723e */ /* 0x000fe200020006ff */
[----:B------:R-:W-:Y:S02]  /*43d0*/  HADD2.F32 R92, -RZ, R162.H1_H1 ;  /* 0x300000a2ff5c7230 */ /* 0x000fe40000004100 */
[-C--:B------:R-:W-:Y:S01]  /*43e0*/  FMUL.FTZ R161, R93, R167.reuse ;  /* 0x000000a75da17220 */ /* 0x080fe20000410000 */
[----:B------:R-:W-:Y:S01]  /*43f0*/  F2FP.F16.E4M3.UNPACK_B R42, R42 ;  /* 0x0000002aff2a723e */ /* 0x000fe200020006ff */
[----:B------:R-:W-:Y:S01]  /*4400*/  FMUL.FTZ R168, R130, R167 ;  /* 0x000000a782a87220 */ /* 0x000fe20000410000 */
[----:B------:R-:W-:-:S02]  /*4410*/  HADD2.F32 R165, -RZ, R165.H0_H0 ;  /* 0x200000a5ffa57230 */ /* 0x000fc40000004100 */
[----:B------:R-:W-:Y:S01]  /*4420*/  FFMA.FTZ R161, R130, R92, -R161 ;  /* 0x0000005c82a17223 */ /* 0x000fe200000108a1 */
[----:B------:R-:W-:Y:S01]  /*4430*/  FFMA.FTZ R170, R131, R164, R170 ;  /* 0x000000a483aa7223 */ /* 0x000fe200000100aa */
[----:B------:R-:W-:Y:S01]  /*4440*/  FFMA.FTZ R168, R93, R92, R168 ;  /* 0x0000005c5da87223 */ /* 0x000fe200000100a8 */
[--C-:B------:R-:W-:Y:S01]  /*4450*/  HADD2.F32 R92, -RZ, R43.reuse.H0_H0 ;  /* 0x2000002bff5c7230 */ /* 0x100fe20000004100 */
[----:B------:R-:W-:Y:S01]  /*4460*/  F2FP.SATFINITE.E4M3.F32.PACK_AB_MERGE_C R41, R41, R40, R120 ;  /* 0x000000282929723e */ /* 0x000fe20004807078 */
[----:B------:R-:W-:Y:S01]  /*4470*/  HADD2.F32 R93, -RZ, R43.H1_H1 ;  /* 0x3000002bff5d7230 */ /* 0x000fe20000004100 */
[----:B------:R-:W-:Y:S01]  /*4480*/  F2FP.SATFINITE.E4M3.F32.PACK_AB_MERGE_C R169, R170, R169, RZ ;  /* 0x000000a9aaa9723e */ /* 0x000fe200048070ff */
        /* <DEDUP_REMOVED lines=13> */
[----:B------:R-:W-:Y:S02]  /*4560*/  F2FP.SATFINITE.E4M3.F32.PACK_AB_MERGE_C R40, R95, R94, R121 ;  /* 0x0000005e5f28723e */ /* 0x000fe40004807079 */
[----:B------:R-:W-:-:S02]  /*4570*/  F2FP.SATFINITE.E4M3.F32.PACK_AB_MERGE_C R43, R166, R131, R169 ;  /* 0x00000083a62b723e */ /* 0x000fc400048070a9 */
[----:B------:R-:W-:-:S07]  /*4580*/  F2FP.SATFINITE.E4M3.F32.PACK_AB_MERGE_C R42, R165, R130, R161 ;  /* 0x00000082a52a723e */ /* 0x000fce00048070a1 */
.L_x_1353:
[----:B------:R-:W-:Y:S05]  /*4590*/  BSYNC B3 ;  /* 0x0000000000037941 */ /* 0x000fea0003800000 */
.L_x_1352:
[----:B--2---:R3:W-:Y:S02]  /*45a0*/  STG.E.128 desc[UR60][R48.64+0x20], R40 ;  /* 0x0000202830007986 */ /* 0x0047e4000c101d3c */
.L_x_1351:
[----:B------:R-:W-:Y:S05]  /*45b0*/  BSYNC B2 ;  /* 0x0000000000027941 */ /* 0x000fea0003800000 */
.L_x_1350:
[----:B------:R-:W-:Y:S01]  /*45c0*/  ISETP.NE.AND P2, PT, R33, RZ, PT ;  /* 0x000000ff2100720c */ /* 0x000fe20003f45270 */
[----:B------:R-:W-:-:S12]  /*45d0*/  BSSY B2, `(.L_x_1354) ;  /* 0x0000070000027945 */ /* 0x000fd80003800000 */
[----:B------:R-:W-:Y:S05]  /*45e0*/  @!P2 BRA `(.L_x_1355) ;  /* 0x0000000400b8a947 */ /* 0x000fea0003800000 */
[----:B0-23--:R0:W2:Y:S01]  /*45f0*/  LDS.128 R40, [R47+0x1cc00] ;  /* 0x01cc00002f287984 */ /* 0x00d0a20000000c00 */
[----:B------:R-:W-:Y:S01]  /*4600*/  VIADD R92, R23, 0x20 ;  /* 0x00000020175c7836 */ /* 0x000fe20000000000 */
[----:B------:R-:W-:Y:S04]  /*4610*/  BSSY B3, `(.L_x_1356) ;  /* 0x000006a000037945 */ /* 0x000fe80003800000 */
[----:B------:R-:W-:-:S13]  /*4620*/  ISETP.GE.AND P2, PT, R92, R129, PT ;  /* 0x000000815c00720c */ /* 0x000fda0003f46270 */
        /* <DEDUP_REMOVED lines=43> */
[--C-:B------:R-:W-:Y:S02]  /*48e0*/  HADD2.F32 R91, -RZ, R90.reuse.H0_H0 ;  /* 0x2000005aff5b7230 */ /* 0x100fe40000004100 */
[-C--:B------:R-:W-:Y:S01]  /*48f0*/  FMUL.FTZ R130, R94, R95.reuse ;  /* 0x0000005f5e827220 */ /* 0x080fe20000410000 */
[----:B------:R-:W-:Y:S02]  /*4900*/  HADD2.F32 R92, -RZ, R90.H1_H1 ;  /* 0x3000005aff5c7230 */ /* 0x000fe40000004100 */
[----:B------:R-:W-:Y:S01]  /*4910*/  FMUL.FTZ R121, R93, R95 ;  /* 0x0000005f5d797220 */ /* 0x000fe20000410000 */
[----:B------:R-:W-:Y:S01]  /*4920*/  HADD2.F32 R160, -RZ, R160.H0_H0 ;  /* 0x200000a0ffa07230 */ /* 0x000fe20000004100 */
[----:B------:R-:W-:Y:S01]  /*4930*/  F2FP.SATFINITE.E4M3.F32.PACK_AB_MERGE_C R164, R162, R131, RZ ;  /* 0x00000083a2a4723e */ /* 0x000fe200048070ff */
[--C-:B------:R-:W-:Y:S01]  /*4940*/  HADD2.F32 R90, -RZ, R159.reuse.H1_H1 ;  /* 0x3000009fff5a7230 */ /* 0x100fe20000004100 */
[----:B------:R-:W-:Y:S01]  /*4950*/  F2FP.F16.E4M3.UNPACK_B R131, R87.H1 ;  /* 0x00000057ff83723e */ /* 0x000fe200030006ff */
[----:B------:R-:W-:-:S02]  /*4960*/  HADD2.F32 R159, -RZ, R159.H0_H0 ;  /* 0x2000009fff9f7230 */ /* 0x000fc40000004100 */
[-C--:B------:R-:W-:Y:S01]  /*4970*/  FMUL.FTZ R120, R92, R160.reuse ;  /* 0x000000a05c787220 */ /* 0x080fe20000410000 */
[----:B------:R-:W-:Y:S01]  /*4980*/  FMUL.FTZ R95, R91, R160 ;  /* 0x000000a05b5f7220 */ /* 0x000fe20000410000 */
[-C--:B------:R-:W-:Y:S01]  /*4990*/  FFMA.FTZ R130, R93, R90.reuse, -R130 ;  /* 0x0000005a5d827223 */ /* 0x080fe20000010882 */
[----:B------:R-:W-:Y:S01]  /*49a0*/  FFMA.FTZ R121, R94, R90, R121 ;  /* 0x0000005a5e797223 */ /* 0x000fe20000010079 */
[----:B------:R-:W-:Y:S01]  /*49b0*/  F2FP.F16.E4M3.UNPACK_B R93, R43.H1 ;  /* 0x0000002bff5d723e */ /* 0x000fe200030006ff */
[-C--:B------:R-:W-:Y:S01]  /*49c0*/  FFMA.FTZ R90, R91, R159.reuse, -R120 ;  /* 0x0000009f5b5a7223 */ /* 0x080fe20000010878 */
[----:B------:R-:W-:Y:S01]  /*49d0*/  FFMA.FTZ R91, R92, R159, R95 ;  /* 0x0000009f5c5b7223 */ /* 0x000fe2000001005f */
[----:B------:R-:W-:Y:S01]  /*49e0*/  F2FP.F16.E4M3.UNPACK_B R92, R42.H1 ;  /* 0x0000002aff5c723e */ /* 0x000fe200030006ff */
[----:B------:R-:W-:Y:S01]  /*49f0*/  HADD2.F32 R160, -RZ, R131.H1_H1 ;  /* 0x30000083ffa07230 */ /* 0x000fe20000004100 */
[----:B------:R-:W-:Y:S01]  /*4a00*/  F2FP.SATFINITE.E4M3.F32.PACK_AB_MERGE_C R163, R121, R130, RZ ;  /* 0x0000008279a3723e */ /* 0x000fe200048070ff */
[--C-:B------:R-:W-:Y:S01]  /*4a10*/  HADD2.F32 R94, -RZ, R93.reuse.H0_H0 ;  /* 0x2000005dff5e7230 */ /* 0x100fe20000004100 */
[-C--:B------:R-:W-:Y:S01]  /*4a20*/  F2FP.F16.E4M3.UNPACK_B R120, R86.reuse.H1 ;  /* 0x00000056ff78723e */ /* 0x080fe200030006ff */
        /* <DEDUP_REMOVED lines=22> */
[--C-:B------:R-:W-:Y:S02]  /*4b90*/  HADD2.F32 R43, -RZ, R42.reuse.H0_H0 ;  /* 0x2000002aff2b7230 */ /* 0x100fe40000004100 */
[-C--:B------:R-:W-:Y:S01]  /*4ba0*/  FMUL.FTZ R160, R86, R131.reuse ;  /* 0x0000008356a07220 */ /* 0x080fe20000410000 */
[----:B------:R-:W-:Y:S02]  /*4bb0*/  HADD2.F32 R42, -RZ, R42.H1_H1 ;  /* 0x3000002aff2a7230 */ /* 0x000fe40000004100 */
[----:B------:R-:W-:Y:S01]  /*4bc0*/  FMUL.FTZ R121, R87, R131 ;  /* 0x0000008357797220 */ /* 0x000fe20000410000 */
[----:B------:R-:W-:Y:S01]  /*4bd0*/  HADD2.F32 R130, -RZ, R130.H0_H0 ;  /* 0x20000082ff827230 */ /* 0x000fe20000004100 */
[----:B------:R-:W-:Y:S01]  /*4be0*/  F2FP.SATFINITE.E4M3.F32.PACK_AB_MERGE_C R94, R94, R161, RZ ;  /* 0x000000a15e5e723e */ /* 0x000fe200048070ff */
[----:B------:R-:W-:Y:S01]  /*4bf0*/  HADD2.F32 R120, -RZ, R120.H0_H0 ;  /* 0x20000078ff787230 */ /* 0x000fe20000004100 */
[----:B------:R-:W-:Y:S01]  /*4c00*/  F2FP.SATFINITE.E4M3.F32.PACK_AB_MERGE_C R159, R159, R162, RZ ;  /* 0x000000a29f9f723e */ /* 0x000fe200048070ff */
[----:B------:R-:W-:-:S02]  /*4c10*/  HADD2.F32 R95, -RZ, R95.H0_H0 ;  /* 0x2000005fff5f7230 */ /* 0x000fc40000004100 */
[-C--:B------:R-:W-:Y:S01]  /*4c20*/  FMUL.FTZ R92, R42, R130.reuse ;  /* 0x000000822a5c7220 */ /* 0x080fe20000410000 */
[----:B------:R-:W-:Y:S01]  /*4c30*/  FMUL.FTZ R93, R43, R130 ;  /* 0x000000822b5d7220 */ /* 0x000fe20000410000 */
[-C--:B------:R-:W-:Y:S01]  /*4c40*/  FFMA.FTZ R121, R86, R120.reuse, -R121 ;  /* 0x0000007856797223 */ /* 0x080fe20000010879 */
[----:B------:R-:W-:Y:S01]  /*4c50*/  FFMA.FTZ R160, R87, R120, R160 ;  /* 0x0000007857a07223 */ /* 0x000fe200000100a0 */
[-C--:B------:R-:W-:Y:S01]  /*4c60*/  FFMA.FTZ R92, R43, R95.reuse, -R92 ;  /* 0x0000005f2b5c7223 */ /* 0x080fe2000001085c */
[----:B------:R-:W-:Y:S01]  /*4c70*/  FFMA.FTZ R93, R42, R95, R93 ;  /* 0x0000005f2a5d7223 */ /* 0x000fe2000001005d */
[----:B------:R-:W-:Y:S02]  /*4c80*/  F2FP.SATFINITE.E4M3.F32.PACK_AB_MERGE_C R40, R91, R90, R163 ;  /* 0x0000005a5b28723e */ /* 0x000fe400048070a3 */
[----:B------:R-:W-:Y:S02]  /*4c90*/  F2FP.SATFINITE.E4M3.F32.PACK_AB_MERGE_C R43, R160, R121, R159 ;  /* 0x00000079a02b723e */ /* 0x000fe4000480709f */
[----:B------:R-:W-:-:S07]  /*4ca0*/  F2FP.SATFINITE.E4M3.F32.PACK_AB_MERGE_C R42, R93, R92, R94 ;  /* 0x0000005c5d2a723e */ /* 0x000fce000480705e */
.L_x_1357:
[----:B------:R-:W-:Y:S05]  /*4cb0*/  BSYNC B3 ;  /* 0x0000000000037941 */ /* 0x000fea0003800000 */
.L_x_1356:
[----:B--2---:R4:W-:Y:S02]  /*4cc0*/  STG.E.128 desc[UR60][R48.64+0x40], R40 ;  /* 0x0000402830007986 */ /* 0x0049e4000c101d3c */
.L_x_1355:
[----:B------:R-:W-:Y:S05]  /*4cd0*/  BSYNC B2 ;  /* 0x0000000000027941 */ /* 0x000fea0003800000 */
.L_x_1354:
[----:B------:R-:W-:Y:S01]  /*4ce0*/  ISETP.NE.AND P2, PT, R34, RZ, PT ;  /* 0x000000ff2200720c */ /* 0x000fe20003f45270 */
[----:B------:R-:W-:-:S12]  /*4cf0*/  BSSY B2, `(.L_x_1358) ;  /* 0x0000070000027945 */ /* 0x000fd80003800000 */
[----:B------:R-:W-:Y:S05]  /*4d00*/  @!P2 BRA `(.L_x_1359) ;  /* 0x0000000400b8a947 */ /* 0x000fea0003800000 */
[----:B0-234-:R0:W2:Y:S01]  /*4d10*/  LDS.128 R40, [R46+0x1cc00] ;  /* 0x01cc00002e287984 */ /* 0x01d0a20000000c00 */
[----:B------:R-:W-:Y:S01]  /*4d20*/  VIADD R86, R23, 0x30 ;  /* 0x0000003017567836 */ /* 0x000fe20000000000 */
[----:B------:R-:W-:Y:S04]  /*4d30*/  BSSY B3, `(.L_x_1360) ;  /* 0x000006a000037945 */ /* 0x000fe80003800000 */
[----:B------:R-:W-:-:S13]  /*4d40*/  ISETP.GE.AND P2, PT, R86, R129, PT ;  /* 0x000000815600720c */ /* 0x000fda0003f46270 */
[----:B0-----:R-:W-:Y:S05]  /*4d50*/  @P2 BRA `(.L_x_1361) ;  /* 0x00000004009c2947 */ /* 0x001fea0003800000 */
[----:B------:R-:W-:Y:S02]  /*4d60*/  SHF.R.U32.HI R87, RZ, 0x8, R85 ;  /* 0x00000008ff577819 */ /* 0x000fe40000011655 */
[----:B------:R-:W-:Y:S02]  /*4d70*/  SHF.R.U32.HI R91, RZ, 0x8, R83 ;  /* 0x00000008ff5b7819 */ /* 0x000fe40000011653 */
[----:B------:R-:W-:Y:S01]  /*4d80*/  LOP3.LUT R84, R85, 0xff0000ff, RZ, 0xc0, !PT ;  /* 0xff0000ff55547812 */ /* 0x000fe200078ec0ff */
[----:B------:R-:W-:Y:S01]  /*4d90*/  IMAD.SHL.U32 R87, R87, 0x100, RZ ;  /* 0x0000010057577824 */ /* 0x000fe200078e00ff */
[----:B------:R-:W-:Y:S01]  /*4da0*/  SHF.R.U32.HI R86, RZ, 0x10, R85 ;  /* 0x00000010ff567819 */ /* 0x000fe20000011655 */
[----:B------:R-:W-:Y:S01]  /*4db0*/  IMAD.SHL.U32 R85, R91, 0x100, RZ ;  /* 0x000001005b557824 */ /* 0x000fe200078e00ff */
[----:B------:R-:W-:Y:S02]  /*4dc0*/  LOP3.LUT R82, R83, 0xff0000ff, RZ, 0xc0, !PT ;  /* 0xff0000ff53527812 */ /* 0x000fe400078ec0ff */
[----:B------:R-:W-:Y:S01]  /*4dd0*/  SHF.R.U32.HI R90, RZ, 0x10, R83 ;  /* 0x00000010ff5a7819 */ /* 0x000fe20000011653 */
[----:B--2---:R-:W-:Y:S01]  /*4de0*/  IMAD.MOV.U32 R83, RZ, RZ, R40 ;  /* 0x000000ffff537224 */ /* 0x004fe200078e0028 */
[----:B------:R-:W-:Y:S01]  /*4df0*/  LOP3.LUT R84, R84, 0xff00, R87, 0xf8, !PT ;  /* 0x0000ff0054547812 */ /* 0x000fe200078ef857 */
[----:B------:R-:W-:Y:S01]  /*4e00*/  IMAD.U32 R87, R86, 0x10000, RZ ;  /* 0x0001000056577824 */ /* 0x000fe200078e00ff */
[----:B------:R-:W-:-:S02]  /*4e10*/  F2FP.F16.E4M3.UNPACK_B R40, R41 ;  /* 0x00000029ff28723e */ /* 0x000fc400020006ff */
[----:B------:R-:W-:Y:S02]  /*4e20*/  F2FP.F16.E4M3.UNPACK_B R86, R158.H1 ;  /* 0x0000009eff56723e */ /* 0x000fe400030006ff */
[----:B------:R-:W-:Y:S01]  /*4e30*/  LOP3.LUT R82, R82, 0xff00, R85, 0xf8, !PT ;  /* 0x0000ff0052527812 */ /* 0x000fe200078ef855 */
[----:B------:R-:W-:Y:S01]  /*4e40*/  IMAD.U32 R85, R90, 0x10000, RZ ;  /* 0x000100005a557824 */ /* 0x000fe200078e00ff */
[----:B------:R-:W-:Y:S01]  /*4e50*/  LOP3.LUT R92, R84, 0xff0000, R87, 0xf8, !PT ;  /* 0x00ff0000545c7812 */ /* 0x000fe200078ef857 */
[----:B------:R-:W-:Y:S01]  /*4e60*/  HADD2.F32 R84, -RZ, R40.H1_H1 ;  /* 0x30000028ff547230 */ /* 0x000fe20000004100 */
[----:B------:R-:W-:Y:S01]  /*4e70*/  F2FP.F16.E4M3.UNPACK_B R87, R157.H1 ;  /* 0x0000009dff57723e */ /* 0x000fe200030006ff */
[----:B------:R-:W-:Y:S01]  /*4e80*/  HADD2.F32 R93, -RZ, R86.H0_H0 ;  /* 0x20000056ff5d7230 */ /* 0x000fe20000004100 */
[----:B------:R-:W-:Y:S01]  /*4e90*/  F2FP.F16.E4M3.UNPACK_B R41, R41.H1 ;  /* 0x00000029ff29723e */ /* 0x000fe200030006ff */
[----:B------:R-:W-:Y:S01]  /*4ea0*/  HADD2.F32 R40, -RZ, R40.H0_H0 ;  /* 0x20000028ff287230 */ /* 0x000fe20000004100 */
[----:B------:R-:W-:Y:S01]  /*4eb0*/  LOP3.LUT R82, R82, 0xff0000, R85, 0xf8, !PT ;  /* 0x00ff000052527812 */ /* 0x000fe200078ef855 */
[----:B------:R-:W-:-:S02]  /*4ec0*/  HADD2.F32 R90, -RZ, R86.H1_H1 ;  /* 0x30000056ff5a7230 */ /* 0x000fc40000004100 */
[----:B------:R-:W-:Y:S01]  /*4ed0*/  FMUL.FTZ R95, R84, R93 ;  /* 0x0000005d545f7220 */ /* 0x000fe20000410000 */
[----:B------:R-:W-:Y:S01]  /*4ee0*/  HADD2.F32 R91, -RZ, R87.H0_H0 ;  /* 0x20000057ff5b7230 */ /* 0x000fe20000004100 */
[----:B------:R-:W-:Y:S01]  /*4ef0*/  F2FP.F16.E4M3.UNPACK_B R158, R158 ;  /* 0x0000009eff9e723e */ /* 0x000fe200020006ff */
[--C-:B------:R-:W-:Y:S01]  /*4f00*/  HADD2.F32 R86, -RZ, R41.reuse.H1_H1 ;  /* 0x30000029ff567230 */ /* 0x100fe20000004100 */
[----:B------:R-:W-:Y:S01]  /*4f10*/  F2FP.F16.E4M3.UNPACK_B R157, R157 ;  /* 0x0000009dff9d723e */ /* 0x000fe200020006ff */
[----:B------:R-:W-:Y:S02]  /*4f20*/  HADD2.F32 R85, -RZ, R41.H0_H0 ;  /* 0x20000029ff557230 */ /* 0x000fe40000004100 */
[----:B------:R-:W-:Y:S01]  /*4f30*/  FMUL.FTZ R41, R40, R93 ;  /* 0x0000005d28297220 */ /* 0x000fe20000410000 */
[----:B------:R-:W-:Y:S02]  /*4f40*/  HADD2.F32 R87, -RZ, R87.H1_H1 ;  /* 0x30000057ff577230 */ /* 0x000fe40000004100 */
[-C--:B------:R-:W-:Y:S01]  /*4f50*/  FMUL.FTZ R94, R86, R90.reuse ;  /* 0x0000005a565e7220 */ /* 0x080fe20000410000 */
[-C--:B------:R-:W-:Y:S01]  /*4f60*/  FFMA.FTZ R40, R40, R91.reuse, -R95 ;  /* 0x0000005b28287223 */ /* 0x080fe2000001085f */
[----:B------:R-:W-:Y:S01]  /*4f70*/  FFMA.FTZ R41, R84, R91, R41 ;  /* 0x0000005b54297223 */ /* 0x000fe20000010029 */
[C---:B------:R-:W-:Y:S01]  /*4f80*/  FMUL.FTZ R93, R85.reuse, R90 ;  /* 0x0000005a555d7220 */ /* 0x040fe20000410000 */
[----:B------:R-:W-:Y:S01]  /*4f90*/  F2FP.F16.E4M3.UNPACK_B R84, R83.H1 ;  /* 0x00000053ff54723e */ /* 0x000fe200030006ff */
[----:B------:R-:W-:Y:S01]  /*4fa0*/  FFMA.FTZ R95, R85, R87, -R94 ;  /* 0x00000057555f7223 */ /* 0x000fe2000001085e */
[----:B------:R-:W-:Y:S01]  /*4fb0*/  F2FP.F16.E4M3.UNPACK_B R83, R83 ;  /* 0x00000053ff53723e */ /* 0x000fe200020006ff */
[----:B------:R-:W-:Y:S01]  /*4fc0*/  FFMA.FTZ R130, R86, R87, R93 ;  /* 0x0000005756827223 */ /* 0x000fe2000001005d */
[----:B------:R-:W-:-:S02]  /*4fd0*/  HADD2.F32 R90, -RZ, R158.H1_H1 ;  /* 0x3000009eff5a7230 */ /* 0x000fc40000004100 */
[--C-:B------:R-:W-:Y:S02]  /*4fe0*/  HADD2.F32 R85, -RZ, R84.reuse.H0_H0 ;  /* 0x20000054ff557230 */ /* 0x100fe40000004100 */
[----:B------:R-:W-:Y:S02]  /*4ff0*/  HADD2.F32 R86, -RZ, R84.H1_H1 ;  /* 0x30000054ff567230 */ /* 0x000fe40000004100 */
[----:B------:R-:W-:Y:S02]  /*5000*/  HADD2.F32 R84, -RZ, R83.H0_H0 ;  /* 0x20000053ff547230 */ /* 0x000fe40000004100 */
[-C--:B------:R-:W-:Y:S01]  /*5010*/  FMUL.FTZ R93, R85, R90.reuse ;  /* 0x0000005a555d7220 */ /* 0x080fe20000410000 */
[----:B------:R-:W-:Y:S02]  /*5020*/  HADD2.F32 R87, -RZ, R157.H1_H1 ;  /* 0x3000009dff577230 */ /* 0x000fe40000004100 */
[----:B------:R-:W-:Y:S01]  /*5030*/  FMUL.FTZ R94, R86, R90 ;  /* 0x0000005a565e7220 */ /* 0x000fe20000410000 */
[----:B------:R-:W-:Y:S01]  /*5040*/  HADD2.F32 R158, -RZ, R158.H0_H0 ;  /* 0x2000009eff9e7230 */ /* 0x000fe20000004100 */
[----:B------:R-:W-:Y:S01]  /*5050*/  F2FP.F16.E4M3.UNPACK_B R90, R82.H1 ;  /* 0x00000052ff5a723e */ /* 0x000fe200030006ff */
[----:B------:R-:W-:-:S02]  /*5060*/  HADD2.F32 R83, -RZ, R83.H1_H1 ;  /* 0x30000053ff537230 */ /* 0x000fc40000004100 */
[-C--:B------:R-:W-:Y:S01]  /*5070*/  FFMA.FTZ R94, R85, R87.reuse, -R94 ;  /* 0x00000057555e7223 */ /* 0x080fe2000001085e */
[----:B------:R-:W-:Y:S02]  /*5080*/  HADD2.F32 R157, -RZ, R157.H0_H0 ;  /* 0x2000009dff9d7230 */ /* 0x000fe40000004100 */
[----:B------:R-:W-:Y:S01]  /*5090*/  FFMA.FTZ R93, R86, R87, R93 ;  /* 0x00000057565d7223 */ /* 0x000fe2000001005d */
[----:B------:R-:W-:Y:S01]  /*50a0*/  F2FP.F16.E4M3.UNPACK_B R87, R82 ;  /* 0x00000052ff57723e */ /* 0x000fe200020006ff */
[-C--:B------:R-:W-:Y:S01]  /*50b0*/  FMUL.FTZ R91, R83, R158.reuse ;  /* 0x0000009e535b7220 */ /* 0x080fe20000410000 */
[C---:B------:R-:W-:Y:S02]  /*50c0*/  FMUL.FTZ R158, R84.reuse, R158 ;  /* 0x0000009e549e7220 */ /* 0x040fe40000410000 */
[----:B------:R-:W-:Y:S01]  /*50d0*/  F2FP.SATFINITE.E4M3.F32.PACK_AB_MERGE_C R131, R93, R94, RZ ;  /* 0x0000005e5d83723e */ /* 0x000fe200048070ff */
[----:B------:R-:W-:Y:S01]  /*50e0*/  FFMA.FTZ R120, R84, R157, -R91 ;  /* 0x0000009d54787223 */ /* 0x000fe2000001085b */
[----:B------:R-:W-:Y:S01]  /*50f0*/  F2FP.F16.E4M3.UNPACK_B R84, R43.H1 ;  /* 0x0000002bff54723e */ /* 0x000fe200030006ff */
[----:B------:R-:W-:Y:S01]  /*5100*/  FFMA.FTZ R157, R83, R157, R158 ;  /* 0x0000009d539d7223 */ /* 0x000fe2000001009e */
[----:B------:R-:W-:Y:S01]  /*5110*/  F2FP.F16.E4M3.UNPACK_B R93, R92.H1 ;  /* 0x0000005cff5d723e */ /* 0x000fe200030006ff */
[----:B------:R-:W-:Y:S01]  /*5120*/  HADD2.F32 R91, -RZ, R90.H1_H1 ;  /* 0x3000005aff5b7230 */ /* 0x000fe20000004100 */
[----:B------:R-:W-:Y:S01]  /*5130*/  F2FP.SATFINITE.E4M3.F32.PACK_AB_MERGE_C R158, R130, R95, RZ ;  /* 0x0000005f829e723e */ /* 0x000fe200048070ff */
[--C-:B------:R-:W-:Y:S01]  /*5140*/  HADD2.F32 R86, -RZ, R84.reuse.H1_H1 ;  /* 0x30000054ff567230 */ /* 0x100fe20000004100 */
[----:B------:R-:W-:Y:S01]  /*5150*/  F2FP.F16.E4M3.UNPACK_B R83, R42.H1 ;  /* 0x0000002aff53723e */ /* 0x000fe200030006ff */
[----:B------:R-:W-:Y:S01]  /*5160*/  HADD2.F32 R95, -RZ, R93.H1_H1 ;  /* 0x3000005dff5f7230 */ /* 0x000fe20000004100 */
[----:B------:R-:W-:Y:S01]  /*5170*/  F2FP.F16.E4M3.UNPACK_B R92, R92 ;  /* 0x0000005cff5c723e */ /* 0x000fe200020006ff */
[----:B------:R-:W-:Y:S01]  /*5180*/  HADD2.F32 R85, -RZ, R84.H0_H0 ;  /* 0x20000054ff557230 */ /* 0x000fe20000004100 */
[----:B------:R-:W-:Y:S01]  /*5190*/  F2FP.F16.E4M3.UNPACK_B R43, R43 ;  /* 0x0000002bff2b723e */ /* 0x000fe200020006ff */
[----:B------:R-:W-:-:S02]  /*51a0*/  HADD2.F32 R84, -RZ, R83.H1_H1 ;  /* 0x30000053ff547230 */ /* 0x000fc40000004100 */
[-C--:B------:R-:W-:Y:S01]  /*51b0*/  FMUL.FTZ R82, R86, R95.reuse ;  /* 0x0000005f56527220 */ /* 0x080fe20000410000 */
[----:B------:R-:W-:Y:S02]  /*51c0*/  HADD2.F32 R94, -RZ, R92.H1_H1 ;  /* 0x3000005cff5e7230 */ /* 0x000fe40000004100 */
[C---:B------:R-:W-:Y:S01]  /*51d0*/  FMUL.FTZ R95, R85.reuse, R95 ;  /* 0x0000005f555f7220 */ /* 0x040fe20000410000 */
[----:B------:R-:W-:Y:S02]  /*51e0*/  HADD2.F32 R83, -RZ, R83.H0_H0 ;  /* 0x20000053ff537230 */ /* 0x000fe40000004100 */
[-C--:B------:R-:W-:Y:S01]  /*51f0*/  FFMA.FTZ R121, R85, R91.reuse, -R82 ;  /* 0x0000005b55797223 */ /* 0x080fe20000010852 */
[----:B------:R-:W-:Y:S02]  /*5200*/  HADD2.F32 R82, -RZ, R87.H1_H1 ;  /* 0x30000057ff527230 */ /* 0x000fe40000004100 */
[----:B------:R-:W-:Y:S01]  /*5210*/  FMUL.FTZ R130, R84, R94 ;  /* 0x0000005e54827220 */ /* 0x000fe20000410000 */
[----:B------:R-:W-:Y:S01]  /*5220*/  F2FP.F16.E4M3.UNPACK_B R42, R42 ;  /* 0x0000002aff2a723e */ /* 0x000fe200020006ff */
[C---:B------:R-:W-:Y:S01]  /*5230*/  FMUL.FTZ R85, R83.reuse, R94 ;  /* 0x0000005e53557220 */ /* 0x040fe20000410000 */
[----:B------:R-:W-:Y:S01]  /*5240*/  FFMA.FTZ R94, R86, R91, R95 ;  /* 0x0000005b565e7223 */ /* 0x000fe2000001005f */
[----:B------:R-:W-:Y:S01]  /*5250*/  FFMA.FTZ R130, R83, R82, -R130 ;  /* 0x0000005253827223 */ /* 0x000fe20000010882 */
[----:B------:R-:W-:-:S02]  /*5260*/  HADD2.F32 R83, -RZ, R43.H1_H1 ;  /* 0x3000002bff537230 */ /* 0x000fc40000004100 */
[----:B------:R-:W-:Y:S01]  /*5270*/  FFMA.FTZ R91, R84, R82, R85 ;  /* 0x00000052545b7223 */ /* 0x000fe20000010055 */
[----:B------:R-:W-:Y:S01]  /*5280*/  HADD2.F32 R82, -RZ, R43.H0_H0 ;  /* 0x2000002bff527230 */ /* 0x000fe20000004100 */
[----:B------:R-:W-:Y:S01]  /*5290*/  F2FP.SATFINITE.E4M3.F32.PACK_AB_MERGE_C R94, R94, R121, RZ ;  /* 0x000000795e5e723e */ /* 0x000fe200048070ff */
[--C-:B------:R-:W-:Y:S01]  /*52a0*/  HADD2.F32 R43, -RZ, R42.reuse.H0_H0 ;  /* 0x2000002aff2b7230 */ /* 0x100fe20000004100 */
[----:B------:R-:W-:Y:S01]  /*52b0*/  F2FP.SATFINITE.E4M3.F32.PACK_AB_MERGE_C R41, R41, R40, R158 ;  /* 0x000000282929723e */ /* 0x000fe2000480709e */
[----:B------:R-:W-:Y:S01]  /*52c0*/  HADD2.F32 R93, -RZ, R93.H0_H0 ;  /* 0x2000005dff5d7230 */ /* 0x000fe20000004100 */
[----:B------:R-:W-:Y:S01]  /*52d0*/  F2FP.SATFINITE.E4M3.F32.PACK_AB_MERGE_C R91, R91, R130, RZ ;  /* 0x000000825b5b723e */ /* 0x000fe200048070ff */
[----:B------:R-:W-:Y:S01]  /*52e0*/  HADD2.F32 R42, -RZ, R42.H1_H1 ;  /* 0x3000002aff2a7230 */ /* 0x000fe20000004100 */
[----:B------:R-:W-:Y:S01]  /*52f0*/  F2FP.SATFINITE.E4M3.F32.PACK_AB_MERGE_C R40, R157, R120, R131 ;  /* 0x000000789d28723e */ /* 0x000fe20004807083 */
[----:B------:R-:W-:Y:S02]  /*5300*/  HADD2.F32 R92, -RZ, R92.H0_H0 ;  /* 0x2000005cff5c7230 */ /* 0x000fe40000004100 */
        /* <DEDUP_REMOVED lines=9> */
[----:B------:R-:W-:-:S03]  /*53a0*/  FFMA.FTZ R85, R42, R87, R85 ;  /* 0x000000572a557223 */ /* 0x000fc60000010055 */
[----:B------:R-:W-:Y:S02]  /*53b0*/  F2FP.SATFINITE.E4M3.F32.PACK_AB_MERGE_C R43, R86, R95, R94 ;  /* 0x0000005f562b723e */ /* 0x000fe4000480705e */
[----:B------:R-:W-:-:S07]  /*53c0*/  F2FP.SATFINITE.E4M3.F32.PACK_AB_MERGE_C R42, R85, R84, R91 ;  /* 0x00000054552a723e */ /* 0x000fce000480705b */
.L_x_1361:
[----:B------:R-:W-:Y:S05]  /*53d0*/  BSYNC B3 ;  /* 0x0000000000037941 */ /* 0x000fea0003800000 */
.L_x_1360:
[----:B--2---:R0:W-:Y:S02]  /*53e0*/  STG.E.128 desc[UR60][R48.64+0x60], R40 ;  /* 0x0000602830007986 */ /* 0x0041e4000c101d3c */
.L_x_1359:
[----:B------:R-:W-:Y:S05]  /*53f0*/  BSYNC B2 ;  /* 0x0000000000027941 */ /* 0x000fea0003800000 */
.L_x_1358:
        /* <DEDUP_REMOVED lines=14> */
[----:B------:R-:W-:Y:S01]  /*54e0*/  LOP3.LUT R82, R81, 0xff0000ff, RZ, 0xc0, !PT ;  /* 0xff0000ff51527812 */ /* 0x000fe200078ec0ff */
[----:B------:R-:W-:Y:S01]  /*54f0*/  IMAD.SHL.U32 R81, R78, 0x100, RZ ;  /* 0x000001004e517824 */ /* 0x000fe200078e00ff */
[----:B------:R-:W-:Y:S01]  /*5500*/  LOP3.LUT R80, R80, 0xff00, R79, 0xf8, !PT ;  /* 0x0000ff0050507812 */ /* 0x000fe200078ef84f */
[----:B--2---:R-:W-:Y:S01]  /*5510*/  IMAD.MOV.U32 R78, RZ, RZ, R40 ;  /* 0x000000ffff4e7224 */ /* 0x004fe200078e0028 */
[----:B------:R-:W-:Y:S01]  /*5520*/  F2FP.F16.E4M3.UNPACK_B R40, R41 ;  /* 0x00000029ff28723e */ /* 0x000fe200020006ff */
[----:B------:R-:W-:Y:S01]  /*5530*/  IMAD.U32 R79, R85, 0x10000, RZ ;  /* 0x00010000554f7824 */ /* 0x000fe200078e00ff */
[----:B------:R-:W-:Y:S01]  /*5540*/  LOP3.LUT R83, R82, 0xff00, R81, 0xf8, !PT ;  /* 0x0000ff0052537812 */ /* 0x000fe200078ef851 */
[----:B------:R-:W-:Y:S01]  /*5550*/  IMAD.U32 R82, R84, 0x10000, RZ ;  /* 0x0001000054527824 */ /* 0x000fe200078e00ff */
[----:B------:R-:W-:-:S02]  /*5560*/  F2FP.F16.E4M3.UNPACK_B R81, R154.H1 ;  /* 0x0000009aff51723e */ /* 0x000fc400030006ff */
        /* <DEDUP_REMOVED lines=88> */
.L_x_1365:
[----:B------:R-:W-:Y:S05]  /*5af0*/  BSYNC B3 ;  /* 0x0000000000037941 */ /* 0x000fea0003800000 */
.L_x_1364:
[----:B--2---:R0:W-:Y:S02]  /*5b00*/  STG.E.128 desc[UR60][R48.64+0x80], R40 ;  /* 0x0000802830007986 */ /* 0x0041e4000c101d3c */
.L_x_1363:
[----:B------:R-:W-:Y:S05]  /*5b10*/  BSYNC B2 ;  /* 0x0000000000027941 */ /* 0x000fea0003800000 */
.L_x_1362:
[----:B------:R-:W-:-:S13]  /*5b20*/  ISETP.NE.AND P2, PT, R36, RZ, PT ;  /* 0x000000ff2400720c */ /* 0x000fda0003f45270 */
        /* <DEDUP_REMOVED lines=109> */
.L_x_1367:
[----:B------:R-:W-:Y:S05]  /*6200*/  BSYNC B2 ;  /* 0x0000000000027941 */ /* 0x000fea0003800000 */
.L_x_1366:
[----:B--2---:R0:W-:Y:S02]  /*6210*/  STG.E.128 desc[UR60][R48.64+0xa0], R40 ;  /* 0x0000a02830007986 */ /* 0x0041e4000c101d3c */
.L_x_1345:
[----:B------:R-:W-:Y:S05]  /*6220*/  BSYNC B1 ;  /* 0x0000000000017941 */ /* 0x000fea0003800000 */
.L_x_1344:
[----:B------:R-:W-:Y:S05]  /*6230*/  @P4 BRA `(.L_x_1368) ;  /* 0x00000094001c4947 */ /* 0x000fea0003800000 */
[----:B------:R-:W-:Y:S01]  /*6240*/  ISETP.NE.AND P2, PT, R31, RZ, PT ;  /* 0x000000ff1f00720c */ /* 0x000fe20003f45270 */
[----:B------:R-:W-:-:S12]  /*6250*/  BSSY B1, `(.L_x_1369) ;  /* 0x000006f000017945 */ /* 0x000fd80003800000 */
[----:B------:R-:W-:Y:S05]  /*6260*/  @!P2 BRA `(.L_x_1370) ;  /* 0x0000000400b4a947 */ /* 0x000fea0003800000 */
[----:B0-234-:R0:W2:Y:S01]  /*6270*/  LDS.128 R40, [R47+0x1c400] ;  /* 0x01c400002f287984 */ /* 0x01d0a20000000c00 */
[----:B------:R-:W-:Y:S01]  /*6280*/  ISETP.GE.AND P2, PT, R23, R129, PT ;  /* 0x000000811700720c */ /* 0x000fe20003f46270 */
[----:B------:R-:W-:-:S12]  /*6290*/  BSSY B2, `(.L_x_1371) ;  /* 0x0000069000027945 */ /* 0x000fd80003800000 */
[----:B0-----:R-:W-:Y:S05]  /*62a0*/  @P2 BRA `(.L_x_1372) ;  /* 0x00000004009c2947 */ /* 0x001fea0003800000 */
[----:B------:R-:W-:Y:S01]  /*62b0*/  SHF.R.U32.HI R70, RZ, 0x8, R71 ;  /* 0x00000008ff467819 */ /* 0x000fe20000011647 */
[----:B--2---:R-:W-:Y:S01]  /*62c0*/  IMAD.MOV.U32 R48, RZ, RZ, R40 ;  /* 0x000000ffff307224 */ /* 0x004fe200078e0028 */
[--C-:B------:R-:W-:Y:S02]  /*62d0*/  SHF.R.U32.HI R72, RZ, 0x8, R73.reuse ;  /* 0x00000008ff487819 */ /* 0x100fe40000011649 */
[----:B------:R-:W-:Y:S01]  /*62e0*/  SHF.R.U32.HI R74, RZ, 0x10, R73 ;  /* 0x00000010ff4a7819 */ /* 0x000fe20000011649 */
[----:B------:R-:W-:Y:S01]  /*62f0*/  IMAD.SHL.U32 R70, R70, 0x100, RZ ;  /* 0x0000010046467824 */ /* 0x000fe200078e00ff */
[----:B------:R-:W-:Y:S01]  /*6300*/  LOP3.LUT R49, R71, 0xff0000ff, RZ, 0xc0, !PT ;  /* 0xff0000ff47317812 */ /* 0x000fe200078ec0ff */
[----:B------:R-:W-:Y:S01]  /*6310*/  IMAD.SHL.U32 R72, R72, 0x100, RZ ;  /* 0x0000010048487824 */ /* 0x000fe200078e00ff */
[----:B------:R-:W-:Y:S01]  /*6320*/  SHF.R.U32.HI R75, RZ, 0x10, R71 ;  /* 0x00000010ff4b7819 */ /* 0x000fe20000011647 */
[----:B------:R-:W-:Y:S01]  /*6330*/  IMAD.U32 R74, R74, 0x10000, RZ ;  /* 0x000100004a4a7824 */ /* 0x000fe200078e00ff */
[----:B------:R-:W-:-:S02]  /*6340*/  LOP3.LUT R71, R73, 0xff0000ff, RZ, 0xc0, !PT ;  /* 0xff0000ff49477812 */ /* 0x000fc400078ec0ff */
[----:B------:R-:W-:Y:S01]  /*6350*/  LOP3.LUT R49, R49, 0xff00, R70, 0xf8, !PT ;  /* 0x0000ff0031317812 */ /* 0x000fe200078ef846 */
[----:B------:R-:W-:Y:S01]  /*6360*/  IMAD.U32 R70, R75, 0x10000, RZ ;  /* 0x000100004b467824 */ /* 0x000fe200078e00ff */
[----:B------:R-:W-:Y:S02]  /*6370*/  LOP3.LUT R71, R71, 0xff00, R72, 0xf8, !PT ;  /* 0x0000ff0047477812 */ /* 0x000fe400078ef848 */
[-C--:B------:R-:W-:Y:S02]  /*6380*/  F2FP.F16.E4M3.UNPACK_B R40, R41.reuse ;  /* 0x00000029ff28723e */ /* 0x080fe400020006ff */
[-C--:B------:R-:W-:Y:S02]  /*6390*/  F2FP.F16.E4M3.UNPACK_B R72, R152.reuse.H1 ;  /* 0x00000098ff48723e */ /* 0x080fe400030006ff */
[----:B------:R-:W-:Y:S02]  /*63a0*/  F2FP.F16.E4M3.UNPACK_B R41, R41.H1 ;  /* 0x00000029ff29723e */ /* 0x000fe400030006ff */
[----:B------:R-:W-:Y:S01]  /*63b0*/  LOP3.LUT R76, R71, 0xff0000, R74, 0xf8, !PT ;  /* 0x00ff0000474c7812 */ /* 0x000fe200078ef84a */
[--C-:B------:R-:W-:Y:S01]  /*63c0*/  HADD2.F32 R75, -RZ, R72.reuse.H1_H1 ;  /* 0x30000048ff4b7230 */ /* 0x100fe20000004100 */
[-C--:B------:R-:W-:Y:S01]  /*63d0*/  F2FP.F16.E4M3.UNPACK_B R71, R151.reuse.H1 ;  /* 0x00000097ff47723e */ /* 0x080fe200030006ff */
[----:B------:R-:W-:Y:S01]  /*63e0*/  HADD2.F32 R74, -RZ, R72.H0_H0 ;  /* 0x20000048ff4a7230 */ /* 0x000fe20000004100 */
[----:B------:R-:W-:Y:S01]  /*63f0*/  LOP3.LUT R73, R49, 0xff0000, R70, 0xf8, !PT ;  /* 0x00ff000031497812 */ /* 0x000fe200078ef846 */
[----:B------:R-:W-:Y:S01]  /*6400*/  HADD2.F32 R70, -RZ, R41.H1_H1 ;  /* 0x30000029ff467230 */ /* 0x000fe20000004100 */
[----:B------:R-:W-:Y:S01]  /*6410*/  F2FP.F16.E4M3.UNPACK_B R152, R152 ;  /* 0x00000098ff98723e */ /* 0x000fe200020006ff */
[----:B------:R-:W-:Y:S01]  /*6420*/  HADD2.F32 R72, -RZ, R71.H0_H0 ;  /* 0x20000047ff487230 */ /* 0x000fe20000004100 */
[----:B------:R-:W-:Y:S01]  /*6430*/  F2FP.F16.E4M3.UNPACK_B R151, R151 ;  /* 0x00000097ff97723e */ /* 0x000fe200020006ff */
[----:B------:R-:W-:-:S02]  /*6440*/  HADD2.F32 R49, -RZ, R40.H1_H1 ;  /* 0x30000028ff317230 */ /* 0x000fc40000004100 */
[-C--:B------:R-:W-:Y:S01]  /*6450*/  FMUL.FTZ R78, R70, R75.reuse ;  /* 0x0000004b464e7220 */ /* 0x080fe20000410000 */
[----:B------:R-:W-:Y:S02]  /*6460*/  HADD2.F32 R41, -RZ, R41.H0_H0 ;  /* 0x20000029ff297230 */ /* 0x000fe40000004100 */
[----:B------:R-:W-:Y:S02]  /*6470*/  HADD2.F32 R71, -RZ, R71.H1_H1 ;  /* 0x30000047ff477230 */ /* 0x000fe40000004100 */
[----:B------:R-:W-:Y:S01]  /*6480*/  FMUL.FTZ R77, R49, R74 ;  /* 0x0000004a314d7220 */ /* 0x000fe20000410000 */
[----:B------:R-:W-:Y:S02]  /*6490*/  HADD2.F32 R40, -RZ, R40.H0_H0 ;  /* 0x20000028ff287230 */ /* 0x000fe40000004100 */
[C---:B------:R-:W-:Y:S01]  /*64a0*/  FMUL.FTZ R75, R41.reuse, R75 ;  /* 0x0000004b294b7220 */ /* 0x040fe20000410000 */
[-C--:B------:R-:W-:Y:S01]  /*64b0*/  FFMA.FTZ R80, R41, R71.reuse, -R78 ;  /* 0x0000004729507223 */ /* 0x080fe2000001084e */
[----:B------:R-:W-:Y:S01]  /*64c0*/  F2FP.F16.E4M3.UNPACK_B R41, R48.H1 ;  /* 0x00000030ff29723e */ /* 0x000fe200030006ff */
[C---:B------:R-:W-:Y:S01]  /*64d0*/  FMUL.FTZ R74, R40.reuse, R74 ;  /* 0x0000004a284a7220 */ /* 0x040fe20000410000 */
[----:B------:R-:W-:Y:S01]  /*64e0*/  F2FP.F16.E4M3.UNPACK_B R48, R48 ;  /* 0x00000030ff30723e */ /* 0x000fe200020006ff */
[-C--:B------:R-:W-:Y:S01]  /*64f0*/  FFMA.FTZ R40, R40, R72.reuse, -R77 ;  /* 0x0000004828287223 */ /* 0x080fe2000001084d */
[----:B------:R-:W-:Y:S01]  /*6500*/  FFMA.FTZ R81, R70, R71, R75 ;  /* 0x0000004746517223 */ /* 0x000fe2000001004b */
[----:B------:R-:W-:Y:S01]  /*6510*/  FFMA.FTZ R79, R49, R72, R74 ;  /* 0x00000048314f7223 */ /* 0x000fe2000001004a */
        /* <DEDUP_REMOVED lines=64> */
.L_x_1372:
[----:B------:R-:W-:Y:S05]  /*6920*/  BSYNC B2 ;  /* 0x0000000000027941 */ /* 0x000fea0003800000 */
.L_x_1371:
[----:B--2---:R0:W-:Y:S02]  /*6930*/  STG.E.128 desc[UR60][R44.64], R40 ;  /* 0x000000282c007986 */ /* 0x0041e4000c101d3c */
.L_x_1370:
[----:B------:R-:W-:Y:S05]  /*6940*/  BSYNC B1 ;  /* 0x0000000000017941 */ /* 0x000fea0003800000 */
.L_x_1369:
        /* <DEDUP_REMOVED lines=8> */
[----:B------:R-:W-:Y:S01]  /*69d0*/  SHF.R.U32.HI R70, RZ, 0x8, R67 ;  /* 0x00000008ff467819 */ /* 0x000fe20000011643 */
[----:B--2---:R-:W-:Y:S01]  /*69e0*/  IMAD.MOV.U32 R49, RZ, RZ, R42 ;  /* 0x000000ffff317224 */ /* 0x004fe200078e002a */
[----:B------:R-:W-:Y:S01]  /*69f0*/  SHF.R.U32.HI R48, RZ, 0x8, R69 ;  /* 0x00000008ff307819 */ /* 0x000fe20000011645 */
[----:B------:R-:W-:Y:S01]  /*6a00*/  IMAD.MOV.U32 R66, RZ, RZ, R43 ;  /* 0x000000ffff427224 */ /* 0x000fe200078e002b */
[----:B------:R-:W-:Y:S01]  /*6a10*/  SHF.R.U32.HI R72, RZ, 0x10, R67 ;  /* 0x00000010ff487819 */ /* 0x000fe20000011643 */
[----:B------:R-:W-:Y:S01]  /*6a20*/  IMAD.SHL.U32 R42, R70, 0x100, RZ ;  /* 0x00000100462a7824 */ /* 0x000fe200078e00ff */
[----:B------:R-:W-:Y:S01]  /*6a30*/  LOP3.LUT R67, R67, 0xff0000ff, RZ, 0xc0, !PT ;  /* 0xff0000ff43437812 */ /* 0x000fe200078ec0ff */
[----:B------:R-:W-:Y:S01]  /*6a40*/  IMAD.SHL.U32 R43, R48, 0x100, RZ ;  /* 0x00000100302b7824 */ /* 0x000fe200078e00ff */
[----:B------:R-:W-:Y:S02]  /*6a50*/  SHF.R.U32.HI R71, RZ, 0x10, R69 ;  /* 0x00000010ff477819 */ /* 0x000fe40000011645 */
[----:B------:R-:W-:-:S02]  /*6a60*/  LOP3.LUT R68, R69, 0xff0000ff, RZ, 0xc0, !PT ;  /* 0xff0000ff45447812 */ /* 0x000fc400078ec0ff */
        /* <DEDUP_REMOVED lines=14> */
[CC--:B------:R-:W-:Y:S01]  /*6b50*/  FMUL.FTZ R73, R43.reuse, R70.reuse ;  /* 0x000000462b497220 */ /* 0x0c0fe20000410000 */
        /* <DEDUP_REMOVED lines=80> */
.L_x_1376:
[----:B------:R-:W-:Y:S05]  /*7060*/  BSYNC B2 ;  /* 0x0000000000027941 */ /* 0x000fea0003800000 */
.L_x_1375:
[----:B--2---:R0:W-:Y:S02]  /*7070*/  STG.E.128 desc[UR60][R44.64+0x20], R40 ;  /* 0x000020282c007986 */ /* 0x0041e4000c101d3c */
.L_x_1374:
[----:B------:R-:W-:Y:S05]  /*7080*/  BSYNC B1 ;  /* 0x0000000000017941 */ /* 0x000fea0003800000 */
.L_x_1373:
        /* <DEDUP_REMOVED lines=10> */
[--C-:B------:R-:W-:Y:S01]  /*7130*/  SHF.R.U32.HI R64, RZ, 0x8, R65.reuse ;  /* 0x00000008ff407819 */ /* 0x100fe20000011641 */
[----:B------:R-:W-:Y:S01]  /*7140*/  IMAD.MOV.U32 R49, RZ, RZ, R42 ;  /* 0x000000ffff317224 */ /* 0x000fe200078e002a */
        /* <DEDUP_REMOVED lines=101> */
.L_x_1380:
[----:B------:R-:W-:Y:S05]  /*77a0*/  BSYNC B2 ;  /* 0x0000000000027941 */ /* 0x000fea0003800000 */
.L_x_1379:
[----:B--2---:R0:W-:Y:S02]  /*77b0*/  STG.E.128 desc[UR60][R44.64+0x40], R40 ;  /* 0x000040282c007986 */ /* 0x0041e4000c101d3c */
.L_x_1378:
[----:B------:R-:W-:Y:S05]  /*77c0*/  BSYNC B1 ;  /* 0x0000000000017941 */ /* 0x000fea0003800000 */
.L_x_1377:
        /* <DEDUP_REMOVED lines=113> */
.L_x_1384:
[----:B------:R-:W-:Y:S05]  /*7ee0*/  BSYNC B2 ;  /* 0x0000000000027941 */ /* 0x000fea0003800000 */
.L_x_1383:
[----:B--2---:R0:W-:Y:S02]  /*7ef0*/  STG.E.128 desc[UR60][R44.64+0x60], R40 ;  /* 0x000060282c007986 */ /* 0x0041e4000c101d3c */
.L_x_1382:
[----:B------:R-:W-:Y:S05]  /*7f00*/  BSYNC B1 ;  /* 0x0000000000017941 */ /* 0x000fea0003800000 */
.L_x_1381:
        /* <DEDUP_REMOVED lines=10> */
[----:B------:R-:W-:Y:S01]  /*7fb0*/  LOP3.LUT R47, R55, 0xff0000ff, RZ, 0xc0, !PT ;  /* 0xff0000ff372f7812 */ /* 0x000fe200078ec0ff */
[----:B------:R-:W-:Y:S01]  /*7fc0*/  IMAD.MOV.U32 R48, RZ, RZ, R42 ;  /* 0x000000ffff307224 */ /* 0x000fe200078e002a */
[----:B------:R-:W-:Y:S01]  /*7fd0*/  SHF.R.U32.HI R56, RZ, 0x10, R55 ;  /* 0x00000010ff387819 */ /* 0x000fe20000011637 */
[----:B------:R-:W-:Y:S01]  /*7fe0*/  IMAD.SHL.U32 R42, R59, 0x100, RZ ;  /* 0x000001003b2a7824 */ /* 0x000fe200078e00ff */
[--C-:B------:R-:W-:Y:S02]  /*7ff0*/  SHF.R.U32.HI R55, RZ, 0x8, R57.reuse ;  /* 0x00000008ff377819 */ /* 0x100fe40000011639 */
[----:B------:R-:W-:Y:S02]  /*8000*/  LOP3.LUT R54, R57, 0xff0000ff, RZ, 0xc0, !PT ;  /* 0xff0000ff39367812 */ /* 0x000fe400078ec0ff */
[----:B------:R-:W-:Y:S01]  /*8010*/  SHF.R.U32.HI R58, RZ, 0x10, R57 ;  /* 0x00000010ff3a7819 */ /* 0x000fe20000011639 */
[----:B------:R-:W-:Y:S01]  /*8020*/  IMAD.SHL.U32 R43, R55, 0x100, RZ ;  /* 0x00000100372b7824 */ /* 0x000fe200078e00ff */
[----:B------:R-:W-:-:S02]  /*8030*/  LOP3.LUT R47, R47, 0xff00, R42, 0xf8, !PT ;  /* 0x0000ff002f2f7812 */ /* 0x000fc400078ef82a */
[----:B------:R-:W-:Y:S01]  /*8040*/  F2FP.F16.E4M3.UNPACK_B R55, R133.H1 ;  /* 0x00000085ff37723e */ /* 0x000fe200030006ff */
[----:B------:R-:W-:Y:S01]  /*8050*/  IMAD.U32 R58, R58, 0x10000, RZ ;  /* 0x000100003a3a7824 */ /* 0x000fe200078e00ff */
[----:B------:R-:W-:Y:S01]  /*8060*/  LOP3.LUT R43, R54, 0xff00, R43, 0xf8, !PT ;  /* 0x0000ff00362b7812 */ /* 0x000fe200078ef82b */
[----:B------:R-:W-:Y:S01]  /*8070*/  IMAD.U32 R54, R56, 0x10000, RZ ;  /* 0x0001000038367824 */ /* 0x000fe200078e00ff */
[-C--:B------:R-:W-:Y:S01]  /*8080*/  F2FP.F16.E4M3.UNPACK_B R42, R41.reuse ;  /* 0x00000029ff2a723e */ /* 0x080fe200020006ff */
[--C-:B------:R-:W-:Y:S01]  /*8090*/  HADD2.F32 R57, -RZ, R55.reuse.H0_H0 ;  /* 0x20000037ff397230 */ /* 0x100fe20000004100 */
[----:B------:R-:W-:Y:S01]  /*80a0*/  LOP3.LUT R59, R43, 0xff0000, R58, 0xf8, !PT ;  /* 0x00ff00002b3b7812 */ /* 0x000fe200078ef83a */
[----:B------:R-:W-:Y:S01]  /*80b0*/  HADD2.F32 R58, -RZ, R55.H1_H1 ;  /* 0x30000037ff3a7230 */ /* 0x000fe20000004100 */
[----:B------:R-:W-:Y:S01]  /*80c0*/  LOP3.LUT R56, R47, 0xff0000, R54, 0xf8, !PT ;  /* 0x00ff00002f387812 */ /* 0x000fe200078ef836 */
[--C-:B------:R-:W-:Y:S01]  /*80d0*/  HADD2.F32 R43, -RZ, R42.reuse.H1_H1 ;  /* 0x3000002aff2b7230 */ /* 0x100fe20000004100 */
[----:B------:R-:W-:Y:S01]  /*80e0*/  F2FP.F16.E4M3.UNPACK_B R54, R132.H1 ;  /* 0x00000084ff36723e */ /* 0x000fe200030006ff */
[----:B------:R-:W-:Y:S01]  /*80f0*/  HADD2.F32 R42, -RZ, R42.H0_H0 ;  /* 0x2000002aff2a7230 */ /* 0x000fe20000004100 */
[----:B------:R-:W-:-:S02]  /*8100*/  F2FP.F16.E4M3.UNPACK_B R41, R41.H1 ;  /* 0x00000029ff29723e */ /* 0x000fc400030006ff */
[-C--:B------:R-:W-:Y:S01]  /*8110*/  FMUL.FTZ R61, R43, R57.reuse ;  /* 0x000000392b3d7220 */ /* 0x080fe20000410000 */
[--C-:B------:R-:W-:Y:S02]  /*8120*/  HADD2.F32 R55, -RZ, R54.reuse.H0_H0 ;  /* 0x20000036ff377230 */ /* 0x100fe40000004100 */
[C---:B------:R-:W-:Y:S01]  /*8130*/  FMUL.FTZ R60, R42.reuse, R57 ;  /* 0x000000392a3c7220 */ /* 0x040fe20000410000 */
[--C-:B------:R-:W-:Y:S01]  /*8140*/  HADD2.F32 R47, -RZ, R41.reuse.H1_H1 ;  /* 0x30000029ff2f7230 */ /* 0x100fe20000004100 */
[----:B------:R-:W-:Y:S01]  /*8150*/  F2FP.F16.E4M3.UNPACK_B R133, R133 ;  /* 0x00000085ff85723e */ /* 0x000fe200020006ff */
        /* <DEDUP_REMOVED lines=75> */
.L_x_1388:
[----:B------:R-:W-:Y:S05]  /*8610*/  BSYNC B2 ;  /* 0x0000000000027941 */ /* 0x000fea0003800000 */
.L_x_1387:
[----:B--2---:R0:W-:Y:S02]  /*8620*/  STG.E.128 desc[UR60][R44.64+0x80], R40 ;  /* 0x000080282c007986 */ /* 0x0041e4000c101d3c */
.L_x_1386:
[----:B------:R-:W-:Y:S05]  /*8630*/  BSYNC B1 ;  /* 0x0000000000017941 */ /* 0x000fea0003800000 */
.L_x_1385:
[----:B------:R-:W-:-:S13]  /*8640*/  ISETP.NE.AND P2, PT, R36, RZ, PT ;  /* 0x000000ff2400720c */ /* 0x000fda0003f45270 */
        /* <DEDUP_REMOVED lines=111> */
.L_x_1390:
[----:B------:R-:W-:Y:S05]  /*8d40*/  BSYNC B1 ;  /* 0x0000000000017941 */ /* 0x000fea0003800000 */
.L_x_1389:
[----:B--2---:R0:W-:Y:S01]  /*8d50*/  STG.E.128 desc[UR60][R44.64+0xa0], R40 ;  /* 0x0000a0282c007986 */ /* 0x0041e2000c101d3c */
[----:B------:R-:W-:Y:S05]  /*8d60*/  BRA `(.L_x_1368) ;  /* 0x0000006800507947 */ /* 0x000fea0003800000 */
.L_x_1336:
        /* <DEDUP_REMOVED lines=43> */
.L_x_1392:
[----:B------:R-:W-:Y:S05]  /*9020*/  BSYNC B1 ;  /* 0x0000000000017941 */ /* 0x000fea0003800000 */
.L_x_1391:
        /* <DEDUP_REMOVED lines=47> */
.L_x_1394:
[----:B------:R-:W-:Y:S05]  /*9320*/  BSYNC B1 ;  /* 0x0000000000017941 */ /* 0x000fea0003800000 */
.L_x_1393:
        /* <DEDUP_REMOVED lines=26> */
.L_x_1395:
[----:B0-----:R-:W-:Y:S01]  /*94d0*/  IMAD R38, R19, 0x8, R17 ;  /* 0x0000000813267824 */ /* 0x001fe200078e0211 */
[----:B------:R-:W-:Y:S01]  /*94e0*/  SHF.L.U32 R39, R198, 0x1f, RZ ;  /* 0x0000001fc6277819 */ /* 0x000fe200000006ff */
[----:B------:R-:W0:Y:S01]  /*94f0*/  LDC R149, c[0x0][0x2e4] ;  /* 0x0000b900ff957b82 */ /* 0x000e220000000800 */
[----:B------:R-:W-:Y:S02]  /*9500*/  BSSY B1, `(.L_x_1396) ;  /* 0x0000004000017945 */ /* 0x000fe40003800000 */
[----:B------:R-:W1:Y:S05]  /*9510*/  SYNCS.PHASECHK.TRANS64.TRYWAIT P5, [R38+URZ+0x29890], R39 ;  /* 0x02989027260075a7 */ /* 0x000e6a00080a017f */
[----:B------:R-:W2:Y:S01]  /*9520*/  LDC.64 R130, c[0x0][0x2f0] ;  /* 0x0000bc00ff827b82 */ /* 0x000ea20000000a00 */
[----:B-1----:R-:W-:Y:S05]  /*9530*/  @!P5 BRA `(.L_x_1397) ;  /* 0x0000029800dcd947 */ /* 0x002fea0003800000 */
.L_x_1730:
[----:B------:R-:W-:Y:S05]  /*9540*/  BSYNC B1 ;  /* 0x0000000000017941 */ /* 0x000fea0003800000 */
.L_x_1396:
[----:B------:R-:W-:Y:S01]  /*9550*/  BSSY B1, `(.L_x_1398) ;  /* 0x00002ec000017945 */ /* 0x000fe20003800000 */
[----:B0-----:R-:W-:Y:S02]  /*9560*/  IMAD.IADD R154, R149, 0x1, -R118 ;  /* 0x00000001959a7824 */ /* 0x001fe400078e0a76 */
[----:B------:R-:W-:Y:S01]  /*9570*/  IMAD.MOV.U32 R133, RZ, RZ, R91 ;  /* 0x000000ffff857224 */ /* 0x000fe200078e005b */
[----:B------:R-:W-:Y:S06]  /*9580*/  @P4 BRA `(.L_x_1399) ;  /* 0x0000002c00a04947 */ /* 0x000fec0003800000 */
[----:B------:R-:W-:Y:S01]  /*9590*/  ISETP.NE.AND P4, PT, R31, RZ, PT ;  /* 0x000000ff1f00720c */ /* 0x000fe20003f85270 */
[-C--:B--2---:R-:W-:Y:S01]  /*95a0*/  IMAD R88, R221, R130.reuse, RZ ;  /* 0x00000082dd587224 */ /* 0x084fe200078e02ff */
        /* <DEDUP_REMOVED lines=26> */
[----:B------:R-:W2:Y:S01]  /*9750*/  LDS.128 R92, [R92+0x1a400] ;  /* 0x01a400005c5c7984 */ /* 0x000ea20000000c00 */
[----:B------:R-:W-:Y:S05]  /*9760*/  @P4 BRA `(.L_x_1403) ;  /* 0x0000000c003c4947 */ /* 0x000fea0003800000 */
[----:B------:R-:W-:Y:S02]  /*9770*/  F2FP.F16.E4M3.UNPACK_B R178, R175.H1 ;  /* 0x000000afffb2723e */ /* 0x000fe400030006ff */
[----:B--2---:R-:W-:Y:S02]  /*9780*/  F2FP.F16.E4M3.UNPACK_B R42, R92.H1 ;  /* 0x0000005cff2a723e */ /* 0x004fe400030006ff */
        /* <DEDUP_REMOVED lines=15> */
[----:B------:R-:W-:Y:S01]  /*9880*/  HADD2.F32 R179, -RZ, R178.H1_H1 ;  /* 0x300000b2ffb37230 */ /* 0x000fe20000004100 */
[----:B------:R-:W-:Y:S01]  /*9890*/  F2FP.F16.E4M3.UNPACK_B R178, R175 ;  /* 0x000000afffb2723e */ /* 0x000fe200020006ff */
[----:B------:R-:W-:Y:S01]  /*98a0*/  HADD2.F32 R187, -RZ, R180.H0_H0 ;  /* 0x200000b4ffbb7230 */ /* 0x000fe20000004100 */
[----:B------:R-:W-:Y:S01]  /*98b0*/  F2FP.F16.E4M3.UNPACK_B R175, R176 ;  /* 0x000000b0ffaf723e */ /* 0x000fe200020006ff */
[----:B------:R-:W-:-:S02]  /*98c0*/  IMAD.MOV.U32 R176, RZ, RZ, R94 ;  /* 0x000000ffffb07224 */ /* 0x000fc400078e005e */
[-C--:B------:R-:W-:Y:S01]  /*98d0*/  FMUL.FTZ R183, R40, R179.reuse ;  /* 0x000000b328b77220 */ /* 0x080fe20000410000 */
[C---:B------:R-:W-:Y:S01]  /*98e0*/  FMUL.FTZ R185, R42.reuse, R179 ;  /* 0x000000b32ab97220 */ /* 0x040fe20000410000 */
[----:B------:R-:W-:Y:S01]  /*98f0*/  HADD2.F32 R179, -RZ, R178.H0_H0 ;  /* 0x200000b2ffb37230 */ /* 0x000fe20000004100 */
[----:B------:R-:W-:Y:S01]  /*9900*/  F2FP.F16.E4M3.UNPACK_B R94, R174.H1 ;  /* 0x000000aeff5e723e */ /* 0x000fe200030006ff */
[-C--:B------:R-:W-:Y:S01]  /*9910*/  FFMA.FTZ R183, R42, R177.reuse, R183 ;  /* 0x000000b12ab77223 */ /* 0x080fe200000100b7 */
[----:B------:R-:W-:Y:S01]  /*9920*/  F2FP.F16.E4M3.UNPACK_B R42, R88 ;  /* 0x00000058ff2a723e */ /* 0x000fe200020006ff */
[----:B------:R-:W-:Y:S01]  /*9930*/  FFMA.FTZ R185, R40, R177, -R185 ;  /* 0x000000b128b97223 */ /* 0x000fe200000108b9 */
[----:B------:R-:W-:Y:S01]  /*9940*/  HADD2.F32 R40, -RZ, R92.H0_H0 ;  /* 0x2000005cff287230 */ /* 0x000fe20000004100 */
[----:B------:R-:W-:Y:S01]  /*9950*/  F2FP.F16.E4M3.UNPACK_B R174, R174 ;  /* 0x000000aeffae723e */ /* 0x000fe200020006ff */
[----:B------:R-:W-:Y:S01]  /*9960*/  HADD2.F32 R177, -RZ, R175.H0_H0 ;  /* 0x200000afffb17230 */ /* 0x000fe20000004100 */
[----:B------:R-:W-:Y:S01]  /*9970*/  SHF.R.U32.HI R184, RZ, 0x8, R55 ;  /* 0x00000008ffb87819 */ /* 0x000fe20000011637 */
[----:B------:R-:W-:-:S02]  /*9980*/  HADD2.F32 R88, -RZ, R42.H0_H0 ;  /* 0x2000002aff587230 */ /* 0x000fc40000004100 */
[-C--:B------:R-:W-:Y:S01]  /*9990*/  FMUL.FTZ R181, R40, R179.reuse ;  /* 0x000000b328b57220 */ /* 0x080fe20000410000 */
[----:B------:R-:W-:Y:S01]  /*99a0*/  HADD2.F32 R92, -RZ, R92.H1_H1 ;  /* 0x3000005cff5c7230 */ /* 0x000fe20000004100 */
[----:B------:R-:W-:Y:S01]  /*99b0*/  SHF.R.U32.HI R182, RZ, 0x10, R53 ;  /* 0x00000010ffb67819 */ /* 0x000fe20000011635 */
[----:B------:R-:W-:Y:S02]  /*99c0*/  HADD2.F32 R42, -RZ, R42.H1_H1 ;  /* 0x3000002aff2a7230 */ /* 0x000fe40000004100 */
[C---:B------:R-:W-:Y:S01]  /*99d0*/  FMUL.FTZ R179, R88.reuse, R179 ;  /* 0x000000b358b37220 */ /* 0x040fe20000410000 */
[-C--:B------:R-:W-:Y:S01]  /*99e0*/  FFMA.FTZ R88, R88, R177.reuse, -R181 ;  /* 0x000000b158587223 */ /* 0x080fe200000108b5 */
[----:B------:R-:W-:Y:S01]  /*99f0*/  HADD2.F32 R175, -RZ, R175.H1_H1 ;  /* 0x300000afffaf7230 */ /* 0x000fe20000004100 */
[----:B------:R-:W-:Y:S01]  /*9a00*/  LOP3.LUT R186, R53, 0xff0000ff, RZ, 0xc0, !PT ;  /* 0xff0000ff35ba7812 */ /* 0x000fe200078ec0ff */
[----:B------:R-:W-:Y:S01]  /*9a10*/  FFMA.FTZ R40, R40, R177, R179 ;  /* 0x000000b128287223 */ /* 0x000fe200000100b3 */
[----:B------:R-:W-:Y:S01]  /*9a20*/  HADD2.F32 R177, -RZ, R178.H1_H1 ;  /* 0x300000b2ffb17230 */ /* 0x000fe20000004100 */
[----:B------:R-:W-:Y:S01]  /*9a30*/  LOP3.LUT R202, R55, 0xff0000ff, RZ, 0xc0, !PT ;  /* 0xff0000ff37ca7812 */ /* 0x000fe200078ec0ff */
[----:B------:R-:W-:Y:S01]  /*9a40*/  HADD2.F32 R180, -RZ, R180.H1_H1 ;  /* 0x300000b4ffb47230 */ /* 0x000fe20000004100 */
[----:B------:R-:W-:Y:S01]  /*9a50*/  LOP3.LUT R208, R41, 0xff0000ff, RZ, 0xc0, !PT ;  /* 0xff0000ff29d07812 */ /* 0x000fe200078ec0ff */
[----:B------:R-:W-:-:S02]  /*9a60*/  IMAD.SHL.U32 R219, R184, 0x100, RZ ;  /* 0x00000100b8db7824 */ /* 0x000fc400078e00ff */
[-C--:B------:R-:W-:Y:S01]  /*9a70*/  FMUL.FTZ R179, R92, R177.reuse ;  /* 0x000000b15cb37220 */ /* 0x080fe20000410000 */
[C---:B------:R-:W-:Y:S01]  /*9a80*/  FMUL.FTZ R181, R42.reuse, R177 ;  /* 0x000000b12ab57220 */ /* 0x040fe20000410000 */
[----:B------:R-:W-:Y:S02]  /*9a90*/  F2FP.SATFINITE.E4M3.F32.PACK_AB_MERGE_C R52, R183, R52, RZ ;  /* 0x00000034b734723e */ /* 0x000fe400048070ff */
[-C--:B------:R-:W-:Y:S01]  /*9aa0*/  FFMA.FTZ R177, R42, R175.reuse, -R179 ;  /* 0x000000af2ab17223 */ /* 0x080fe200000108b3 */
[----:B------:R-:W-:Y:S01]  /*9ab0*/  FFMA.FTZ R175, R92, R175, R181 ;  /* 0x000000af5caf7223 */ /* 0x000fe200000100b5 */
[----:B------:R-:W-:Y:S01]  /*9ac0*/  IMAD.MOV.U32 R92, RZ, RZ, R90 ;  /* 0x000000ffff5c7224 */ /* 0x000fe200078e005a */
[----:B------:R-:W-:Y:S01]  /*9ad0*/  F2FP.F16.E4M3.UNPACK_B R179, R176.H1 ;  /* 0x000000b0ffb3723e */ /* 0x000fe200030006ff */
[--C-:B------:R-:W-:Y:S01]  /*9ae0*/  HADD2.F32 R181, -RZ, R94.reuse.H0_H0 ;  /* 0x2000005effb57230 */ /* 0x100fe20000004100 */
[----:B------:R-:W-:Y:S01]  /*9af0*/  F2FP.SATFINITE.E4M3.F32.PACK_AB_MERGE_C R185, R185, R54, RZ ;  /* 0x00000036b9b9723e */ /* 0x000fe200048070ff */
[----:B------:R-:W-:Y:S01]  /*9b00*/  HADD2.F32 R94, -RZ, R94.H1_H1 ;  /* 0x3000005eff5e7230 */ /* 0x000fe20000004100 */
[----:B------:R-:W-:Y:S01]  /*9b10*/  F2FP.F16.E4M3.UNPACK_B R178, R92.H1 ;  /* 0x0000005cffb2723e */ /* 0x000fe200030006ff */
[--C-:B------:R-:W-:Y:S01]  /*9b20*/  HADD2.F32 R90, -RZ, R179.reuse.H0_H0 ;  /* 0x200000b3ff5a7230 */ /* 0x100fe20000004100 */
[----:B------:R-:W-:Y:S01]  /*9b30*/  F2FP.F16.E4M3.UNPACK_B R54, R93 ;  /* 0x0000005dff36723e */ /* 0x000fe200020006ff */
[----:B------:R-:W-:Y:S01]  /*9b40*/  HADD2.F32 R179, -RZ, R179.H1_H1 ;  /* 0x300000b3ffb37230 */ /* 0x000fe20000004100 */
[----:B------:R-:W-:Y:S01]  /*9b50*/  F2FP.SATFINITE.E4M3.F32.PACK_AB_MERGE_C R40, R175, R40, R52 ;  /* 0x00000028af28723e */ /* 0x000fe20004807034 */
[----:B------:R-:W-:-:S02]  /*9b60*/  HADD2.F32 R42, -RZ, R178.H0_H0 ;  /* 0x200000b2ff2a7230 */ /* 0x000fc40000004100 */
[----:B------:R-:W-:Y:S01]  /*9b70*/  FMUL.FTZ R203, R90, R187 ;  /* 0x000000bb5acb7220 */ /* 0x000fe20000410000 */
[----:B------:R-:W-:Y:S01]  /*9b80*/  HADD2.F32 R178, -RZ, R178.H1_H1 ;  /* 0x300000b2ffb27230 */ /* 0x000fe20000004100 */
[----:B------:R-:W-:Y:S01]  /*9b90*/  F2FP.F16.E4M3.UNPACK_B R52, R89 ;  /* 0x00000059ff34723e */ /* 0x000fe200020006ff */
[C---:B------:R-:W-:Y:S01]  /*9ba0*/  FMUL.FTZ R187, R42.reuse, R187 ;  /* 0x000000bb2abb7220 */ /* 0x040fe20000410000 */
[-C--:B------:R-:W-:Y:S01]  /*9bb0*/  FFMA.FTZ R42, R42, R181.reuse, -R203 ;  /* 0x000000b52a2a7223 */ /* 0x080fe200000108cb */
[----:B------:R-:W-:Y:S02]  /*9bc0*/  F2FP.SATFINITE.E4M3.F32.PACK_AB_MERGE_C R88, R177, R88, R185 ;  /* 0x00000058b158723e */ /* 0x000fe400048070b9 */
[----:B------:R-:W-:Y:S01]  /*9bd0*/  FFMA.FTZ R90, R90, R181, R187 ;  /* 0x000000b55a5a7223 */ /* 0x000fe200000100bb */
[CC--:B------:R-:W-:Y:S01]  /*9be0*/  FMUL.FTZ R181, R179.reuse, R180.reuse ;  /* 0x000000b4b3b57220 */ /* 0x0c0fe20000410000 */
[C---:B------:R-:W-:Y:S01]  /*9bf0*/  FMUL.FTZ R180, R178.reuse, R180 ;  /* 0x000000b4b2b47220 */ /* 0x040fe20000410000 */
[----:B------:R-:W-:Y:S01]  /*9c00*/  HADD2.F32 R187, -RZ, R174.H0_H0 ;  /* 0x200000aeffbb7230 */ /* 0x000fe20000004100 */
[----:B------:R-:W-:Y:S01]  /*9c10*/  F2FP.F16.E4M3.UNPACK_B R89, R89.H1 ;  /* 0x00000059ff59723e */ /* 0x000fe200030006ff */
[-C--:B------:R-:W-:Y:S01]  /*9c20*/  FFMA.FTZ R181, R178, R94.reuse, -R181 ;  /* 0x0000005eb2b57223 */ /* 0x080fe200000108b5 */
[----:B------:R-:W-:Y:S01]  /*9c30*/  FFMA.FTZ R179, R179, R94, R180 ;  /* 0x0000005eb3b37223 */ /* 0x000fe200000100b4 */
[----:B------:R-:W-:-:S02]  /*9c40*/  F2FP.F16.E4M3.UNPACK_B R94, R170 ;  /* 0x000000aaff5e723e */ /* 0x000fc400020006ff */
[----:B------:R-:W-:Y:S02]  /*9c50*/  F2FP.F16.E4M3.UNPACK_B R180, R176 ;  /* 0x000000b0ffb4723e */ /* 0x000fe400020006ff */
[----:B------:R-:W-:Y:S01]  /*9c60*/  F2FP.F16.E4M3.UNPACK_B R178, R92 ;  /* 0x0000005cffb2723e */ /* 0x000fe200020006ff */
[----:B------:R-:W-:Y:S01]  /*9c70*/  HADD2.F32 R203, -RZ, R94.H0_H0 ;  /* 0x2000005effcb7230 */ /* 0x000fe20000004100 */
[----:B------:R-:W-:Y:S01]  /*9c80*/  SHF.R.U32.HI R176, RZ, 0x8, R53 ;  /* 0x00000008ffb07819 */ /* 0x000fe20000011635 */
[----:B------:R-:W-:Y:S01]  /*9c90*/  HADD2.F32 R170, -RZ, R180.H0_H0 ;  /* 0x200000b4ffaa7230 */ /* 0x000fe20000004100 */
[----:B------:R-:W-:Y:S01]  /*9ca0*/  SHF.R.U32.HI R53, RZ, 0x10, R55 ;  /* 0x00000010ff357819 */ /* 0x000fe20000011637 */
[----:B------:R-:W-:Y:S01]  /*9cb0*/  HADD2.F32 R92, -RZ, R178.H0_H0 ;  /* 0x200000b2ff5c7230 */ /* 0x000fe20000004100 */
[----:B------:R-:W-:Y:S01]  /*9cc0*/  SHF.R.U32.HI R55, RZ, 0x10, R41 ;  /* 0x00000010ff377819 */ /* 0x000fe20000011629 */
[----:B------:R-:W-:Y:S02]  /*9cd0*/  HADD2.F32 R180, -RZ, R180.H1_H1 ;  /* 0x300000b4ffb47230 */ /* 0x000fe40000004100 */
[----:B------:R-:W-:Y:S01]  /*9ce0*/  FMUL.FTZ R209, R170, R203 ;  /* 0x000000cbaad17220 */ /* 0x000fe20000410000 */
[----:B------:R-:W-:-:S02]  /*9cf0*/  HADD2.F32 R178, -RZ, R178.H1_H1 ;  /* 0x300000b2ffb27230 */ /* 0x000fc40000004100 */
[C---:B------:R-:W-:Y:S01]  /*9d00*/  FMUL.FTZ R203, R92.reuse, R203 ;  /* 0x000000cb5ccb7220 */ /* 0x040fe20000410000 */
[----:B------:R-:W-:Y:S01]  /*9d10*/  F2FP.SATFINITE.E4M3.F32.PACK_AB_MERGE_C R42, R181, R42, RZ ;  /* 0x0000002ab52a723e */ /* 0x000fe200048070ff */
[-C--:B------:R-:W-:Y:S01]  /*9d20*/  FFMA.FTZ R92, R92, R187.reuse, -R209 ;  /* 0x000000bb5c5c7223 */ /* 0x080fe200000108d1 */
[----:B------:R-:W-:Y:S02]  /*9d30*/  IMAD.SHL.U32 R209, R176, 0x100, RZ ;  /* 0x00000100b0d17824 */ /* 0x000fe400078e00ff */
[----:B------:R-:W-:Y:S01]  /*9d40*/  FFMA.FTZ R170, R170, R187, R203 ;  /* 0x000000bbaaaa7223 */ /* 0x000fe200000100cb */
[----:B------:R-:W-:Y:S01]  /*9d50*/  SHF.R.U32.HI R187, RZ, 0x8, R41 ;  /* 0x00000008ffbb7819 */ /* 0x000fe20000011629 */
[----:B------:R-:W-:Y:S01]  /*9d60*/  IMAD.U32 R176, R182, 0x10000, RZ ;  /* 0x00010000b6b07824 */ /* 0x000fe200078e00ff */
[--C-:B------:R-:W-:Y:S02]  /*9d70*/  SHF.R.U32.HI R203, RZ, 0x8, R43.reuse ;  /* 0x00000008ffcb7819 */ /* 0x100fe4000001162b */
[----:B------:R-:W-:Y:S01]  /*9d80*/  SHF.R.U32.HI R41, RZ, 0x10, R43 ;  /* 0x00000010ff297819 */ /* 0x000fe2000001162b */
[----:B------:R-:W-:Y:S01]  /*9d90*/  IMAD.SHL.U32 R187, R187, 0x100, RZ ;  /* 0x00000100bbbb7824 */ /* 0x000fe200078e00ff */
[----:B------:R-:W-:Y:S01]  /*9da0*/  LOP3.LUT R43, R43, 0xff0000ff, RZ, 0xc0, !PT ;  /* 0xff0000ff2b2b7812 */ /* 0x000fe200078ec0ff */
[----:B------:R-:W-:Y:S01]  /*9db0*/  IMAD.SHL.U32 R184, R203, 0x100, RZ ;  /* 0x00000100cbb87824 */ /* 0x000fe200078e00ff */
[----:B------:R-:W-:Y:S01]  /*9dc0*/  LOP3.LUT R209, R186, 0xff00, R209, 0xf8, !PT ;  /* 0x0000ff00bad17812 */ /* 0x000fe200078ef8d1 */
[----:B------:R-:W-:Y:S01]  /*9dd0*/  IMAD.U32 R41, R41, 0x10000, RZ ;  /* 0x0001000029297824 */ /* 0x000fe200078e00ff */
[----:B------:R-:W-:Y:S01]  /*9de0*/  LOP3.LUT R208, R208, 0xff00, R187, 0xf8, !PT ;  /* 0x0000ff00d0d07812 */ /* 0x000fe200078ef8bb */
[----:B------:R-:W-:Y:S01]  /*9df0*/  HADD2.F32 R187, -RZ, R94.H1_H1 ;  /* 0x3000005effbb7230 */ /* 0x000fe20000004100 */
[----:B------:R-:W-:Y:S01]  /*9e00*/  LOP3.LUT R184, R43, 0xff00, R184, 0xf8, !PT ;  /* 0x0000ff002bb87812 */ /* 0x000fe200078ef8b8 */
[----:B------:R-:W-:Y:S01]  /*9e10*/  IMAD.U32 R43, R53, 0x10000, RZ ;  /* 0x00010000352b7824 */ /* 0x000fe200078e00ff */
[----:B------:R-:W-:Y:S01]  /*9e20*/  LOP3.LUT R176, R209, 0xff0000, R176, 0xf8, !PT ;  /* 0x00ff0000d1b07812 */ /* 0x000fe200078ef8b0 */
[----:B------:R-:W-:-:S02]  /*9e30*/  IMAD.U32 R53, R55, 0x10000, RZ ;  /* 0x0001000037357824 */ /* 0x000fc400078e00ff */
[-C--:B------:R-:W-:Y:S01]  /*9e40*/  FMUL.FTZ R203, R180, R187.reuse ;  /* 0x000000bbb4cb7220 */ /* 0x080fe20000410000 */
[----:B------:R-:W-:Y:S02]  /*9e50*/  HADD2.F32 R55, -RZ, R174.H1_H1 ;  /* 0x300000aeff377230 */ /* 0x000fe40000004100 */
[----:B------:R-:W-:Y:S01]  /*9e60*/  FMUL.FTZ R187, R178, R187 ;  /* 0x000000bbb2bb7220 */ /* 0x000fe20000410000 */
[----:B------:R-:W-:Y:S01]  /*9e70*/  F2FP.SATFINITE.E4M3.F32.PACK_AB_MERGE_C R94, R179, R90, RZ ;  /* 0x0000005ab35e723e */ /* 0x000fe200048070ff */
[--C-:B------:R-:W-:Y:S01]  /*9e80*/  HADD2.F32 R174, -RZ, R54.reuse.H0_H0 ;  /* 0x20000036ffae7230 */ /* 0x100fe20000004100 */
[----:B------:R-:W-:Y:S01]  /*9e90*/  LOP3.LUT R53, R208, 0xff0000, R53, 0xf8, !PT ;  /* 0x00ff0000d0357812 */ /* 0x000fe200078ef835 */
[-C--:B------:R-:W-:Y:S01]  /*9ea0*/  FFMA.FTZ R203, R178, R55.reuse, -R203 ;  /* 0x00000037b2cb7223 */ /* 0x080fe200000108cb */
[----:B------:R-:W-:Y:S01]  /*9eb0*/  FFMA.FTZ R187, R180, R55, R187 ;  /* 0x00000037b4bb7223 */ /* 0x000fe200000100bb */
[----:B------:R-:W-:Y:S01]  /*9ec0*/  F2FP.F16.E4M3.UNPACK_B R175, R176 ;  /* 0x000000b0ffaf723e */ /* 0x000fe200020006ff */
[----:B------:R-:W-:Y:S01]  /*9ed0*/  HADD2.F32 R54, -RZ, R54.H1_H1 ;  /* 0x30000036ff367230 */ /* 0x000fe20000004100 */
[----:B------:R-:W-:-:S02]  /*9ee0*/  F2FP.F16.E4M3.UNPACK_B R55, R53 ;  /* 0x00000035ff37723e */ /* 0x000fc400020006ff */
[----:B------:R-:W-:Y:S01]  /*9ef0*/  F2FP.SATFINITE.E4M3.F32.PACK_AB_MERGE_C R90, R203, R92, R42 ;  /* 0x0000005ccb5a723e */ /* 0x000fe2000480702a */
[--C-:B------:R-:W-:Y:S01]  /*9f00*/  HADD2.F32 R42, -RZ, R52.reuse.H0_H0 ;  /* 0x20000034ff2a7230 */ /* 0x100fe20000004100 */
[----:B------:R-:W-:Y:S01]  /*9f10*/  F2FP.SATFINITE.E4M3.F32.PACK_AB_MERGE_C R94, R187, R170, R94 ;  /* 0x000000aabb5e723e */ /* 0x000fe2000480705e */
[----:B------:R-:W-:Y:S01]  /*9f20*/  HADD2.F32 R179, -RZ, R55.H0_H0 ;  /* 0x20000037ffb37230 */ /* 0x000fe20000004100 */
[----:B------:R-:W-:Y:S01]  /*9f30*/  F2FP.F16.E4M3.UNPACK_B R176, R176.H1 ;  /* 0x000000b0ffb0723e */ /* 0x000fe200030006ff */
[----:B------:R-:W-:Y:S01]  /*9f40*/  HADD2.F32 R177, -RZ, R175.H0_H0 ;  /* 0x200000afffb17230 */ /* 0x000fe20000004100 */
[----:B------:R-:W-:Y:S01]  /*9f50*/  LOP3.LUT R41, R184, 0xff0000, R41, 0xf8, !PT ;  /* 0x00ff0000b8297812 */ /* 0x000fe200078ef829 */
[----:B------:R-:W-:Y:S02]  /*9f60*/  HADD2.F32 R92, -RZ, R55.H1_H1 ;  /* 0x30000037ff5c7230 */ /* 0x000fe40000004100 */
[-C--:B------:R-:W-:Y:S01]  /*9f70*/  FMUL.FTZ R181, R174, R179.reuse ;  /* 0x000000b3aeb57220 */ /* 0x080fe20000410000 */
[----:B------:R-:W-:Y:S01]  /*9f80*/  FMUL.FTZ R179, R42, R179 ;  /* 0x000000b32ab37220 */ /* 0x000fe20000410000 */
[----:B------:R-:W-:Y:S01]  /*9f90*/  HADD2.F32 R55, -RZ, R52.H1_H1 ;  /* 0x30000034ff377230 */ /* 0x000fe20000004100 */
[----:B------:R-:W-:Y:S01]  /*9fa0*/  LOP3.LUT R202, R202, 0xff00, R219, 0xf8, !PT ;  /* 0x0000ff00caca7812 */ /* 0x000fe200078ef8db */
[-C--:B------:R-:W-:Y:S01]  /*9fb0*/  FFMA.FTZ R42, R42, R177.reuse, -R181 ;  /* 0x000000b12a2a7223 */ /* 0x080fe200000108b5 */
[----:B------:R-:W-:Y:S01]  /*9fc0*/  FFMA.FTZ R52, R174, R177, R179 ;  /* 0x000000b1ae347223 */ /* 0x000fe200000100b3 */
[----:B------:R-:W-:-:S02]  /*9fd0*/  HADD2.F32 R175, -RZ, R175.H1_H1 ;  /* 0x300000afffaf7230 */ /* 0x000fc40000004100 */
[CC--:B------:R-:W-:Y:S01]  /*9fe0*/  FMUL.FTZ R170, R54.reuse, R92.reuse ;  /* 0x0000005c36aa7220 */ /* 0x0c0fe20000410000 */
[C---:B------:R-:W-:Y:S01]  /*9ff0*/  FMUL.FTZ R177, R55.reuse, R92 ;  /* 0x0000005c37b17220 */ /* 0x040fe20000410000 */
[----:B------:R-:W-:Y:S01]  /*a000*/  F2FP.F16.E4M3.UNPACK_B R92, R93.H1 ;  /* 0x0000005dff5c723e */ /* 0x000fe200030006ff */
[--C-:B------:R-:W-:Y:S01]  /*a010*/  HADD2.F32 R93, -RZ, R89.reuse.H1_H1 ;  /* 0x30000059ff5d7230 */ /* 0x100fe20000004100 */
[----:B------:R-:W-:Y:S01]  /*a020*/  F2FP.F16.E4M3.UNPACK_B R174, R53.H1 ;  /* 0x00000035ffae723e */ /* 0x000fe200030006ff */
[-C--:B------:R-:W-:Y:S01]  /*a030*/  FFMA.FTZ R55, R55, R175.reuse, -R170 ;  /* 0x000000af37377223 */ /* 0x080fe200000108aa */
[----:B------:R-:W-:Y:S01]  /*a040*/  FFMA.FTZ R53, R54, R175, R177 ;  /* 0x000000af36357223 */ /* 0x000fe200000100b1 */
[----:B------:R-:W-:Y:S01]  /*a050*/  HADD2.F32 R170, -RZ, R92.H0_H0 ;  /* 0x2000005cffaa7230 */ /* 0x000fe20000004100 */
[----:B------:R-:W-:Y:S01]  /*a060*/  F2FP.F16.E4M3.UNPACK_B R179, R95.H1 ;  /* 0x0000005fffb3723e */ /* 0x000fe200030006ff */
[----:B------:R-:W-:Y:S01]  /*a070*/  HADD2.F32 R175, -RZ, R174.H0_H0 ;  /* 0x200000aeffaf7230 */ /* 0x000fe20000004100 */
[----:B------:R-:W-:Y:S01]  /*a080*/  LOP3.LUT R43, R202, 0xff0000, R43, 0xf8, !PT ;  /* 0x00ff0000ca2b7812 */ /* 0x000fe200078ef82b */
        /* <DEDUP_REMOVED lines=10> */
[----:B------:R-:W-:Y:S01]  /*a130*/  F2FP.F16.E4M3.UNPACK_B R170, R95 ;  /* 0x0000005fffaa723e */ /* 0x000fe200020006ff */
[CC--:B------:R-:W-:Y:S01]  /*a140*/  FMUL.FTZ R178, R92.reuse, R174.reuse ;  /* 0x000000ae5cb27220 */ /* 0x0c0fe20000410000 */
[C---:B------:R-:W-:Y:S01]  /*a150*/  FMUL.FTZ R175, R93.reuse, R174 ;  /* 0x000000ae5daf7220 */ /* 0x040fe20000410000 */
[----:B------:R-:W-:Y:S01]  /*a160*/  F2FP.F16.E4M3.UNPACK_B R95, R41 ;  /* 0x00000029ff5f723e */ /* 0x000fe200020006ff */
[----:B------:R-:W-:Y:S01]  /*a170*/  HADD2.F32 R184, -RZ, R182.H0_H0 ;  /* 0x200000b6ffb87230 */ /* 0x000fe20000004100 */
[-C--:B------:R-:W-:Y:S01]  /*a180*/  F2FP.F16.E4M3.UNPACK_B R174, R91.reuse ;  /* 0x0000005bffae723e */ /* 0x080fe200020006ff */
[-C--:B------:R-:W-:Y:S01]  /*a190*/  FFMA.FTZ R93, R93, R176.reuse, -R178 ;  /* 0x000000b05d5d7223 */ /* 0x080fe200000108b2 */
[----:B------:R-:W-:Y:S01]  /*a1a0*/  FFMA.FTZ R92, R92, R176, R175 ;  /* 0x000000b05c5c7223 */ /* 0x000fe200000100af */
[----:B------:R-:W-:Y:S01]  /*a1b0*/  F2FP.F16.E4M3.UNPACK_B R91, R91.H1 ;  /* 0x0000005bff5b723e */ /* 0x000fe200030006ff */
[----:B------:R-:W-:Y:S01]  /*a1c0*/  HADD2.F32 R176, -RZ, R170.H0_H0 ;  /* 0x200000aaffb07230 */ /* 0x000fe20000004100 */
[-C--:B------:R-:W-:Y:S01]  /*a1d0*/  F2FP.F16.E4M3.UNPACK_B R41, R43.reuse ;  /* 0x0000002bff29723e */ /* 0x080fe200020006ff */
[----:B------:R-:W-:Y:S01]  /*a1e0*/  HADD2.F32 R183, -RZ, R95.H0_H0 ;  /* 0x2000005fffb77230 */ /* 0x000fe20000004100 */
[----:B------:R-:W-:Y:S01]  /*a1f0*/  F2FP.F16.E4M3.UNPACK_B R43, R43.H1 ;  /* 0x0000002bff2b723e */ /* 0x000fe200030006ff */
[----:B------:R-:W-:Y:S01]  /*a200*/  HADD2.F32 R175, -RZ, R174.H0_H0 ;  /* 0x200000aeffaf7230 */ /* 0x000fe20000004100 */
[----:B------:R-:W-:Y:S01]  /*a210*/  F2FP.SATFINITE.E4M3.F32.PACK_AB_MERGE_C R92, R92, R89, RZ ;  /* 0x000000595c5c723e */ /* 0x000fe200048070ff */
[----:B------:R-:W-:-:S02]  /*a220*/  HADD2.F32 R177, -RZ, R91.H0_H0 ;  /* 0x2000005bffb17230 */ /* 0x000fc40000004100 */
[-C--:B------:R-:W-:Y:S01]  /*a230*/  FMUL.FTZ R186, R176, R183.reuse ;  /* 0x000000b7b0ba7220 */ /* 0x080fe20000410000 */
[----:B------:R-:W-:Y:S02]  /*a240*/  HADD2.F32 R178, -RZ, R179.H0_H0 ;  /* 0x200000b3ffb27230 */ /* 0x000fe40000004100 */
[----:B------:R-:W-:Y:S01]  /*a250*/  FMUL.FTZ R183, R175, R183 ;  /* 0x000000b7afb77220 */ /* 0x000fe20000410000 */
        /* <DEDUP_REMOVED lines=10> */
[----:B------:R-:W-:Y:S02]  /*a300*/  HADD2.F32 R95, -RZ, R95.H1_H1 ;  /* 0x3000005fff5f7230 */ /* 0x000fe40000004100 */
[----:B------:R-:W-:Y:S01]  /*a310*/  FMUL.FTZ R182, R91, R182 ;  /* 0x000000b65bb67220 */ /* 0x000fe20000410000 */
[--C-:B------:R-:W-:Y:S01]  /*a320*/  HADD2.F32 R181, -RZ, R43.reuse.H0_H0 ;  /* 0x2000002bffb57230 */ /* 0x100fe20000004100 */
[----:B------:R-:W-:Y:S01]  /*a330*/  F2FP.SATFINITE.E4M3.F32.PACK_AB_MERGE_C R54, R93, R54, RZ ;  /* 0x000000365d36723e */ /* 0x000fe200048070ff */
[----:B------:R-:W-:Y:S01]  /*a340*/  HADD2.F32 R174, -RZ, R174.H1_H1 ;  /* 0x300000aeffae7230 */ /* 0x000fe20000004100 */
[----:B------:R-:W-:Y:S01]  /*a350*/  F2FP.SATFINITE.E4M3.F32.PACK_AB_MERGE_C R93, R53, R52, R92 ;  /* 0x00000034355d723e */ /* 0x000fe2000480705c */
[----:B------:R-:W-:-:S02]  /*a360*/  HADD2.F32 R180, -RZ, R43.H1_H1 ;  /* 0x3000002bffb47230 */ /* 0x000fc40000004100 */
[----:B------:R-:W-:Y:S01]  /*a370*/  FMUL.FTZ R43, R170, R95 ;  /* 0x0000005faa2b7220 */ /* 0x000fe20000410000 */
[----:B------:R-:W-:Y:S02]  /*a380*/  HADD2.F32 R41, -RZ, R41.H1_H1 ;  /* 0x30000029ff297230 */ /* 0x000fe40000004100 */
[-C--:B------:R-:W-:Y:S01]  /*a390*/  FFMA.FTZ R177, R177, R181.reuse, -R202 ;  /* 0x000000b5b1b17223 */ /* 0x080fe200000108ca */
[----:B------:R-:W-:Y:S01]  /*a3a0*/  FFMA.FTZ R178, R178, R181, R185 ;  /* 0x000000b5b2b27223 */ /* 0x000fe200000100b9 */
[C---:B------:R-:W-:Y:S01]  /*a3b0*/  FMUL.FTZ R95, R174.reuse, R95 ;  /* 0x0000005fae5f7220 */ /* 0x040fe20000410000 */
[-C--:B------:R-:W-:Y:S01]  /*a3c0*/  FFMA.FTZ R184, R91, R180.reuse, -R184 ;  /* 0x000000b45bb87223 */ /* 0x080fe200000108b8 */
[----:B------:R-:W-:Y:S01]  /*a3d0*/  FFMA.FTZ R179, R179, R180, R182 ;  /* 0x000000b4b3b37223 */ /* 0x000fe200000100b6 */
[-C--:B------:R-:W-:Y:S01]  /*a3e0*/  FFMA.FTZ R174, R174, R41.reuse, -R43 ;  /* 0x00000029aeae7223 */ /* 0x080fe2000001082b */
[----:B------:R-:W-:Y:S01]  /*a3f0*/  FFMA.FTZ R95, R170, R41, R95 ;  /* 0x00000029aa5f7223 */ /* 0x000fe2000001005f */
[----:B------:R-:W-:Y:S01]  /*a400*/  F2FP.SATFINITE.E4M3.F32.PACK_AB_MERGE_C R89, R55, R42, R54 ;  /* 0x0000002a3759723e */ /* 0x000fe20004807036 */
[----:B------:R-:W-:Y:S01]  /*a410*/  IMAD.MOV.U32 R92, RZ, RZ, R40 ;  /* 0x000000ffff5c7224 */ /* 0x000fe200078e0028 */
[----:B------:R-:W-:-:S02]  /*a420*/  F2FP.SATFINITE.E4M3.F32.PACK_AB_MERGE_C R177, R184, R177, RZ ;  /* 0x000000b1b8b1723e */ /* 0x000fc400048070ff */
[----:B------:R-:W-:Y:S02]  /*a430*/  F2FP.SATFINITE.E4M3.F32.PACK_AB_MERGE_C R178, R179, R178, RZ ;  /* 0x000000b2b3b2723e */ /* 0x000fe400048070ff */
[----:B------:R-:W-:Y:S02]  /*a440*/  F2FP.SATFINITE.E4M3.F32.PACK_AB_MERGE_C R91, R174, R175, R177 ;  /* 0x000000afae5b723e */ /* 0x000fe400048070b1 */
[----:B------:R-:W-:-:S07]  /*a450*/  F2FP.SATFINITE.E4M3.F32.PACK_AB_MERGE_C R95, R95, R176, R178 ;  /* 0x000000b05f5f723e */ /* 0x000fce00048070b2 */
.L_x_1403:
[----:B------:R-:W-:Y:S05]  /*a460*/  BSYNC B3 ;  /* 0x0000000000037941 */ /* 0x000fea0003800000 */
.L_x_1402:
        /* <DEDUP_REMOVED lines=9> */
[----:B--2---:R0:W-:Y:S03]  /*a500*/  @!P4 STG.E.128 desc[UR60][R42.64], R92 ;  /* 0x0000005c2a00c986 */ /* 0x0041e6000c101d3c */
.L_x_1401:
[----:B------:R-:W-:Y:S05]  /*a510*/  BSYNC B2 ;  /* 0x0000000000027941 */ /* 0x000fea0003800000 */
.L_x_1400:
        /* <DEDUP_REMOVED lines=35> */
[----:B--2---:R-:W-:Y:S01]  /*a750*/  IMAD.MOV.U32 R57, RZ, RZ, R52 ;  /* 0x000000ffff397224 */ /* 0x004fe200078e0034 */
[----:B------:R-:W-:-:S02]  /*a760*/  SHF.R.U32.HI R95, RZ, 0x8, R47 ;  /* 0x00000008ff5f7819 */ /* 0x000fc4000001162f */
[----:B------:R-:W-:Y:S02]  /*a770*/  SHF.R.U32.HI R93, RZ, 0x8, R45 ;  /* 0x00000008ff5d7819 */ /* 0x000fe4000001162d */
[----:B------:R-:W-:Y:S01]  /*a780*/  LOP3.LUT R44, R44, 0xff00, R59, 0xf8, !PT ;  /* 0x0000ff002c2c7812 */ /* 0x000fe200078ef83b */
[----:B------:R-:W-:Y:S01]  /*a790*/  IMAD.U32 R59, R94, 0x10000, RZ ;  /* 0x000100005e3b7824 */ /* 0x000fe200078e00ff */
[----:B------:R-:W-:Y:S01]  /*a7a0*/  LOP3.LUT R92, R47, 0xff0000ff, RZ, 0xc0, !PT ;  /* 0xff0000ff2f5c7812 */ /* 0x000fe200078ec0ff */
[----:B------:R-:W-:Y:S01]  /*a7b0*/  IMAD.SHL.U32 R95, R95, 0x100, RZ ;  /* 0x000001005f5f7824 */ /* 0x000fe200078e00ff */
[----:B------:R-:W-:Y:S01]  /*a7c0*/  LOP3.LUT R58, R45, 0xff0000ff, RZ, 0xc0, !PT ;  /* 0xff0000ff2d3a7812 */ /* 0x000fe200078ec0ff */
[----:B------:R-:W-:Y:S01]  /*a7d0*/  IMAD.SHL.U32 R93, R93, 0x100, RZ ;  /* 0x000001005d5d7824 */ /* 0x000fe200078e00ff */
[----:B------:R-:W-:Y:S01]  /*a7e0*/  SHF.R.U32.HI R171, RZ, 0x10, R47 ;  /* 0x00000010ffab7819 */ /* 0x000fe2000001162f */
[----:B------:R-:W-:Y:S01]  /*a7f0*/  IMAD.MOV.U32 R47, RZ, RZ, R42 ;  /* 0x000000ffff2f7224 */ /* 0x000fe200078e002a */
[----:B------:R-:W-:Y:S01]  /*a800*/  LOP3.LUT R44, R44, 0xff0000, R59, 0xf8, !PT ;  /* 0x00ff00002c2c7812 */ /* 0x000fe200078ef83b */
[----:B------:R-:W-:Y:S01]  /*a810*/  IMAD.U32 R59, R170, 0x10000, RZ ;  /* 0x00010000aa3b7824 */ /* 0x000fe200078e00ff */
[----:B------:R-:W-:Y:S01]  /*a820*/  LOP3.LUT R40, R46, 0xff00, R91, 0xf8, !PT ;  /* 0x0000ff002e287812 */ /* 0x000fe200078ef85b */
[----:B------:R-:W-:Y:S01]  /*a830*/  IMAD.U32 R171, R171, 0x10000, RZ ;  /* 0x00010000abab7824 */ /* 0x000fe200078e00ff */
[----:B------:R-:W-:-:S02]  /*a840*/  LOP3.LUT R94, R92, 0xff00, R95, 0xf8, !PT ;  /* 0x0000ff005c5e7812 */ /* 0x000fc400078ef85f */
[----:B------:R-:W-:Y:S02]  /*a850*/  LOP3.LUT R42, R58, 0xff00, R93, 0xf8, !PT ;  /* 0x0000ff003a2a7812 */ /* 0x000fe400078ef85d */
[----:B------:R-:W-:Y:S02]  /*a860*/  F2FP.F16.E4M3.UNPACK_B R92, R166.H1 ;  /* 0x000000a6ff5c723e */ /* 0x000fe400030006ff */
[----:B------:R-:W-:Y:S02]  /*a870*/  F2FP.F16.E4M3.UNPACK_B R91, R57.H1 ;  /* 0x00000039ff5b723e */ /* 0x000fe400030006ff */
[----:B------:R-:W-:Y:S01]  /*a880*/  F2FP.F16.E4M3.UNPACK_B R58, R56.H1 ;  /* 0x00000038ff3a723e */ /* 0x000fe200030006ff */
[----:B------:R-:W-:Y:S01]  /*a890*/  HADD2.F32 R95, -RZ, R92.H0_H0 ;  /* 0x2000005cff5f7230 */ /* 0x000fe20000004100 */
[----:B------:R-:W-:Y:S01]  /*a8a0*/  SHF.R.U32.HI R45, RZ, 0x10, R45 ;  /* 0x00000010ff2d7819 */ /* 0x000fe2000001162d */
[----:B------:R-:W-:Y:S01]  /*a8b0*/  HADD2.F32 R52, -RZ, R91.H0_H0 ;  /* 0x2000005bff347230 */ /* 0x000fe20000004100 */
[----:B------:R-:W-:Y:S01]  /*a8c0*/  LOP3.LUT R40, R40, 0xff0000, R59, 0xf8, !PT ;  /* 0x00ff000028287812 */ /* 0x000fe200078ef83b */
[----:B------:R-:W-:Y:S01]  /*a8d0*/  HADD2.F32 R46, -RZ, R58.H0_H0 ;  /* 0x2000003aff2e7230 */ /* 0x000fe20000004100 */
[----:B------:R-:W-:Y:S01]  /*a8e0*/  F2FP.F16.E4M3.UNPACK_B R59, R168.H1 ;  /* 0x000000a8ff3b723e */ /* 0x000fe200030006ff */
[----:B------:R-:W-:-:S02]  /*a8f0*/  IMAD.U32 R45, R45, 0x10000, RZ ;  /* 0x000100002d2d7824 */ /* 0x000fc400078e00ff */
[-C--:B------:R-:W-:Y:S01]  /*a900*/  FMUL.FTZ R173, R52, R95.reuse ;  /* 0x0000005f34ad7220 */ /* 0x080fe20000410000 */
[----:B------:R-:W-:Y:S02]  /*a910*/  HADD2.F32 R170, -RZ, R92.H1_H1 ;  /* 0x3000005cffaa7230 */ /* 0x000fe40000004100 */
[----:B------:R-:W-:Y:S01]  /*a920*/  FMUL.FTZ R95, R46, R95 ;  /* 0x0000005f2e5f7220 */ /* 0x000fe20000410000 */
[--C-:B------:R-:W-:Y:S01]  /*a930*/  HADD2.F32 R93, -RZ, R59.reuse.H0_H0 ;  /* 0x2000003bff5d7230 */ /* 0x100fe20000004100 */
[----:B------:R-:W-:Y:S02]  /*a940*/  LOP3.LUT R45, R42, 0xff0000, R45, 0xf8, !PT ;  /* 0x00ff00002a2d7812 */ /* 0x000fe400078ef82d */
[----:B------:R-:W-:Y:S01]  /*a950*/  LOP3.LUT R42, R94, 0xff0000, R171, 0xf8, !PT ;  /* 0x00ff00005e2a7812 */ /* 0x000fe200078ef8ab */
[----:B------:R-:W-:Y:S02]  /*a960*/  HADD2.F32 R94, -RZ, R59.H1_H1 ;  /* 0x3000003bff5e7230 */ /* 0x000fe40000004100 */
[-C--:B------:R-:W-:Y:S01]  /*a970*/  FFMA.FTZ R46, R46, R93.reuse, -R173 ;  /* 0x0000005d2e2e7223 */ /* 0x080fe200000108ad */
[----:B------:R-:W-:Y:S01]  /*a980*/  FFMA.FTZ R52, R52, R93, R95 ;  /* 0x0000005d34347223 */ /* 0x000fe2000001005f */
[----:B------:R-:W-:Y:S01]  /*a990*/  HADD2.F32 R93, -RZ, R91.H1_H1 ;  /* 0x3000005bff5d7230 */ /* 0x000fe20000004100 */
[----:B------:R-:W-:Y:S01]  /*a9a0*/  F2FP.F16.E4M3.UNPACK_B R166, R166 ;  /* 0x000000a6ffa6723e */ /* 0x000fe200020006ff */
[----:B------:R-:W-:Y:S01]  /*a9b0*/  HADD2.F32 R59, -RZ, R58.H1_H1 ;  /* 0x3000003aff3b7230 */ /* 0x000fe20000004100 */
[----:B------:R-:W-:-:S02]  /*a9c0*/  F2FP.F16.E4M3.UNPACK_B R92, R57 ;  /* 0x00000039ff5c723e */ /* 0x000fc400020006ff */
[----:B------:R-:W-:Y:S01]  /*a9d0*/  F2FP.F16.E4M3.UNPACK_B R91, R56 ;  /* 0x00000038ff5b723e */ /* 0x000fe200020006ff */
[----:B------:R-:W-:Y:S01]  /*a9e0*/  FMUL.FTZ R172, R93, R170 ;  /* 0x000000aa5dac7220 */ /* 0x000fe20000410000 */
[----:B------:R-:W-:Y:S01]  /*a9f0*/  F2FP.F16.E4M3.UNPACK_B R168, R168 ;  /* 0x000000a8ffa8723e */ /* 0x000fe200020006ff */
[----:B------:R-:W-:Y:S02]  /*aa00*/  HADD2.F32 R171, -RZ, R166.H0_H0 ;  /* 0x200000a6ffab7230 */ /* 0x000fe40000004100 */
[C---:B------:R-:W-:Y:S01]  /*aa10*/  FMUL.FTZ R170, R59.reuse, R170 ;  /* 0x000000aa3baa7220 */ /* 0x040fe20000410000 */
[----:B------:R-:W-:Y:S02]  /*aa20*/  HADD2.F32 R56, -RZ, R92.H0_H0 ;  /* 0x2000005cff387230 */ /* 0x000fe40000004100 */
[-C--:B------:R-:W-:Y:S01]  /*aa30*/  FFMA.FTZ R57, R59, R94.reuse, -R172 ;  /* 0x0000005e3b397223 */ /* 0x080fe200000108ac */
[----:B------:R-:W-:Y:S02]  /*aa40*/  HADD2.F32 R58, -RZ, R91.H0_H0 ;  /* 0x2000005bff3a7230 */ /* 0x000fe40000004100 */
[----:B------:R-:W-:Y:S01]  /*aa50*/  FFMA.FTZ R59, R93, R94, R170 ;  /* 0x0000005e5d3b7223 */ /* 0x000fe200000100aa */
        /* <DEDUP_REMOVED lines=9> */
[-C--:B------:R-:W-:Y:S01]  /*aaf0*/  FMUL.FTZ R92, R93, R166.reuse ;  /* 0x000000a65d5c7220 */ /* 0x080fe20000410000 */
[----:B------:R-:W-:Y:S01]  /*ab00*/  F2FP.F16.E4M3.UNPACK_B R94, R167.H1 ;  /* 0x000000a7ff5e723e */ /* 0x000fe200030006ff */
[C---:B------:R-:W-:Y:S01]  /*ab10*/  FMUL.FTZ R172, R91.reuse, R166 ;  /* 0x000000a65bac7220 */ /* 0x040fe20000410000 */
[----:B------:R-:W-:Y:S01]  /*ab20*/  F2FP.F16.E4M3.UNPACK_B R95, R54.H1 ;  /* 0x00000036ff5f723e */ /* 0x000fe200030006ff */
[-C--:B------:R-:W-:Y:S01]  /*ab30*/  FFMA.FTZ R91, R91, R168.reuse, -R92 ;  /* 0x000000a85b5b7223 */ /* 0x080fe2000001085c */
[----:B------:R-:W-:Y:S01]  /*ab40*/  F2FP.F16.E4M3.UNPACK_B R170, R169.H1 ;  /* 0x000000a9ffaa723e */ /* 0x000fe200030006ff */
[--C-:B------:R-:W-:Y:S01]  /*ab50*/  HADD2.F32 R173, -RZ, R94.reuse.H0_H0 ;  /* 0x2000005effad7230 */ /* 0x100fe20000004100 */
[----:B------:R-:W-:Y:S01]  /*ab60*/  F2FP.F16.E4M3.UNPACK_B R92, R47.H1 ;  /* 0x0000002fff5c723e */ /* 0x000fe200030006ff */
[----:B------:R-:W-:Y:S02]  /*ab70*/  HADD2.F32 R166, -RZ, R95.H0_H0 ;  /* 0x2000005fffa67230 */ /* 0x000fe40000004100 */
[----:B------:R-:W-:Y:S01]  /*ab80*/  FFMA.FTZ R93, R93, R168, R172 ;  /* 0x000000a85d5d7223 */ /* 0x000fe200000100ac */
[----:B------:R-:W-:Y:S01]  /*ab90*/  HADD2.F32 R172, -RZ, R94.H1_H1 ;  /* 0x3000005effac7230 */ /* 0x000fe20000004100 */
[----:B------:R-:W-:Y:S01]  /*aba0*/  F2FP.F16.E4M3.UNPACK_B R167, R167 ;  /* 0x000000a7ffa7723e */ /* 0x000fe200020006ff */
[----:B------:R-:W-:-:S02]  /*abb0*/  HADD2.F32 R94, -RZ, R92.H0_H0 ;  /* 0x2000005cff5e7230 */ /* 0x000fc40000004100 */
[----:B------:R-:W-:Y:S01]  /*abc0*/  FMUL.FTZ R175, R166, R173 ;  /* 0x000000ada6af7220 */ /* 0x000fe20000410000 */
[----:B------:R-:W-:Y:S01]  /*abd0*/  HADD2.F32 R171, -RZ, R170.H0_H0 ;  /* 0x200000aaffab7230 */ /* 0x000fe20000004100 */
[----:B------:R-:W-:Y:S01]  /*abe0*/  F2FP.F16.E4M3.UNPACK_B R47, R47 ;  /* 0x0000002fff2f723e */ /* 0x000fe200020006ff */
[----:B------:R-:W-:Y:S02]  /*abf0*/  HADD2.F32 R168, -RZ, R95.H1_H1 ;  /* 0x3000005fffa87230 */ /* 0x000fe40000004100 */
[C---:B------:R-:W-:Y:S01]  /*ac00*/  FMUL.FTZ R173, R94.reuse, R173 ;  /* 0x000000ad5ead7220 */ /* 0x040fe20000410000 */
[----:B------:R-:W-:Y:S02]  /*ac10*/  HADD2.F32 R95, -RZ, R92.H1_H1 ;  /* 0x3000005cff5f7230 */ /* 0x000fe40000004100 */
[----:B------:R-:W-:Y:S01]  /*ac20*/  FFMA.FTZ R92, R94, R171, -R175 ;  /* 0x000000ab5e5c7223 */ /* 0x000fe200000108af */
[----:B------:R-:W-:Y:S02]  /*ac30*/  HADD2.F32 R170, -RZ, R170.H1_H1 ;  /* 0x300000aaffaa7230 */ /* 0x000fe40000004100 */
[-C--:B------:R-:W-:Y:S01]  /*ac40*/  FMUL.FTZ R94, R168, R172.reuse ;  /* 0x000000aca85e7220 */ /* 0x080fe20000410000 */
[----:B------:R-:W-:Y:S01]  /*ac50*/  F2FP.F16.E4M3.UNPACK_B R169, R169 ;  /* 0x000000a9ffa9723e */ /* 0x000fe200020006ff */
[C---:B------:R-:W-:Y:S01]  /*ac60*/  FMUL.FTZ R177, R95.reuse, R172 ;  /* 0x000000ac5fb17220 */ /* 0x040fe20000410000 */
[----:B------:R-:W-:Y:S01]  /*ac70*/  FFMA.FTZ R173, R166, R171, R173 ;  /* 0x000000aba6ad7223 */ /* 0x000fe200000100ad */
[----:B------:R-:W-:Y:S01]  /*ac80*/  FFMA.FTZ R175, R95, R170, -R94 ;  /* 0x000000aa5faf7223 */ /* 0x000fe2000001085e */
[----:B------:R-:W-:Y:S01]  /*ac90*/  F2FP.F16.E4M3.UNPACK_B R94, R54 ;  /* 0x00000036ff5e723e */ /* 0x000fe200020006ff */
[----:B------:R-:W-:Y:S01]  /*aca0*/  FFMA.FTZ R172, R168, R170, R177 ;  /* 0x000000aaa8ac7223 */ /* 0x000fe200000100b1 */
[--C-:B------:R-:W-:Y:S01]  /*acb0*/  HADD2.F32 R168, -RZ, R167.reuse.H0_H0 ;  /* 0x200000a7ffa87230 */ /* 0x100fe20000004100 */
[----:B------:R-:W-:Y:S01]  /*acc0*/  F2FP.SATFINITE.E4M3.F32.PACK_AB_MERGE_C R46, R57, R46, RZ ;  /* 0x0000002e392e723e */ /* 0x000fe200048070ff */
[----:B------:R-:W-:Y:S01]  /*acd0*/  HADD2.F32 R167, -RZ, R167.H1_H1 ;  /* 0x300000a7ffa77230 */ /* 0x000fe20000004100 */
[----:B------:R-:W-:Y:S01]  /*ace0*/  F2FP.SATFINITE.E4M3.F32.PACK_AB_MERGE_C R52, R59, R52, RZ ;  /* 0x000000343b34723e */ /* 0x000fe200048070ff */
[--C-:B------:R-:W-:Y:S01]  /*acf0*/  HADD2.F32 R95, -RZ, R94.reuse.H0_H0 ;  /* 0x2000005eff5f7230 */ /* 0x100fe20000004100 */
[----:B------:R-:W-:Y:S01]  /*ad00*/  F2FP.F16.E4M3.UNPACK_B R59, R53 ;  /* 0x00000035ff3b723e */ /* 0x000fe200020006ff */
[----:B------:R-:W-:Y:S01]  /*ad10*/  HADD2.F32 R94, -RZ, R94.H1_H1 ;  /* 0x3000005eff5e7230 */ /* 0x000fe20000004100 */
[----:B------:R-:W-:Y:S01]  /*ad20*/  F2FP.F16.E4M3.UNPACK_B R57, R41 ;  /* 0x00000029ff39723e */ /* 0x000fe200020006ff */
[----:B------:R-:W-:-:S02]  /*ad30*/  HADD2.F32 R54, -RZ, R47.H0_H0 ;  /* 0x2000002fff367230 */ /* 0x000fc40000004100 */
[-C--:B------:R-:W-:Y:S01]  /*ad40*/  FMUL.FTZ R171, R95, R168.reuse ;  /* 0x000000a85fab7220 */ /* 0x080fe20000410000 */
[----:B------:R-:W-:Y:S02]  /*ad50*/  HADD2.F32 R166, -RZ, R169.H0_H0 ;  /* 0x200000a9ffa67230 */ /* 0x000fe40000004100 */
[-C--:B------:R-:W-:Y:S01]  /*ad60*/  FMUL.FTZ R170, R94, R167.reuse ;  /* 0x000000a75eaa7220 */ /* 0x080fe20000410000 */
[----:B------:R-:W-:Y:S02]  /*ad70*/  HADD2.F32 R47, -RZ, R47.H1_H1 ;  /* 0x3000002fff2f7230 */ /* 0x000fe40000004100 */
[C---:B------:R-:W-:Y:S01]  /*ad80*/  FMUL.FTZ R168, R54.reuse, R168 ;  /* 0x000000a836a87220 */ /* 0x040fe20000410000 */
[----:B------:R-:W-:Y:S02]  /*ad90*/  HADD2.F32 R169, -RZ, R169.H1_H1 ;  /* 0x300000a9ffa97230 */ /* 0x000fe40000004100 */
[----:B------:R-:W-:Y:S01]  /*ada0*/  FFMA.FTZ R171, R54, R166, -R171 ;  /* 0x000000a636ab7223 */ /* 0x000fe200000108ab */
[----:B------:R-:W-:Y:S01]  /*adb0*/  F2FP.SATFINITE.E4M3.F32.PACK_AB_MERGE_C R52, R93, R56, R52 ;  /* 0x000000385d34723e */ /* 0x000fe20004807034 */
[----:B------:R-:W-:Y:S01]  /*adc0*/  FMUL.FTZ R167, R47, R167 ;  /* 0x000000a72fa77220 */ /* 0x000fe20000410000 */
[----:B------:R-:W-:Y:S01]  /*add0*/  FFMA.FTZ R54, R95, R166, R168 ;  /* 0x000000a65f367223 */ /* 0x000fe200000100a8 */
[-C--:B------:R-:W-:Y:S01]  /*ade0*/  FFMA.FTZ R170, R47, R169.reuse, -R170 ;  /* 0x000000a92faa7223 */ /* 0x080fe200000108aa */
[----:B------:R-:W-:Y:S01]  /*adf0*/  F2FP.SATFINITE.E4M3.F32.PACK_AB_MERGE_C R47, R91, R58, R46 ;  /* 0x0000003a5b2f723e */ /* 0x000fe2000480702e */
[----:B------:R-:W-:Y:S01]  /*ae00*/  FFMA.FTZ R167, R94, R169, R167 ;  /* 0x000000a95ea77223 */ /* 0x000fe200000100a7 */
[----:B------:R-:W-:Y:S01]  /*ae10*/  F2FP.F16.E4M3.UNPACK_B R58, R45 ;  /* 0x0000002dff3a723e */ /* 0x000fe200020006ff */
[----:B------:R-:W-:Y:S01]  /*ae20*/  HADD2.F32 R91, -RZ, R59.H0_H0 ;  /* 0x2000003bff5b7230 */ /* 0x000fe20000004100 */
[----:B------:R-:W-:Y:S01]  /*ae30*/  F2FP.SATFINITE.E4M3.F32.PACK_AB_MERGE_C R172, R172, R173, RZ ;  /* 0x000000adacac723e */ /* 0x000fe200048070ff */
[----:B------:R-:W-:Y:S01]  /*ae40*/  HADD2.F32 R56, -RZ, R57.H0_H0 ;  /* 0x20000039ff387230 */ /* 0x000fe20000004100 */
[----:B------:R-:W-:Y:S01]  /*ae50*/  F2FP.F16.E4M3.UNPACK_B R93, R44 ;  /* 0x0000002cff5d723e */ /* 0x000fe200020006ff */
[----:B------:R-:W-:Y:S01]  /*ae60*/  HADD2.F32 R95, -RZ, R58.H0_H0 ;  /* 0x2000003aff5f7230 */ /* 0x000fe20000004100 */
[----:B------:R-:W-:-:S02]  /*ae70*/  F2FP.SATFINITE.E4M3.F32.PACK_AB_MERGE_C R92, R175, R92, RZ ;  /* 0x0000005caf5c723e */ /* 0x000fc400048070ff */
[----:B------:R-:W-:Y:S01]  /*ae80*/  F2FP.SATFINITE.E4M3.F32.PACK_AB_MERGE_C R54, R167, R54, R172 ;  /* 0x00000036a736723e */ /* 0x000fe200048070ac */
[----:B------:R-:W-:Y:S01]  /*ae90*/  HADD2.F32 R94, -RZ, R93.H0_H0 ;  /* 0x2000005dff5e7230 */ /* 0x000fe20000004100 */
[----:B------:R-:W-:Y:S01]  /*aea0*/  F2FP.SATFINITE.E4M3.F32.PACK_AB_MERGE_C R46, R170, R171, R92 ;  /* 0x000000abaa2e723e */ /* 0x000fe2000480705c */
[-C--:B------:R-:W-:Y:S01]  /*aeb0*/  FMUL.FTZ R167, R91, R95.reuse ;  /* 0x0000005f5ba77220 */ /* 0x080fe20000410000 */
[C---:B------:R-:W-:Y:S01]  /*aec0*/  FMUL.FTZ R166, R56.reuse, R95 ;  /* 0x0000005f38a67220 */ /* 0x040fe20000410000 */
[----:B------:R-:W-:Y:S01]  /*aed0*/  HADD2.F32 R92, -RZ, R59.H1_H1 ;  /* 0x3000003bff5c7230 */ /* 0x000fe20000004100 */
[----:B------:R-:W-:Y:S01]  /*aee0*/  F2FP.F16.E4M3.UNPACK_B R53, R53.H1 ;  /* 0x00000035ff35723e */ /* 0x000fe200030006ff */
[----:B------:R-:W-:Y:S02]  /*aef0*/  HADD2.F32 R95, -RZ, R58.H1_H1 ;  /* 0x3000003aff5f7230 */ /* 0x000fe40000004100 */
[----:B------:R-:W-:Y:S01]  /*af00*/  FFMA.FTZ R56, R56, R94, -R167 ;  /* 0x0000005e38387223 */ /* 0x000fe200000108a7 */
[----:B------:R-:W-:-:S02]  /*af10*/  HADD2.F32 R58, -RZ, R57.H1_H1 ;  /* 0x30000039ff3a7230 */ /* 0x000fc40000004100 */
[----:B------:R-:W-:Y:S01]  /*af20*/  FFMA.FTZ R57, R91, R94, R166 ;  /* 0x0000005e5b397223 */ /* 0x000fe200000100a6 */
[----:B------:R-:W-:Y:S02]  /*af30*/  HADD2.F32 R93, -RZ, R93.H1_H1 ;  /* 0x3000005dff5d7230 */ /* 0x000fe40000004100 */
[----:B------:R-:W-:Y:S01]  /*af40*/  FMUL.FTZ R91, R92, R95 ;  /* 0x0000005f5c5b7220 */ /* 0x000fe20000410000 */
[----:B------:R-:W-:Y:S01]  /*af50*/  F2FP.F16.E4M3.UNPACK_B R94, R45.H1 ;  /* 0x0000002dff5e723e */ /* 0x000fe200030006ff */
[C---:B------:R-:W-:Y:S01]  /*af60*/  FMUL.FTZ R95, R58.reuse, R95 ;  /* 0x0000005f3a5f7220 */ /* 0x040fe20000410000 */
[----:B------:R-:W-:Y:S01]  /*af70*/  F2FP.F16.E4M3.UNPACK_B R59, R41.H1 ;  /* 0x00000029ff3b723e */ /* 0x000fe200030006ff */
[-C--:B------:R-:W-:Y:S01]  /*af80*/  FFMA.FTZ R41, R58, R93.reuse, -R91 ;  /* 0x0000005d3a297223 */ /* 0x080fe2000001085b */
[----:B------:R-:W-:Y:S01]  /*af90*/  F2FP.F16.E4M3.UNPACK_B R44, R44.H1 ;  /* 0x0000002cff2c723e */ /* 0x000fe200030006ff */
[----:B------:R-:W-:Y:S02]  /*afa0*/  HADD2.F32 R91, -RZ, R53.H0_H0 ;  /* 0x20000035ff5b7230 */ /* 0x000fe40000004100 */
[----:B------:R-:W-:Y:S01]  /*afb0*/  FFMA.FTZ R58, R92, R93, R95 ;  /* 0x0000005d5c3a7223 */ /* 0x000fe2000001005f */
[----:B------:R-:W-:Y:S01]  /*afc0*/  HADD2.F32 R166, -RZ, R94.H0_H0 ;  /* 0x2000005effa67230 */ /* 0x000fe20000004100 */
[----:B------:R-:W-:Y:S01]  /*afd0*/  F2FP.F16.E4M3.UNPACK_B R93, R55 ;  /* 0x00000037ff5d723e */ /* 0x000fe200020006ff */
[----:B------:R-:W-:Y:S01]  /*afe0*/  HADD2.F32 R45, -RZ, R59.H0_H0 ;  /* 0x2000003bff2d7230 */ /* 0x000fe20000004100 */
[----:B------:R-:W-:Y:S01]  /*aff0*/  F2FP.F16.E4M3.UNPACK_B R171, R42.H1 ;  /* 0x0000002affab723e */ /* 0x000fe200030006ff */
[----:B------:R-:W-:-:S02]  /*b000*/  HADD2.F32 R92, -RZ, R53.H1_H1 ;  /* 0x30000035ff5c7230 */ /* 0x000fc40000004100 */
[-C--:B------:R-:W-:Y:S01]  /*b010*/  FMUL.FTZ R168, R91, R166.reuse ;  /* 0x000000a65ba87220 */ /* 0x080fe20000410000 */
[----:B------:R-:W-:Y:S02]  /*b020*/  HADD2.F32 R53, -RZ, R94.H1_H1 ;  /* 0x3000005eff357230 */ /* 0x000fe40000004100 */
[C---:B------:R-:W-:Y:S01]  /*b030*/  FMUL.FTZ R166, R45.reuse, R166 ;  /* 0x000000a62da67220 */ /* 0x040fe20000410000 */
[--C-:B------:R-:W-:Y:S01]  /*b040*/  HADD2.F32 R94, -RZ, R44.reuse.H0_H0 ;  /* 0x2000002cff5e7230 */ /* 0x100fe20000004100 */
[----:B------:R-:W-:Y:S01]  /*b050*/  F2FP.F16.E4M3.UNPACK_B R167, R40.H1 ;  /* 0x00000028ffa7723e */ /* 0x000fe200030006ff */
[----:B------:R-:W-:Y:S02]  /*b060*/  HADD2.F32 R59, -RZ, R59.H1_H1 ;  /* 0x3000003bff3b7230 */ /* 0x000fe40000004100 */
[CC--:B------:R-:W-:Y:S01]  /*b070*/  FMUL.FTZ R170, R92.reuse, R53.reuse ;  /* 0x000000355caa7220 */ /* 0x0c0fe20000410000 */
[----:B------:R-:W-:Y:S02]  /*b080*/  HADD2.F32 R95, -RZ, R44.H1_H1 ;  /* 0x3000002cff5f7230 */ /* 0x000fe40000004100 */
[-C--:B------:R-:W-:Y:S01]  /*b090*/  FFMA.FTZ R44, R45, R94.reuse, -R168 ;  /* 0x0000005e2d2c7223 */ /* 0x080fe200000108a8 */
[----:B------:R-:W-:Y:S01]  /*b0a0*/  FFMA.FTZ R45, R91, R94, R166 ;  /* 0x0000005e5b2d7223 */ /* 0x000fe200000100a6 */
[C---:B------:R-:W-:Y:S01]  /*b0b0*/  FMUL.FTZ R91, R59.reuse, R53 ;  /* 0x000000353b5b7220 */ /* 0x040fe20000410000 */
[----:B------:R-:W-:Y:S01]  /*b0c0*/  F2FP.F16.E4M3.UNPACK_B R94, R55.H1 ;  /* 0x00000037ff5e723e */ /* 0x000fe200030006ff */
[----:B------:R-:W-:Y:S01]  /*b0d0*/  FFMA.FTZ R53, R59, R95, -R170 ;  /* 0x0000005f3b357223 */ /* 0x000fe200000108aa */
[----:B------:R-:W-:Y:S01]  /*b0e0*/  F2FP.F16.E4M3.UNPACK_B R59, R43 ;  /* 0x0000002bff3b723e */ /* 0x000fe200020006ff */
[----:B------:R-:W-:Y:S01]  /*b0f0*/  FFMA.FTZ R92, R92, R95, R91 ;  /* 0x0000005f5c5c7223 */ /* 0x000fe2000001005b */
[----:B------:R-:W-:Y:S01]  /*b100*/  F2FP.F16.E4M3.UNPACK_B R170, R42 ;  /* 0x0000002affaa723e */ /* 0x000fe200020006ff */
[----:B------:R-:W-:Y:S01]  /*b110*/  HADD2.F32 R95, -RZ, R93.H0_H0 ;  /* 0x2000005dff5f7230 */ /* 0x000fe20000004100 */
[----:B------:R-:W-:Y:S01]  /*b120*/  F2FP.F16.E4M3.UNPACK_B R43, R43.H1 ;  /* 0x0000002bff2b723e */ /* 0x000fe200030006ff */
[----:B------:R-:W-:Y:S01]  /*b130*/  HADD2.F32 R55, -RZ, R59.H0_H0 ;  /* 0x2000003bff377230 */ /* 0x000fe20000004100 */
[----:B------:R-:W-:Y:S01]  /*b140*/  F2FP.F16.E4M3.UNPACK_B R166, R40 ;  /* 0x00000028ffa6723e */ /* 0x000fe200020006ff */
[----:B------:R-:W-:Y:S01]  /*b150*/  HADD2.F32 R40, -RZ, R170.H0_H0 ;  /* 0x200000aaff287230 */ /* 0x000fe20000004100 */
[----:B------:R-:W-:Y:S01]  /*b160*/  F2FP.SATFINITE.E4M3.F32.PACK_AB_MERGE_C R44, R53, R44, RZ ;  /* 0x0000002c352c723e */ /* 0x000fe200048070ff */
[----:B------:R-:W-:Y:S01]  /*b170*/  HADD2.F32 R91, -RZ, R43.H0_H0 ;  /* 0x2000002bff5b7230 */ /* 0x000fe20000004100 */
[----:B------:R-:W-:Y:S01]  /*b180*/  F2FP.SATFINITE.E4M3.F32.PACK_AB_MERGE_C R45, R92, R45, RZ ;  /* 0x0000002d5c2d723e */ /* 0x000fe200048070ff */
[----:B------:R-:W-:-:S02]  /*b190*/  HADD2.F32 R42, -RZ, R94.H0_H0 ;  /* 0x2000005eff2a7230 */ /* 0x000fc40000004100 */
[-C--:B------:R-:W-:Y:S01]  /*b1a0*/  FMUL.FTZ R174, R95, R40.reuse ;  /* 0x000000285fae7220 */ /* 0x080fe20000410000 */
[--C-:B------:R-:W-:Y:S02]  /*b1b0*/  HADD2.F32 R172, -RZ, R171.reuse.H0_H0 ;  /* 0x200000abffac7230 */ /* 0x100fe40000004100 */
[----:B------:R-:W-:Y:S01]  /*b1c0*/  FMUL.FTZ R176, R55, R40 ;  /* 0x0000002837b07220 */ /* 0x000fe20000410000 */
[----:B------:R-:W-:Y:S01]  /*b1d0*/  HADD2.F32 R168, -RZ, R166.H0_H0 ;  /* 0x200000a6ffa87230 */ /* 0x000fe20000004100 */
[----:B------:R-:W-:Y:S01]  /*b1e0*/  F2FP.SATFINITE.E4M3.F32.PACK_AB_MERGE_C R41, R41, R56, R44 ;  /* 0x000000382929723e */ /* 0x000fe2000480702c */
[----:B------:R-:W-:Y:S02]  /*b1f0*/  HADD2.F32 R94, -RZ, R94.H1_H1 ;  /* 0x3000005eff5e7230 */ /* 0x000fe40000004100 */
[----:B------:R-:W-:Y:S01]  /*b200*/  FMUL.FTZ R173, R91, R172 ;  /* 0x000000ac5bad7220 */ /* 0x000fe20000410000 */
[----:B------:R-:W-:Y:S02]  /*b210*/  HADD2.F32 R171, -RZ, R171.H1_H1 ;  /* 0x300000abffab7230 */ /* 0x000fe40000004100 */
[----:B------:R-:W-:Y:S01]  /*b220*/  FFMA.FTZ R40, R55, R168, -R174 ;  /* 0x000000a837287223 */ /* 0x000fe200000108ae */
[----:B------:R-:W-:-:S02]  /*b230*/  HADD2.F32 R43, -RZ, R43.H1_H1 ;  /* 0x3000002bff2b7230 */ /* 0x000fc40000004100 */
[----:B------:R-:W-:Y:S01]  /*b240*/  FFMA.FTZ R176, R95, R168, R176 ;  /* 0x000000a85fb07223 */ /* 0x000fe200000100b0 */
[----:B------:R-:W-:Y:S02]  /*b250*/  HADD2.F32 R169, -RZ, R167.H0_H0 ;  /* 0x200000a7ffa97230 */ /* 0x000fe40000004100 */
[----:B------:R-:W-:Y:S01]  /*b260*/  FMUL.FTZ R178, R42, R172 ;  /* 0x000000ac2ab27220 */ /* 0x000fe20000410000 */
[----:B------:R-:W-:Y:S02]  /*b270*/  HADD2.F32 R93, -RZ, R93.H1_H1 ;  /* 0x3000005dff5d7230 */ /* 0x000fe40000004100 */
        /* <DEDUP_REMOVED lines=9> */
[-C--:B------:R-:W-:Y:S01]  /*b310*/  FFMA.FTZ R43, R43, R167.reuse, -R168 ;  /* 0x000000a72b2b7223 */ /* 0x080fe200000108a8 */
[C---:B------:R-:W-:Y:S01]  /*b320*/  FMUL.FTZ R170, R59.reuse, R170 ;  /* 0x000000aa3baa7220 */ /* 0x040fe20000410000 */
[----:B------:R-:W-:Y:S01]  /*b330*/  FFMA.FTZ R94, R94, R167, R171 ;  /* 0x000000a75e5e7223 */ /* 0x000fe200000100ab */
[-C--:B------:R-:W-:Y:S01]  /*b340*/  FFMA.FTZ R59, R59, R166.reuse, -R42 ;  /* 0x000000a63b3b7223 */ /* 0x080fe2000001082a */
[----:B------:R-:W-:Y:S01]  /*b350*/  F2FP.SATFINITE.E4M3.F32.PACK_AB_MERGE_C R53, R58, R57, R45 ;  /* 0x000000393a35723e */ /* 0x000fe2000480702d */
[----:B------:R-:W-:Y:S01]  /*b360*/  FFMA.FTZ R93, R93, R166, R170 ;  /* 0x000000a65d5d7223 */ /* 0x000fe200000100aa */
[----:B------:R-:W-:Y:S01]  /*b370*/  F2FP.SATFINITE.E4M3.F32.PACK_AB_MERGE_C R43, R43, R178, RZ ;  /* 0x000000b22b2b723e */ /* 0x000fe200048070ff */
[----:B------:R-:W-:Y:S01]  /*b380*/  IMAD.MOV.U32 R42, RZ, RZ, R46 ;  /* 0x000000ffff2a7224 */ /* 0x000fe200078e002e */
[----:B------:R-:W-:-:S02]  /*b390*/  F2FP.SATFINITE.E4M3.F32.PACK_AB_MERGE_C R94, R94, R173, RZ ;  /* 0x000000ad5e5e723e */ /* 0x000fc400048070ff */
[----:B------:R-:W-:Y:S01]  /*b3a0*/  F2FP.SATFINITE.E4M3.F32.PACK_AB_MERGE_C R43, R59, R40, R43 ;  /* 0x000000283b2b723e */ /* 0x000fe2000480702b */
[----:B------:R-:W-:Y:S01]  /*b3b0*/  IMAD.MOV.U32 R40, RZ, RZ, R47 ;  /* 0x000000ffff287224 */ /* 0x000fe200078e002f */
[----:B------:R-:W-:-:S07]  /*b3c0*/  F2FP.SATFINITE.E4M3.F32.PACK_AB_MERGE_C R55, R93, R176, R94 ;  /* 0x000000b05d37723e */ /* 0x000fce000480705e */
.L_x_1407:
[----:B------:R-:W-:Y:S05]  /*b3d0*/  BSYNC B3 ;  /* 0x0000000000037941 */ /* 0x000fea0003800000 */
.L_x_1406:
        /* <DEDUP_REMOVED lines=10> */
.L_x_1405:
[----:B------:R-:W-:Y:S05]  /*b480*/  BSYNC B2 ;  /* 0x0000000000027941 */ /* 0x000fea0003800000 */
.L_x_1404:
[----:B------:R-:W-:-:S13]  /*b490*/  ISETP.NE.AND P4, PT, R33, RZ, PT ;  /* 0x000000ff2100720c */ /* 0x000fda0003f85270 */
[----:B------:R-:W-:Y:S05]  /*b4a0*/  @!P4 BRA `(.L_x_1399) ;  /* 0x0000000c00d8c947 */ /* 0x000fea0003800000 */
[C---:B------:R-:W-:Y:S01]  /*b4b0*/  ISETP.GE.AND P6, PT, R199.reuse, R117, PT ;  /* 0x00000075c700720c */ /* 0x040fe20003fc6270 */
[----:B------:R-:W-:Y:S01]  /*b4c0*/  BSSY B2, `(.L_x_1408) ;  /* 0x00000ea000027945 */ /* 0x000fe20003800000 */
[----:B---3--:R-:W-:Y:S02]  /*b4d0*/  IADD3 R53, P4, P5, R114, R134, R26 ;  /* 0x0000008672357210 */ /* 0x008fe40007d9e01a */
[----:B0-----:R-:W-:Y:S02]  /*b4e0*/  SEL R40, R118, R154, !P6 ;  /* 0x0000009a76287207 */ /* 0x001fe40007000000 */
[----:B------:R-:W-:Y:S02]  /*b4f0*/  IADD3.X R52, R0, R165, R29, P4, P5 ;  /* 0x000000a500347210 */ /* 0x000fe400027ea41d */
[----:B------:R-:W-:Y:S02]  /*b500*/  SHF.R.S32.HI R41, RZ, 0x1f, R40 ;  /* 0x0000001fff297819 */ /* 0x000fe40000011428 */
[----:B------:R-:W-:-:S02]  /*b510*/  ISETP.GE.AND P4, PT, R199, R129, PT ;  /* 0x00000081c700720c */ /* 0x000fc40003f86270 */
        /* <DEDUP_REMOVED lines=19> */
[----:B------:R-:W-:Y:S01]  /*b650*/  LOP3.LUT R59, R61, 0xff0000ff, RZ, 0xc0, !PT ;  /* 0xff0000ff3d3b7812 */ /* 0x000fe200078ec0ff */
[----:B--2---:R-:W-:Y:S01]  /*b660*/  IMAD.MOV.U32 R57, RZ, RZ, R44 ;  /* 0x000000ffff397224 */ /* 0x004fe200078e002c */
[----:B------:R-:W-:Y:S01]  /*b670*/  SHF.R.U32.HI R62, RZ, 0x8, R63 ;  /* 0x00000008ff3e7819 */ /* 0x000fe2000001163f */
[----:B------:R-:W-:Y:S01]  /*b680*/  IMAD.SHL.U32 R40, R89, 0x100, RZ ;  /* 0x0000010059287824 */ /* 0x000fe200078e00ff */
[----:B------:R-:W-:Y:S01]  /*b690*/  SHF.R.U32.HI R91, RZ, 0x10, R61 ;  /* 0x00000010ff5b7819 */ /* 0x000fe2000001163d */
[----:B------:R-:W-:Y:S01]  /*b6a0*/  IMAD.MOV.U32 R48, RZ, RZ, R41 ;  /* 0x000000ffff307224 */ /* 0x000fe200078e0029 */
[----:B------:R-:W-:Y:S02]  /*b6b0*/  SHF.R.U32.HI R58, RZ, 0x8, R49 ;  /* 0x00000008ff3a7819 */ /* 0x000fe40000011631 */
[----:B------:R-:W-:-:S02]  /*b6c0*/  SHF.R.U32.HI R56, RZ, 0x8, R51 ;  /* 0x00000008ff387819 */ /* 0x000fc40000011633 */
[----:B------:R-:W-:Y:S01]  /*b6d0*/  LOP3.LUT R59, R59, 0xff00, R40, 0xf8, !PT ;  /* 0x0000ff003b3b7812 */ /* 0x000fe200078ef828 */
[----:B------:R-:W-:Y:S01]  /*b6e0*/  IMAD.SHL.U32 R40, R62, 0x100, RZ ;  /* 0x000001003e287824 */ /* 0x000fe200078e00ff */
[----:B------:R-:W-:Y:S01]  /*b6f0*/  SHF.R.U32.HI R88, RZ, 0x10, R49 ;  /* 0x00000010ff587819 */ /* 0x000fe20000011631 */
[----:B------:R-:W-:Y:S01]  /*b700*/  IMAD.SHL.U32 R41, R58, 0x100, RZ ;  /* 0x000001003a297824 */ /* 0x000fe200078e00ff */
[----:B------:R-:W-:Y:S01]  /*b710*/  LOP3.LUT R50, R49, 0xff0000ff, RZ, 0xc0, !PT ;  /* 0xff0000ff31327812 */ /* 0x000fe200078ec0ff */
[----:B------:R-:W-:Y:S01]  /*b720*/  IMAD.MOV.U32 R49, RZ, RZ, R42 ;  /* 0x000000ffff317224 */ /* 0x000fe200078e002a */
[----:B------:R-:W-:Y:S01]  /*b730*/  SHF.R.U32.HI R90, RZ, 0x10, R63 ;  /* 0x00000010ff5a7819 */ /* 0x000fe2000001163f */
[----:B------:R-:W-:Y:S01]  /*b740*/  IMAD.U32 R42, R91, 0x10000, RZ ;  /* 0x000100005b2a7824 */ /* 0x000fe200078e00ff */
[----:B------:R-:W-:Y:S01]  /*b750*/  LOP3.LUT R61, R63, 0xff0000ff, RZ, 0xc0, !PT ;  /* 0xff0000ff3f3d7812 */ /* 0x000fe200078ec0ff */
[----:B------:R-:W-:Y:S01]  /*b760*/  IMAD.SHL.U32 R44, R56, 0x100, RZ ;  /* 0x00000100382c7824 */ /* 0x000fe200078e00ff */
[----:B------:R-:W-:-:S02]  /*b770*/  SHF.R.U32.HI R60, RZ, 0x10, R51 ;  /* 0x00000010ff3c7819 */ /* 0x000fc40000011633 */
[----:B------:R-:W-:Y:S02]  /*b780*/  LOP3.LUT R51, R51, 0xff0000ff, RZ, 0xc0, !PT ;  /* 0xff0000ff33337812 */ /* 0x000fe400078ec0ff */
[----:B------:R-:W-:Y:S02]  /*b790*/  F2FP.F16.E4M3.UNPACK_B R63, R164.H1 ;  /* 0x000000a4ff3f723e */ /* 0x000fe400030006ff */
[----:B------:R-:W-:Y:S02]  /*b7a0*/  F2FP.F16.E4M3.UNPACK_B R58, R57.H1 ;  /* 0x00000039ff3a723e */ /* 0x000fe400030006ff */
[----:B------:R-:W-:Y:S02]  /*b7b0*/  F2FP.F16.E4M3.UNPACK_B R56, R55.H1 ;  /* 0x00000037ff38723e */ /* 0x000fe400030006ff */
[----:B------:R-:W-:Y:S01]  /*b7c0*/  LOP3.LUT R61, R61, 0xff00, R40, 0xf8, !PT ;  /* 0x0000ff003d3d7812 */ /* 0x000fe200078ef828 */
[----:B------:R-:W-:Y:S01]  /*b7d0*/  IMAD.U32 R40, R90, 0x10000, RZ ;  /* 0x000100005a287824 */ /* 0x000fe200078e00ff */
[----:B------:R-:W-:-:S02]  /*b7e0*/  LOP3.LUT R42, R59, 0xff0000, R42, 0xf8, !PT ;  /* 0x00ff00003b2a7812 */ /* 0x000fc400078ef82a */
[----:B------:R-:W-:Y:S01]  /*b7f0*/  LOP3.LUT R89, R50, 0xff00, R41, 0xf8, !PT ;  /* 0x0000ff0032597812 */ /* 0x000fe200078ef829 */
[----:B------:R-:W-:Y:S01]  /*b800*/  HADD2.F32 R41, -RZ, R63.H0_H0 ;  /* 0x2000003fff297230 */ /* 0x000fe20000004100 */
[----:B------:R-:W-:Y:S01]  /*b810*/  LOP3.LUT R62, R51, 0xff00, R44, 0xf8, !PT ;  /* 0x0000ff00333e7812 */ /* 0x000fe200078ef82c */
[----:B------:R-:W-:Y:S01]  /*b820*/  HADD2.F32 R51, -RZ, R58.H0_H0 ;  /* 0x2000003aff337230 */ /* 0x000fe20000004100 */
[----:B------:R-:W-:Y:S01]  /*b830*/  F2FP.F16.E4M3.UNPACK_B R59, R162.H1 ;  /* 0x000000a2ff3b723e */ /* 0x000fe200030006ff */
[----:B------:R-:W-:Y:S01]  /*b840*/  HADD2.F32 R50, -RZ, R56.H0_H0 ;  /* 0x20000038ff327230 */ /* 0x000fe20000004100 */
[----:B------:R-:W-:Y:S01]  /*b850*/  LOP3.LUT R40, R61, 0xff0000, R40, 0xf8, !PT ;  /* 0x00ff00003d287812 */ /* 0x000fe200078ef828 */
[----:B------:R-:W-:Y:S02]  /*b860*/  IMAD.U32 R61, R60, 0x10000, RZ ;  /* 0x000100003c3d7824 */ /* 0x000fe400078e00ff */
[----:B------:R-:W-:Y:S01]  /*b870*/  FMUL.FTZ R91, R51, R41 ;  /* 0x00000029335b7220 */ /* 0x000fe20000410000 */
[----:B------:R-:W-:-:S02]  /*b880*/  IMAD.U32 R44, R88, 0x10000, RZ ;  /* 0x00010000582c7824 */ /* 0x000fc400078e00ff */
[----:B------:R-:W-:Y:S01]  /*b890*/  FMUL.FTZ R88, R50, R41 ;  /* 0x0000002932587220 */ /* 0x000fe20000410000 */
[----:B------:R-:W-:Y:S01]  /*b8a0*/  HADD2.F32 R60, -RZ, R59.H0_H0 ;  /* 0x2000003bff3c7230 */ /* 0x000fe20000004100 */
[----:B------:R-:W-:Y:S01]  /*b8b0*/  LOP3.LUT R41, R62, 0xff0000, R61, 0xf8, !PT ;  /* 0x00ff00003e297812 */ /* 0x000fe200078ef83d */
[----:B------:R-:W-:Y:S01]  /*b8c0*/  HADD2.F32 R56, -RZ, R56.H1_H1 ;  /* 0x30000038ff387230 */ /* 0x000fe20000004100 */
[----:B------:R-:W-:Y:S01]  /*b8d0*/  F2FP.F16.E4M3.UNPACK_B R164, R164 ;  /* 0x000000a4ffa4723e */ /* 0x000fe200020006ff */
        /* <DEDUP_REMOVED lines=9> */
[C---:B------:R-:W-:Y:S01]  /*b970*/  FMUL.FTZ R88, R56.reuse, R60 ;  /* 0x0000003c38587220 */ /* 0x040fe20000410000 */
[----:B------:R-:W-:Y:S01]  /*b980*/  F2FP.F16.E4M3.UNPACK_B R162, R162 ;  /* 0x000000a2ffa2723e */ /* 0x000fe200020006ff */
[----:B------:R-:W-:Y:S02]  /*b990*/  HADD2.F32 R60, -RZ, R58.H0_H0 ;  /* 0x2000003aff3c7230 */ /* 0x000fe40000004100 */
[-C--:B------:R-:W-:Y:S01]  /*b9a0*/  FFMA.FTZ R55, R56, R62.reuse, -R55 ;  /* 0x0000003e38377223 */ /* 0x080fe20000010837 */
[----:B------:R-:W-:Y:S02]  /*b9b0*/  HADD2.F32 R57, -RZ, R59.H0_H0 ;  /* 0x2000003bff397230 */ /* 0x000fe40000004100 */
[----:B------:R-:W-:Y:S01]  /*b9c0*/  FFMA.FTZ R56, R61, R62, R88 ;  /* 0x0000003e3d387223 */ /* 0x000fe20000010058 */
[----:B------:R-:W-:Y:S02]  /*b9d0*/  HADD2.F32 R61, -RZ, R162.H0_H0 ;  /* 0x200000a2ff3d7230 */ /* 0x000fe40000004100 */
[----:B------:R-:W-:Y:S01]  /*b9e0*/  FMUL.FTZ R88, R60, R63 ;  /* 0x0000003f3c587220 */ /* 0x000fe20000410000 */
[----:B------:R-:W-:-:S02]  /*b9f0*/  HADD2.F32 R164, -RZ, R164.H1_H1 ;  /* 0x300000a4ffa47230 */ /* 0x000fc40000004100 */
[----:B------:R-:W-:Y:S01]  /*ba00*/  FMUL.FTZ R63, R57, R63 ;  /* 0x0000003f393f7220 */ /* 0x000fe20000410000 */
[----:B------:R-:W-:Y:S01]  /*ba10*/  HADD2.F32 R62, -RZ, R58.H1_H1 ;  /* 0x3000003aff3e7230 */ /* 0x000fe20000004100 */
[----:B------:R-:W-:Y:S01]  /*ba20*/  F2FP.F16.E4M3.UNPACK_B R90, R163.H1 ;  /* 0x000000a3ff5a723e */ /* 0x000fe200030006ff */
[----:B------:R-:W-:Y:S02]  /*ba30*/  HADD2.F32 R59, -RZ, R59.H1_H1 ;  /* 0x3000003bff3b7230 */ /* 0x000fe40000004100 */
[-C--:B------:R-:W-:Y:S01]  /*ba40*/  FFMA.FTZ R58, R60, R61.reuse, R63 ;  /* 0x0000003d3c3a7223 */ /* 0x080fe2000001003f */
[----:B------:R-:W-:Y:S01]  /*ba50*/  F2FP.F16.E4M3.UNPACK_B R63, R46.H1 ;  /* 0x0000002eff3f723e */ /* 0x000fe200030006ff */
[----:B------:R-:W-:Y:S01]  /*ba60*/  HADD2.F32 R162, -RZ, R162.H1_H1 ;  /* 0x300000a2ffa27230 */ /* 0x000fe20000004100 */
[----:B------:R-:W-:Y:S01]  /*ba70*/  LOP3.LUT R44, R89, 0xff0000, R44, 0xf8, !PT ;  /* 0x00ff0000592c7812 */ /* 0x000fe200078ef82c */
[----:B------:R-:W-:Y:S01]  /*ba80*/  FFMA.FTZ R57, R57, R61, -R88 ;  /* 0x0000003d39397223 */ /* 0x000fe20000010858 */
[-C--:B------:R-:W-:Y:S01]  /*ba90*/  FMUL.FTZ R60, R62, R164.reuse ;  /* 0x000000a43e3c7220 */ /* 0x080fe20000410000 */
[----:B------:R-:W-:Y:S01]  /*baa0*/  FMUL.FTZ R91, R59, R164 ;  /* 0x000000a43b5b7220 */ /* 0x000fe20000410000 */
[----:B------:R-:W-:Y:S01]  /*bab0*/  F2FP.F16.E4M3.UNPACK_B R89, R161.H1 ;  /* 0x000000a1ff59723e */ /* 0x000fe200030006ff */
[----:B------:R-:W-:Y:S01]  /*bac0*/  HADD2.F32 R93, -RZ, R90.H0_H0 ;  /* 0x2000005aff5d7230 */ /* 0x000fe20000004100 */
[----:B------:R-:W-:Y:S01]  /*bad0*/  F2FP.F16.E4M3.UNPACK_B R61, R49.H1 ;  /* 0x00000031ff3d723e */ /* 0x000fe200030006ff */
[----:B------:R-:W-:-:S02]  /*bae0*/  HADD2.F32 R88, -RZ, R63.H0_H0 ;  /* 0x2000003fff587230 */ /* 0x000fc40000004100 */
[-C--:B------:R-:W-:Y:S01]  /*baf0*/  FFMA.FTZ R60, R59, R162.reuse, -R60 ;  /* 0x000000a23b3c7223 */ /* 0x080fe2000001083c */
[----:B------:R-:W-:Y:S01]  /*bb00*/  FFMA.FTZ R59, R62, R162, R91 ;  /* 0x000000a23e3b7223 */ /* 0x000fe2000001005b */
[----:B------:R-:W-:Y:S01]  /*bb10*/  HADD2.F32 R91, -RZ, R89.H0_H0 ;  /* 0x20000059ff5b7230 */ /* 0x000fe20000004100 */
[----:B------:R-:W-:Y:S01]  /*bb20*/  F2FP.F16.E4M3.UNPACK_B R163, R163 ;  /* 0x000000a3ffa3723e */ /* 0x000fe200020006ff */
[----:B------:R-:W-:Y:S02]  /*bb30*/  HADD2.F32 R62, -RZ, R61.H0_H0 ;  /* 0x2000003dff3e7230 */ /* 0x000fe40000004100 */
[----:B------:R-:W-:Y:S01]  /*bb40*/  FMUL.FTZ R95, R88, R93 ;  /* 0x0000005d585f7220 */ /* 0x000fe20000410000 */
[----:B------:R-:W-:Y:S01]  /*bb50*/  HADD2.F32 R90, -RZ, R90.H1_H1 ;  /* 0x3000005aff5a7230 */ /* 0x000fe20000004100 */
[----:B------:R-:W-:Y:S01]  /*bb60*/  F2FP.F16.E4M3.UNPACK_B R49, R49 ;  /* 0x00000031ff31723e */ /* 0x000fe200020006ff */
[----:B------:R-:W-:Y:S02]  /*bb70*/  HADD2.F32 R63, -RZ, R63.H1_H1 ;  /* 0x3000003fff3f7230 */ /* 0x000fe40000004100 */
[C---:B------:R-:W-:Y:S01]  /*bb80*/  FMUL.FTZ R93, R62.reuse, R93 ;  /* 0x0000005d3e5d7220 */ /* 0x040fe20000410000 */
[----:B------:R-:W-:Y:S01]  /*bb90*/  FFMA.FTZ R95, R62, R91, -R95 ;  /* 0x0000005b3e5f7223 */ /* 0x000fe2000001085f */
[----:B------:R-:W-:Y:S01]  /*bba0*/  HADD2.F32 R61, -RZ, R61.H1_H1 ;  /* 0x3000003dff3d7230 */ /* 0x000fe20000004100 */
[----:B------:R-:W-:Y:S01]  /*bbb0*/  F2FP.F16.E4M3.UNPACK_B R161, R161 ;  /* 0x000000a1ffa1723e */ /* 0x000fe200020006ff */
[----:B------:R-:W-:-:S02]  /*bbc0*/  HADD2.F32 R62, -RZ, R89.H1_H1 ;  /* 0x30000059ff3e7230 */ /* 0x000fc40000004100 */
[-C--:B------:R-:W-:Y:S01]  /*bbd0*/  FMUL.FTZ R92, R63, R90.reuse ;  /* 0x0000005a3f5c7220 */ /* 0x080fe20000410000 */
[--C-:B------:R-:W-:Y:S02]  /*bbe0*/  HADD2.F32 R89, -RZ, R163.reuse.H0_H0 ;  /* 0x200000a3ff597230 */ /* 0x100fe40000004100 */
[C---:B------:R-:W-:Y:S01]  /*bbf0*/  FMUL.FTZ R90, R61.reuse, R90 ;  /* 0x0000005a3d5a7220 */ /* 0x040fe20000410000 */
[----:B------:R-:W-:Y:S01]  /*bc00*/  FFMA.FTZ R93, R88, R91, R93 ;  /* 0x0000005b585d7223 */ /* 0x000fe2000001005d */
[----:B------:R-:W-:Y:S01]  /*bc10*/  FFMA.FTZ R94, R61, R62, -R92 ;  /* 0x0000003e3d5e7223 */ /* 0x000fe2000001085c */
[----:B------:R-:W-:Y:S01]  /*bc20*/  F2FP.F16.E4M3.UNPACK_B R61, R46 ;  /* 0x0000002eff3d723e */ /* 0x000fe200020006ff */
[----:B------:R-:W-:Y:S01]  /*bc30*/  FFMA.FTZ R162, R63, R62, R90 ;  /* 0x0000003e3fa27223 */ /* 0x000fe2000001005a */
[----:B------:R-:W-:Y:S01]  /*bc40*/  HADD2.F32 R90, -RZ, R163.H1_H1 ;  /* 0x300000a3ff5a7230 */ /* 0x000fe20000004100 */
[----:B------:R-:W-:Y:S01]  /*bc50*/  F2FP.SATFINITE.E4M3.F32.PACK_AB_MERGE_C R50, R55, R50, RZ ;  /* 0x000000323732723e */ /* 0x000fe200048070ff */
[----:B------:R-:W-:Y:S01]  /*bc60*/  HADD2.F32 R46, -RZ, R49.H0_H0 ;  /* 0x20000031ff2e7230 */ /* 0x000fe20000004100 */
[----:B------:R-:W-:Y:S01]  /*bc70*/  F2FP.SATFINITE.E4M3.F32.PACK_AB_MERGE_C R56, R56, R51, RZ ;  /* 0x000000333838723e */ /* 0x000fe200048070ff */
[--C-:B------:R-:W-:Y:S01]  /*bc80*/  HADD2.F32 R62, -RZ, R61.reuse.H0_H0 ;  /* 0x2000003dff3e7230 */ /* 0x100fe20000004100 */
[----:B------:R-:W-:Y:S01]  /*bc90*/  F2FP.SATFINITE.E4M3.F32.PACK_AB_MERGE_C R51, R60, R57, R50 ;  /* 0x000000393c33723e */ /* 0x000fe20004807032 */
[----:B------:R-:W-:Y:S01]  /*bca0*/  HADD2.F32 R61, -RZ, R61.H1_H1 ;  /* 0x3000003dff3d7230 */ /* 0x000fe20000004100 */
[----:B------:R-:W-:Y:S01]  /*bcb0*/  F2FP.SATFINITE.E4M3.F32.PACK_AB_MERGE_C R50, R59, R58, R56 ;  /* 0x0000003a3b32723e */ /* 0x000fe20004807038 */
[----:B------:R-:W-:-:S02]  /*bcc0*/  HADD2.F32 R49, -RZ, R49.H1_H1 ;  /* 0x30000031ff317230 */ /* 0x000fc40000004100 */
[-C--:B------:R-:W-:Y:S01]  /*bcd0*/  FMUL.FTZ R91, R62, R89.reuse ;  /* 0x000000593e5b7220 */ /* 0x080fe20000410000 */
[--C-:B------:R-:W-:Y:S02]  /*bce0*/  HADD2.F32 R63, -RZ, R161.reuse.H0_H0 ;  /* 0x200000a1ff3f7230 */ /* 0x100fe40000004100 */
[C---:B------:R-:W-:Y:S01]  /*bcf0*/  FMUL.FTZ R89, R46.reuse, R89 ;  /* 0x000000592e597220 */ /* 0x040fe20000410000 */
[----:B------:R-:W-:Y:S02]  /*bd00*/  HADD2.F32 R88, -RZ, R161.H1_H1 ;  /* 0x300000a1ff587230 */ /* 0x000fe40000004100 */
[-C--:B------:R-:W-:Y:S01]  /*bd10*/  FMUL.FTZ R92, R61, R90.reuse ;  /* 0x0000005a3d5c7220 */ /* 0x080fe20000410000 */
[----:B------:R-:W-:Y:S01]  /*bd20*/  FMUL.FTZ R90, R49, R90 ;  /* 0x0000005a315a7220 */ /* 0x000fe20000410000 */
[-C--:B------:R-:W-:Y:S01]  /*bd30*/  FFMA.FTZ R91, R46, R63.reuse, -R91 ;  /* 0x0000003f2e5b7223 */ /* 0x080fe2000001085b */
[----:B------:R-:W-:Y:S01]  /*bd40*/  FFMA.FTZ R46, R62, R63, R89 ;  /* 0x0000003f3e2e7223 */ /* 0x000fe20000010059 */
[----:B------:R-:W-:Y:S01]  /*bd50*/  F2FP.F16.E4M3.UNPACK_B R62, R44 ;  /* 0x0000002cff3e723e */ /* 0x000fe200020006ff */
[-C--:B------:R-:W-:Y:S01]  /*bd60*/  FFMA.FTZ R63, R61, R88.reuse, R90 ;  /* 0x000000583d3f7223 */ /* 0x080fe2000001005a */
[----:B------:R-:W-:Y:S01]  /*bd70*/  F2FP.F16.E4M3.UNPACK_B R61, R45 ;  /* 0x0000002dff3d723e */ /* 0x000fe200020006ff */
[----:B------:R-:W-:Y:S01]  /*bd80*/  FFMA.FTZ R92, R49, R88, -R92 ;  /* 0x00000058315c7223 */ /* 0x000fe2000001085c */
[----:B------:R-:W-:Y:S01]  /*bd90*/  F2FP.F16.E4M3.UNPACK_B R56, R48 ;  /* 0x00000030ff38723e */ /* 0x000fe200020006ff */
[----:B------:R-:W-:Y:S01]  /*bda0*/  HADD2.F32 R58, -RZ, R62.H0_H0 ;  /* 0x2000003eff3a7230 */ /* 0x000fe20000004100 */
[-C--:B------:R-:W-:Y:S01]  /*bdb0*/  F2FP.F16.E4M3.UNPACK_B R59, R42.reuse ;  /* 0x0000002aff3b723e */ /* 0x080fe200020006ff */
[----:B------:R-:W-:Y:S01]  /*bdc0*/  HADD2.F32 R57, -RZ, R61.H0_H0 ;  /* 0x2000003dff397230 */ /* 0x000fe20000004100 */
[----:B------:R-:W-:Y:S01]  /*bdd0*/  F2FP.SATFINITE.E4M3.F32.PACK_AB_MERGE_C R93, R162, R93, RZ ;  /* 0x0000005da25d723e */ /* 0x000fe200048070ff */
[----:B------:R-:W-:Y:S01]  /*bde0*/  HADD2.F32 R55, -RZ, R56.H0_H0 ;  /* 0x20000038ff377230 */ /* 0x000fe20000004100 */
[----:B------:R-:W-:Y:S01]  /*bdf0*/  F2FP.F16.E4M3.UNPACK_B R42, R42.H1 ;  /* 0x0000002aff2a723e */ /* 0x000fe200030006ff */
[----:B------:R-:W-:-:S02]  /*be00*/  HADD2.F32 R60, -RZ, R59.H0_H0 ;  /* 0x2000003bff3c7230 */ /* 0x000fc40000004100 */
[-C--:B------:R-:W-:Y:S01]  /*be10*/  FMUL.FTZ R88, R57, R58.reuse ;  /* 0x0000003a39587220 */ /* 0x080fe20000410000 */
[----:B------:R-:W-:Y:S02]  /*be20*/  HADD2.F32 R61, -RZ, R61.H1_H1 ;  /* 0x3000003dff3d7230 */ /* 0x000fe40000004100 */
[----:B------:R-:W-:Y:S01]  /*be30*/  FMUL.FTZ R90, R55, R58 ;  /* 0x0000003a375a7220 */ /* 0x000fe20000410000 */
[----:B------:R-:W-:Y:S01]  /*be40*/  HADD2.F32 R62, -RZ, R62.H1_H1 ;  /* 0x3000003eff3e7230 */ /* 0x000fe20000004100 */
[----:B------:R-:W-:Y:S01]  /*be50*/  F2FP.SATFINITE.E4M3.F32.PACK_AB_MERGE_C R46, R63, R46, R93 ;  /* 0x0000002e3f2e723e */ /* 0x000fe2000480705d */
[----:B------:R-:W-:Y:S02]  /*be60*/  HADD2.F32 R58, -RZ, R56.H1_H1 ;  /* 0x30000038ff3a7230 */ /* 0x000fe40000004100 */
[-C--:B------:R-:W-:Y:S01]  /*be70*/  FFMA.FTZ R55, R55, R60.reuse, -R88 ;  /* 0x0000003c37377223 */ /* 0x080fe20000010858 */
[----:B------:R-:W-:Y:S01]  /*be80*/  FFMA.FTZ R56, R57, R60, R90 ;  /* 0x0000003c39387223 */ /* 0x000fe2000001005a */
[----:B------:R-:W-:-:S02]  /*be90*/  HADD2.F32 R60, -RZ, R59.H1_H1 ;  /* 0x3000003bff3c7230 */ /* 0x000fc40000004100 */
[CC--:B------:R-:W-:Y:S01]  /*bea0*/  FMUL.FTZ R63, R61.reuse, R62.reuse ;  /* 0x0000003e3d3f7220 */ /* 0x0c0fe20000410000 */
[C---:B------:R-:W-:Y:S01]  /*beb0*/  FMUL.FTZ R88, R58.reuse, R62 ;  /* 0x0000003e3a587220 */ /* 0x040fe20000410000 */
[----:B------:R-:W-:Y:S02]  /*bec0*/  F2FP.F16.E4M3.UNPACK_B R59, R45.H1 ;  /* 0x0000002dff3b723e */ /* 0x000fe400030006ff */
[----:B------:R-:W-:Y:S01]  /*bed0*/  F2FP.F16.E4M3.UNPACK_B R62, R44.H1 ;  /* 0x0000002cff3e723e */ /* 0x000fe200030006ff */
[----:B------:R-:W-:Y:S01]  /*bee0*/  FFMA.FTZ R45, R61, R60, R88 ;  /* 0x0000003c3d2d7223 */ /* 0x000fe20000010058 */
[----:B------:R-:W-:Y:S01]  /*bef0*/  F2FP.F16.E4M3.UNPACK_B R57, R48.H1 ;  /* 0x00000030ff39723e */ /* 0x000fe200030006ff */
[----:B------:R-:W-:Y:S01]  /*bf00*/  FFMA.FTZ R48, R58, R60, -R63 ;  /* 0x0000003c3a307223 */ /* 0x000fe2000001083f */
[----:B------:R-:W-:Y:S01]  /*bf10*/  HADD2.F32 R58, -RZ, R59.H0_H0 ;  /* 0x2000003bff3a7230 */ /* 0x000fe20000004100 */
[----:B------:R-:W-:Y:S01]  /*bf20*/  F2FP.SATFINITE.E4M3.F32.PACK_AB_MERGE_C R49, R94, R95, RZ ;  /* 0x0000005f5e31723e */ /* 0x000fe200048070ff */
[----:B------:R-:W-:-:S02]  /*bf30*/  HADD2.F32 R63, -RZ, R62.H0_H0 ;  /* 0x2000003eff3f7230 */ /* 0x000fc40000004100 */
[----:B------:R-:W-:Y:S01]  /*bf40*/  HADD2.F32 R59, -RZ, R59.H1_H1 ;  /* 0x3000003bff3b7230 */ /* 0x000fe20000004100 */
[----:B------:R-:W-:Y:S01]  /*bf50*/  F2FP.SATFINITE.E4M3.F32.PACK_AB_MERGE_C R49, R92, R91, R49 ;  /* 0x0000005b5c31723e */ /* 0x000fe20004807031 */
[----:B------:R-:W-:Y:S02]  /*bf60*/  HADD2.F32 R62, -RZ, R62.H1_H1 ;  /* 0x3000003eff3e7230 */ /* 0x000fe40000004100 */
[----:B------:R-:W-:Y:S01]  /*bf70*/  FMUL.FTZ R89, R58, R63 ;  /* 0x0000003f3a597220 */ /* 0x000fe20000410000 */
[--C-:B------:R-:W-:Y:S02]  /*bf80*/  HADD2.F32 R44, -RZ, R57.reuse.H0_H0 ;  /* 0x20000039ff2c7230 */ /* 0x100fe40000004100 */
[----:B------:R-:W-:Y:S02]  /*bf90*/  HADD2.F32 R57, -RZ, R57.H1_H1 ;  /* 0x30000039ff397230 */ /* 0x000fe40000004100 */
[----:B------:R-:W-:Y:S01]  /*bfa0*/  FMUL.FTZ R88, R59, R62 ;  /* 0x0000003e3b587220 */ /* 0x000fe20000410000 */
[----:B------:R-:W-:-:S02]  /*bfb0*/  HADD2.F32 R61, -RZ, R42.H0_H0 ;  /* 0x2000002aff3d7230 */ /* 0x000fc40000004100 */
[C---:B------:R-:W-:Y:S01]  /*bfc0*/  FMUL.FTZ R63, R44.reuse, R63 ;  /* 0x0000003f2c3f7220 */ /* 0x040fe20000410000 */
[----:B------:R-:W-:Y:S02]  /*bfd0*/  HADD2.F32 R60, -RZ, R42.H1_H1 ;  /* 0x3000002aff3c7230 */ /* 0x000fe40000004100 */
[C---:B------:R-:W-:Y:S01]  /*bfe0*/  FMUL.FTZ R62, R57.reuse, R62 ;  /* 0x0000003e393e7220 */ /* 0x040fe20000410000 */
[----:B------:R-:W-:Y:S01]  /*bff0*/  FFMA.FTZ R42, R44, R61, -R89 ;  /* 0x0000003d2c2a7223 */ /* 0x000fe20000010859 */
[----:B------:R-:W-:Y:S01]  /*c000*/  F2FP.F16.E4M3.UNPACK_B R44, R43 ;  /* 0x0000002bff2c723e */ /* 0x000fe200020006ff */
[-C--:B------:R-:W-:Y:S01]  /*c010*/  FFMA.FTZ R93, R57, R60.reuse, -R88 ;  /* 0x0000003c395d7223 */ /* 0x080fe20000010858 */
[----:B------:R-:W-:Y:S01]  /*c020*/  F2FP.F16.E4M3.UNPACK_B R88, R41 ;  /* 0x00000029ff58723e */ /* 0x000fe200020006ff */
[----:B------:R-:W-:Y:S01]  /*c030*/  FFMA.FTZ R92, R58, R61, R63 ;  /* 0x0000003d3a5c7223 */ /* 0x000fe2000001003f */
[----:B------:R-:W-:Y:S01]  /*c040*/  F2FP.F16.E4M3.UNPACK_B R58, R47 ;  /* 0x0000002fff3a723e */ /* 0x000fe200020006ff */
[----:B------:R-:W-:Y:S01]  /*c050*/  FFMA.FTZ R95, R59, R60, R62 ;  /* 0x0000003c3b5f7223 */ /* 0x000fe2000001003e */
[----:B------:R-:W-:Y:S01]  /*c060*/  F2FP.F16.E4M3.UNPACK_B R89, R41.H1 ;  /* 0x00000029ff59723e */ /* 0x000fe200030006ff */
        /* <DEDUP_REMOVED lines=12> */
[----:B------:R-:W-:Y:S02]  /*c130*/  HADD2.F32 R57, -RZ, R43.H0_H0 ;  /* 0x2000002bff397230 */ /* 0x000fe40000004100 */
[----:B------:R-:W-:Y:S01]  /*c140*/  FMUL.FTZ R90, R40, R91 ;  /* 0x0000005b285a7220 */ /* 0x000fe20000410000 */
[----:B------:R-:W-:Y:S02]  /*c150*/  HADD2.F32 R63, -RZ, R61.H0_H0 ;  /* 0x2000003dff3f7230 */ /* 0x000fe40000004100 */
[----:B------:R-:W-:Y:S01]  /*c160*/  FFMA.FTZ R161, R60, R62, R161 ;  /* 0x0000003e3ca17223 */ /* 0x000fe200000100a1 */
[----:B------:R-:W-:-:S02]  /*c170*/  HADD2.F32 R59, -RZ, R59.H1_H1 ;  /* 0x3000003bff3b7230 */ /* 0x000fc40000004100 */
[----:B------:R-:W-:Y:S01]  /*c180*/  FMUL.FTZ R91, R57, R91 ;  /* 0x0000005b395b7220 */ /* 0x000fe20000410000 */
[----:B------:R-:W-:Y:S02]  /*c190*/  HADD2.F32 R60, -RZ, R89.H1_H1 ;  /* 0x30000059ff3c7230 */ /* 0x000fe40000004100 */
[----:B------:R-:W-:Y:S01]  /*c1a0*/  FFMA.FTZ R94, R47, R62, -R94 ;  /* 0x0000003e2f5e7223 */ /* 0x000fe2000001085e */
[----:B------:R-:W-:Y:S02]  /*c1b0*/  HADD2.F32 R43, -RZ, R43.H1_H1 ;  /* 0x3000002bff2b7230 */ /* 0x000fe40000004100 */
[----:B------:R-:W-:Y:S01]  /*c1c0*/  FFMA.FTZ R91, R40, R63, R91 ;  /* 0x0000003f285b7223 */ /* 0x000fe2000001005b */
[----:B------:R-:W-:Y:S02]  /*c1d0*/  HADD2.F32 R58, -RZ, R58.H1_H1 ;  /* 0x3000003aff3a7230 */ /* 0x000fe40000004100 */
[----:B------:R-:W-:Y:S01]  /*c1e0*/  FMUL.FTZ R62, R59, R60 ;  /* 0x0000003c3b3e7220 */ /* 0x000fe20000410000 */
[----:B------:R-:W-:-:S02]  /*c1f0*/  HADD2.F32 R47, -RZ, R88.H1_H1 ;  /* 0x30000058ff2f7230 */ /* 0x000fc40000004100 */
[----:B------:R-:W-:Y:S01]  /*c200*/  FMUL.FTZ R60, R43, R60 ;  /* 0x0000003c2b3c7220 */ /* 0x000fe20000410000 */
[----:B------:R-:W-:Y:S02]  /*c210*/  HADD2.F32 R44, -RZ, R44.H1_H1 ;  /* 0x3000002cff2c7230 */ /* 0x000fe40000004100 */
[----:B------:R-:W-:Y:S01]  /*c220*/  FFMA.FTZ R90, R57, R63, -R90 ;  /* 0x0000003f395a7223 */ /* 0x000fe2000001085a */
[----:B------:R-:W-:Y:S02]  /*c230*/  HADD2.F32 R40, -RZ, R61.H1_H1 ;  /* 0x3000003dff287230 */ /* 0x000fe40000004100 */
[-C--:B------:R-:W-:Y:S01]  /*c240*/  FMUL.FTZ R57, R58, R47.reuse ;  /* 0x0000002f3a397220 */ /* 0x080fe20000410000 */
[----:B------:R-:W-:Y:S02]  /*c250*/  HADD2.F32 R41, -RZ, R41.H1_H1 ;  /* 0x30000029ff297230 */ /* 0x000fe40000004100 */
[C---:B------:R-:W-:Y:S01]  /*c260*/  FMUL.FTZ R47, R44.reuse, R47 ;  /* 0x0000002f2c2f7220 */ /* 0x040fe20000410000 */
        /* <DEDUP_REMOVED lines=14> */
[----:B------:R-:W-:-:S07]  /*c350*/  F2FP.SATFINITE.E4M3.F32.PACK_AB_MERGE_C R47, R58, R161, R60 ;  /* 0x000000a13a2f723e */ /* 0x000fce000480703c */
.L_x_1409:
[----:B------:R-:W-:Y:S05]  /*c360*/  BSYNC B2 ;  /* 0x0000000000027941 */ /* 0x000fea0003800000 */
.L_x_1408:
        /* <DEDUP_REMOVED lines=10> */
.L_x_1399:
[----:B------:R-:W-:Y:S05]  /*c410*/  BSYNC B1 ;  /* 0x0000000000017941 */ /* 0x000fea0003800000 */
.L_x_1398:
[-C--:B0-234-:R-:W-:Y:S02]  /*c420*/  IMAD R40, R144, R130.reuse, RZ ;  /* 0x0000008290287224 */ /* 0x09dfe400078e02ff */
        /* <DEDUP_REMOVED lines=41> */
[----:B------:R-:W-:Y:S01]  /*c6c0*/  IMAD.MOV.U32 R52, RZ, RZ, R41 ;  /* 0x000000ffff347224 */ /* 0x000fe200078e0029 */
[----:B------:R-:W-:Y:S01]  /*c6d0*/  SHF.R.U32.HI R62, RZ, 0x8, R67 ;  /* 0x00000008ff3e7819 */ /* 0x000fe20000011643 */
[----:B------:R-:W-:Y:S01]  /*c6e0*/  IMAD.SHL.U32 R40, R54, 0x100, RZ ;  /* 0x0000010036287824 */ /* 0x000fe200078e00ff */
[----:B------:R-:W-:Y:S01]  /*c6f0*/  SHF.R.U32.HI R77, RZ, 0x10, R77 ;  /* 0x00000010ff4d7819 */ /* 0x000fe2000001164d */
[----:B------:R-:W-:Y:S01]  /*c700*/  IMAD.MOV.U32 R54, RZ, RZ, R42 ;  /* 0x000000ffff367224 */ /* 0x000fe200078e002a */
[----:B------:R-:W-:Y:S01]  /*c710*/  SHF.R.U32.HI R59, RZ, 0x8, R65 ;  /* 0x00000008ff3b7819 */ /* 0x000fe20000011641 */
[----:B------:R-:W-:Y:S01]  /*c720*/  IMAD.SHL.U32 R42, R62, 0x100, RZ ;  /* 0x000001003e2a7824 */ /* 0x000fe200078e00ff */
[--C-:B------:R-:W-:Y:S01]  /*c730*/  SHF.R.U32.HI R76, RZ, 0x8, R79.reuse ;  /* 0x00000008ff4c7819 */ /* 0x100fe2000001164f */
[----:B------:R-:W-:Y:S01]  /*c740*/  IMAD.U32 R41, R77, 0x10000, RZ ;  /* 0x000100004d297824 */ /* 0x000fe200078e00ff */
[----:B------:R-:W-:Y:S01]  /*c750*/  LOP3.LUT R61, R67, 0xff0000ff, RZ, 0xc0, !PT ;  /* 0xff0000ff433d7812 */ /* 0x000fe200078ec0ff */
[----:B------:R-:W-:Y:S01]  /*c760*/  IMAD.SHL.U32 R59, R59, 0x100, RZ ;  /* 0x000001003b3b7824 */ /* 0x000fe200078e00ff */
[----:B------:R-:W-:Y:S01]  /*c770*/  SHF.R.U32.HI R64, RZ, 0x10, R79 ;  /* 0x00000010ff407819 */ /* 0x000fe2000001164f */
[----:B--2---:R-:W-:Y:S01]  /*c780*/  IMAD.MOV.U32 R60, RZ, RZ, R44 ;  /* 0x000000ffff3c7224 */ /* 0x004fe200078e002c */
[----:B------:R-:W-:Y:S01]  /*c790*/  LOP3.LUT R40, R55, 0xff00, R40, 0xf8, !PT ;  /* 0x0000ff0037287812 */ /* 0x000fe200078ef828 */
[----:B------:R-:W-:Y:S01]  /*c7a0*/  IMAD.SHL.U32 R55, R76, 0x100, RZ ;  /* 0x000001004c377824 */ /* 0x000fe200078e00ff */
[----:B------:R-:W-:-:S02]  /*c7b0*/  LOP3.LUT R58, R65, 0xff0000ff, RZ, 0xc0, !PT ;  /* 0xff0000ff413a7812 */ /* 0x000fc400078ec0ff */
[----:B------:R-:W-:Y:S02]  /*c7c0*/  LOP3.LUT R56, R79, 0xff0000ff, RZ, 0xc0, !PT ;  /* 0xff0000ff4f387812 */ /* 0x000fe400078ec0ff */
[----:B------:R-:W-:Y:S02]  /*c7d0*/  SHF.R.U32.HI R63, RZ, 0x10, R65 ;  /* 0x00000010ff3f7819 */ /* 0x000fe40000011641 */
[----:B------:R-:W-:Y:S02]  /*c7e0*/  LOP3.LUT R65, R61, 0xff00, R42, 0xf8, !PT ;  /* 0x0000ff003d417812 */ /* 0x000fe400078ef82a */
[----:B------:R-:W-:Y:S01]  /*c7f0*/  LOP3.LUT R42, R40, 0xff0000, R41, 0xf8, !PT ;  /* 0x00ff0000282a7812 */ /* 0x000fe200078ef829 */
[----:B------:R-:W-:Y:S01]  /*c800*/  IMAD.U32 R40, R64, 0x10000, RZ ;  /* 0x0001000040287824 */ /* 0x000fe200078e00ff */
[----:B------:R-:W-:Y:S01]  /*c810*/  LOP3.LUT R44, R58, 0xff00, R59, 0xf8, !PT ;  /* 0x0000ff003a2c7812 */ /* 0x000fe200078ef83b */
[----:B------:R-:W-:Y:S01]  /*c820*/  IMAD.U32 R63, R63, 0x10000, RZ ;  /* 0x000100003f3f7824 */ /* 0x000fe200078e00ff */
[----:B------:R-:W-:-:S02]  /*c830*/  LOP3.LUT R55, R56, 0xff00, R55, 0xf8, !PT ;  /* 0x0000ff0038377812 */ /* 0x000fc400078ef837 */
        /* <DEDUP_REMOVED lines=11> */
[----:B------:R-:W-:Y:S01]  /*c8f0*/  LOP3.LUT R44, R44, 0xff0000, R63, 0xf8, !PT ;  /* 0x00ff00002c2c7812 */ /* 0x000fe200078ef83f */
[----:B------:R-:W-:Y:S01]  /*c900*/  FMUL.FTZ R67, R55, R41 ;  /* 0x0000002937437220 */ /* 0x000fe20000410000 */
[--C-:B------:R-:W-:Y:S01]  /*c910*/  HADD2.F32 R62, -RZ, R59.reuse.H0_H0 ;  /* 0x2000003bff3e7230 */ /* 0x100fe20000004100 */
        /* <DEDUP_REMOVED lines=11> */
[C---:B------:R-:W-:Y:S01]  /*c9d0*/  FMUL.FTZ R66, R62.reuse, R65 ;  /* 0x000000413e427220 */ /* 0x040fe20000410000 */
        /* <DEDUP_REMOVED lines=39> */
[----:B------:R-:W-:Y:S02]  /*cc50*/  HADD2.F32 R61, -RZ, R158.H0_H0 ;  /* 0x2000009eff3d7230 */ /* 0x000fe40000004100 */
[----:B------:R-:W-:Y:S01]  /*cc60*/  FFMA.FTZ R89, R57, R62, -R58 ;  /* 0x0000003e39597223 */ /* 0x000fe2000001083a */
[----:B------:R-:W-:Y:S01]  /*cc70*/  F2FP.F16.E4M3.UNPACK_B R57, R46 ;  /* 0x0000002eff39723e */ /* 0x000fe200020006ff */
[----:B------:R-:W-:Y:S01]  /*cc80*/  HADD2.F32 R46, -RZ, R54.H0_H0 ;  /* 0x20000036ff2e7230 */ /* 0x000fe20000004100 */
[----:B------:R-:W-:Y:S01]  /*cc90*/  F2FP.F16.E4M3.UNPACK_B R160, R160 ;  /* 0x000000a0ffa0723e */ /* 0x000fe200020006ff */
[----:B------:R-:W-:Y:S01]  /*cca0*/  FFMA.FTZ R91, R59, R62, R64 ;  /* 0x0000003e3b5b7223 */ /* 0x000fe20000010040 */
[----:B------:R-:W-:Y:S01]  /*ccb0*/  HADD2.F32 R158, -RZ, R158.H1_H1 ;  /* 0x3000009eff9e7230 */ /* 0x000fe20000004100 */
[----:B------:R-:W-:Y:S01]  /*ccc0*/  F2FP.SATFINITE.E4M3.F32.PACK_AB_MERGE_C R56, R67, R56, RZ ;  /* 0x000000384338723e */ /* 0x000fe200048070ff */
[--C-:B------:R-:W-:Y:S01]  /*ccd0*/  HADD2.F32 R58, -RZ, R57.reuse.H0_H0 ;  /* 0x20000039ff3a7230 */ /* 0x100fe20000004100 */
[----:B------:R-:W-:Y:S01]  /*cce0*/  F2FP.F16.E4M3.UNPACK_B R60, R44 ;  /* 0x0000002cff3c723e */ /* 0x000fe200020006ff */
[----:B------:R-:W-:Y:S01]  /*ccf0*/  HADD2.F32 R59, -RZ, R160.H0_H0 ;  /* 0x200000a0ff3b7230 */ /* 0x000fe20000004100 */
[----:B------:R-:W-:Y:S01]  /*cd00*/  F2FP.SATFINITE.E4M3.F32.PACK_AB_MERGE_C R56, R157, R66, R56 ;  /* 0x000000429d38723e */ /* 0x000fe20004807038 */
[----:B------:R-:W-:-:S02]  /*cd10*/  HADD2.F32 R57, -RZ, R57.H1_H1 ;  /* 0x30000039ff397230 */ /* 0x000fc40000004100 */
[-C--:B------:R-:W-:Y:S01]  /*cd20*/  FMUL.FTZ R63, R58, R61.reuse ;  /* 0x0000003d3a3f7220 */ /* 0x080fe20000410000 */
[----:B------:R-:W-:Y:S01]  /*cd30*/  FMUL.FTZ R61, R46, R61 ;  /* 0x0000003d2e3d7220 */ /* 0x000fe20000410000 */
[----:B------:R-:W-:Y:S01]  /*cd40*/  HADD2.F32 R54, -RZ, R54.H1_H1 ;  /* 0x30000036ff367230 */ /* 0x000fe20000004100 */
[----:B------:R-:W-:Y:S01]  /*cd50*/  F2FP.SATFINITE.E4M3.F32.PACK_AB_MERGE_C R55, R78, R55, RZ ;  /* 0x000000374e37723e */ /* 0x000fe200048070ff */
[----:B------:R-:W-:Y:S02]  /*cd60*/  HADD2.F32 R160, -RZ, R160.H1_H1 ;  /* 0x300000a0ffa07230 */ /* 0x000fe40000004100 */
[-C--:B------:R-:W-:Y:S01]  /*cd70*/  FFMA.FTZ R46, R46, R59.reuse, -R63 ;  /* 0x0000003b2e2e7223 */ /* 0x080fe2000001083f */
[----:B------:R-:W-:Y:S01]  /*cd80*/  FFMA.FTZ R62, R58, R59, R61 ;  /* 0x0000003b3a3e7223 */ /* 0x000fe2000001003d */
[-C--:B------:R-:W-:Y:S01]  /*cd90*/  FMUL.FTZ R77, R57, R158.reuse ;  /* 0x0000009e394d7220 */ /* 0x080fe20000410000 */
[----:B------:R-:W-:Y:S01]  /*cda0*/  F2FP.F16.E4M3.UNPACK_B R59, R45 ;  /* 0x0000002dff3b723e */ /* 0x000fe200020006ff */
[C---:B------:R-:W-:Y:S01]  /*cdb0*/  FMUL.FTZ R158, R54.reuse, R158 ;  /* 0x0000009e369e7220 */ /* 0x040fe20000410000 */
[----:B------:R-:W-:Y:S01]  /*cdc0*/  F2FP.F16.E4M3.UNPACK_B R58, R52 ;  /* 0x00000034ff3a723e */ /* 0x000fe200020006ff */
[----:B------:R-:W-:Y:S01]  /*cdd0*/  FFMA.FTZ R77, R54, R160, -R77 ;  /* 0x000000a0364d7223 */ /* 0x000fe2000001084d */
[----:B------:R-:W-:Y:S01]  /*cde0*/  F2FP.SATFINITE.E4M3.F32.PACK_AB_MERGE_C R54, R89, R88, RZ ;  /* 0x000000585936723e */ /* 0x000fe200048070ff */
[----:B------:R-:W-:Y:S01]  /*cdf0*/  FFMA.FTZ R79, R57, R160, R158 ;  /* 0x000000a0394f7223 */ /* 0x000fe2000001009e */
[----:B------:R-:W-:Y:S01]  /*ce00*/  HADD2.F32 R61, -RZ, R59.H0_H0 ;  /* 0x2000003bff3d7230 */ /* 0x000fe20000004100 */
[----:B------:R-:W-:Y:S01]  /*ce10*/  F2FP.F16.E4M3.UNPACK_B R63, R42 ;  /* 0x0000002aff3f723e */ /* 0x000fe200020006ff */
[----:B------:R-:W-:Y:S01]  /*ce20*/  HADD2.F32 R66, -RZ, R60.H0_H0 ;  /* 0x2000003cff427230 */ /* 0x000fe20000004100 */
[----:B------:R-:W-:Y:S01]  /*ce30*/  F2FP.SATFINITE.E4M3.F32.PACK_AB_MERGE_C R90, R91, R90, RZ ;  /* 0x0000005a5b5a723e */ /* 0x000fe200048070ff */
[----:B------:R-:W-:Y:S01]  /*ce40*/  HADD2.F32 R57, -RZ, R58.H0_H0 ;  /* 0x2000003aff397230 */ /* 0x000fe20000004100 */
[----:B------:R-:W-:Y:S01]  /*ce50*/  F2FP.SATFINITE.E4M3.F32.PACK_AB_MERGE_C R55, R76, R65, R55 ;  /* 0x000000414c37723e */ /* 0x000fe20004807037 */
[----:B------:R-:W-:Y:S01]  /*ce60*/  HADD2.F32 R64, -RZ, R63.H0_H0 ;  /* 0x2000003fff407230 */ /* 0x000fe20000004100 */
[----:B------:R-:W-:Y:S01]  /*ce70*/  F2FP.SATFINITE.E4M3.F32.PACK_AB_MERGE_C R54, R77, R46, R54 ;  /* 0x0000002e4d36723e */ /* 0x000fe20004807036 */
[----:B------:R-:W-:Y:S01]  /*ce80*/  FMUL.FTZ R76, R61, R66 ;  /* 0x000000423d4c7220 */ /* 0x000fe20000410000 */
[----:B------:R-:W-:Y:S01]  /*ce90*/  F2FP.SATFINITE.E4M3.F32.PACK_AB_MERGE_C R46, R79, R62, R90 ;  /* 0x0000003e4f2e723e */ /* 0x000fe2000480705a */
[----:B------:R-:W-:-:S02]  /*cea0*/  HADD2.F32 R62, -RZ, R59.H1_H1 ;  /* 0x3000003bff3e7230 */ /* 0x000fc40000004100 */
[----:B------:R-:W-:Y:S01]  /*ceb0*/  FMUL.FTZ R66, R57, R66 ;  /* 0x0000004239427220 */ /* 0x000fe20000410000 */
[----:B------:R-:W-:Y:S01]  /*cec0*/  HADD2.F32 R65, -RZ, R60.H1_H1 ;  /* 0x3000003cff417230 */ /* 0x000fe20000004100 */
[----:B------:R-:W-:Y:S01]  /*ced0*/  F2FP.F16.E4M3.UNPACK_B R59, R52.H1 ;  /* 0x00000034ff3b723e */ /* 0x000fe200030006ff */
[----:B------:R-:W-:Y:S02]  /*cee0*/  HADD2.F32 R60, -RZ, R58.H1_H1 ;  /* 0x3000003aff3c7230 */ /* 0x000fe40000004100 */
[-C--:B------:R-:W-:Y:S01]  /*cef0*/  FFMA.FTZ R58, R61, R64.reuse, R66 ;  /* 0x000000403d3a7223 */ /* 0x080fe20000010042 */
[----:B------:R-:W-:Y:S02]  /*cf00*/  HADD2.F32 R63, -RZ, R63.H1_H1 ;  /* 0x3000003fff3f7230 */ /* 0x000fe40000004100 */
[----:B------:R-:W-:Y:S01]  /*cf10*/  FMUL.FTZ R61, R62, R65 ;  /* 0x000000413e3d7220 */ /* 0x000fe20000410000 */
[----:B------:R-:W-:Y:S01]  /*cf20*/  F2FP.F16.E4M3.UNPACK_B R45, R45.H1 ;  /* 0x0000002dff2d723e */ /* 0x000fe200030006ff */
[C---:B------:R-:W-:Y:S01]  /*cf30*/  FMUL.FTZ R65, R60.reuse, R65 ;  /* 0x000000413c417220 */ /* 0x040fe20000410000 */
[----:B------:R-:W-:Y:S01]  /*cf40*/  FFMA.FTZ R57, R57, R64, -R76 ;  /* 0x0000004039397223 */ /* 0x000fe2000001084c */
[----:B------:R-:W-:Y:S01]  /*cf50*/  FFMA.FTZ R52, R60, R63, -R61 ;  /* 0x0000003f3c347223 */ /* 0x000fe2000001083d */
[----:B------:R-:W-:Y:S01]  /*cf60*/  F2FP.F16.E4M3.UNPACK_B R61, R44.H1 ;  /* 0x0000002cff3d723e */ /* 0x000fe200030006ff */
[----:B------:R-:W-:Y:S01]  /*cf70*/  HADD2.F32 R60, -RZ, R45.H0_H0 ;  /* 0x2000002dff3c7230 */ /* 0x000fe20000004100 */
[----:B------:R-:W-:Y:S01]  /*cf80*/  F2FP.F16.E4M3.UNPACK_B R42, R42.H1 ;  /* 0x0000002aff2a723e */ /* 0x000fe200030006ff */
[----:B------:R-:W-:-:S02]  /*cf90*/  HADD2.F32 R44, -RZ, R59.H0_H0 ;  /* 0x2000003bff2c7230 */ /* 0x000fc40000004100 */
[----:B------:R-:W-:Y:S01]  /*cfa0*/  FFMA.FTZ R77, R62, R63, R65 ;  /* 0x0000003f3e4d7223 */ /* 0x000fe20000010041 */
[----:B------:R-:W-:Y:S02]  /*cfb0*/  HADD2.F32 R45, -RZ, R45.H1_H1 ;  /* 0x3000002dff2d7230 */ /* 0x000fe40000004100 */
[----:B------:R-:W-:Y:S02]  /*cfc0*/  HADD2.F32 R64, -RZ, R61.H1_H1 ;  /* 0x3000003dff407230 */ /* 0x000fe40000004100 */
[----:B------:R-:W-:Y:S02]  /*cfd0*/  HADD2.F32 R59, -RZ, R59.H1_H1 ;  /* 0x3000003bff3b7230 */ /* 0x000fe40000004100 */
[----:B------:R-:W-:Y:S02]  /*cfe0*/  HADD2.F32 R63, -RZ, R61.H0_H0 ;  /* 0x2000003dff3f7230 */ /* 0x000fe40000004100 */
[--C-:B------:R-:W-:Y:S02]  /*cff0*/  HADD2.F32 R61, -RZ, R42.reuse.H0_H0 ;  /* 0x2000002aff3d7230 */ /* 0x100fe40000004100 */
[----:B------:R-:W-:-:S02]  /*d000*/  HADD2.F32 R62, -RZ, R42.H1_H1 ;  /* 0x3000002aff3e7230 */ /* 0x000fc40000004100 */
[-C--:B------:R-:W-:Y:S01]  /*d010*/  FMUL.FTZ R42, R45, R64.reuse ;  /* 0x000000402d2a7220 */ /* 0x080fe20000410000 */
[C---:B------:R-:W-:Y:S01]  /*d020*/  FMUL.FTZ R64, R59.reuse, R64 ;  /* 0x000000403b407220 */ /* 0x040fe20000410000 */
[-C--:B------:R-:W-:Y:S01]  /*d030*/  FMUL.FTZ R65, R60, R63.reuse ;  /* 0x0000003f3c417220 */ /* 0x080fe20000410000 */
[C---:B------:R-:W-:Y:S01]  /*d040*/  FMUL.FTZ R63, R44.reuse, R63 ;  /* 0x0000003f2c3f7220 */ /* 0x040fe20000410000 */
[-C--:B------:R-:W-:Y:S01]  /*d050*/  FFMA.FTZ R79, R59, R62.reuse, -R42 ;  /* 0x0000003e3b4f7223 */ /* 0x080fe2000001082a */
[----:B------:R-:W-:Y:S01]  /*d060*/  FFMA.FTZ R89, R45, R62, R64 ;  /* 0x0000003e2d597223 */ /* 0x000fe20000010040 */
[----:B------:R-:W-:Y:S01]  /*d070*/  F2FP.F16.E4M3.UNPACK_B R59, R47 ;  /* 0x0000002fff3b723e */ /* 0x000fe200020006ff */
[----:B------:R-:W-:Y:S01]  /*d080*/  FFMA.FTZ R76, R44, R61, -R65 ;  /* 0x0000003d2c4c7223 */ /* 0x000fe20000010841 */
[----:B------:R-:W-:Y:S01]  /*d090*/  F2FP.F16.E4M3.UNPACK_B R64, R41 ;  /* 0x00000029ff40723e */ /* 0x000fe200020006ff */
[----:B------:R-:W-:Y:S01]  /*d0a0*/  FFMA.FTZ R78, R60, R61, R63 ;  /* 0x0000003d3c4e7223 */ /* 0x000fe2000001003f */
[----:B------:R-:W-:Y:S01]  /*d0b0*/  F2FP.F16.E4M3.UNPACK_B R65, R41.H1 ;  /* 0x00000029ff41723e */ /* 0x000fe200030006ff */
[----:B------:R-:W-:Y:S01]  /*d0c0*/  HADD2.F32 R60, -RZ, R59.H0_H0 ;  /* 0x2000003bff3c7230 */ /* 0x000fe20000004100 */
[-C--:B------:R-:W-:Y:S01]  /*d0d0*/  F2FP.F16.E4M3.UNPACK_B R42, R43.reuse ;  /* 0x0000002bff2a723e */ /* 0x080fe200020006ff */
[----:B------:R-:W-:Y:S01]  /*d0e0*/  HADD2.F32 R67, -RZ, R64.H0_H0 ;  /* 0x20000040ff437230 */ /* 0x000fe20000004100 */
[-C--:B------:R-:W-:Y:S01]  /*d0f0*/  F2FP.F16.E4M3.UNPACK_B R41, R40.reuse ;  /* 0x00000028ff29723e */ /* 0x080fe200020006ff */
[----:B------:R-:W-:Y:S01]  /*d100*/  HADD2.F32 R66, -RZ, R65.H0_H0 ;  /* 0x20000041ff427230 */ /* 0x000fe20000004100 */
[----:B------:R-:W-:Y:S01]  /*d110*/  F2FP.F16.E4M3.UNPACK_B R43, R43.H1 ;  /* 0x0000002bff2b723e */ /* 0x000fe200030006ff */
        /* <DEDUP_REMOVED lines=9> */
[----:B------:R-:W-:Y:S01]  /*d1b0*/  FFMA.FTZ R91, R44, R63, -R91 ;  /* 0x0000003f2c5b7223 */ /* 0x000fe2000001085b */
[-C--:B------:R-:W-:Y:S01]  /*d1c0*/  FMUL.FTZ R93, R45, R66.reuse ;  /* 0x000000422d5d7220 */ /* 0x080fe20000410000 */
[----:B------:R-:W-:Y:S02]  /*d1d0*/  HADD2.F32 R47, -RZ, R47.H1_H1 ;  /* 0x3000002fff2f7230 */ /* 0x000fe40000004100 */
[----:B------:R-:W-:Y:S01]  /*d1e0*/  FMUL.FTZ R88, R40, R66 ;  /* 0x0000004228587220 */ /* 0x000fe20000410000 */
[----:B------:R-:W-:-:S02]  /*d1f0*/  HADD2.F32 R44, -RZ, R65.H1_H1 ;  /* 0x30000041ff2c7230 */ /* 0x000fc40000004100 */
[----:B------:R-:W-:Y:S01]  /*d200*/  FFMA.FTZ R67, R60, R63, R67 ;  /* 0x0000003f3c437223 */ /* 0x000fe20000010043 */
[----:B------:R-:W-:Y:S02]  /*d210*/  HADD2.F32 R43, -RZ, R43.H1_H1 ;  /* 0x3000002bff2b7230 */ /* 0x000fe40000004100 */
[----:B------:R-:W-:Y:S01]  /*d220*/  FFMA.FTZ R93, R40, R62, R93 ;  /* 0x0000003e285d7223 */ /* 0x000fe2000001005d */
[----:B------:R-:W-:Y:S02]  /*d230*/  HADD2.F32 R59, -RZ, R59.H1_H1 ;  /* 0x3000003bff3b7230 */ /* 0x000fe40000004100 */
[-C--:B------:R-:W-:Y:S01]  /*d240*/  FMUL.FTZ R60, R47, R44.reuse ;  /* 0x0000002c2f3c7220 */ /* 0x080fe20000410000 */
[----:B------:R-:W-:Y:S02]  /*d250*/  HADD2.F32 R64, -RZ, R64.H1_H1 ;  /* 0x30000040ff407230 */ /* 0x000fe40000004100 */
[----:B------:R-:W-:Y:S01]  /*d260*/  FMUL.FTZ R44, R43, R44 ;  /* 0x0000002c2b2c7220 */ /* 0x000fe20000410000 */
[----:B------:R-:W-:-:S02]  /*d270*/  HADD2.F32 R42, -RZ, R42.H1_H1 ;  /* 0x3000002aff2a7230 */ /* 0x000fc40000004100 */
        /* <DEDUP_REMOVED lines=12> */
[----:B------:R-:W-:-:S02]  /*d340*/  F2FP.SATFINITE.E4M3.F32.PACK_AB_MERGE_C R43, R43, R88, RZ ;  /* 0x000000582b2b723e */ /* 0x000fc400048070ff */
[----:B------:R-:W-:Y:S02]  /*d350*/  F2FP.SATFINITE.E4M3.F32.PACK_AB_MERGE_C R44, R44, R93, RZ ;  /* 0x0000005d2c2c723e */ /* 0x000fe400048070ff */
[----:B------:R-:W-:Y:S01]  /*d360*/  F2FP.SATFINITE.E4M3.F32.PACK_AB_MERGE_C R43, R42, R91, R43 ;  /* 0x0000005b2a2b723e */ /* 0x000fe2000480702b */
[----:B------:R-:W-:Y:S01]  /*d370*/  IMAD.MOV.U32 R42, RZ, RZ, R54 ;  /* 0x000000ffff2a7224 */ /* 0x000fe200078e0036 */
[----:B------:R-:W-:Y:S01]  /*d380*/  F2FP.SATFINITE.E4M3.F32.PACK_AB_MERGE_C R47, R64, R67, R44 ;  /* 0x00000043402f723e */ /* 0x000fe2000480702c */
[----:B------:R-:W-:Y:S01]  /*d390*/  IMAD.MOV.U32 R44, RZ, RZ, R56 ;  /* 0x000000ffff2c7224 */ /* 0x000fe200078e0038 */
[----:B------:R-:W-:Y:S02]  /*d3a0*/  F2FP.SATFINITE.E4M3.F32.PACK_AB_MERGE_C R41, R52, R57, R76 ;  /* 0x000000393429723e */ /* 0x000fe4000480704c */
[----:B------:R-:W-:-:S07]  /*d3b0*/  F2FP.SATFINITE.E4M3.F32.PACK_AB_MERGE_C R45, R77, R58, R78 ;  /* 0x0000003a4d2d723e */ /* 0x000fce000480704e */
.L_x_1413:
[----:B------:R-:W-:Y:S05]  /*d3c0*/  BSYNC B2 ;  /* 0x0000000000027941 */ /* 0x000fea0003800000 */
.L_x_1412:
[----:B0-----:R0:W-:Y:S04]  /*d3d0*/  STG.E.128 desc[UR60][R48.64], R40 ;  /* 0x0000002830007986 */ /* 0x0011e8000c101d3c */
[----:B--2---:R0:W-:Y:S02]  /*d3e0*/  @!P2 STG.E.128 desc[UR60][R50.64], R44 ;  /* 0x0000002c3200a986 */ /* 0x0041e4000c101d3c */
.L_x_1411:
[----:B------:R-:W-:Y:S05]  /*d3f0*/  BSYNC B1 ;  /* 0x0000000000017941 */ /* 0x000fea0003800000 */
.L_x_1410:
        /* <DEDUP_REMOVED lines=42> */
[----:B------:R-:W-:Y:S01]  /*d6a0*/  SHF.R.U32.HI R65, RZ, 0x10, R81 ;  /* 0x00000010ff417819 */ /* 0x000fe20000011651 */
[----:B------:R-:W-:Y:S01]  /*d6b0*/  IMAD.MOV.U32 R54, RZ, RZ, R46 ;  /* 0x000000ffff367224 */ /* 0x000fe200078e002e */
[----:B------:R-:W-:Y:S01]  /*d6c0*/  LOP3.LUT R55, R55, 0xff00, R40, 0xf8, !PT ;  /* 0x0000ff0037377812 */ /* 0x000fe200078ef828 */
[----:B------:R-:W-:Y:S01]  /*d6d0*/  IMAD.SHL.U32 R40, R61, 0x100, RZ ;  /* 0x000001003d287824 */ /* 0x000fe200078e00ff */
[----:B------:R-:W-:Y:S01]  /*d6e0*/  SHF.R.U32.HI R66, RZ, 0x10, R83 ;  /* 0x00000010ff427819 */ /* 0x000fe20000011653 */
[----:B------:R-:W-:Y:S01]  /*d6f0*/  IMAD.SHL.U32 R42, R60, 0x100, RZ ;  /* 0x000001003c2a7824 */ /* 0x000fe200078e00ff */
[----:B------:R-:W-:Y:S01]  /*d700*/  LOP3.LUT R57, R83, 0xff0000ff, RZ, 0xc0, !PT ;  /* 0xff0000ff53397812 */ /* 0x000fe200078ec0ff */
[----:B------:R-:W-:Y:S01]  /*d710*/  IMAD.U32 R44, R65, 0x10000, RZ ;  /* 0x00010000412c7824 */ /* 0x000fe200078e00ff */
[----:B------:R-:W-:-:S02]  /*d720*/  LOP3.LUT R63, R69, 0xff0000ff, RZ, 0xc0, !PT ;  /* 0xff0000ff453f7812 */ /* 0x000fc400078ec0ff */
[----:B------:R-:W-:Y:S02]  /*d730*/  SHF.R.U32.HI R58, RZ, 0x8, R71 ;  /* 0x00000008ff3a7819 */ /* 0x000fe40000011647 */
[----:B------:R-:W-:Y:S01]  /*d740*/  LOP3.LUT R61, R57, 0xff00, R40, 0xf8, !PT ;  /* 0x0000ff00393d7812 */ /* 0x000fe200078ef828 */
[----:B------:R-:W-:Y:S01]  /*d750*/  IMAD.U32 R40, R66, 0x10000, RZ ;  /* 0x0001000042287824 */ /* 0x000fe200078e00ff */
[----:B------:R-:W-:Y:S01]  /*d760*/  LOP3.LUT R65, R63, 0xff00, R42, 0xf8, !PT ;  /* 0x0000ff003f417812 */ /* 0x000fe200078ef82a */
[----:B------:R-:W-:Y:S01]  /*d770*/  IMAD.SHL.U32 R46, R58, 0x100, RZ ;  /* 0x000001003a2e7824 */ /* 0x000fe200078e00ff */
[----:B------:R-:W-:Y:S02]  /*d780*/  F2FP.F16.E4M3.UNPACK_B R63, R150.H1 ;  /* 0x00000096ff3f723e */ /* 0x000fe400030006ff */
[----:B------:R-:W-:Y:S02]  /*d790*/  F2FP.F16.E4M3.UNPACK_B R60, R59.H1 ;  /* 0x0000003bff3c723e */ /* 0x000fe400030006ff */
[----:B------:R-:W-:Y:S01]  /*d7a0*/  F2FP.F16.E4M3.UNPACK_B R57, R56.H1 ;  /* 0x00000038ff39723e */ /* 0x000fe200030006ff */
[----:B------:R-:W-:Y:S01]  /*d7b0*/  HADD2.F32 R42, -RZ, R63.H0_H0 ;  /* 0x2000003fff2a7230 */ /* 0x000fe20000004100 */
[----:B------:R-:W-:Y:S01]  /*d7c0*/  SHF.R.U32.HI R62, RZ, 0x10, R69 ;  /* 0x00000010ff3e7819 */ /* 0x000fe20000011645 */
[----:B------:R-:W-:Y:S01]  /*d7d0*/  HADD2.F32 R58, -RZ, R60.H0_H0 ;  /* 0x2000003cff3a7230 */ /* 0x000fe20000004100 */
[----:B------:R-:W-:-:S02]  /*d7e0*/  LOP3.LUT R67, R71, 0xff0000ff, RZ, 0xc0, !PT ;  /* 0xff0000ff47437812 */ /* 0x000fc400078ec0ff */
[----:B------:R-:W-:Y:S02]  /*d7f0*/  LOP3.LUT R40, R61, 0xff0000, R40, 0xf8, !PT ;  /* 0x00ff00003d287812 */ /* 0x000fe400078ef828 */
[----:B------:R-:W-:Y:S01]  /*d800*/  LOP3.LUT R44, R55, 0xff0000, R44, 0xf8, !PT ;  /* 0x00ff0000372c7812 */ /* 0x000fe200078ef82c */
[----:B------:R-:W-:Y:S01]  /*d810*/  HADD2.F32 R55, -RZ, R57.H0_H0 ;  /* 0x20000039ff377230 */ /* 0x000fe20000004100 */
[----:B------:R-:W-:Y:S01]  /*d820*/  F2FP.F16.E4M3.UNPACK_B R61, R152.H1 ;  /* 0x00000098ff3d723e */ /* 0x000fe200030006ff */
[-C--:B------:R-:W-:Y:S01]  /*d830*/  FMUL.FTZ R66, R58, R42.reuse ;  /* 0x0000002a3a427220 */ /* 0x080fe20000410000 */
[----:B------:R-:W-:Y:S02]  /*d840*/  SHF.R.U32.HI R64, RZ, 0x10, R71 ;  /* 0x00000010ff407819 */ /* 0x000fe40000011647 */
[----:B------:R-:W-:Y:S01]  /*d850*/  LOP3.LUT R67, R67, 0xff00, R46, 0xf8, !PT ;  /* 0x0000ff0043437812 */ /* 0x000fe200078ef82e */
[----:B------:R-:W-:Y:S02]  /*d860*/  IMAD.U32 R46, R62, 0x10000, RZ ;  /* 0x000100003e2e7824 */ /* 0x000fe400078e00ff */
[----:B------:R-:W-:Y:S01]  /*d870*/  FMUL.FTZ R69, R55, R42 ;  /* 0x0000002a37457220 */ /* 0x000fe20000410000 */
[----:B------:R-:W-:Y:S01]  /*d880*/  HADD2.F32 R62, -RZ, R61.H0_H0 ;  /* 0x2000003dff3e7230 */ /* 0x000fe20000004100 */
[----:B------:R-:W-:Y:S01]  /*d890*/  F2FP.F16.E4M3.UNPACK_B R150, R150 ;  /* 0x00000096ff96723e */ /* 0x000fe200020006ff */
[----:B------:R-:W-:Y:S01]  /*d8a0*/  IMAD.U32 R64, R64, 0x10000, RZ ;  /* 0x0001000040407824 */ /* 0x000fe200078e00ff */
[----:B------:R-:W-:-:S02]  /*d8b0*/  F2FP.F16.E4M3.UNPACK_B R59, R59 ;  /* 0x0000003bff3b723e */ /* 0x000fc400020006ff */
[-C--:B------:R-:W-:Y:S01]  /*d8c0*/  FFMA.FTZ R55, R55, R62.reuse, -R66 ;  /* 0x0000003e37377223 */ /* 0x080fe20000010842 */
[----:B------:R-:W-:Y:S01]  /*d8d0*/  FFMA.FTZ R69, R58, R62, R69 ;  /* 0x0000003e3a457223 */ /* 0x000fe20000010045 */
[----:B------:R-:W-:Y:S01]  /*d8e0*/  LOP3.LUT R42, R67, 0xff0000, R64, 0xf8, !PT ;  /* 0x00ff0000432a7812 */ /* 0x000fe200078ef840 */
[----:B------:R-:W-:Y:S01]  /*d8f0*/  HADD2.F32 R62, -RZ, R61.H1_H1 ;  /* 0x3000003dff3e7230 */ /* 0x000fe20000004100 */
[----:B------:R-:W-:Y:S01]  /*d900*/  F2FP.F16.E4M3.UNPACK_B R56, R56 ;  /* 0x00000038ff38723e */ /* 0x000fe200020006ff */
[----:B------:R-:W-:Y:S01]  /*d910*/  HADD2.F32 R64, -RZ, R63.H1_H1 ;  /* 0x3000003fff407230 */ /* 0x000fe20000004100 */
[----:B------:R-:W-:Y:S01]  /*d920*/  LOP3.LUT R46, R65, 0xff0000, R46, 0xf8, !PT ;  /* 0x00ff0000412e7812 */ /* 0x000fe200078ef82e */
[----:B------:R-:W-:Y:S01]  /*d930*/  HADD2.F32 R61, -RZ, R60.H1_H1 ;  /* 0x3000003cff3d7230 */ /* 0x000fe20000004100 */
[----:B------:R-:W-:Y:S01]  /*d940*/  F2FP.F16.E4M3.UNPACK_B R152, R152 ;  /* 0x00000098ff98723e */ /* 0x000fe200020006ff */
[----:B------:R-:W-:Y:S02]  /*d950*/  HADD2.F32 R58, -RZ, R57.H1_H1 ;  /* 0x30000039ff3a7230 */ /* 0x000fe40000004100 */
[----:B------:R-:W-:-:S02]  /*d960*/  HADD2.F32 R63, -RZ, R150.H0_H0 ;  /* 0x20000096ff3f7230 */ /* 0x000fc40000004100 */
[CC--:B------:R-:W-:Y:S01]  /*d970*/  FMUL.FTZ R65, R61.reuse, R64.reuse ;  /* 0x000000403d417220 */ /* 0x0c0fe20000410000 */
[----:B------:R-:W-:Y:S02]  /*d980*/  HADD2.F32 R60, -RZ, R59.H0_H0 ;  /* 0x2000003bff3c7230 */ /* 0x000fe40000004100 */
[C---:B------:R-:W-:Y:S01]  /*d990*/  FMUL.FTZ R64, R58.reuse, R64 ;  /* 0x000000403a407220 */ /* 0x040fe20000410000 */
[----:B------:R-:W-:Y:S02]  /*d9a0*/  HADD2.F32 R57, -RZ, R56.H0_H0 ;  /* 0x20000038ff397230 */ /* 0x000fe40000004100 */
[-C--:B------:R-:W-:Y:S01]  /*d9b0*/  FFMA.FTZ R66, R58, R62.reuse, -R65 ;  /* 0x0000003e3a427223 */ /* 0x080fe20000010841 */
[----:B------:R-:W-:Y:S02]  /*d9c0*/  HADD2.F32 R58, -RZ, R152.H0_H0 ;  /* 0x20000098ff3a7230 */ /* 0x000fe40000004100 */
[----:B------:R-:W-:Y:S01]  /*d9d0*/  FFMA.FTZ R68, R61, R62, R64 ;  /* 0x0000003e3d447223 */ /* 0x000fe20000010040 */
        /* <DEDUP_REMOVED lines=21> */
[----:B------:R-:W-:Y:S01]  /*db30*/  FMUL.FTZ R70, R60, R62 ;  /* 0x0000003e3c467220 */ /* 0x000fe20000410000 */
        /* <DEDUP_REMOVED lines=11> */
[-C--:B------:R-:W-:Y:S01]  /*dbf0*/  FFMA.FTZ R77, R56, R61.reuse, -R57 ;  /* 0x0000003d384d7223 */ /* 0x080fe20000010839 */
[----:B------:R-:W-:Y:S01]  /*dc00*/  F2FP.F16.E4M3.UNPACK_B R56, R54 ;  /* 0x00000036ff38723e */ /* 0x000fe200020006ff */
[--C-:B------:R-:W-:Y:S02]  /*dc10*/  HADD2.F32 R59, -RZ, R151.reuse.H0_H0 ;  /* 0x20000097ff3b7230 */ /* 0x100fe40000004100 */
[----:B------:R-:W-:Y:S01]  /*dc20*/  FFMA.FTZ R79, R58, R61, R63 ;  /* 0x0000003d3a4f7223 */ /* 0x000fe2000001003f */
[----:B------:R-:W-:Y:S01]  /*dc30*/  HADD2.F32 R54, -RZ, R52.H0_H0 ;  /* 0x20000034ff367230 */ /* 0x000fe20000004100 */
[----:B------:R-:W-:Y:S01]  /*dc40*/  F2FP.SATFINITE.E4M3.F32.PACK_AB_MERGE_C R55, R66, R55, RZ ;  /* 0x000000374237723e */ /* 0x000fe200048070ff */
[----:B------:R-:W-:Y:S01]  /*dc50*/  HADD2.F32 R57, -RZ, R56.H0_H0 ;  /* 0x20000038ff397230 */ /* 0x000fe20000004100 */
[----:B------:R-:W-:Y:S01]  /*dc60*/  F2FP.SATFINITE.E4M3.F32.PACK_AB_MERGE_C R68, R68, R69, RZ ;  /* 0x000000454444723e */ /* 0x000fe200048070ff */
[----:B------:R-:W-:-:S02]  /*dc70*/  HADD2.F32 R151, -RZ, R151.H1_H1 ;  /* 0x30000097ff977230 */ /* 0x000fc40000004100 */
[-C--:B------:R-:W-:Y:S01]  /*dc80*/  FMUL.FTZ R60, R54, R59.reuse ;  /* 0x0000003b363c7220 */ /* 0x080fe20000410000 */
[----:B------:R-:W-:Y:S02]  /*dc90*/  HADD2.F32 R56, -RZ, R56.H1_H1 ;  /* 0x30000038ff387230 */ /* 0x000fe40000004100 */
[----:B------:R-:W-:Y:S01]  /*dca0*/  FMUL.FTZ R61, R57, R59 ;  /* 0x0000003b393d7220 */ /* 0x000fe20000410000 */
[----:B------:R-:W-:Y:S01]  /*dcb0*/  HADD2.F32 R52, -RZ, R52.H1_H1 ;  /* 0x30000034ff347230 */ /* 0x000fe20000004100 */
[----:B------:R-:W-:Y:S01]  /*dcc0*/  F2FP.SATFINITE.E4M3.F32.PACK_AB_MERGE_C R79, R79, R62, RZ ;  /* 0x0000003e4f4f723e */ /* 0x000fe200048070ff */
[--C-:B------:R-:W-:Y:S02]  /*dcd0*/  HADD2.F32 R58, -RZ, R153.reuse.H0_H0 ;  /* 0x20000099ff3a7230 */ /* 0x100fe40000004100 */
[-C--:B------:R-:W-:Y:S01]  /*dce0*/  FMUL.FTZ R59, R56, R151.reuse ;  /* 0x00000097383b7220 */ /* 0x080fe20000410000 */
[----:B------:R-:W-:Y:S02]  /*dcf0*/  HADD2.F32 R153, -RZ, R153.H1_H1 ;  /* 0x30000099ff997230 */ /* 0x000fe40000004100 */
[C---:B------:R-:W-:Y:S01]  /*dd00*/  FMUL.FTZ R151, R52.reuse, R151 ;  /* 0x0000009734977220 */ /* 0x040fe20000410000 */
[----:B------:R-:W-:Y:S01]  /*dd10*/  F2FP.F16.E4M3.UNPACK_B R62, R46 ;  /* 0x0000002eff3e723e */ /* 0x000fe200020006ff */
[----:B------:R-:W-:Y:S01]  /*dd20*/  FFMA.FTZ R63, R57, R58, R60 ;  /* 0x0000003a393f7223 */ /* 0x000fe2000001003c */
[----:B------:R-:W-:Y:S01]  /*dd30*/  F2FP.F16.E4M3.UNPACK_B R57, R41 ;  /* 0x00000029ff39723e */ /* 0x000fe200020006ff */
[----:B------:R-:W-:Y:S01]  /*dd40*/  FFMA.FTZ R71, R52, R153, -R59 ;  /* 0x0000009934477223 */ /* 0x000fe2000001083b */
[----:B------:R-:W-:Y:S01]  /*dd50*/  F2FP.F16.E4M3.UNPACK_B R59, R45 ;  /* 0x0000002dff3b723e */ /* 0x000fe200020006ff */
[----:B------:R-:W-:Y:S01]  /*dd60*/  FFMA.FTZ R52, R56, R153, R151 ;  /* 0x0000009938347223 */ /* 0x000fe20000010097 */
[----:B------:R-:W-:Y:S01]  /*dd70*/  F2FP.SATFINITE.E4M3.F32.PACK_AB_MERGE_C R56, R67, R64, R55 ;  /* 0x000000404338723e */ /* 0x000fe20004807037 */
[----:B------:R-:W-:Y:S01]  /*dd80*/  FFMA.FTZ R54, R54, R58, -R61 ;  /* 0x0000003a36367223 */ /* 0x000fe2000001083d */
[----:B------:R-:W-:Y:S01]  /*dd90*/  F2FP.SATFINITE.E4M3.F32.PACK_AB_MERGE_C R55, R150, R65, R68 ;  /* 0x000000419637723e */ /* 0x000fe20004807044 */
[----:B------:R-:W-:Y:S01]  /*dda0*/  HADD2.F32 R60, -RZ, R59.H0_H0 ;  /* 0x2000003bff3c7230 */ /* 0x000fe20000004100 */
[----:B------:R-:W-:Y:S01]  /*ddb0*/  F2FP.F16.E4M3.UNPACK_B R61, R44 ;  /* 0x0000002cff3d723e */ /* 0x000fe200020006ff */
[----:B------:R-:W-:Y:S01]  /*ddc0*/  HADD2.F32 R65, -RZ, R62.H0_H0 ;  /* 0x2000003eff417230 */ /* 0x000fe20000004100 */
[----:B------:R-:W-:Y:S01]  /*ddd0*/  F2FP.SATFINITE.E4M3.F32.PACK_AB_MERGE_C R52, R52, R63, R79 ;  /* 0x0000003f3434723e */ /* 0x000fe2000480704f */
        /* <DEDUP_REMOVED lines=15> */
[----:B------:R-:W-:Y:S01]  /*ded0*/  FFMA.FTZ R66, R57, R60, -R64 ;  /* 0x0000003c39427223 */ /* 0x000fe20000010840 */
[----:B------:R-:W-:Y:S01]  /*dee0*/  F2FP.F16.E4M3.UNPACK_B R57, R46.H1 ;  /* 0x0000002eff39723e */ /* 0x000fe200030006ff */
[----:B------:R-:W-:Y:S01]  /*def0*/  FFMA.FTZ R68, R59, R60, R62 ;  /* 0x0000003c3b447223 */ /* 0x000fe2000001003e */
[--C-:B------:R-:W-:Y:S01]  /*df00*/  HADD2.F32 R46, -RZ, R58.reuse.H0_H0 ;  /* 0x2000003aff2e7230 */ /* 0x100fe20000004100 */
[----:B------:R-:W-:Y:S01]  /*df10*/  F2FP.SATFINITE.E4M3.F32.PACK_AB_MERGE_C R70, R77, R70, RZ ;  /* 0x000000464d46723e */ /* 0x000fe200048070ff */
[----:B------:R-:W-:Y:S01]  /*df20*/  HADD2.F32 R45, -RZ, R41.H0_H0 ;  /* 0x20000029ff2d7230 */ /* 0x000fe20000004100 */
[----:B------:R-:W-:Y:S01]  /*df30*/  F2FP.F16.E4M3.UNPACK_B R61, R42 ;  /* 0x0000002aff3d723e */ /* 0x000fe200020006ff */
[----:B------:R-:W-:Y:S01]  /*df40*/  HADD2.F32 R59, -RZ, R57.H0_H0 ;  /* 0x20000039ff3b7230 */ /* 0x000fe20000004100 */
[----:B------:R-:W-:Y:S01]  /*df50*/  F2FP.SATFINITE.E4M3.F32.PACK_AB_MERGE_C R54, R71, R54, R70 ;  /* 0x000000364736723e */ /* 0x000fe20004807046 */
[----:B------:R-:W-:-:S02]  /*df60*/  HADD2.F32 R58, -RZ, R58.H1_H1 ;  /* 0x3000003aff3a7230 */ /* 0x000fc40000004100 */
[----:B------:R-:W-:Y:S02]  /*df70*/  HADD2.F32 R60, -RZ, R57.H1_H1 ;  /* 0x30000039ff3c7230 */ /* 0x000fe40000004100 */
[-C--:B------:R-:W-:Y:S01]  /*df80*/  FMUL.FTZ R62, R46, R59.reuse ;  /* 0x0000003b2e3e7220 */ /* 0x080fe20000410000 */
[--C-:B------:R-:W-:Y:S02]  /*df90*/  HADD2.F32 R57, -RZ, R44.reuse.H0_H0 ;  /* 0x2000002cff397230 */ /* 0x100fe40000004100 */
[C---:B------:R-:W-:Y:S01]  /*dfa0*/  FMUL.FTZ R59, R45.reuse, R59 ;  /* 0x0000003b2d3b7220 */ /* 0x040fe20000410000 */
[----:B------:R-:W-:Y:S02]  /*dfb0*/  HADD2.F32 R41, -RZ, R41.H1_H1 ;  /* 0x30000029ff297230 */ /* 0x000fe40000004100 */
[-C--:B------:R-:W-:Y:S01]  /*dfc0*/  FMUL.FTZ R64, R58, R60.reuse ;  /* 0x0000003c3a407220 */ /* 0x080fe20000410000 */
[----:B------:R-:W-:Y:S02]  /*dfd0*/  HADD2.F32 R44, -RZ, R44.H1_H1 ;  /* 0x3000002cff2c7230 */ /* 0x000fe40000004100 */
[----:B------:R-:W-:Y:S01]  /*dfe0*/  FFMA.FTZ R70, R46, R57, R59 ;  /* 0x000000392e467223 */ /* 0x000fe2000001003b */
[----:B------:R-:W-:Y:S01]  /*dff0*/  F2FP.F16.E4M3.UNPACK_B R46, R47 ;  /* 0x0000002fff2e723e */ /* 0x000fe200020006ff */
[----:B------:R-:W-:Y:S01]  /*e000*/  FFMA.FTZ R69, R45, R57, -R62 ;  /* 0x000000392d457223 */ /* 0x000fe2000001083e */
[C---:B------:R-:W-:Y:S01]  /*e010*/  FMUL.FTZ R45, R41.reuse, R60 ;  /* 0x0000003c292d7220 */ /* 0x040fe20000410000 */
[----:B------:R-:W-:Y:S01]  /*e020*/  FFMA.FTZ R76, R41, R44, -R64 ;  /* 0x0000002c294c7223 */ /* 0x000fe20000010840 */
[-C--:B------:R-:W-:Y:S01]  /*e030*/  F2FP.F16.E4M3.UNPACK_B R41, R43.reuse ;  /* 0x0000002bff29723e */ /* 0x080fe200020006ff */
[----:B------:R-:W-:Y:S01]  /*e040*/  HADD2.F32 R57, -RZ, R46.H0_H0 ;  /* 0x2000002eff397230 */ /* 0x000fe20000004100 */
[----:B------:R-:W-:Y:S01]  /*e050*/  F2FP.F16.E4M3.UNPACK_B R62, R42.H1 ;  /* 0x0000002aff3e723e */ /* 0x000fe200030006ff */
[----:B------:R-:W-:Y:S01]  /*e060*/  HADD2.F32 R63, -RZ, R61.H0_H0 ;  /* 0x2000003dff3f7230 */ /* 0x000fe20000004100 */
[----:B------:R-:W-:Y:S01]  /*e070*/  F2FP.F16.E4M3.UNPACK_B R43, R43.H1 ;  /* 0x0000002bff2b723e */ /* 0x000fe200030006ff */
[----:B------:R-:W-:Y:S01]  /*e080*/  FFMA.FTZ R71, R58, R44, R45 ;  /* 0x0000002c3a477223 */ /* 0x000fe2000001002d */
        /* <DEDUP_REMOVED lines=11> */
[----:B------:R-:W-:Y:S02]  /*e140*/  HADD2.F32 R47, -RZ, R47.H1_H1 ;  /* 0x3000002fff2f7230 */ /* 0x000fe40000004100 */
[----:B------:R-:W-:Y:S01]  /*e150*/  FMUL.FTZ R63, R45, R64 ;  /* 0x000000402d3f7220 */ /* 0x000fe20000410000 */
[----:B------:R-:W-:Y:S02]  /*e160*/  HADD2.F32 R62, -RZ, R62.H1_H1 ;  /* 0x3000003eff3e7230 */ /* 0x000fe40000004100 */
[----:B------:R-:W-:Y:S01]  /*e170*/  FFMA.FTZ R77, R44, R59, -R77 ;  /* 0x0000003b2c4d7223 */ /* 0x000fe2000001084d */
[----:B------:R-:W-:-:S02]  /*e180*/  HADD2.F32 R43, -RZ, R43.H1_H1 ;  /* 0x3000002bff2b7230 */ /* 0x000fc40000004100 */
[C---:B------:R-:W-:Y:S01]  /*e190*/  FMUL.FTZ R80, R40.reuse, R64 ;  /* 0x0000004028507220 */ /* 0x040fe20000410000 */
[----:B------:R-:W-:Y:S02]  /*e1a0*/  HADD2.F32 R60, -RZ, R58.H0_H0 ;  /* 0x2000003aff3c7230 */ /* 0x000fe40000004100 */
[-C--:B------:R-:W-:Y:S01]  /*e1b0*/  FMUL.FTZ R44, R47, R62.reuse ;  /* 0x0000003e2f2c7220 */ /* 0x080fe20000410000 */
[----:B------:R-:W-:Y:S02]  /*e1c0*/  HADD2.F32 R46, -RZ, R46.H1_H1 ;  /* 0x3000002eff2e7230 */ /* 0x000fe40000004100 */
[----:B------:R-:W-:Y:S01]  /*e1d0*/  FMUL.FTZ R62, R43, R62 ;  /* 0x0000003e2b3e7220 */ /* 0x000fe20000410000 */
[----:B------:R-:W-:Y:S02]  /*e1e0*/  HADD2.F32 R61, -RZ, R61.H1_H1 ;  /* 0x3000003dff3d7230 */ /* 0x000fe40000004100 */
[----:B------:R-:W-:Y:S01]  /*e1f0*/  FFMA.FTZ R63, R40, R60, R63 ;  /* 0x0000003c283f7223 */ /* 0x000fe2000001003f */
[----:B------:R-:W-:-:S02]  /*e200*/  HADD2.F32 R58, -RZ, R58.H1_H1 ;  /* 0x3000003aff3a7230 */ /* 0x000fc40000004100 */
[----:B------:R-:W-:Y:S01]  /*e210*/  FFMA.FTZ R80, R45, R60, -R80 ;  /* 0x0000003c2d507223 */ /* 0x000fe20000010850 */
[----:B------:R-:W-:Y:S02]  /*e220*/  HADD2.F32 R41, -RZ, R41.H1_H1 ;  /* 0x30000029ff297230 */ /* 0x000fe40000004100 */
[CC--:B------:R-:W-:Y:S01]  /*e230*/  FMUL.FTZ R40, R46.reuse, R61.reuse ;  /* 0x0000003d2e287220 */ /* 0x0c0fe20000410000 */
[----:B------:R-:W-:Y:S02]  /*e240*/  HADD2.F32 R42, -RZ, R42.H1_H1 ;  /* 0x3000002aff2a7230 */ /* 0x000fe40000004100 */
[-C--:B------:R-:W-:Y:S01]  /*e250*/  FFMA.FTZ R43, R43, R58.reuse, -R44 ;  /* 0x0000003a2b2b7223 */ /* 0x080fe2000001082c */
[----:B------:R-:W-:Y:S01]  /*e260*/  FFMA.FTZ R62, R47, R58, R62 ;  /* 0x0000003a2f3e7223 */ /* 0x000fe2000001003e */
[----:B------:R-:W-:Y:S01]  /*e270*/  FMUL.FTZ R61, R41, R61 ;  /* 0x0000003d293d7220 */ /* 0x000fe20000410000 */
[----:B------:R-:W-:Y:S01]  /*e280*/  FFMA.FTZ R78, R57, R59, R78 ;  /* 0x0000003b394e7223 */ /* 0x000fe2000001004e */
[----:B------:R-:W-:Y:S01]  /*e290*/  FFMA.FTZ R40, R41, R42, -R40 ;  /* 0x0000002a29287223 */ /* 0x000fe20000010828 */
[----:B------:R-:W-:Y:S01]  /*e2a0*/  F2FP.SATFINITE.E4M3.F32.PACK_AB_MERGE_C R43, R43, R80, RZ ;  /* 0x000000502b2b723e */ /* 0x000fe200048070ff */
[----:B------:R-:W-:Y:S01]  /*e2b0*/  FFMA.FTZ R61, R46, R42, R61 ;  /* 0x0000002a2e3d7223 */ /* 0x000fe2000001003d */
[----:B------:R-:W-:Y:S01]  /*e2c0*/  F2FP.SATFINITE.E4M3.F32.PACK_AB_MERGE_C R70, R71, R70, RZ ;  /* 0x000000464746723e */ /* 0x000fe200048070ff */
[----:B------:R-:W-:Y:S01]  /*e2d0*/  IMAD.MOV.U32 R44, RZ, RZ, R55 ;  /* 0x000000ffff2c7224 */ /* 0x000fe200078e0037 */
        /* <DEDUP_REMOVED lines=8> */
.L_x_1417:
[----:B------:R-:W-:Y:S05]  /*e360*/  BSYNC B2 ;  /* 0x0000000000027941 */ /* 0x000fea0003800000 */
.L_x_1416:
[----:B0-----:R3:W-:Y:S04]  /*e370*/  STG.E.128 desc[UR60][R48.64], R40 ;  /* 0x0000002830007986 */ /* 0x0017e8000c101d3c */
[----:B--2---:R3:W-:Y:S02]  /*e380*/  @!P2 STG.E.128 desc[UR60][R50.64], R44 ;  /* 0x0000002c3200a986 */ /* 0x0047e4000c101d3c */
.L_x_1415:
[----:B------:R-:W-:Y:S05]  /*e390*/  BSYNC B1 ;  /* 0x0000000000017941 */ /* 0x000fea0003800000 */
.L_x_1414:
[----:B------:R-:W-:-:S13]  /*e3a0*/  ISETP.NE.AND P2, PT, R33, RZ, PT ;  /* 0x000000ff2100720c */ /* 0x000fda0003f45270 */
[----:B------:R-:W-:Y:S05]  /*e3b0*/  @!P2 BRA `(.L_x_1368) ;  /* 0x0000001000bca947 */ /* 0x000fea0003800000 */
[----:B------:R-:W-:Y:S01]  /*e3c0*/  ISETP.GE.AND P5, PT, R199, R117, PT ;  /* 0x00000075c700720c */ /* 0x000fe20003fa6270 */
[----:B------:R-:W-:Y:S01]  /*e3d0*/  BSSY B1, `(.L_x_1418) ;  /* 0x00000ed000017945 */ /* 0x000fe20003800000 */
[----:B0--3--:R-:W-:Y:S02]  /*e3e0*/  IADD3 R49, P2, P4, R114, R132, R26 ;  /* 0x0000008472317210 */ /* 0x009fe40007c5e01a */
[----:B------:R-:W-:Y:S02]  /*e3f0*/  SEL R154, R118, R154, !P5 ;  /* 0x0000009a769a7207 */ /* 0x000fe40006800000 */
[----:B------:R-:W-:Y:S02]  /*e400*/  IADD3.X R46, R0, R53, R29, P2, P4 ;  /* 0x00000035002e7210 */ /* 0x000fe400017e841d */
[----:B------:R-:W-:Y:S02]  /*e410*/  SHF.R.S32.HI R41, RZ, 0x1f, R154 ;  /* 0x0000001fff297819 */ /* 0x000fe4000001149a */
[----:B------:R-:W-:-:S02]  /*e420*/  IADD3 R48, P2, R49, R120, RZ ;  /* 0x0000007831307210 */ /* 0x000fc40007f5e0ff */
[----:B------:R-:W-:-:S03]  /*e430*/  LEA.HI R154, R41, R154, RZ, 0x5 ;  /* 0x0000009a299a7211 */ /* 0x000fc600078f28ff */
[----:B------:R-:W-:Y:S01]  /*e440*/  IMAD.X R49, R46, 0x1, R121, P2 ;  /* 0x000000012e317824 */ /* 0x000fe200010e0679 */
[----:B------:R-:W-:Y:S02]  /*e450*/  LEA.HI.SX32 R154, R154, R25, 0x1b ;  /* 0x000000199a9a7211 */ /* 0x000fe400078fdaff */
[----:B------:R-:W-:Y:S02]  /*e460*/  ISETP.GE.AND P2, PT, R199, R129, PT ;  /* 0x00000081c700720c */ /* 0x000fe40003f46270 */
        /* <DEDUP_REMOVED lines=16> */
[----:B--2---:R-:W-:Y:S01]  /*e570*/  IMAD.MOV.U32 R56, RZ, RZ, R44 ;  /* 0x000000ffff387224 */ /* 0x004fe200078e002c */
[----:B------:R-:W-:Y:S01]  /*e580*/  SHF.R.U32.HI R61, RZ, 0x8, R87 ;  /* 0x00000008ff3d7819 */ /* 0x000fe20000011657 */
[----:B0-----:R-:W-:Y:S01]  /*e590*/  IMAD.MOV.U32 R50, RZ, RZ, R40 ;  /* 0x000000ffff327224 */ /* 0x001fe200078e0028 */
[----:B------:R-:W-:Y:S01]  /*e5a0*/  LOP3.LUT R52, R85, 0xff0000ff, RZ, 0xc0, !PT ;  /* 0xff0000ff55347812 */ /* 0x000fe200078ec0ff */
[----:B------:R-:W-:Y:S01]  /*e5b0*/  IMAD.SHL.U32 R57, R57, 0x100, RZ ;  /* 0x0000010039397824 */ /* 0x000fe200078e00ff */
[----:B------:R-:W-:Y:S01]  /*e5c0*/  SHF.R.U32.HI R66, RZ, 0x10, R85 ;  /* 0x00000010ff427819 */ /* 0x000fe20000011655 */
[----:B------:R-:W-:Y:S01]  /*e5d0*/  IMAD.SHL.U32 R61, R61, 0x100, RZ ;  /* 0x000001003d3d7824 */ /* 0x000fe200078e00ff */
[----:B------:R-:W-:Y:S01]  /*e5e0*/  LOP3.LUT R54, R87, 0xff0000ff, RZ, 0xc0, !PT ;  /* 0xff0000ff57367812 */ /* 0x000fe200078ec0ff */
[----:B------:R-:W-:Y:S01]  /*e5f0*/  IMAD.MOV.U32 R55, RZ, RZ, R42 ;  /* 0x000000ffff377224 */ /* 0x000fe200078e002a */
[----:B------:R-:W-:Y:S01]  /*e600*/  LOP3.LUT R44, R52, 0xff00, R57, 0xf8, !PT ;  /* 0x0000ff00342c7812 */ /* 0x000fe200078ef839 */
[----:B------:R-:W-:Y:S01]  /*e610*/  IMAD.U32 R57, R66, 0x10000, RZ ;  /* 0x0001000042397824 */ /* 0x000fe200078e00ff */
[----:B------:R-:W-:Y:S01]  /*e620*/  SHF.R.U32.HI R62, RZ, 0x10, R87 ;  /* 0x00000010ff3e7819 */ /* 0x000fe20000011657 */
[----:B------:R-:W-:Y:S01]  /*e630*/  IMAD.MOV.U32 R59, RZ, RZ, R46 ;  /* 0x000000ffff3b7224 */ /* 0x000fe200078e002e */
[----:B------:R-:W-:-:S02]  /*e640*/  SHF.R.U32.HI R63, RZ, 0x8, R73 ;  /* 0x00000008ff3f7819 */ /* 0x000fc40000011649 */
[----:B------:R-:W-:Y:S02]  /*e650*/  SHF.R.U32.HI R65, RZ, 0x8, R75 ;  /* 0x00000008ff417819 */ /* 0x000fe4000001164b */
[----:B------:R-:W-:Y:S01]  /*e660*/  LOP3.LUT R40, R54, 0xff00, R61, 0xf8, !PT ;  /* 0x0000ff0036287812 */ /* 0x000fe200078ef83d */
[----:B------:R-:W-:Y:S01]  /*e670*/  IMAD.SHL.U32 R63, R63, 0x100, RZ ;  /* 0x000001003f3f7824 */ /* 0x000fe200078e00ff */
[----:B------:R-:W-:Y:S01]  /*e680*/  LOP3.LUT R44, R44, 0xff0000, R57, 0xf8, !PT ;  /* 0x00ff00002c2c7812 */ /* 0x000fe200078ef839 */
[----:B------:R-:W-:Y:S01]  /*e690*/  IMAD.SHL.U32 R65, R65, 0x100, RZ ;  /* 0x0000010041417824 */ /* 0x000fe200078e00ff */
[----:B------:R-:W-:Y:S01]  /*e6a0*/  LOP3.LUT R58, R73, 0xff0000ff, RZ, 0xc0, !PT ;  /* 0xff0000ff493a7812 */ /* 0x000fe200078ec0ff */
[----:B------:R-:W-:Y:S01]  /*e6b0*/  IMAD.U32 R61, R62, 0x10000, RZ ;  /* 0x000100003e3d7824 */ /* 0x000fe200078e00ff */
[----:B------:R-:W-:Y:S02]  /*e6c0*/  LOP3.LUT R60, R75, 0xff0000ff, RZ, 0xc0, !PT ;  /* 0xff0000ff4b3c7812 */ /* 0x000fe400078ec0ff */
[----:B------:R-:W-:-:S02]  /*e6d0*/  F2FP.F16.E4M3.UNPACK_B R62, R145.H1 ;  /* 0x00000091ff3e723e */ /* 0x000fc400030006ff */
[----:B------:R-:W-:Y:S02]  /*e6e0*/  F2FP.F16.E4M3.UNPACK_B R57, R56.H1 ;  /* 0x00000038ff39723e */ /* 0x000fe400030006ff */
[----:B------:R-:W-:Y:S02]  /*e6f0*/  F2FP.F16.E4M3.UNPACK_B R52, R50.H1 ;  /* 0x00000032ff34723e */ /* 0x000fe400030006ff */
[----:B------:R-:W-:Y:S01]  /*e700*/  LOP3.LUT R46, R58, 0xff00, R63, 0xf8, !PT ;  /* 0x0000ff003a2e7812 */ /* 0x000fe200078ef83f */
[----:B------:R-:W-:Y:S01]  /*e710*/  HADD2.F32 R63, -RZ, R62.H0_H0 ;  /* 0x2000003eff3f7230 */ /* 0x000fe20000004100 */
[----:B------:R-:W-:Y:S01]  /*e720*/  LOP3.LUT R42, R60, 0xff00, R65, 0xf8, !PT ;  /* 0x0000ff003c2a7812 */ /* 0x000fe200078ef841 */
[----:B------:R-:W-:Y:S01]  /*e730*/  HADD2.F32 R58, -RZ, R57.H0_H0 ;  /* 0x20000039ff3a7230 */ /* 0x000fe20000004100 */
[----:B------:R-:W-:Y:S01]  /*e740*/  F2FP.F16.E4M3.UNPACK_B R60, R147.H1 ;  /* 0x00000093ff3c723e */ /* 0x000fe200030006ff */
[----:B------:R-:W-:Y:S01]  /*e750*/  HADD2.F32 R54, -RZ, R52.H0_H0 ;  /* 0x20000034ff367230 */ /* 0x000fe20000004100 */
[----:B------:R-:W-:-:S02]  /*e760*/  LOP3.LUT R40, R40, 0xff0000, R61, 0xf8, !PT ;  /* 0x00ff000028287812 */ /* 0x000fc400078ef83d */
[----:B------:R-:W-:Y:S01]  /*e770*/  SHF.R.U32.HI R64, RZ, 0x10, R73 ;  /* 0x00000010ff407819 */ /* 0x000fe20000011649 */
[----:B------:R-:W-:Y:S02]  /*e780*/  HADD2.F32 R61, -RZ, R60.H0_H0 ;  /* 0x2000003cff3d7230 */ /* 0x000fe40000004100 */
[-C--:B------:R-:W-:Y:S01]  /*e790*/  FMUL.FTZ R69, R58, R63.reuse ;  /* 0x0000003f3a457220 */ /* 0x080fe20000410000 */
[----:B------:R-:W-:Y:S01]  /*e7a0*/  FMUL.FTZ R63, R54, R63 ;  /* 0x0000003f363f7220 */ /* 0x000fe20000410000 */
[----:B------:R-:W-:Y:S01]  /*e7b0*/  SHF.R.U32.HI R67, RZ, 0x10, R75 ;  /* 0x00000010ff437819 */ /* 0x000fe2000001164b */
[----:B------:R-:W-:Y:S02]  /*e7c0*/  IMAD.U32 R65, R64, 0x10000, RZ ;  /* 0x0001000040417824 */ /* 0x000fe400078e00ff */
[-C--:B------:R-:W-:Y:S01]  /*e7d0*/  FFMA.FTZ R69, R54, R61.reuse, -R69 ;  /* 0x0000003d36457223 */ /* 0x080fe20000010845 */
[----:B------:R-:W-:Y:S01]  /*e7e0*/  FFMA.FTZ R66, R58, R61, R63 ;  /* 0x0000003d3a427223 */ /* 0x000fe2000001003f */
[----:B------:R-:W-:Y:S01]  /*e7f0*/  HADD2.F32 R63, -RZ, R62.H1_H1 ;  /* 0x3000003eff3f7230 */ /* 0x000fe20000004100 */
[----:B------:R-:W-:Y:S01]  /*e800*/  F2FP.F16.E4M3.UNPACK_B R145, R145 ;  /* 0x00000091ff91723e */ /* 0x000fe200020006ff */
[----:B------:R-:W-:Y:S01]  /*e810*/  HADD2.F32 R58, -RZ, R57.H1_H1 ;  /* 0x30000039ff3a7230 */ /* 0x000fe20000004100 */
[----:B------:R-:W-:Y:S01]  /*e820*/  F2FP.F16.E4M3.UNPACK_B R56, R56 ;  /* 0x00000038ff38723e */ /* 0x000fe200020006ff */
[----:B------:R-:W-:Y:S01]  /*e830*/  HADD2.F32 R54, -RZ, R52.H1_H1 ;  /* 0x30000034ff367230 */ /* 0x000fe20000004100 */
[----:B------:R-:W-:Y:S01]  /*e840*/  F2FP.F16.E4M3.UNPACK_B R50, R50 ;  /* 0x00000032ff32723e */ /* 0x000fe200020006ff */
[----:B------:R-:W-:Y:S01]  /*e850*/  IMAD.U32 R67, R67, 0x10000, RZ ;  /* 0x0001000043437824 */ /* 0x000fe200078e00ff */
[----:B------:R-:W-:Y:S01]  /*e860*/  LOP3.LUT R46, R46, 0xff0000, R65, 0xf8, !PT ;  /* 0x00ff00002e2e7812 */ /* 0x000fe200078ef841 */
[----:B------:R-:W-:-:S02]  /*e870*/  HADD2.F32 R61, -RZ, R60.H1_H1 ;  /* 0x3000003cff3d7230 */ /* 0x000fc40000004100 */
[----:B------:R-:W-:Y:S01]  /*e880*/  FMUL.FTZ R65, R58, R63 ;  /* 0x0000003f3a417220 */ /* 0x000fe20000410000 */
[----:B------:R-:W-:Y:S01]  /*e890*/  F2FP.F16.E4M3.UNPACK_B R147, R147 ;  /* 0x00000093ff93723e */ /* 0x000fe200020006ff */
[----:B------:R-:W-:Y:S02]  /*e8a0*/  HADD2.F32 R60, -RZ, R145.H0_H0 ;  /* 0x20000091ff3c7230 */ /* 0x000fe40000004100 */
[----:B------:R-:W-:Y:S01]  /*e8b0*/  FMUL.FTZ R63, R54, R63 ;  /* 0x0000003f363f7220 */ /* 0x000fe20000410000 */
[----:B------:R-:W-:Y:S01]  /*e8c0*/  HADD2.F32 R57, -RZ, R56.H0_H0 ;  /* 0x20000038ff397230 */ /* 0x000fe20000004100 */
[----:B------:R-:W-:Y:S01]  /*e8d0*/  LOP3.LUT R42, R42, 0xff0000, R67, 0xf8, !PT ;  /* 0x00ff00002a2a7812 */ /* 0x000fe200078ef843 */
        /* <DEDUP_REMOVED lines=9> */
[-C--:B------:R-:W-:Y:S01]  /*e970*/  FFMA.FTZ R64, R57, R54.reuse, R60 ;  /* 0x0000003639407223 */ /* 0x080fe2000001003c */
[----:B------:R-:W-:Y:S02]  /*e980*/  HADD2.F32 R50, -RZ, R50.H1_H1 ;  /* 0x30000032ff327230 */ /* 0x000fe40000004100 */
[----:B------:R-:W-:Y:S01]  /*e990*/  FFMA.FTZ R62, R52, R54, -R61 ;  /* 0x00000036343e7223 */ /* 0x000fe2000001083d */
[----:B------:R-:W-:-:S02]  /*e9a0*/  HADD2.F32 R147, -RZ, R147.H1_H1 ;  /* 0x30000093ff937230 */ /* 0x000fc40000004100 */
[-C--:B------:R-:W-:Y:S01]  /*e9b0*/  FMUL.FTZ R57, R56, R145.reuse ;  /* 0x0000009138397220 */ /* 0x080fe20000410000 */
[-C--:B------:R-:W-:Y:S01]  /*e9c0*/  F2FP.F16.E4M3.UNPACK_B R52, R146.reuse.H1 ;  /* 0x00000092ff34723e */ /* 0x080fe200030006ff */
[C---:B------:R-:W-:Y:S01]  /*e9d0*/  FMUL.FTZ R145, R50.reuse, R145 ;  /* 0x0000009132917220 */ /* 0x040fe20000410000 */
[----:B------:R-:W-:Y:S01]  /*e9e0*/  F2FP.F16.E4M3.UNPACK_B R54, R59.H1 ;  /* 0x0000003bff36723e */ /* 0x000fe200030006ff */
[----:B------:R-:W-:Y:S01]  /*e9f0*/  FFMA.FTZ R65, R50, R147, -R57 ;  /* 0x0000009332417223 */ /* 0x000fe20000010839 */
[----:B------:R-:W-:Y:S01]  /*ea00*/  F2FP.F16.E4M3.UNPACK_B R50, R55.H1 ;  /* 0x00000037ff32723e */ /* 0x000fe200030006ff */
[----:B------:R-:W-:Y:S02]  /*ea10*/  HADD2.F32 R60, -RZ, R52.H0_H0 ;  /* 0x20000034ff3c7230 */ /* 0x000fe40000004100 */
[----:B------:R-:W-:Y:S01]  /*ea20*/  FFMA.FTZ R145, R56, R147, R145 ;  /* 0x0000009338917223 */ /* 0x000fe20000010091 */
[----:B------:R-:W-:Y:S01]  /*ea30*/  HADD2.F32 R57, -RZ, R54.H0_H0 ;  /* 0x20000036ff397230 */ /* 0x000fe20000004100 */
[----:B------:R-:W-:Y:S01]  /*ea40*/  F2FP.F16.E4M3.UNPACK_B R146, R146 ;  /* 0x00000092ff92723e */ /* 0x000fe200020006ff */
[----:B------:R-:W-:Y:S01]  /*ea50*/  HADD2.F32 R63, -RZ, R52.H1_H1 ;  /* 0x30000034ff3f7230 */ /* 0x000fe20000004100 */
[----:B------:R-:W-:Y:S01]  /*ea60*/  F2FP.F16.E4M3.UNPACK_B R59, R59 ;  /* 0x0000003bff3b723e */ /* 0x000fe200020006ff */
[----:B------:R-:W-:-:S02]  /*ea70*/  HADD2.F32 R52, -RZ, R50.H0_H0 ;  /* 0x20000032ff347230 */ /* 0x000fc40000004100 */
[-C--:B------:R-:W-:Y:S01]  /*ea80*/  FMUL.FTZ R61, R57, R60.reuse ;  /* 0x0000003c393d7220 */ /* 0x080fe20000410000 */
        /* <DEDUP_REMOVED lines=9> */
[----:B------:R-:W-:Y:S01]  /*eb20*/  FMUL.FTZ R63, R50, R63 ;  /* 0x0000003f323f7220 */ /* 0x000fe20000410000 */
[----:B------:R-:W-:-:S02]  /*eb30*/  HADD2.F32 R52, -RZ, R59.H0_H0 ;  /* 0x2000003bff347230 */ /* 0x000fc40000004100 */
[-C--:B------:R-:W-:Y:S01]  /*eb40*/  FFMA.FTZ R73, R50, R61.reuse, -R71 ;  /* 0x0000003d32497223 */ /* 0x080fe20000010847 */
[----:B------:R-:W-:Y:S02]  /*eb50*/  HADD2.F32 R50, -RZ, R55.H0_H0 ;  /* 0x20000037ff327230 */ /* 0x000fe40000004100 */
[----:B------:R-:W-:Y:S01]  /*eb60*/  FFMA.FTZ R75, R54, R61, R63 ;  /* 0x0000003d364b7223 */ /* 0x000fe2000001003f */
[--C-:B------:R-:W-:Y:S02]  /*eb70*/  HADD2.F32 R61, -RZ, R146.reuse.H0_H0 ;  /* 0x20000092ff3d7230 */ /* 0x100fe40000004100 */
[----:B------:R-:W-:Y:S01]  /*eb80*/  FFMA.FTZ R70, R57, R56, R70 ;  /* 0x0000003839467223 */ /* 0x000fe20000010046 */
[----:B------:R-:W-:Y:S01]  /*eb90*/  HADD2.F32 R146, -RZ, R146.H1_H1 ;  /* 0x30000092ff927230 */ /* 0x000fe20000004100 */
[----:B------:R-:W-:Y:S01]  /*eba0*/  F2FP.SATFINITE.E4M3.F32.PACK_AB_MERGE_C R73, R73, R60, RZ ;  /* 0x0000003c4949723e */ /* 0x000fe200048070ff */
[----:B------:R-:W-:Y:S02]  /*ebb0*/  HADD2.F32 R59, -RZ, R59.H1_H1 ;  /* 0x3000003bff3b7230 */ /* 0x000fe40000004100 */
[----:B------:R-:W-:Y:S01]  /*ebc0*/  FMUL.FTZ R63, R52, R61 ;  /* 0x0000003d343f7220 */ /* 0x000fe20000410000 */
[----:B------:R-:W-:-:S02]  /*ebd0*/  HADD2.F32 R57, -RZ, R148.H0_H0 ;  /* 0x20000094ff397230 */ /* 0x000fc40000004100 */
[C---:B------:R-:W-:Y:S01]  /*ebe0*/  FMUL.FTZ R61, R50.reuse, R61 ;  /* 0x0000003d323d7220 */ /* 0x040fe20000410000 */
[----:B------:R-:W-:Y:S02]  /*ebf0*/  HADD2.F32 R55, -RZ, R55.H1_H1 ;  /* 0x30000037ff377230 */ /* 0x000fe40000004100 */
[-C--:B------:R-:W-:Y:S01]  /*ec00*/  FMUL.FTZ R56, R59, R146.reuse ;  /* 0x000000923b387220 */ /* 0x080fe20000410000 */
[----:B------:R-:W-:Y:S02]  /*ec10*/  HADD2.F32 R148, -RZ, R148.H1_H1 ;  /* 0x30000094ff947230 */ /* 0x000fe40000004100 */
[-C--:B------:R-:W-:Y:S01]  /*ec20*/  FFMA.FTZ R54, R50, R57.reuse, -R63 ;  /* 0x0000003932367223 */ /* 0x080fe2000001083f */
[----:B------:R-:W-:Y:S01]  /*ec30*/  FFMA.FTZ R61, R52, R57, R61 ;  /* 0x00000039343d7223 */ /* 0x000fe2000001003d */
[C---:B------:R-:W-:Y:S01]  /*ec40*/  FMUL.FTZ R146, R55.reuse, R146 ;  /* 0x0000009237927220 */ /* 0x040fe20000410000 */
[----:B------:R-:W-:Y:S01]  /*ec50*/  F2FP.F16.E4M3.UNPACK_B R57, R45 ;  /* 0x0000002dff39723e */ /* 0x000fe200020006ff */
[----:B------:R-:W-:Y:S01]  /*ec60*/  FFMA.FTZ R71, R55, R148, -R56 ;  /* 0x0000009437477223 */ /* 0x000fe20000010838 */
[----:B------:R-:W-:Y:S01]  /*ec70*/  F2FP.F16.E4M3.UNPACK_B R60, R46 ;  /* 0x0000002eff3c723e */ /* 0x000fe200020006ff */
[----:B------:R-:W-:Y:S01]  /*ec80*/  FFMA.FTZ R146, R59, R148, R146 ;  /* 0x000000943b927223 */ /* 0x000fe20000010092 */
[----:B------:R-:W-:Y:S01]  /*ec90*/  F2FP.F16.E4M3.UNPACK_B R55, R41 ;  /* 0x00000029ff37723e */ /* 0x000fe200020006ff */
[----:B------:R-:W-:Y:S01]  /*eca0*/  HADD2.F32 R58, -RZ, R57.H0_H0 ;  /* 0x20000039ff3a7230 */ /* 0x000fe20000004100 */
[----:B------:R-:W-:Y:S01]  /*ecb0*/  F2FP.SATFINITE.E4M3.F32.PACK_AB_MERGE_C R50, R68, R69, RZ ;  /* 0x000000454432723e */ /* 0x000fe200048070ff */
[----:B------:R-:W-:Y:S01]  /*ecc0*/  HADD2.F32 R63, -RZ, R60.H0_H0 ;  /* 0x2000003cff3f7230 */ /* 0x000fe20000004100 */
[----:B------:R-:W-:Y:S01]  /*ecd0*/  F2FP.SATFINITE.E4M3.F32.PACK_AB_MERGE_C R70, R75, R70, RZ ;  /* 0x000000464b46723e */ /* 0x000fe200048070ff */
[----:B------:R-:W-:Y:S01]  /*ece0*/  HADD2.F32 R56, -RZ, R55.H0_H0 ;  /* 0x20000037ff387230 */ /* 0x000fe20000004100 */
[----:B------:R-:W-:Y:S01]  /*ecf0*/  F2FP.F16.E4M3.UNPACK_B R59, R44 ;  /* 0x0000002cff3b723e */ /* 0x000fe200020006ff */
[----:B------:R-:W-:Y:S01]  /*ed00*/  HADD2.F32 R57, -RZ, R57.H1_H1 ;  /* 0x30000039ff397230 */ /* 0x000fe20000004100 */
[----:B------:R-:W-:Y:S01]  /*ed10*/  F2FP.SATFINITE.E4M3.F32.PACK_AB_MERGE_C R50, R65, R62, R50 ;  /* 0x0000003e4132723e */ /* 0x000fe20004807032 */
[----:B------:R-:W-:Y:S01]  /*ed20*/  FMUL.FTZ R65, R58, R63 ;  /* 0x0000003f3a417220 */ /* 0x000fe20000410000 */
[----:B------:R-:W-:Y:S01]  /*ed30*/  F2FP.SATFINITE.E4M3.F32.PACK_AB_MERGE_C R146, R146, R61, R70 ;  /* 0x0000003d9292723e */ /* 0x000fe20004807046 */
[----:B------:R-:W-:-:S02]  /*ed40*/  HADD2.F32 R61, -RZ, R59.H0_H0 ;  /* 0x2000003bff3d7230 */ /* 0x000fc40000004100 */
[----:B------:R-:W-:Y:S01]  /*ed50*/  FMUL.FTZ R63, R56, R63 ;  /* 0x0000003f383f7220 */ /* 0x000fe20000410000 */
[----:B------:R-:W-:Y:S01]  /*ed60*/  HADD2.F32 R60, -RZ, R60.H1_H1 ;  /* 0x3000003cff3c7230 */ /* 0x000fe20000004100 */
[----:B------:R-:W-:Y:S01]  /*ed70*/  F2FP.SATFINITE.E4M3.F32.PACK_AB_MERGE_C R52, R67, R66, RZ ;  /* 0x000000424334723e */ /* 0x000fe200048070ff */
[----:B------:R-:W-:Y:S02]  /*ed80*/  HADD2.F32 R55, -RZ, R55.H1_H1 ;  /* 0x30000037ff377230 */ /* 0x000fe40000004100 */
[-C--:B------:R-:W-:Y:S01]  /*ed90*/  FFMA.FTZ R63, R58, R61.reuse, R63 ;  /* 0x0000003d3a3f7223 */ /* 0x080fe2000001003f */
[----:B------:R-:W-:Y:S02]  /*eda0*/  HADD2.F32 R58, -RZ, R59.H1_H1 ;  /* 0x3000003bff3a7230 */ /* 0x000fe40000004100 */
[----:B------:R-:W-:Y:S01]  /*edb0*/  FMUL.FTZ R62, R57, R60 ;  /* 0x0000003c393e7220 */ /* 0x000fe20000410000 */
[----:B------:R-:W-:Y:S01]  /*edc0*/  F2FP.SATFINITE.E4M3.F32.PACK_AB_MERGE_C R52, R145, R64, R52 ;  /* 0x000000409134723e */ /* 0x000fe20004807034 */
[----:B------:R-:W-:Y:S01]  /*edd0*/  FFMA.FTZ R65, R56, R61, -R65 ;  /* 0x0000003d38417223 */ /* 0x000fe20000010841 */
[C---:B------:R-:W-:Y:S01]  /*ede0*/  FMUL.FTZ R60, R55.reuse, R60 ;  /* 0x0000003c373c7220 */ /* 0x040fe20000410000 */
[----:B------:R-:W-:Y:S01]  /*edf0*/  FFMA.FTZ R64, R55, R58, -R62 ;  /* 0x0000003a37407223 */ /* 0x000fe2000001083e */
[----:B------:R-:W-:-:S02]  /*ee00*/  F2FP.F16.E4M3.UNPACK_B R56, R45.H1 ;  /* 0x0000002dff38723e */ /* 0x000fc400030006ff */
[----:B------:R-:W-:Y:S01]  /*ee10*/  F2FP.F16.E4M3.UNPACK_B R55, R46.H1 ;  /* 0x0000002eff37723e */ /* 0x000fe200030006ff */
[----:B------:R-:W-:Y:S01]  /*ee20*/  FFMA.FTZ R66, R57, R58, R60 ;  /* 0x0000003a39427223 */ /* 0x000fe2000001003c */
[----:B------:R-:W-:Y:S01]  /*ee30*/  F2FP.F16.E4M3.UNPACK_B R41, R41.H1 ;  /* 0x00000029ff29723e */ /* 0x000fe200030006ff */
[--C-:B------:R-:W-:Y:S01]  /*ee40*/  HADD2.F32 R46, -RZ, R56.reuse.H0_H0 ;  /* 0x20000038ff2e7230 */ /* 0x100fe20000004100 */
[----:B------:R-:W-:Y:S01]  /*ee50*/  F2FP.F16.E4M3.UNPACK_B R44, R44.H1 ;  /* 0x0000002cff2c723e */ /* 0x000fe200030006ff */
[----:B------:R-:W-:Y:S01]  /*ee60*/  HADD2.F32 R57, -RZ, R55.H0_H0 ;  /* 0x20000037ff397230 */ /* 0x000fe20000004100 */
[----:B------:R-:W-:Y:S01]  /*ee70*/  F2FP.F16.E4M3.UNPACK_B R59, R42 ;  /* 0x0000002aff3b723e */ /* 0x000fe200020006ff */
[----:B------:R-:W-:Y:S01]  /*ee80*/  HADD2.F32 R45, -RZ, R41.H0_H0 ;  /* 0x20000029ff2d7230 */ /* 0x000fe20000004100 */
[----:B------:R-:W-:Y:S01]  /*ee90*/  F2FP.SATFINITE.E4M3.F32.PACK_AB_MERGE_C R54, R71, R54, R73 ;  /* 0x000000364736723e */ /* 0x000fe20004807049 */
[----:B------:R-:W-:Y:S02]  /*eea0*/  HADD2.F32 R56, -RZ, R56.H1_H1 ;  /* 0x30000038ff387230 */ /* 0x000fe40000004100 */
[----:B------:R-:W-:Y:S01]  /*eeb0*/  FMUL.FTZ R60, R46, R57 ;  /* 0x000000392e3c7220 */ /* 0x000fe20000410000 */
[----:B------:R-:W-:-:S02]  /*eec0*/  HADD2.F32 R58, -RZ, R55.H1_H1 ;  /* 0x30000037ff3a7230 */ /* 0x000fc40000004100 */
[C---:B------:R-:W-:Y:S01]  /*eed0*/  FMUL.FTZ R57, R45.reuse, R57 ;  /* 0x000000392d397220 */ /* 0x040fe20000410000 */
[--C-:B------:R-:W-:Y:S02]  /*eee0*/  HADD2.F32 R55, -RZ, R44.reuse.H0_H0 ;  /* 0x2000002cff377230 */ /* 0x100fe40000004100 */
        /* <DEDUP_REMOVED lines=59> */
.L_x_1419:
[----:B------:R-:W-:Y:S05]  /*f2a0*/  BSYNC B1 ;  /* 0x0000000000017941 */ /* 0x000fea0003800000 */
.L_x_1418:
[----:B0-----:R0:W-:Y:S01]  /*f2b0*/  STG.E.128 desc[UR60][R48.64], R40 ;  /* 0x0000002830007986 */ /* 0x0011e2000c101d3c */
[----:B------:R-:W-:-:S13]  /*f2c0*/  ISETP.GE.AND P2, PT, R51, R149, PT ;  /* 0x000000953300720c */ /* 0x000fda0003f46270 */
[----:B------:R-:W-:Y:S05]  /*f2d0*/  @P2 BRA `(.L_x_1368) ;  /* 0x0000000000f42947 */ /* 0x000fea0003800000 */
[--C-:B0-----:R-:W-:Y:S02]  /*f2e0*/  SHF.R.S32.HI R40, RZ, 0x1f, R51.reuse ;  /* 0x0000001fff287819 */ /* 0x101fe40000011433 */
[----:B------:R-:W-:-:S04]  /*f2f0*/  IADD3 R51, P2, P4, R114, R132, R51 ;  /* 0x0000008472337210 */ /* 0x000fc80007c5e033 */
[----:B------:R-:W-:Y:S02]  /*f300*/  IADD3.X R40, R0, R53, R40, P2, P4 ;  /* 0x0000003500287210 */ /* 0x000fe400017e8428 */
[----:B------:R-:W-:-:S05]  /*f310*/  IADD3 R120, P2, R51, R120, RZ ;  /* 0x0000007833787210 */ /* 0x000fca0007f5e0ff */
[----:B------:R-:W-:-:S05]  /*f320*/  IMAD.X R121, R40, 0x1, R121, P2 ;  /* 0x0000000128797824 */ /* 0x000fca00010e0679 */
[----:B--2---:R0:W-:Y:S01]  /*f330*/  STG.E.128 desc[UR60][R120.64], R44 ;  /* 0x0000002c78007986 */ /* 0x0041e2000c101d3c */
[----:B------:R-:W-:Y:S05]  /*f340*/  BRA `(.L_x_1368) ;  /* 0x0000000000d87947 */ /* 0x000fea0003800000 */
.L_x_1335:
[----:B------:R-:W-:-:S06]  /*f350*/  UISETP.NE.AND UP0, UPT, UR53, 0x3, UPT ;  /* 0x000000033500788c */ /* 0x000fcc000bf05270 */
[----:B------:R-:W-:-:S13]  /*f360*/  PLOP3.LUT P1, PT, PT, PT, UP0, 0x80, 0x0 ;  /* 0x000000000000781c */ /* 0x000fda0003f2f008 */
[----:B------:R-:W-:Y:S05]  /*f370*/  @!P1 BRA `(.L_x_1420) ;  /* 0x0000000000049947 */ /* 0x000fea0003800000 */
[----:B------:R-:W-:Y:S01]  /*f380*/  BPT.TRAP 0x1 ;  /* 0x000000040000795c */ /* 0x000fe20000300000 */
.L_x_1420:
[----:B------:R-:W-:Y:S01]  /*f390*/  IMAD R38, R19, 0x8, R17 ;  /* 0x0000000813267824 */ /* 0x000fe200078e0211 */
[----:B------:R-:W-:Y:S01]  /*f3a0*/  SHF.L.U32 R39, R198, 0x1f, RZ ;  /* 0x0000001fc6277819 */ /* 0x000fe200000006ff */
[----:B------:R-:W-:Y:S01]  /*f3b0*/  IMAD R37, R24, -0xa0, R2 ;  /* 0xffffff6018257824 */ /* 0x000fe200078e0202 */
[----:B------:R-:W-:Y:S02]  /*f3c0*/  BSSY B1, `(.L_x_1421) ;  /* 0x0000004000017945 */ /* 0x000fe40003800000 */
[----:B------:R-:W0:Y:S02]  /*f3d0*/  SYNCS.PHASECHK.TRANS64.TRYWAIT P2, [R38+URZ+0x29890], R39 ;  /* 0x02989027260075a7 */ /* 0x000e24000804017f */
[----:B------:R-:W-:Y:S01]  /*f3e0*/  VIMNMX R37, R37, 0xa0, PT ;  /* 0x000000a025257848 */ /* 0x000fe20003fe0100 */
[----:B0-----:R-:W-:Y:S06]  /*f3f0*/  @!P2 BRA `(.L_x_1422) ;  /* 0x0000023c0040a947 */ /* 0x001fec0003800000 */
.L_x_1731:
[----:B------:R-:W-:Y:S05]  /*f400*/  BSYNC B1 ;  /* 0x0000000000017941 */ /* 0x000fea0003800000 */
.L_x_1421:
[----:B------:R-:W-:Y:S01]  /*f410*/  ISETP.GE.AND P2, PT, R191, R37, PT ;  /* 0x00000025bf00720c */ /* 0x000fe20003f46270 */
[----:B------:R-:W-:-:S12]  /*f420*/  BSSY B1, `(.L_x_1423) ;  /* 0x0000014000017945 */ /* 0x000fd80003800000 */
[----:B------:R-:W-:Y:S05]  /*f430*/  @P2 BRA `(.L_x_1424) ;  /* 0x0000000000482947 */ /* 0x000fea0003800000 */
[----:B------:R-:W-:-:S13]  /*f440*/  ISETP.NE.AND P2, PT, R31, RZ, PT ;  /* 0x000000ff1f00720c */ /* 0x000fda0003f45270 */
[----:B------:R-:W1:Y:S04]  /*f450*/  @P2 LDS.128 R40, [R47+0x1a400] ;  /* 0x01a400002f282984 */ /* 0x000e680000000c00 */
[----:B-1----:R-:W-:Y:S01]  /*f460*/  @P2 STG.E.128 desc[UR60][R48.64], R40 ;  /* 0x0000002830002986 */ /* 0x002fe2000c101d3c */
        /* <DEDUP_REMOVED lines=14> */
[----:B-1----:R1:W-:Y:S02]  /*f550*/  @P2 STG.E.128 desc[UR60][R48.64+0xa0], R40 ;  /* 0x0000a02830002986 */ /* 0x0023e4000c101d3c */
.L_x_1424:
[----:B------:R-:W-:Y:S05]  /*f560*/  BSYNC B1 ;  /* 0x0000000000017941 */ /* 0x000fea0003800000 */
.L_x_1423:
[----:B------:R-:W-:-:S13]  /*f570*/  ISETP.GE.AND P2, PT, R222, R37, PT ;  /* 0x00000025de00720c */ /* 0x000fda0003f46270 */
[----:B------:R-:W-:Y:S05]  /*f580*/  @P2 BRA `(.L_x_1368) ;  /* 0x0000000000482947 */ /* 0x000fea0003800000 */
[----:B------:R-:W-:-:S13]  /*f590*/  ISETP.NE.AND P2, PT, R31, RZ, PT ;  /* 0x000000ff1f00720c */ /* 0x000fda0003f45270 */
[----:B-1----:R-:W1:Y:S04]  /*f5a0*/  @P2 LDS.128 R40, [R47+0x1c400] ;  /* 0x01c400002f282984 */ /* 0x002e680000000c00 */
        /* <DEDUP_REMOVED lines=16> */
.L_x_1368:
[----:B------:R-:W-:Y:S05]  /*f6b0*/  BSYNC B0 ;  /* 0x0000000000007941 */ /* 0x000fea0003800000 */
.L_x_1334:
        /* <DEDUP_REMOVED lines=17> */
.L_x_1426:
[----:B------:R-:W-:Y:S05]  /*f7d0*/  BSYNC B0 ;  /* 0x0000000000007941 */ /* 0x000fea0003800000 */
.L_x_1425:
[----:B------:R-:W1:Y:S01]  /*f7e0*/  SYNCS.PHASECHK.TRANS64.TRYWAIT P1, [R38+URZ+0x298b0], R39 ;  /* 0x0298b027260075a7 */ /* 0x000e62000802017f */
[----:B------:R-:W-:Y:S01]  /*f7f0*/  ULDC UR42, c[0x0][0x310] ;  /* 0x0000c400002a7ab9 */ /* 0x000fe20000000800 */
[----:B------:R-:W-:Y:S01]  /*f800*/  ULDC.64 UR38, c[0x0][0x318] ;  /* 0x0000c60000267ab9 */ /* 0x000fe20000000a00 */
[----:B------:R-:W-:Y:S01]  /*f810*/  ULDC.64 UR40, c[0x0][0x308] ;  /* 0x0000c20000287ab9 */ /* 0x000fe20000000a00 */
[----:B------:R-:W-:Y:S01]  /*f820*/  BSSY B0, `(.L_x_1427) ;  /* 0x0000003000007945 */ /* 0x000fe20003800000 */
[----:B0-----:R-:W-:-:S03]  /*f830*/  IMAD R40, R19, 0x5000, R216 ;  /* 0x0000500013287824 */ /* 0x001fc600078e02d8 */
[----:B-1----:R-:W-:Y:S05]  /*f840*/  @!P1 BRA `(.L_x_1428) ;  /* 0x0000023800409947 */ /* 0x002fea0003800000 */
.L_x_1732:
[----:B------:R-:W-:Y:S05]  /*f850*/  BSYNC B0 ;  /* 0x0000000000007941 */ /* 0x000fea0003800000 */
.L_x_1427:
[----:B------:R-:W-:Y:S01]  /*f860*/  ISETP.GE.AND P1, PT, R191, R37, PT ;  /* 0x00000025bf00720c */ /* 0x000fe20003f26270 */
[----:B------:R-:W-:Y:S01]  /*f870*/  BSSY B0, `(.L_x_1429) ;  /* 0x000001a000007945 */ /* 0x000fe20003800000 */
[C---:B------:R-:W-:Y:S01]  /*f880*/  IMAD.IADD R48, R17.reuse, 0x1, R40 ;  /* 0x0000000111307824 */ /* 0x040fe200078e0228 */
[CC--:B------:R-:W-:Y:S01]  /*f890*/  IADD3 R49, R17.reuse, R40.reuse, R122 ;  /* 0x0000002811317210 */ /* 0x0c0fe20007ffe07a */
[----:B------:R-:W-:Y:S01]  /*f8a0*/  IMAD.WIDE R44, R24, 0xa0, R96 ;  /* 0x000000a0182c7825 */ /* 0x000fe200078e0260 */
[CC--:B------:R-:W-:Y:S02]  /*f8b0*/  IADD3 R50, R17.reuse, R40.reuse, R123 ;  /* 0x0000002811327210 */ /* 0x0c0fe40007ffe07b */
[----:B------:R-:W-:-:S06]  /*f8c0*/  IADD3 R51, R17, R40, R136 ;  /* 0x0000002811337210 */ /* 0x000fcc0007ffe088 */
[----:B------:R-:W-:Y:S05]  /*f8d0*/  @P1 BRA `(.L_x_1430) ;  /* 0x00000000004c1947 */ /* 0x000fea0003800000 */
[----:B------:R-:W-:Y:S02]  /*f8e0*/  IMAD.MOV.U32 R40, RZ, RZ, R112 ;  /* 0x000000ffff287224 */ /* 0x000fe400078e0070 */
[----:B------:R-:W-:Y:S02]  /*f8f0*/  IMAD.MOV.U32 R41, RZ, RZ, R30 ;  /* 0x000000ffff297224 */ /* 0x000fe400078e001e */
[----:B0-----:R-:W-:Y:S02]  /*f900*/  IMAD R39, R45, UR38, RZ ;  /* 0x000000262d277c24 */ /* 0x001fe4000f8e02ff */
        /* <DEDUP_REMOVED lines=16> */
.L_x_1430:
[----:B------:R-:W-:Y:S05]  /*fa10*/  BSYNC B0 ;  /* 0x0000000000007941 */ /* 0x000fea0003800000 */
.L_x_1429:
[----:B------:R-:W-:Y:S01]  /*fa20*/  ISETP.GE.AND P1, PT, R222, R37, PT ;  /* 0x00000025de00720c */ /* 0x000fe20003f26270 */
[----:B------:R-:W-:-:S12]  /*fa30*/  BSSY B0, `(.L_x_1431) ;  /* 0x0000017000007945 */ /* 0x000fd80003800000 */
[----:B------:R-:W-:Y:S05]  /*fa40*/  @P1 BRA `(.L_x_1432) ;  /* 0x0000000000541947 */ /* 0x000fea0003800000 */
[----:B------:R-:W-:Y:S01]  /*fa50*/  IADD3 R37, P1, R44, 0x80, RZ ;  /* 0x000000802c257810 */ /* 0x000fe20007f3e0ff */
[----:B-1----:R-:W-:Y:S02]  /*fa60*/  IMAD.MOV.U32 R40, RZ, RZ, R112 ;  /* 0x000000ffff287224 */ /* 0x002fe400078e0070 */
[----:B------:R-:W-:Y:S02]  /*fa70*/  IMAD.MOV.U32 R41, RZ, RZ, R30 ;  /* 0x000000ffff297224 */ /* 0x000fe400078e001e */
[----:B------:R-:W-:Y:S02]  /*fa80*/  IMAD.X R44, RZ, RZ, R45, P1 ;  /* 0x000000ffff2c7224 */ /* 0x000fe400008e062d */
[----:B------:R-:W-:-:S04]  /*fa90*/  IMAD.WIDE.U32 R40, R37, UR38, R40 ;  /* 0x0000002625287c25 */ /* 0x000fc8000f8e0028 */
[----:B------:R-:W-:-:S04]  /*faa0*/  IMAD R44, R44, UR38, RZ ;  /* 0x000000262c2c7c24 */ /* 0x000fc8000f8e02ff */
[----:B------:R-:W-:Y:S01]  /*fab0*/  IMAD R37, R37, UR39, R44 ;  /* 0x0000002725257c24 */ /* 0x000fe2000f8e022c */
[----:B------:R-:W-:-:S04]  /*fac0*/  IADD3 R44, P1, R40, UR40, RZ ;  /* 0x00000028282c7c10 */ /* 0x000fc8000ff3e0ff */
[----:B------:R-:W-:Y:S02]  /*fad0*/  IADD3.X R45, R41, UR41, R37, P1, !PT ;  /* 0x00000029292d7c10 */ /* 0x000fe40008ffe425 */
[----:B------:R-:W-:-:S13]  /*fae0*/  ISETP.GE.AND P1, PT, R22, UR42, PT ;  /* 0x0000002a16007c0c */ /* 0x000fda000bf26270 */
[----:B------:R-:W1:Y:S04]  /*faf0*/  @!P1 LDS.128 R40, [R48+0xe400] ;  /* 0x00e4000030289984 */ /* 0x000e680000000c00 */
[----:B-1----:R-:W-:Y:S01]  /*fb00*/  @!P1 STG.E.128 desc[UR60][R44.64], R40 ;  /* 0x000000282c009986 */ /* 0x002fe2000c101d3c */
        /* <DEDUP_REMOVED lines=8> */
[----:B-1----:R2:W-:Y:S02]  /*fb90*/  @!P1 STG.E.128 desc[UR60][R44.64+0x60], R40 ;  /* 0x000060282c009986 */ /* 0x0025e4000c101d3c */
.L_x_1432:
[----:B------:R-:W-:Y:S05]  /*fba0*/  BSYNC B0 ;  /* 0x0000000000007941 */ /* 0x000fea0003800000 */
.L_x_1431:
[----:B------:R-:W-:Y:S01]  /*fbb0*/  @!PT LDS RZ, [RZ] ;  /* 0x00000000fffff984 */ /* 0x000fe20000000800 */
[----:B------:R-:W-:Y:S01]  /*fbc0*/  @!PT LDS RZ, [RZ] ;  /* 0x00000000fffff984 */ /* 0x000fe20000000800 */
[----:B------:R-:W-:Y:S01]  /*fbd0*/  @!PT LDS RZ, [RZ] ;  /* 0x00000000fffff984 */ /* 0x000fe20000000800 */
[----:B------:R-:W-:Y:S01]  /*fbe0*/  @!PT LDS RZ, [RZ] ;  /* 0x00000000fffff984 */ /* 0x000fe20000000800 */
[----:B------:R3:W-:Y:S06]  /*fbf0*/  MEMBAR.ALL.CTA ;  /* 0x0000000000007992 */ /* 0x0007ec0000008000 */
[----:B---3--:R-:W3:Y:S02]  /*fc00*/  FENCE.VIEW.ASYNC.S ;  /* 0x00000000000073c6 */ /* 0x008ee40000000000 */
[----:B---3--:R3:W-:Y:S01]  /*fc10*/  BAR.SYNC.DEFER_BLOCKING R155, 0x80 ;  /* 0x0002009b0000751d */ /* 0x0087e20000010000 */
[----:B------:R-:W-:Y:S01]  /*fc20*/  LOP3.LUT P4, RZ, R16, 0x2, RZ, 0xc0, !PT ;  /* 0x0000000210ff7812 */ /* 0x000fe2000788c0ff */
[----:B------:R-:W-:-:S02]  /*fc30*/  VIADD R19, R19, 0x1 ;  /* 0x0000000113137836 */ /* 0x000fc40000000000 */
[----:B0-----:R-:W-:-:S03]  /*fc40*/  @!P2 VIADD R38, R38, 0x298c0 ;  /* 0x000298c02626a836 */ /* 0x001fc60000000000 */
[C---:B------:R-:W-:Y:S02]  /*fc50*/  ISETP.NE.AND P1, PT, R19.reuse, 0x2, PT ;  /* 0x000000021300780c */ /* 0x040fe40003f25270 */
[----:B------:R-:W-:Y:S02]  /*fc60*/  @!P2 PRMT R38, RZ, 0x654, R38 ;  /* 0x00000654ff26a816 */ /* 0x000fe40000000026 */
[----:B------:R-:W-:Y:S02]  /*fc70*/  SEL R37, RZ, 0x1, P1 ;  /* 0x00000001ff257807 */ /* 0x000fe40000800000 */
[----:B------:R-:W-:Y:S02]  /*fc80*/  SEL R19, R19, RZ, P1 ;  /* 0x000000ff13137207 */ /* 0x000fe40000800000 */
[----:B------:R-:W-:Y:S01]  /*fc90*/  LOP3.LUT R198, R198, R37, RZ, 0x3c, !PT ;  /* 0x00000025c6c67212 */ /* 0x000fe200078e3cff */
[----:B------:R3:W-:Y:S01]  /*fca0*/  @!P2 SYNCS.ARRIVE.TRANS64.RED.A1T0 RZ, [R38+URZ], RZ ;  /* 0x000000ff26ffa9a7 */ /* 0x0007e2000810043f */
[----:B------:R-:W-:Y:S05]  /*fcb0*/  @P4 BRA `(.L_x_1433) ;  /* 0xffffff2c00b04947 */ /* 0x000fea000383ffff */
[----:B------:R-:W0:Y:S01]  /*fcc0*/  S2R R39, SR_TID.X ;  /* 0x0000000000277919 */ /* 0x000e220000002100 */
[----:B------:R-:W-:Y:S02]  /*fcd0*/  PLOP3.LUT P0, PT, PT, PT, PT, 0x8, 0x0 ;  /* 0x000000000000781c */ /* 0x000fe40003f0e170 */
[----:B0-----:R-:W-:-:S04]  /*fce0*/  SHF.R.U32.HI R39, RZ, 0x7, R39 ;  /* 0x00000007ff277819 */ /* 0x001fc80000011627 */
[----:B------:R-:W-:-:S13]  /*fcf0*/  ISETP.NE.AND P4, PT, R39, 0x1, PT ;  /* 0x000000012700780c */ /* 0x000fda0003f85270 */
[----:B------:R-:W-:Y:S06]  /*fd00*/  @!P4 BAR.ARV 0x9, 0x100 ;  /* 0x024400000000cb1d */ /* 0x000fec0000002000 */
.L_x_1329:
[----:B------:R-:W0:Y:S01]  /*fd10*/  LDC R0, c[0x0][0x428] ;  /* 0x00010a00ff007b82 */ /* 0x000e220000000800 */
[----:B------:R-:W-:Y:S05]  /*fd20*/  @P0 BRA `(.L_x_1434) ;  /* 0x00000000000c0947 */ /* 0x000fea0003800000 */
[----:B------:R-:W4:Y:S01]  /*fd30*/  FENCE.VIEW.ASYNC.G ;  /* 0x00000000000073c6 */ /* 0x000f220000000100 */
[----:B------:R-:W-:Y:S05]  /*fd40*/  WARPSYNC.ALL ;  /* 0x0000000000007948 */ /* 0x000fea0003800000 */
[----:B----4-:R-:W-:Y:S06]  /*fd50*/  BAR.ARV 0xc, 0x180 ;  /* 0x0306000000007b1d */ /* 0x010fec0000002000 */
.L_x_1434:
        /* <DEDUP_REMOVED lines=8> */
[----:B------:R-:W0:Y:S06]  /*fde0*/  @P2 LDC R5, c[0x0][0x42c] ;  /* 0x00010b00ff052b82 */ /* 0x000e2c0000000800 */
[--C-:B------:R-:W-:Y:S02]  /*fdf0*/  @P0 SHF.R.S32.HI R3, RZ, 0x1f, R195.reuse ;  /* 0x0000001fff030819 */ /* 0x100fe400000114c3 */
[----:B------:R-:W4:Y:S01]  /*fe00*/  @P0 LDC.64 R10, c[0x0][0x9a8] ;  /* 0x00026a00ff0a0b82 */ /* 0x000f220000000a00 */
[----:B------:R-:W-:-:S07]  /*fe10*/  @P1 SHF.R.S32.HI R9, RZ, 0x1f, R195 ;  /* 0x0000001fff091819 */ /* 0x000fce00000114c3 */
[----:B------:R-:W1:Y:S08]  /*fe20*/  @P2 LDC R2, c[0x0][0x430] ;  /* 0x00010c00ff022b82 */ /* 0x000e700000000800 */
[----:B------:R-:W2:Y:S01]  /*fe30*/  @P1 LDC.64 R12, c[0x0][0x9b8] ;  /* 0x00026e00ff0c1b82 */ /* 0x000ea20000000a00 */
[----:B0-----:R-:W-:-:S07]  /*fe40*/  @P2 IMAD.HI.U32 R5, R194, R5, RZ ;  /* 0x00000005c2052227 */ /* 0x001fce00078e00ff */
[----:B------:R-:W0:Y:S01]  /*fe50*/  @P0 LDC.64 R14, c[0x0][0x9b0] ;  /* 0x00026c00ff0e0b82 */ /* 0x000e220000000a00 */
[----:B----4-:R-:W-:-:S04]  /*fe60*/  @P0 IMAD R0, R3, R10, RZ ;  /* 0x0000000a03000224 */ /* 0x010fc800078e02ff */
[----:B------:R-:W-:-:S03]  /*fe70*/  @P0 IMAD R11, R195, R11, R0 ;  /* 0x0000000bc30b0224 */ /* 0x000fc600078e0200 */
[----:B------:R-:W4:Y:S01]  /*fe80*/  @P1 LDC.64 R20, c[0x0][0x9c0] ;  /* 0x00027000ff141b82 */ /* 0x000f220000000a00 */
[----:B-1----:R-:W-:Y:S01]  /*fe90*/  @P2 SHF.R.U32.HI R7, RZ, R2, R5 ;  /* 0x00000002ff072219 */ /* 0x002fe20000011605 */
[----:B------:R-:W-:-:S04]  /*fea0*/  @P0 IMAD.WIDE.U32 R2, R195, R10, RZ ;  /* 0x0000000ac3020225 */ /* 0x000fc800078e00ff */
[----:B------:R-:W-:Y:S01]  /*feb0*/  @P0 IMAD.IADD R3, R3, 0x1, R11 ;  /* 0x0000000103030824 */ /* 0x000fe200078e020b */
[--C-:B------:R-:W-:Y:S01]  /*fec0*/  @P1 SHF.R.S32.HI R11, RZ, 0x1f, R7.reuse ;  /* 0x0000001fff0b1819 */ /* 0x100fe20000011407 */
[----:B--2---:R-:W-:Y:S01]  /*fed0*/  @P1 IMAD R4, R9, R12, RZ ;  /* 0x0000000c09041224 */ /* 0x004fe200078e02ff */
[----:B------:R-:W-:-:S03]  /*fee0*/  @P0 SHF.R.S32.HI R9, RZ, 0x1f, R7 ;  /* 0x0000001fff090819 */ /* 0x000fc60000011407 */
[C---:B------:R-:W-:Y:S02]  /*fef0*/  @P1 IMAD R13, R195.reuse, R13, R4 ;  /* 0x0000000dc30d1224 */ /* 0x040fe400078e0204 */
[----:B------:R-:W-:-:S04]  /*ff00*/  @P1 IMAD.WIDE.U32 R4, R195, R12, RZ ;  /* 0x0000000cc3041225 */ /* 0x000fc800078e00ff */
[----:B0-----:R-:W-:Y:S02]  /*ff10*/  @P0 IMAD R0, R9, R14, RZ ;  /* 0x0000000e09000224 */ /* 0x001fe400078e02ff */
[----:B------:R-:W-:Y:S02]  /*ff20*/  @P1 IMAD.IADD R5, R5, 0x1, R13 ;  /* 0x0000000105051824 */ /* 0x000fe400078e020d */
[----:B------:R-:W-:Y:S02]  /*ff30*/  @P0 IMAD R9, R7, R15, R0 ;  /* 0x0000000f07090224 */ /* 0x000fe400078e0200 */
[----:B----4-:R-:W-:Y:S02]  /*ff40*/  @P1 IMAD R6, R11, R20, RZ ;  /* 0x000000140b061224 */ /* 0x010fe400078e02ff */
[----:B------:R-:W-:-:S04]  /*ff50*/  @P0 IMAD.WIDE.U32 R2, R7, R14, R2 ;  /* 0x0000000e07020225 */ /* 0x000fc800078e0002 */
[C---:B------:R-:W-:Y:S02]  /*ff60*/  @P1 IMAD R11, R7.reuse, R21, R6 ;  /* 0x00000015070b1224 */ /* 0x040fe400078e0206 */
[----:B------:R-:W-:Y:S01]  /*ff70*/  @P1 IMAD.WIDE.U32 R6, R7, R20, R4 ;  /* 0x0000001407061225 */ /* 0x000fe200078e0004 */
[----:B------:R-:W-:Y:S01]  /*ff80*/  @P0 LEA R4, P3, R2, UR4, 0x2 ;  /* 0x0000000402040c11 */ /* 0x000fe2000f8610ff */
[----:B------:R-:W-:Y:S02]  /*ff90*/  ULDC UR4, c[0x0][0x988] ;  /* 0x0002620000047ab9 */ /* 0x000fe40000000800 */
[----:B------:R-:W-:Y:S01]  /*ffa0*/  @P0 IMAD.IADD R5, R3, 0x1, R9 ;  /* 0x0000000103050824 */ /* 0x000fe200078e0209 */
[----:B------:R-:W-:Y:S01]  /*ffb0*/  @P1 LEA R8, P4, R6, UR6, 0x2 ;  /* 0x0000000606081c11 */ /* 0x000fe2000f8810ff */
[----:B------:R-:W-:Y:S02]  /*ffc0*/  @P1 IMAD.IADD R3, R7, 0x1, R11 ;  /* 0x0000000107031824 */ /* 0x000fe400078e020b */
[----:B------:R-:W-:Y:S01]  /*ffd0*/  IMAD.MOV.U32 R0, RZ, RZ, 0x3f800000 ;  /* 0x3f800000ff007424 */ /* 0x000fe200078e00ff */
[----:B------:R-:W-:Y:S01]  /*ffe0*/  @P0 LEA.HI.X R5, R2, UR5, R5, 0x2, P3 ;  /* 0x0000000502050c11 */ /* 0x000fe200098f1405 */
[----:B------:R-:W0:Y:S01]  /*fff0*/  LDC.64 R10, c[0x0][0x9e0] ;  /* 0x00027800ff0a7b82 */ /* 0x000e220000000a00 */
[----:B------:R-:W-:Y:S01]  /*10000*/  @P1 LEA.HI.X R9, R6, UR7, R3, 0x2, P4 ;  /* 0x0000000706091c11 */ /* 0x000fe2000a0f1403 */
[----:B------:R-:W-:-:S04]  /*10010*/  IMAD.MOV.U32 R3, RZ, RZ, 0x3f800000 ;  /* 0x3f800000ff037424 */ /* 0x000fc800078e00ff */
[----:B------:R-:W2:Y:S02]  /*10020*/  @P1 LDG.E R0, desc[UR60][R8.64] ;  /* 0x0000003c08001981 */ /* 0x000ea4000c1e1900 */
[----:B------:R-:W1:Y:S02]  /*10030*/  @P2 LDC R7, c[0x0][0x42c] ;  /* 0x00010b00ff072b82 */ /* 0x000e640000000800 */
[----:B------:R-:W2:Y:S06]  /*10040*/  @P0 LDG.E R3, desc[UR60][R4.64] ;  /* 0x0000003c04030981 */ /* 0x000eac000c1e1900 */
[----:B------:R-:W4:Y:S01]  /*10050*/  @P2 LDC R2, c[0x0][0x430] ;  /* 0x00010c00ff022b82 */ /* 0x000f220000000800 */
[----:B------:R-:W-:-:S02]  /*10060*/  IADD3 R208, R192, 0x80, -R196 ;  /* 0x00000080c0d07810 */ /* 0x000fc40007ffe8c4 */
[----:B0-----:R-:W-:Y:S01]  /*10070*/  ISETP.GE.AND P1, PT, R11, 0x1, PT ;  /* 0x000000010b00780c */ /* 0x001fe20003f26270 */
[----:B------:R-:W-:Y:S02]  /*10080*/  IMAD.MOV.U32 R219, RZ, RZ, R194 ;  /* 0x000000ffffdb7224 */ /* 0x000fe400078e00c2 */
[----:B------:R-:W-:Y:S02]  /*10090*/  IMAD R208, R193, 0x80, R208 ;  /* 0x00000080c1d07824 */ /* 0x000fe400078e02d0 */
[----:B-1----:R-:W-:-:S05]  /*100a0*/  @P2 IMAD.HI.U32 R7, R194, R7, RZ ;  /* 0x00000007c2072227 */ /* 0x002fca00078e00ff */
[----:B----4-:R-:W-:Y:S01]  /*100b0*/  @P2 SHF.R.U32.HI R219, RZ, R2, R7 ;  /* 0x00000002ffdb2219 */ /* 0x010fe20000011607 */
[----:B--2---:R-:W-:Y:S01]  /*100c0*/  FMUL.FTZ R0, R3, R0 ;  /* 0x0000000003007220 */ /* 0x004fe20000410000 */
[----:B------:R-:W-:-:S03]  /*100d0*/  IMAD.IADD R3, R208, 0x1, R10 ;  /* 0x00000001d0037824 */ /* 0x000fc600078e020a */
[----:B------:R-:W-:Y:S01]  /*100e0*/  FMUL.FTZ R2, R0, UR4 ;  /* 0x0000000400027c20 */ /* 0x000fe20008410000 */
[----:B------:R-:W-:Y:S06]  /*100f0*/  @!P1 BRA `(.L_x_1435) ;  /* 0x0000000000489947 */ /* 0x000fec0003800000 */
        /* <DEDUP_REMOVED lines=11> */
.L_x_1437:
[----:B------:R-:W-:-:S13]  /*101b0*/  ISETP.NE.AND P0, PT, R11, 0x1, PT ;  /* 0x000000010b00780c */ /* 0x000fda0003f05270 */
[----:B------:R-:W0:Y:S02]  /*101c0*/  @P0 LDC.64 R4, c[0x0][0x9e8] ;  /* 0x00027a00ff040b82 */ /* 0x000e240000000a00 */
[----:B0-----:R-:W-:-:S05]  /*101d0*/  @P0 IMAD.HI.U32 R4, R0, R4, RZ ;  /* 0x0000000400040227 */ /* 0x001fca00078e00ff */
[----:B------:R-:W-:-:S07]  /*101e0*/  @P0 SHF.R.U32.HI R0, RZ, R5, R4 ;  /* 0x00000005ff000219 */ /* 0x000fce0000011604 */
.L_x_1438:
[----:B------:R-:W-:Y:S05]  /*101f0*/  BSYNC B0 ;  /* 0x0000000000007941 */ /* 0x000fea0003800000 */
.L_x_1436:
[----:B------:R-:W-:-:S05]  /*10200*/  IMAD R0, R0, R11, R11 ;  /* 0x0000000b00007224 */ /* 0x000fca00078e020b */
[----:B------:R-:W-:-:S07]  /*10210*/  VIMNMX R3, R3, R0, PT ;  /* 0x0000000003037248 */ /* 0x000fce0003fe0100 */
.L_x_1435:
[----:B------:R-:W-:Y:S01]  /*10220*/  VIADD R3, R3, 0x9f ;  /* 0x0000009f03037836 */ /* 0x000fe20000000000 */
[----:B------:R-:W-:Y:S01]  /*10230*/  ULDC UR4, c[0x0][0x9dc] ;  /* 0x0002770000047ab9 */ /* 0x000fe20000000800 */
[----:B------:R-:W-:Y:S02]  /*10240*/  IMAD.IADD R4, R192, 0x1, -R196 ;  /* 0x00000001c0047824 */ /* 0x000fe400078e0ac4 */
[----:B------:R-:W-:-:S04]  /*10250*/  IMAD.HI R3, R3, 0x66666667, RZ ;  /* 0x6666666703037827 */ /* 0x000fc800078e02ff */
[----:B------:R-:W-:Y:S01]  /*10260*/  IMAD R105, R193, 0x80, R4 ;  /* 0x00000080c1697824 */ /* 0x000fe200078e0204 */
[----:B------:R-:W-:-:S04]  /*10270*/  SHF.R.U32.HI R0, RZ, 0x1f, R3 ;  /* 0x0000001fff007819 */ /* 0x000fc80000011603 */
[----:B------:R-:W-:Y:S01]  /*10280*/  LEA.HI.SX32 R3, R3, R0, 0x1a ;  /* 0x0000000003037211 */ /* 0x000fe200078fd2ff */
[----:B------:R-:W-:-:S03]  /*10290*/  VIADD R0, R105, -UR4 ;  /* 0x8000000469007c36 */ /* 0x000fc60008000000 */
[----:B------:R-:W-:Y:S01]  /*102a0*/  VIMNMX R156, R156, R3, PT ;  /* 0x000000039c9c7248 */ /* 0x000fe20003fe0100 */
        /* <DEDUP_REMOVED lines=11> */
.L_x_1441:
[----:B------:R-:W-:Y:S01]  /*10360*/  ISETP.NE.AND P0, PT, R11, 0x1, PT ;  /* 0x000000010b00780c */ /* 0x000fe20003f05270 */
[----:B------:R-:W-:-:S12]  /*10370*/  IMAD.MOV.U32 R4, RZ, RZ, R105 ;  /* 0x000000ffff047224 */ /* 0x000fd800078e0069 */
[----:B------:R-:W0:Y:S02]  /*10380*/  @P0 LDC.64 R6, c[0x0][0x9e8] ;  /* 0x00027a00ff060b82 */ /* 0x000e240000000a00 */
[----:B0-----:R-:W-:-:S05]  /*10390*/  @P0 IMAD.HI.U32 R6, R105, R6, RZ ;  /* 0x0000000669060227 */ /* 0x001fca00078e00ff */
[----:B------:R-:W-:-:S07]  /*103a0*/  @P0 SHF.R.U32.HI R4, RZ, R7, R6 ;  /* 0x00000007ff040219 */ /* 0x000fce0000011606 */
.L_x_1442:
[----:B------:R-:W-:Y:S05]  /*103b0*/  BSYNC B0 ;  /* 0x0000000000007941 */ /* 0x000fea0003800000 */
.L_x_1440:
[----:B------:R-:W-:-:S05]  /*103c0*/  IMAD R3, R4, R11, RZ ;  /* 0x0000000b04037224 */ /* 0x000fca00078e02ff */
[----:B------:R-:W-:-:S07]  /*103d0*/  VIMNMX R0, R0, R3, !PT ;  /* 0x0000000300007248 */ /* 0x000fce0007fe0100 */
.L_x_1439:
[----:B------:R-:W-:Y:S01]  /*103e0*/  IMAD.HI R0, R0, 0x66666667, RZ ;  /* 0x6666666700007827 */ /* 0x000fe200078e02ff */
[----:B------:R-:W-:Y:S02]  /*103f0*/  PLOP3.LUT P0, PT, PT, PT, PT, 0x80, 0x0 ;  /* 0x000000000000781c */ /* 0x000fe40003f0f070 */
[----:B------:R-:W-:Y:S02]  /*10400*/  CS2R R88, SRZ ;  /* 0x0000000000587805 */ /* 0x000fe4000001ff00 */
[----:B------:R-:W-:Y:S02]  /*10410*/  CS2R R86, SRZ ;  /* 0x0000000000567805 */ /* 0x000fe4000001ff00 */
[----:B------:R-:W-:Y:S02]  /*10420*/  CS2R R6, SRZ ;  /* 0x0000000000067805 */ /* 0x000fe4000001ff00 */
[----:B------:R-:W-:Y:S02]  /*10430*/  SHF.R.U32.HI R3, RZ, 0x1f, R0 ;  /* 0x0000001fff037819 */ /* 0x000fe40000011600 */
[----:B------:R-:W-:-:S02]  /*10440*/  CS2R R84, SRZ ;  /* 0x0000000000547805 */ /* 0x000fc4000001ff00 */
[----:B------:R-:W-:Y:S02]  /*10450*/  CS2R R8, SRZ ;  /* 0x0000000000087805 */ /* 0x000fe4000001ff00 */
[----:B------:R-:W-:Y:S02]  /*10460*/  CS2R R4, SRZ ;  /* 0x0000000000047805 */ /* 0x000fe4000001ff00 */
[----:B------:R-:W-:Y:S02]  /*10470*/  LEA.HI.SX32 R3, R0, R3, 0x1a ;  /* 0x0000000300037211 */ /* 0x000fe400078fd2ff */
[----:B------:R-:W-:Y:S02]  /*10480*/  CS2R R78, SRZ ;  /* 0x00000000004e7805 */ /* 0x000fe4000001ff00 */
[----:B------:R-:W-:Y:S02]  /*10490*/  CS2R R76, SRZ ;  /* 0x00000000004c7805 */ /* 0x000fe4000001ff00 */
[----:B------:R-:W-:-:S02]  /*104a0*/  CS2R R10, SRZ ;  /* 0x00000000000a7805 */ /* 0x000fc4000001ff00 */
[----:B------:R-:W-:Y:S02]  /*104b0*/  VIMNMX R209, RZ, R3, !PT ;  /* 0x00000003ffd17248 */ /* 0x000fe40007fe0100 */
[----:B------:R-:W-:Y:S02]  /*104c0*/  CS2R R70, SRZ ;  /* 0x0000000000467805 */ /* 0x000fe4000001ff00 */
[----:B------:R-:W-:Y:S02]  /*104d0*/  CS2R R12, SRZ ;  /* 0x00000000000c7805 */ /* 0x000fe4000001ff00 */
[----:B------:R-:W-:Y:S02]  /*104e0*/  CS2R R68, SRZ ;  /* 0x0000000000447805 */ /* 0x000fe4000001ff00 */
[----:B------:R-:W-:Y:S02]  /*104f0*/  ISETP.GT.AND P1, PT, R156, R209, PT ;  /* 0x000000d19c00720c */ /* 0x000fe40003f24270 */
        /* <DEDUP_REMOVED lines=13> */
[----:B---3--:R-:W-:Y:S01]  /*105d0*/  CS2R R38, SRZ ;  /* 0x0000000000267805 */ /* 0x008fe2000001ff00 */
[----:B------:R-:W-:Y:S01]  /*105e0*/  IMAD.MOV.U32 R34, RZ, RZ, RZ ;  /* 0x000000ffff227224 */ /* 0x000fe200078e00ff */
[----:B------:R-:W-:Y:S02]  /*105f0*/  CS2R R36, SRZ ;  /* 0x0000000000247805 */ /* 0x000fe4000001ff00 */
[----:B------:R-:W-:Y:S02]  /*10600*/  CS2R R90, SRZ ;  /* 0x00000000005a7805 */ /* 0x000fe4000001ff00 */
[----:B------:R-:W-:Y:S02]  /*10610*/  CS2R R40, SRZ ;  /* 0x0000000000287805 */ /* 0x000fe4000001ff00 */
[----:B------:R-:W-:Y:S02]  /*10620*/  CS2R R48, SRZ ;  /* 0x0000000000307805 */ /* 0x000fe4000001ff00 */
[----:B------:R-:W-:Y:S01]  /*10630*/  CS2R R92, SRZ ;  /* 0x00000000005c7805 */ /* 0x000fe2000001ff00 */
[----:B------:R-:W-:Y:S01]  /*10640*/  IMAD.MOV.U32 R57, RZ, RZ, RZ ;  /* 0x000000ffff397224 */ /* 0x000fe200078e00ff */
[----:B------:R-:W-:Y:S01]  /*10650*/  CS2R R94, SRZ ;  /* 0x00000000005e7805 */ /* 0x000fe2000001ff00 */
[----:B------:R-:W-:Y:S06]  /*10660*/  @!P1 BRA `(.L_x_1443) ;  /* 0x0000019400c89947 */ /* 0x000fec0003800000 */
[----:B------:R-:W-:-:S03]  /*10670*/  UMOV UR4, 0xffffffff ;  /* 0xffffffff00047882 */ /* 0x000fc60000000000 */
[----:B------:R-:W-:Y:S05]  /*10680*/  BRA.DIV UR4, `(.L_x_1444) ;  /* 0x0000022a04c47947 */ /* 0x000fea000b800000 */
[----:B------:R0:W1:Y:S02]  /*10690*/  SHFL.IDX PT, R194, R229, RZ, 0x1f ;  /* 0x00001fffe5c27589 */ /* 0x00006400000e0000 */
.L_x_1735:
[----:B-1----:R-:W-:Y:S01]  /*106a0*/  LEA.HI R0, R194, R194, RZ, 0x1 ;  /* 0x000000c2c2007211 */ /* 0x002fe200078f08ff */
[----:B------:R-:W-:-:S03]  /*106b0*/  ULOP3.LUT UP0, URZ, UR52, 0x9f, URZ, 0xc0, !UPT ;  /* 0x0000009f343f7892 */ /* 0x000fc6000f80c03f */
[----:B------:R-:W-:-:S03]  /*106c0*/  LOP3.LUT R3, R0, 0x3e, RZ, 0xc0, !PT ;  /* 0x0000003e00037812 */ /* 0x000fc600078ec0ff */
[----:B------:R-:W-:Y:S02]  /*106d0*/  PLOP3.LUT P0, PT, PT, PT, UP0, 0x80, 0x0 ;  /* 0x000000000000781c */ /* 0x000fe40003f0f008 */
[----:B------:R-:W-:-:S05]  /*106e0*/  IMAD.IADD R3, R194, 0x1, -R3 ;  /* 0x00000001c2037824 */ /* 0x000fca00078e0a03 */
        /* <DEDUP_REMOVED lines=19> */
[----:B0-2--5:R-:W-:Y:S05]  /*10820*/  CALL.ABS.NOINC R14 ;  /* 0x000000000e007343 */ /* 0x025fea0003c00000 */
.L_x_1445:
        /* <DEDUP_REMOVED lines=13> */
.L_x_1449:
[----:B--2---:R2:W3:Y:S02]  /*10900*/  SYNCS.PHASECHK.TRANS64.TRYWAIT P0, [R17+URZ+0x29800], R0 ;  /* 0x02980000110075a7 */ /* 0x0044e4000800017f */
[----:B---3--:R-:W-:Y:S05]  /*10910*/  @!P0 NANOSLEEP.SYNCS 0x989680 ;  /* 0x009896800000895d */ /* 0x008fea0003900000 */
[----:B------:R-:W3:Y:S02]  /*10920*/  @!P0 SYNCS.PHASECHK.TRANS64 P0, [R17+URZ+0x29800], R0 ;  /* 0x02980000110085a7 */ /* 0x000ee4000800007f */
[----:B---3--:R-:W-:Y:S05]  /*10930*/  @!P0 BRA `(.L_x_1449) ;  /* 0xfffffffc00f08947 */ /* 0x008fea000383ffff */
.L_x_1448:
[----:B------:R-:W-:Y:S05]  /*10940*/  BSYNC B0 ;  /* 0x0000000000007941 */ /* 0x000fea0003800000 */
.L_x_1447:
[----:B------:R-:W-:Y:S05]  /*10950*/  BRA `(.L_x_1450) ;  /* 0x0000006c00f07947 */ /* 0x000fea0003800000 */
.L_x_1446:
[----:B------:R-:W-:Y:S01]  /*10960*/  ULOP3.LUT UP0, URZ, UR52, 0x1bf, URZ, 0xc0, !UPT ;  /* 0x000001bf343f7892 */ /* 0x000fe2000f80c03f */
[----:B-----5:R-:W-:Y:S01]  /*10970*/  SHF.R.S32.HI R0, RZ, 0x1f, R143 ;  /* 0x0000001fff007819 */ /* 0x020fe2000001148f */
[----:B------:R-:W-:Y:S01]  /*10980*/  ULDC.64 UR4, c[0x0][0x3d8] ;  /* 0x0000f60000047ab9 */ /* 0x000fe20000000a00 */
[----:B------:R-:W-:Y:S01]  /*10990*/  ULDC.64 UR6, c[0x0][0x3e8] ;  /* 0x0000fa0000067ab9 */ /* 0x000fe20000000a00 */
[----:B------:R-:W-:Y:S01]  /*109a0*/  IMAD.WIDE.U32 R46, R143, UR4, RZ ;  /* 0x000000048f2e7c25 */ /* 0x000fe2000f8e00ff */
[----:B------:R-:W-:Y:S02]  /*109b0*/  SHF.R.S32.HI R50, RZ, 0x1f, R23 ;  /* 0x0000001fff327819 */ /* 0x000fe40000011417 */
[----:B------:R-:W-:Y:S01]  /*109c0*/  PLOP3.LUT P0, PT, PT, PT, UP0, 0x80, 0x0 ;  /* 0x000000000000781c */ /* 0x000fe20003f0f008 */
[C---:B------:R-:W-:Y:S01]  /*109d0*/  IMAD R4, R0.reuse, UR4, RZ ;  /* 0x0000000400047c24 */ /* 0x040fe2000f8e02ff */
[----:B------:R-:W-:Y:S01]  /*109e0*/  SHF.R.S32.HI R59, RZ, 0x1f, R22 ;  /* 0x0000001fff3b7819 */ /* 0x000fe20000011416 */
[----:B------:R-:W-:-:S02]  /*109f0*/  IMAD R0, R0, UR6, RZ ;  /* 0x0000000600007c24 */ /* 0x000fc4000f8e02ff */
[C---:B------:R-:W-:Y:S02]  /*10a00*/  IMAD R53, R143.reuse, UR5, R4 ;  /* 0x000000058f357c24 */ /* 0x040fe4000f8e0204 */
[C---:B------:R-:W-:Y:S02]  /*10a10*/  IMAD R51, R143.reuse, UR7, R0 ;  /* 0x000000078f337c24 */ /* 0x040fe4000f8e0200 */
[----:B------:R-:W-:-:S04]  /*10a20*/  IMAD.WIDE.U32 R48, R143, UR6, RZ ;  /* 0x000000068f307c25 */ /* 0x000fc8000f8e00ff */
[----:B------:R-:W-:Y:S02]  /*10a30*/  IMAD.IADD R53, R53, 0x1, R47 ;  /* 0x0000000135357824 */ /* 0x000fe400078e022f */
        /* <DEDUP_REMOVED lines=17> */
[----:B0-2---:R-:W-:Y:S05]  /*10b50*/  CALL.ABS.NOINC R14 ;  /* 0x000000000e007343 */ /* 0x005fea0003c00000 */
.L_x_1451:
[----:B------:R-:W1:Y:S01]  /*10b60*/  LDC.64 R12, c[0x0][0x3d8] ;  /* 0x0000f600ff0c7b82 */ /* 0x000e620000000a00 */
[----:B------:R-:W-:Y:S01]  /*10b70*/  SHF.R.S32.HI R3, RZ, 0x1f, R193 ;  /* 0x0000001fff037819 */ /* 0x000fe200000114c1 */
[----:B------:R-:W-:Y:S01]  /*10b80*/  ULDC.U8 UR4, c[0x0][0x3f0] ;  /* 0x0000fc0000047ab9 */ /* 0x000fe20000000000 */
[----:B------:R-:W-:Y:S01]  /*10b90*/  BSSY B0, `(.L_x_1452) ;  /* 0x00006d0000007945 */ /* 0x000fe20003800000 */
[----:B------:R-:W-:-:S04]  /*10ba0*/  ISETP.NE.AND P0, PT, RZ, UR4, PT ;  /* 0x00000004ff007c0c */ /* 0x000fc8000bf05270 */
[----:B------:R-:W2:Y:S01]  /*10bb0*/  LDC.64 R10, c[0x0][0x3e8] ;  /* 0x0000fa00ff0a7b82 */ /* 0x000ea20000000a00 */
[-C--:B-1----:R-:W-:Y:S02]  /*10bc0*/  IMAD R0, R3, R12.reuse, RZ ;  /* 0x0000000c03007224 */ /* 0x082fe400078e02ff */
[----:B------:R-:W-:-:S04]  /*10bd0*/  IMAD.WIDE.U32 R4, R193, R12, RZ ;  /* 0x0000000cc1047225 */ /* 0x000fc800078e00ff */
[----:B------:R-:W-:Y:S02]  /*10be0*/  IMAD.SHL.U32 R55, R4, 0x80, RZ ;  /* 0x0000008004377824 */ /* 0x000fe400078e00ff */
[-C--:B--2---:R-:W-:Y:S02]  /*10bf0*/  IMAD R8, R3, R10.reuse, RZ ;  /* 0x0000000a03087224 */ /* 0x084fe400078e02ff */
[C---:B------:R-:W-:Y:S02]  /*10c00*/  IMAD R3, R193.reuse, R13, R0 ;  /* 0x0000000dc1037224 */ /* 0x040fe400078e0200 */
[----:B------:R-:W-:-:S04]  /*10c10*/  IMAD.WIDE.U32 R6, R193, R10, RZ ;  /* 0x0000000ac1067225 */ /* 0x000fc800078e00ff */
[----:B------:R-:W-:Y:S02]  /*10c20*/  IMAD R9, R193, R11, R8 ;  /* 0x0000000bc1097224 */ /* 0x000fe400078e0208 */
[----:B------:R-:W-:Y:S02]  /*10c30*/  IMAD.IADD R5, R5, 0x1, R3 ;  /* 0x0000000105057824 */ /* 0x000fe400078e0203 */
[----:B------:R-:W-:Y:S02]  /*10c40*/  IMAD R0, R193, -0x80, R196 ;  /* 0xffffff80c1007824 */ /* 0x000fe400078e02c4 */
[----:B------:R-:W-:Y:S01]  /*10c50*/  IMAD.IADD R3, R7, 0x1, R9 ;  /* 0x0000000107037824 */ /* 0x000fe200078e0209 */
[----:B------:R-:W-:Y:S01]  /*10c60*/  SHF.L.U64.HI R52, R4, 0x7, R5 ;  /* 0x0000000704347819 */ /* 0x000fe20000010205 */
[----:B------:R-:W-:Y:S01]  /*10c70*/  IMAD.SHL.U32 R57, R6, 0x80, RZ ;  /* 0x0000008006397824 */ /* 0x000fe200078e00ff */
[----:B------:R-:W-:Y:S02]  /*10c80*/  VIMNMX R4, R0, 0x80, PT ;  /* 0x0000008000047848 */ /* 0x000fe40003fe0100 */
[----:B------:R-:W-:Y:S01]  /*10c90*/  SHF.L.U64.HI R54, R6, 0x7, R3 ;  /* 0x0000000706367819 */ /* 0x000fe20000010203 */
[----:B------:R-:W-:Y:S06]  /*10ca0*/  @!P0 BRA `(.L_x_1453) ;  /* 0x0000003400808947 */ /* 0x000fec0003800000 */
[----:B------:R-:W1:Y:S01]  /*10cb0*/  LDC R0, c[0x0][0x428] ;  /* 0x00010a00ff007b82 */ /* 0x000e620000000800 */
[----:B------:R-:W-:Y:S01]  /*10cc0*/  ISETP.GE.AND P0, PT, R191, R4, PT ;  /* 0x00000004bf00720c */ /* 0x000fe20003f06270 */
[----:B------:R-:W-:Y:S01]  /*10cd0*/  IMAD R3, R193, 0x80, R191 ;  /* 0x00000080c1037824 */ /* 0x000fe200078e02bf */
[----:B------:R-:W-:Y:S01]  /*10ce0*/  BSSY B1, `(.L_x_1454) ;  /* 0x0000050000017945 */ /* 0x000fe20003800000 */
        /* <DEDUP_REMOVED lines=12> */
[----:B------:R-:W-:Y:S02]  /*10db0*/  IMAD.MOV.U32 R4, RZ, RZ, R46 ;  /* 0x000000ffff047224 */ /* 0x000fe400078e002e */
[----:B------:R-:W-:Y:S02]  /*10dc0*/  IMAD.MOV.U32 R6, RZ, RZ, R48 ;  /* 0x000000ffff067224 */ /* 0x000fe400078e0030 */
[----:B------:R-:W-:Y:S01]  /*10dd0*/  IMAD.MOV.U32 R7, RZ, RZ, R51 ;  /* 0x000000ffff077224 */ /* 0x000fe200078e0033 */
[----:B-1----:R-:W-:-:S13]  /*10de0*/  ISETP.NE.AND P1, PT, R0, 0x1, PT ;  /* 0x000000010000780c */ /* 0x002fda0003f25270 */
[----:B------:R-:W1:Y:S08]  /*10df0*/  @P1 LDC R0, c[0x0][0x42c] ;  /* 0x00010b00ff001b82 */ /* 0x000e700000000800 */
[----:B------:R-:W2:Y:S01]  /*10e00*/  @P1 LDC R5, c[0x0][0x430] ;  /* 0x00010c00ff051b82 */ /* 0x000ea20000000800 */
[----:B-1----:R-:W-:-:S05]  /*10e10*/  @P1 IMAD.HI.U32 R0, R3, R0, RZ ;  /* 0x0000000003001227 */ /* 0x002fca00078e00ff */
[----:B--2---:R-:W-:Y:S01]  /*10e20*/  @P1 SHF.R.U32.HI R3, RZ, R5, R0 ;  /* 0x00000005ff031219 */ /* 0x004fe20000011600 */
[----:B------:R-:W-:-:S03]  /*10e30*/  IMAD.MOV.U32 R5, RZ, RZ, R53 ;  /* 0x000000ffff057224 */ /* 0x000fc600078e0035 */
[----:B------:R-:W-:Y:S01]  /*10e40*/  SHF.R.S32.HI R45, RZ, 0x1f, R3 ;  /* 0x0000001fff2d7819 */ /* 0x000fe20000011403 */
[----:B------:R-:W-:Y:S06]  /*10e50*/  @P0 BRA `(.L_x_1455) ;  /* 0x0000000000e00947 */ /* 0x000fec0003800000 */
[-C--:B------:R-:W-:Y:S01]  /*10e60*/  IMAD R0, R221, R12.reuse, RZ ;  /* 0x0000000cdd007224 */ /* 0x080fe200078e02ff */
[----:B------:R-:W-:Y:S01]  /*10e70*/  ULDC UR4, c[0x0][0x3d4] ;  /* 0x0000f50000047ab9 */ /* 0x000fe20000000800 */
[----:B------:R-:W-:Y:S01]  /*10e80*/  IMAD.MOV.U32 R8, RZ, RZ, R23 ;  /* 0x000000ffff087224 */ /* 0x000fe200078e0017 */
[----:B------:R-:W-:Y:S01]  /*10e90*/  ULDC.64 UR6, c[0x0][0x3c8] ;  /* 0x0000f20000067ab9 */ /* 0x000fe20000000a00 */
[----:B------:R-:W-:Y:S01]  /*10ea0*/  IMAD.MOV.U32 R9, RZ, RZ, R50 ;  /* 0x000000ffff097224 */ /* 0x000fe200078e0032 */
[----:B------:R-:W-:Y:S01]  /*10eb0*/  ULDC.64 UR8, c[0x0][0x3e0] ;  /* 0x0000f80000087ab9 */ /* 0x000fe20000000a00 */
[C---:B------:R-:W-:Y:S01]  /*10ec0*/  IMAD R21, R191.reuse, R13, R0 ;  /* 0x0000000dbf157224 */ /* 0x040fe200078e0200 */
[----:B------:R-:W-:Y:S01]  /*10ed0*/  CS2R R42, SRZ ;  /* 0x00000000002a7805 */ /* 0x000fe2000001ff00 */
[----:B------:R-:W-:Y:S01]  /*10ee0*/  IMAD.WIDE.U32 R14, R191, R12, R8 ;  /* 0x0000000cbf0e7225 */ /* 0x000fe200078e0008 */
[----:B------:R-:W-:-:S03]  /*10ef0*/  CS2R R40, SRZ ;  /* 0x0000000000287805 */ /* 0x000fc6000001ff00 */
[----:B------:R-:W-:Y:S01]  /*10f00*/  IMAD R0, R221, R10, RZ ;  /* 0x0000000add007224 */ /* 0x000fe200078e02ff */
[----:B------:R-:W-:Y:S01]  /*10f10*/  IADD3 R14, P2, P5, R55, R46, R14 ;  /* 0x0000002e370e7210 */ /* 0x000fe20007d5e00e */
[----:B------:R-:W-:Y:S02]  /*10f20*/  IMAD.IADD R21, R15, 0x1, R21 ;  /* 0x000000010f157824 */ /* 0x000fe400078e0215 */
[----:B------:R-:W-:-:S04]  /*10f30*/  IMAD.WIDE.U32 R8, R191, R10, R8 ;  /* 0x0000000abf087225 */ /* 0x000fc800078e0008 */
[----:B------:R-:W-:Y:S01]  /*10f40*/  IMAD R15, R191, R11, R0 ;  /* 0x0000000bbf0f7224 */ /* 0x000fe200078e0200 */
[----:B------:R-:W-:Y:S01]  /*10f50*/  IADD3 R46, P3, P4, R57, R48, R8 ;  /* 0x00000030392e7210 */ /* 0x000fe20007c7e008 */
[----:B------:R-:W-:Y:S02]  /*10f60*/  VIADD R8, R23, 0x10 ;  /* 0x0000001017087836 */ /* 0x000fe40000000000 */
[----:B------:R-:W-:Y:S02]  /*10f70*/  IMAD.IADD R0, R9, 0x1, R15 ;  /* 0x0000000109007824 */ /* 0x000fe400078e020f */
[C---:B------:R-:W-:Y:S01]  /*10f80*/  VIADD R20, R23.reuse, 0x20 ;  /* 0x0000002017147836 */ /* 0x040fe20000000000 */
[----:B------:R-:W-:Y:S01]  /*10f90*/  ISETP.GE.AND P1, PT, R8, UR4, PT ;  /* 0x0000000408007c0c */ /* 0x000fe2000bf26270 */
[C---:B------:R-:W-:Y:S01]  /*10fa0*/  VIADD R9, R23.reuse, 0x30 ;  /* 0x0000003017097836 */ /* 0x040fe20000000000 */
[----:B------:R-:W-:Y:S02]  /*10fb0*/  IADD3.X R0, R54, R51, R0, P3, P4 ;  /* 0x0000003336007210 */ /* 0x000fe40001fe8400 */
[----:B------:R-:W-:-:S02]  /*10fc0*/  ISETP.GE.AND P4, PT, R23, UR4, PT ;  /* 0x0000000417007c0c */ /* 0x000fc4000bf86270 */
[----:B------:R-:W-:Y:S02]  /*10fd0*/  IADD3.X R8, R52, R53, R21, P2, P5 ;  /* 0x0000003534087210 */ /* 0x000fe400017ea415 */
[----:B------:R-:W-:Y:S02]  /*10fe0*/  IADD3 R14, P3, R14, UR6, RZ ;  /* 0x000000060e0e7c10 */ /* 0x000fe4000ff7e0ff */
[----:B------:R-:W-:Y:S02]  /*10ff0*/  IADD3 R46, P5, R46, UR8, RZ ;  /* 0x000000082e2e7c10 */ /* 0x000fe4000ffbe0ff */
[----:B------:R-:W-:Y:S01]  /*11000*/  ISETP.GE.AND P2, PT, R20, UR4, PT ;  /* 0x0000000414007c0c */ /* 0x000fe2000bf46270 */
[C---:B------:R-:W-:Y:S01]  /*11010*/  VIADD R20, R23.reuse, 0x40 ;  /* 0x0000004017147836 */ /* 0x040fe20000000000 */
[----:B------:R-:W-:Y:S02]  /*11020*/  IADD3.X R15, R8, UR7, RZ, P3, !PT ;  /* 0x00000007080f7c10 */ /* 0x000fe40009ffe4ff */
[----:B------:R-:W-:Y:S01]  /*11030*/  IADD3.X R47, R0, UR9, RZ, P5, !PT ;  /* 0x00000009002f7c10 */ /* 0x000fe2000affe4ff */
[----:B------:R-:W-:Y:S01]  /*11040*/  VIADD R0, R23, 0x50 ;  /* 0x0000005017007836 */ /* 0x000fe20000000000 */
[----:B------:R-:W-:Y:S01]  /*11050*/  ISETP.GE.AND P3, PT, R9, UR4, PT ;  /* 0x0000000409007c0c */ /* 0x000fe2000bf66270 */
[----:B------:R1:W5:Y:S01]  /*11060*/  @!P4 LDG.E.64 R42, desc[UR60][R14.64] ;  /* 0x0000003c0e2ac981 */ /* 0x000362000c1e1b00 */
[----:B------:R-:W-:-:S03]  /*11070*/  ISETP.GE.AND P5, PT, R20, UR4, PT ;  /* 0x0000000414007c0c */ /* 0x000fc6000bfa6270 */
[----:B------:R1:W5:Y:S01]  /*11080*/  @!P4 LDG.E.64 R40, desc[UR60][R46.64] ;  /* 0x0000003c2e28c981 */ /* 0x000362000c1e1b00 */
[----:B------:R-:W-:Y:S02]  /*11090*/  ISETP.GE.AND P4, PT, R0, UR4, PT ;  /* 0x0000000400007c0c */ /* 0x000fe4000bf86270 */
        /* <DEDUP_REMOVED lines=20> */
.L_x_1455:
[----:B------:R-:W-:Y:S05]  /*111e0*/  BSYNC B1 ;  /* 0x0000000000017941 */ /* 0x000fea0003800000 */
.L_x_1454:
[----:B------:R-:W-:Y:S01]  /*111f0*/  IMAD R0, R45, R12, RZ ;  /* 0x0000000c2d007224 */ /* 0x000fe200078e02ff */
[----:B------:R-:W-:Y:S01]  /*11200*/  ULDC.64 UR4, c[0x0][0x3c8] ;  /* 0x0000f20000047ab9 */ /* 0x000fe20000000a00 */
[----:B------:R-:W-:Y:S01]  /*11210*/  IMAD.WIDE.U32 R6, R3, R10, R6 ;  /* 0x0000000a03067225 */ /* 0x000fe200078e0006 */
[----:B------:R-:W-:-:S03]  /*11220*/  ULDC.64 UR6, c[0x0][0x3e0] ;  /* 0x0000f80000067ab9 */ /* 0x000fc60000000a00 */
[----:B------:R-:W-:-:S04]  /*11230*/  IMAD.WIDE.U32 R4, R3, R12, R4 ;  /* 0x0000000c03047225 */ /* 0x000fc800078e0004 */
[----:B------:R-:W-:Y:S01]  /*11240*/  IMAD R10, R45, R10, RZ ;  /* 0x0000000a2d0a7224 */ /* 0x000fe200078e02ff */
[----:B------:R-:W-:Y:S01]  /*11250*/  IADD3 R4, P1, R4, UR4, RZ ;  /* 0x0000000404047c10 */ /* 0x000fe2000ff3e0ff */
[C---:B------:R-:W-:Y:S01]  /*11260*/  IMAD R13, R3.reuse, R13, R0 ;  /* 0x0000000d030d7224 */ /* 0x040fe200078e0200 */
[----:B------:R-:W-:Y:S01]  /*11270*/  IADD3 R0, P2, R6, UR6, RZ ;  /* 0x0000000606007c10 */ /* 0x000fe2000ff5e0ff */
[----:B------:R-:W-:Y:S01]  /*11280*/  IMAD R3, R3, R11, R10 ;  /* 0x0000000b03037224 */ /* 0x000fe200078e020a */
[----:B------:R-:W-:Y:S02]  /*11290*/  UMOV UR4, 0xffffffff ;  /* 0xffffffff00047882 */ /* 0x000fe40000000000 */
[----:B------:R-:W-:Y:S02]  /*112a0*/  IADD3.X R13, R5, UR5, R13, P1, !PT ;  /* 0x00000005050d7c10 */ /* 0x000fe40008ffe40d */
[----:B------:R-:W-:Y:S01]  /*112b0*/  IADD3.X R3, R7, UR7, R3, P2, !PT ;  /* 0x0000000707037c10 */ /* 0x000fe200097fe403 */
[----:B------:R-:W-:Y:S06]  /*112c0*/  BRA.DIV UR4, `(.L_x_1456) ;  /* 0x0000021e04e07947 */ /* 0x000fec000b800000 */
.L_x_1738:
[----:B------:R-:W-:-:S03]  /*112d0*/  UMOV UR4, 0xffffffff ;  /* 0xffffffff00047882 */ /* 0x000fc60000000000 */
[----:B------:R-:W-:Y:S05]  /*112e0*/  BRA.DIV UR4, `(.L_x_1457) ;  /* 0x0000021e04fc7947 */ /* 0x000fea000b800000 */
.L_x_1741:
[----:B------:R-:W-:-:S03]  /*112f0*/  UMOV UR4, 0xffffffff ;  /* 0xffffffff00047882 */ /* 0x000fc60000000000 */
[----:B------:R-:W-:Y:S05]  /*11300*/  BRA.DIV UR4, `(.L_x_1458) ;  /* 0x00000222041c7947 */ /* 0x000fea000b800000 */
.L_x_1744:
[----:B------:R-:W-:-:S03]  /*11310*/  UMOV UR4, 0xffffffff ;  /* 0xffffffff00047882 */ /* 0x000fc60000000000 */
[----:B------:R-:W-:Y:S05]  /*11320*/  BRA.DIV UR4, `(.L_x_1459) ;  /* 0x00000222043c7947 */ /* 0x000fea000b800000 */
.L_x_1747:
        /* <DEDUP_REMOVED lines=8> */
.L_x_1748:
[----:B------:R-:W-:Y:S05]  /*113b0*/  BSYNC B1 ;  /* 0x0000000000017941 */ /* 0x000fea0003800000 */
.L_x_1460:
[----:B------:R-:W-:Y:S05]  /*113c0*/  @P0 BRA `(.L_x_1462) ;  /* 0x0000006400300947 */ /* 0x000fea0003800000 */
[----:B--2---:R-:W2:Y:S01]  /*113d0*/  LDC R0, c[0x0][0x3d4] ;  /* 0x0000f500ff007b82 */ /* 0x004ea20000000800 */
[C---:B------:R-:W-:Y:S01]  /*113e0*/  VIADD R3, R23.reuse, 0x10 ;  /* 0x0000001017037836 */ /* 0x040fe20000000000 */
[----:B------:R-:W-:Y:S01]  /*113f0*/  BSSY B1, `(.L_x_1463) ;  /* 0x0000083000017945 */ /* 0x000fe20003800000 */
[C---:B------:R-:W-:Y:S02]  /*11400*/  VIADD R5, R23.reuse, 0x20 ;  /* 0x0000002017057836 */ /* 0x040fe40000000000 */
[C---:B------:R-:W-:Y:S01]  /*11410*/  VIADD R7, R23.reuse, 0x30 ;  /* 0x0000003017077836 */ /* 0x040fe20000000000 */
[-C--:B--2---:R-:W-:Y:S02]  /*11420*/  ISETP.GE.AND P0, PT, R23, R0.reuse, PT ;  /* 0x000000001700720c */ /* 0x084fe40003f06270 */
[-C--:B------:R-:W-:Y:S01]  /*11430*/  ISETP.GE.AND P1, PT, R3, R0.reuse, PT ;  /* 0x000000000300720c */ /* 0x080fe20003f26270 */
[----:B------:R-:W-:Y:S01]  /*11440*/  VIADD R3, R23, 0x40 ;  /* 0x0000004017037836 */ /* 0x000fe20000000000 */
[-C--:B------:R-:W-:Y:S01]  /*11450*/  ISETP.GE.AND P2, PT, R5, R0.reuse, PT ;  /* 0x000000000500720c */ /* 0x080fe20003f46270 */
[----:B------:R-:W-:Y:S01]  /*11460*/  VIADD R5, R23, 0x50 ;  /* 0x0000005017057836 */ /* 0x000fe20000000000 */
[----:B------:R-:W-:-:S02]  /*11470*/  ISETP.GE.AND P3, PT, R7, R0, PT ;  /* 0x000000000700720c */ /* 0x000fc40003f66270 */
[-C--:B------:R-:W-:Y:S02]  /*11480*/  ISETP.GE.AND P4, PT, R3, R0.reuse, PT ;  /* 0x000000000300720c */ /* 0x080fe40003f86270 */
[----:B------:R-:W-:Y:S01]  /*11490*/  ISETP.GE.AND P5, PT, R5, R0, PT ;  /* 0x000000000500720c */ /* 0x000fe20003fa6270 */
[----:B------:R-:W-:Y:S02]  /*114a0*/  IMAD.IADD R0, R17, 0x1, R214 ;  /* 0x0000000111007824 */ /* 0x000fe400078e02d6 */
[----:B------:R-:W-:Y:S10]  /*114b0*/  @P0 BRA `(.L_x_1464) ;  /* 0x0000000400d80947 */ /* 0x000ff40003800000 */
[----:B------:R-:W2:Y:S01]  /*114c0*/  LDS.128 R4, [R0+0x14400] ;  /* 0x0144000000047984 */ /* 0x000ea20000000c00 */
[----:B-----5:R-:W-:Y:S02]  /*114d0*/  SHF.R.U32.HI R3, RZ, 0x8, R42 ;  /* 0x00000008ff037819 */ /* 0x020fe4000001162a */
[----:B------:R-:W-:Y:S02]  /*114e0*/  SHF.R.U32.HI R11, RZ, 0x8, R43 ;  /* 0x00000008ff0b7819 */ /* 0x000fe4000001162b */
[----:B------:R-:W-:Y:S02]  /*114f0*/  LOP3.LUT R10, R42, 0xff, RZ, 0xc0, !PT ;  /* 0x000000ff2a0a7812 */ /* 0x000fe400078ec0ff */
[----:B------:R-:W-:Y:S02]  /*11500*/  LOP3.LUT R3, R3, 0xff, RZ, 0xc0, !PT ;  /* 0x000000ff03037812 */ /* 0x000fe400078ec0ff */
[----:B------:R-:W-:Y:S02]  /*11510*/  LOP3.LUT R12, R43, 0xff, RZ, 0xc0, !PT ;  /* 0x000000ff2b0c7812 */ /* 0x000fe400078ec0ff */
[----:B------:R-:W-:-:S02]  /*11520*/  LOP3.LUT R11, R11, 0xff, RZ, 0xc0, !PT ;  /* 0x000000ff0b0b7812 */ /* 0x000fc400078ec0ff */
[----:B------:R-:W-:Y:S02]  /*11530*/  PRMT R3, R3, 0x7604, R10 ;  /* 0x0000760403037816 */ /* 0x000fe4000000000a */
[----:B-1----:R-:W-:Y:S02]  /*11540*/  SHF.R.U32.HI R46, RZ, 0x10, R43 ;  /* 0x00000010ff2e7819 */ /* 0x002fe4000001162b */
        /* <DEDUP_REMOVED lines=109> */
.L_x_1464:
[----:B------:R-:W-:Y:S05]  /*11c20*/  BSYNC B1 ;  /* 0x0000000000017941 */ /* 0x000fea0003800000 */
.L_x_1463:
        /* <DEDUP_REMOVED lines=13> */
[----:B-1----:R-:W-:Y:S02]  /*11d00*/  LOP3.LUT R15, R13, 0xff, RZ, 0xc0, !PT ;  /* 0x000000ff0d0f7812 */ /* 0x002fe400078ec0ff */
        /* <DEDUP_REMOVED lines=31> */
[CC--:B------:R-:W-:Y:S01]  /*11f00*/  FMUL.FTZ R42, R10.reuse, R40.reuse ;  /* 0x000000280a2a7220 */ /* 0x0c0fe20000410000 */
[----:B------:R-:W-:Y:S01]  /*11f10*/  F2FP.F16.E4M3.UNPACK_B R7, R5 ;  /* 0x00000005ff07723e */ /* 0x000fe200020006ff */
[----:B------:R-:W-:Y:S01]  /*11f20*/  FMUL.FTZ R45, R10, R37 ;  /* 0x000000250a2d7220 */ /* 0x000fe20000410000 */
        /* <DEDUP_REMOVED lines=26> */
[CC--:B------:R-:W-:Y:S01]  /*120d0*/  FMUL.FTZ R40, R6.reuse, R41.reuse ;  /* 0x0000002906287220 */ /* 0x0c0fe20000410000 */
        /* <DEDUP_REMOVED lines=10> */
[----:B------:R-:W-:Y:S01]  /*12180*/  HADD2.F32 R6, -RZ, R4.H1_H1 ;  /* 0x30000004ff067230 */ /* 0x000fe20000004100 */
[----:B------:R-:W-:Y:S01]  /*12190*/  F2FP.SATFINITE.E4M3.F32.PACK_AB_MERGE_C R43, R46, R43, RZ ;  /* 0x0000002b2e2b723e */ /* 0x000fe200048070ff */
[----:B------:R-:W-:-:S02]  /*121a0*/  HADD2.F32 R12, -RZ, R11.H1_H1 ;  /* 0x3000000bff0c7230 */ /* 0x000fc40000004100 */
[----:B------:R-:W-:Y:S02]  /*121b0*/  HADD2.F32 R5, -RZ, R4.H0_H0 ;  /* 0x20000004ff057230 */ /* 0x000fe40000004100 */
[C---:B------:R-:W-:Y:S01]  /*121c0*/  FMUL.FTZ R36, R6.reuse, R15 ;  /* 0x0000000f06247220 */ /* 0x040fe20000410000 */
[----:B------:R-:W-:Y:S02]  /*121d0*/  HADD2.F32 R4, -RZ, R3.H1_H1 ;  /* 0x30000003ff047230 */ /* 0x000fe40000004100 */
[-C--:B------:R-:W-:Y:S01]  /*121e0*/  FMUL.FTZ R40, R6, R12.reuse ;  /* 0x0000000c06287220 */ /* 0x080fe20000410000 */
[----:B------:R-:W-:Y:S02]  /*121f0*/  HADD2.F32 R11, -RZ, R11.H0_H0 ;  /* 0x2000000bff0b7230 */ /* 0x000fe40000004100 */
[C---:B------:R-:W-:Y:S01]  /*12200*/  FFMA.FTZ R36, R5.reuse, R12, -R36 ;  /* 0x0000000c05247223 */ /* 0x040fe20000010824 */
[----:B------:R-:W-:Y:S02]  /*12210*/  HADD2.F32 R3, -RZ, R3.H0_H0 ;  /* 0x20000003ff037230 */ /* 0x000fe40000004100 */
[C---:B------:R-:W-:Y:S01]  /*12220*/  FMUL.FTZ R6, R4.reuse, R13 ;  /* 0x0000000d04067220 */ /* 0x040fe20000410000 */
[----:B------:R-:W-:Y:S01]  /*12230*/  FFMA.FTZ R15, R5, R15, R40 ;  /* 0x0000000f050f7223 */ /* 0x000fe20000010028 */
[----:B------:R-:W-:Y:S01]  /*12240*/  FMUL.FTZ R4, R4, R11 ;  /* 0x0000000b04047220 */ /* 0x000fe20000410000 */
[----:B------:R-:W-:-:S02]  /*12250*/  HADD2.F32 R5, -RZ, R14.H1_H1 ;  /* 0x3000000eff057230 */ /* 0x000fc40000004100 */
[C---:B------:R-:W-:Y:S01]  /*12260*/  FFMA.FTZ R12, R3.reuse, R11, -R6 ;  /* 0x0000000b030c7223 */ /* 0x040fe20000010806 */
[----:B------:R-:W-:Y:S02]  /*12270*/  HADD2.F32 R11, -RZ, R38.H1_H1 ;  /* 0x30000026ff0b7230 */ /* 0x000fe40000004100 */
[----:B------:R-:W-:Y:S01]  /*12280*/  FFMA.FTZ R13, R3, R13, R4 ;  /* 0x0000000d030d7223 */ /* 0x000fe20000010004 */
[----:B------:R-:W-:Y:S02]  /*12290*/  HADD2.F32 R4, -RZ, R10.H1_H1 ;  /* 0x3000000aff047230 */ /* 0x000fe40000004100 */
[----:B------:R-:W-:Y:S02]  /*122a0*/  HADD2.F32 R38, -RZ, R38.H0_H0 ;  /* 0x20000026ff267230 */ /* 0x000fe40000004100 */
[----:B------:R-:W-:Y:S02]  /*122b0*/  HADD2.F32 R3, -RZ, R7.H1_H1 ;  /* 0x30000007ff037230 */ /* 0x000fe40000004100 */
[----:B------:R-:W-:Y:S01]  /*122c0*/  FMUL.FTZ R37, R4, R11 ;  /* 0x0000000b04257220 */ /* 0x000fe20000410000 */
[----:B------:R-:W-:-:S02]  /*122d0*/  HADD2.F32 R14, -RZ, R14.H0_H0 ;  /* 0x2000000eff0e7230 */ /* 0x000fc40000004100 */
        /* <DEDUP_REMOVED lines=12> */
[----:B------:R-:W-:Y:S02]  /*123a0*/  F2FP.SATFINITE.E4M3.F32.PACK_AB_MERGE_C R6, R39, R42, R43 ;  /* 0x0000002a2706723e */ /* 0x000fe4000480702b */
[----:B------:R-:W-:Y:S02]  /*123b0*/  F2FP.SATFINITE.E4M3.F32.PACK_AB_MERGE_C R7, R48, R45, R7 ;  /* 0x0000002d3007723e */ /* 0x000fe40004807007 */
[----:B------:R-:W-:Y:S02]  /*123c0*/  F2FP.SATFINITE.E4M3.F32.PACK_AB_MERGE_C R4, R13, R12, R4 ;  /* 0x0000000c0d04723e */ /* 0x000fe40004807004 */
[----:B------:R-:W-:-:S05]  /*123d0*/  F2FP.SATFINITE.E4M3.F32.PACK_AB_MERGE_C R5, R38, R5, R37 ;  /* 0x000000052605723e */ /* 0x000fca0004807025 */
[----:B------:R3:W-:Y:S02]  /*123e0*/  STS.128 [R224], R4 ;  /* 0x00000004e0007388 */ /* 0x0007e40000000c00 */
.L_x_1466:
[----:B------:R-:W-:Y:S05]  /*123f0*/  BSYNC B1 ;  /* 0x0000000000017941 */ /* 0x000fea0003800000 */
.L_x_1465:
[----:B------:R-:W-:Y:S04]  /*12400*/  BSSY B1, `(.L_x_1467) ;  /* 0x0000078000017945 */ /* 0x000fe80003800000 */
[----:B------:R-:W-:Y:S05]  /*12410*/  @P2 BRA `(.L_x_1468) ;  /* 0x0000000400d82947 */ /* 0x000fea0003800000 */
[----:B--23--:R-:W2:Y:S01]  /*12420*/  LDS.128 R4, [R0+0x16400] ;  /* 0x0164000000047984 */ /* 0x00cea20000000c00 */
[----:B-----5:R-:W-:Y:S02]  /*12430*/  SHF.R.U32.HI R3, RZ, 0x8, R32 ;  /* 0x00000008ff037819 */ /* 0x020fe40000011620 */
[----:B------:R-:W-:Y:S02]  /*12440*/  SHF.R.U32.HI R11, RZ, 0x8, R33 ;  /* 0x00000008ff0b7819 */ /* 0x000fe40000011621 */
[----:B------:R-:W-:Y:S02]  /*12450*/  LOP3.LUT R10, R32, 0xff, RZ, 0xc0, !PT ;  /* 0x000000ff200a7812 */ /* 0x000fe400078ec0ff */
[----:B------:R-:W-:Y:S02]  /*12460*/  LOP3.LUT R3, R3, 0xff, RZ, 0xc0, !PT ;  /* 0x000000ff03037812 */ /* 0x000fe400078ec0ff */
[----:B------:R-:W-:Y:S02]  /*12470*/  LOP3.LUT R12, R33, 0xff, RZ, 0xc0, !PT ;  /* 0x000000ff210c7812 */ /* 0x000fe400078ec0ff */
[----:B------:R-:W-:-:S02]  /*12480*/  LOP3.LUT R11, R11, 0xff, RZ, 0xc0, !PT ;  /* 0x000000ff0b0b7812 */ /* 0x000fc400078ec0ff */
[----:B------:R-:W-:Y:S02]  /*12490*/  PRMT R3, R3, 0x7604, R10 ;  /* 0x0000760403037816 */ /* 0x000fe4000000000a */
[----:B------:R-:W-:Y:S02]  /*124a0*/  SHF.R.U32.HI R36, RZ, 0x10, R33 ;  /* 0x00000010ff247819 */ /* 0x000fe40000011621 */
[--C-:B-1----:R-:W-:Y:S02]  /*124b0*/  SHF.R.U32.HI R14, RZ, 0x8, R35.reuse ;  /* 0x00000008ff0e7819 */ /* 0x102fe40000011623 */
        /* <DEDUP_REMOVED lines=107> */
[----:B------:R4:W-:Y:S02]  /*12b70*/  STS.128 [R0+0x16400], R4 ;  /* 0x0164000400007388 */ /* 0x0009e40000000c00 */
.L_x_1468:
[----:B------:R-:W-:Y:S05]  /*12b80*/  BSYNC B1 ;  /* 0x0000000000017941 */ /* 0x000fea0003800000 */
.L_x_1467:
        /* <DEDUP_REMOVED lines=124> */
.L_x_1470:
[----:B------:R-:W-:Y:S05]  /*13350*/  BSYNC B1 ;  /* 0x0000000000017941 */ /* 0x000fea0003800000 */
.L_x_1469:
[----:B------:R-:W-:Y:S04]  /*13360*/  BSSY B1, `(.L_x_1471) ;  /* 0x0000078000017945 */ /* 0x000fe80003800000 */
[----:B------:R-:W-:Y:S05]  /*13370*/  @P4 BRA `(.L_x_1472) ;  /* 0x0000000400d84947 */ /* 0x000fea0003800000 */
[----:B-1234-:R-:W1:Y:S01]  /*13380*/  LDS.128 R4, [R0+0x18400] ;  /* 0x0184000000047984 */ /* 0x01ee620000000c00 */
        /* <DEDUP_REMOVED lines=28> */
[----:B-1----:R-:W-:Y:S02]  /*13550*/  F2FP.F16.E4M3.UNPACK_B R3, R6.H1 ;  /* 0x00000006ff03723e */ /* 0x002fe400030006ff */
        /* <DEDUP_REMOVED lines=88> */
.L_x_1472:
[----:B------:R-:W-:Y:S05]  /*13ae0*/  BSYNC B1 ;  /* 0x0000000000017941 */ /* 0x000fea0003800000 */
.L_x_1471:
[----:B------:R-:W-:Y:S05]  /*13af0*/  @P5 BRA `(.L_x_1462) ;  /* 0x0000003c00645947 */ /* 0x000fea0003800000 */
[----:B-1234-:R-:W1:Y:S01]  /*13b00*/  LDS.128 R4, [R224+0x4000] ;  /* 0x00400000e0047984 */ /* 0x01ee620000000c00 */
[----:B-----5:R-:W-:Y:S02]  /*13b10*/  SHF.R.U32.HI R15, RZ, 0x8, R21 ;  /* 0x00000008ff0f7819 */ /* 0x020fe40000011615 */
[----:B------:R-:W-:Y:S02]  /*13b20*/  SHF.R.U32.HI R11, RZ, 0x8, R9 ;  /* 0x00000008ff0b7819 */ /* 0x000fe40000011609 */
[----:B------:R-:W-:Y:S02]  /*13b30*/  SHF.R.U32.HI R13, RZ, 0x8, R20 ;  /* 0x00000008ff0d7819 */ /* 0x000fe40000011614 */
[----:B------:R-:W-:Y:S02]  /*13b40*/  LOP3.LUT R14, R21, 0xff, RZ, 0xc0, !PT ;  /* 0x000000ff150e7812 */ /* 0x000fe400078ec0ff */
[----:B------:R-:W-:Y:S02]  /*13b50*/  LOP3.LUT R15, R15, 0xff, RZ, 0xc0, !PT ;  /* 0x000000ff0f0f7812 */ /* 0x000fe400078ec0ff */
[----:B------:R-:W-:-:S02]  /*13b60*/  LOP3.LUT R10, R9, 0xff, RZ, 0xc0, !PT ;  /* 0x000000ff090a7812 */ /* 0x000fc400078ec0ff */
[----:B------:R-:W-:Y:S02]  /*13b70*/  LOP3.LUT R11, R11, 0xff, RZ, 0xc0, !PT ;  /* 0x000000ff0b0b7812 */ /* 0x000fe400078ec0ff */
[----:B------:R-:W-:Y:S02]  /*13b80*/  SHF.R.U32.HI R3, RZ, 0x8, R8 ;  /* 0x00000008ff037819 */ /* 0x000fe40000011608 */
[----:B------:R-:W-:Y:S02]  /*13b90*/  LOP3.LUT R12, R20, 0xff, RZ, 0xc0, !PT ;  /* 0x000000ff140c7812 */ /* 0x000fe400078ec0ff */
[----:B------:R-:W-:Y:S02]  /*13ba0*/  LOP3.LUT R13, R13, 0xff, RZ, 0xc0, !PT ;  /* 0x000000ff0d0d7812 */ /* 0x000fe400078ec0ff */
[----:B------:R-:W-:Y:S02]  /*13bb0*/  PRMT R15, R15, 0x7604, R14 ;  /* 0x000076040f0f7816 */ /* 0x000fe4000000000e */
[----:B------:R-:W-:-:S02]  /*13bc0*/  PRMT R11, R11, 0x7604, R10 ;  /* 0x000076040b0b7816 */ /* 0x000fc4000000000a */
[----:B------:R-:W-:Y:S02]  /*13bd0*/  SHF.R.U32.HI R14, RZ, 0x10, R21 ;  /* 0x00000010ff0e7819 */ /* 0x000fe40000011615 */
[----:B------:R-:W-:Y:S02]  /*13be0*/  SHF.R.U32.HI R10, RZ, 0x10, R9 ;  /* 0x00000010ff0a7819 */ /* 0x000fe40000011609 */
[----:B------:R-:W-:Y:S02]  /*13bf0*/  LOP3.LUT R0, R8, 0xff, RZ, 0xc0, !PT ;  /* 0x000000ff08007812 */ /* 0x000fe400078ec0ff */
[----:B------:R-:W-:Y:S02]  /*13c00*/  LOP3.LUT R3, R3, 0xff, RZ, 0xc0, !PT ;  /* 0x000000ff03037812 */ /* 0x000fe400078ec0ff */
[----:B------:R-:W-:Y:S02]  /*13c10*/  PRMT R13, R13, 0x7604, R12 ;  /* 0x000076040d0d7816 */ /* 0x000fe4000000000c */
[----:B------:R-:W-:-:S02]  /*13c20*/  SHF.R.U32.HI R12, RZ, 0x10, R20 ;  /* 0x00000010ff0c7819 */ /* 0x000fc40000011614 */
[----:B------:R-:W-:Y:S02]  /*13c30*/  LOP3.LUT R14, R14, 0xff, RZ, 0xc0, !PT ;  /* 0x000000ff0e0e7812 */ /* 0x000fe400078ec0ff */
[----:B------:R-:W-:Y:S02]  /*13c40*/  LOP3.LUT R10, R10, 0xff, RZ, 0xc0, !PT ;  /* 0x000000ff0a0a7812 */ /* 0x000fe400078ec0ff */
[----:B------:R-:W-:Y:S02]  /*13c50*/  PRMT R3, R3, 0x7604, R0 ;  /* 0x0000760403037816 */ /* 0x000fe40000000000 */
[----:B------:R-:W-:Y:S02]  /*13c60*/  SHF.R.U32.HI R0, RZ, 0x10, R8 ;  /* 0x00000010ff007819 */ /* 0x000fe40000011608 */
[----:B------:R-:W-:Y:S02]  /*13c70*/  LOP3.LUT R12, R12, 0xff, RZ, 0xc0, !PT ;  /* 0x000000ff0c0c7812 */ /* 0x000fe400078ec0ff */
[----:B------:R-:W-:-:S02]  /*13c80*/  PRMT R25, R14, 0x7054, R15 ;  /* 0x000070540e197816 */ /* 0x000fc4000000000f */
[----:B------:R-:W-:Y:S02]  /*13c90*/  PRMT R11, R10, 0x7054, R11 ;  /* 0x000070540a0b7816 */ /* 0x000fe4000000000b */
[----:B------:R-:W-:Y:S02]  /*13ca0*/  LOP3.LUT R0, R0, 0xff, RZ, 0xc0, !PT ;  /* 0x000000ff00007812 */ /* 0x000fe400078ec0ff */
[----:B------:R-:W-:Y:S02]  /*13cb0*/  PRMT R15, R12, 0x7054, R13 ;  /* 0x000070540c0f7816 */ /* 0x000fe4000000000d */
[----:B------:R-:W-:Y:S02]  /*13cc0*/  LOP3.LUT R25, R25, 0xff000000, R21, 0xf8, !PT ;  /* 0xff00000019197812 */ /* 0x000fe400078ef815 */
[----:B------:R-:W-:Y:S02]  /*13cd0*/  LOP3.LUT R13, R11, 0xff000000, R9, 0xf8, !PT ;  /* 0xff0000000b0d7812 */ /* 0x000fe400078ef809 */
[----:B------:R-:W-:-:S02]  /*13ce0*/  PRMT R3, R0, 0x7054, R3 ;  /* 0x0000705400037816 */ /* 0x000fc40000000003 */
[-C--:B-1----:R-:W-:Y:S02]  /*13cf0*/  F2FP.F16.E4M3.UNPACK_B R0, R6.reuse.H1 ;  /* 0x00000006ff00723e */ /* 0x082fe400030006ff */
[----:B------:R-:W-:Y:S02]  /*13d00*/  F2FP.F16.E4M3.UNPACK_B R21, R25 ;  /* 0x00000019ff15723e */ /* 0x000fe400020006ff */
[----:B------:R-:W-:Y:S01]  /*13d10*/  F2FP.F16.E4M3.UNPACK_B R14, R13 ;  /* 0x0000000dff0e723e */ /* 0x000fe200020006ff */
[----:B------:R-:W-:Y:S01]  /*13d20*/  HADD2.F32 R9, -RZ, R0.H1_H1 ;  /* 0x30000000ff097230 */ /* 0x000fe20000004100 */
[----:B------:R-:W-:Y:S01]  /*13d30*/  LOP3.LUT R20, R15, 0xff000000, R20, 0xf8, !PT ;  /* 0xff0000000f147812 */ /* 0x000fe200078ef814 */
[----:B------:R-:W-:Y:S01]  /*13d40*/  HADD2.F32 R24, -RZ, R21.H1_H1 ;  /* 0x30000015ff187230 */ /* 0x000fe20000004100 */
[----:B------:R-:W-:Y:S01]  /*13d50*/  LOP3.LUT R12, R3, 0xff000000, R8, 0xf8, !PT ;  /* 0xff000000030c7812 */ /* 0x000fe200078ef808 */
[----:B------:R-:W-:Y:S01]  /*13d60*/  HADD2.F32 R15, -RZ, R14.H1_H1 ;  /* 0x3000000eff0f7230 */ /* 0x000fe20000004100 */
[----:B------:R-:W-:Y:S01]  /*13d70*/  F2FP.F16.E4M3.UNPACK_B R3, R6 ;  /* 0x00000006ff03723e */ /* 0x000fe200020006ff */
[----:B------:R-:W-:-:S02]  /*13d80*/  HADD2.F32 R8, -RZ, R0.H0_H0 ;  /* 0x20000000ff087230 */ /* 0x000fc40000004100 */
[CC--:B------:R-:W-:Y:S01]  /*13d90*/  FMUL.FTZ R27, R9.reuse, R24.reuse ;  /* 0x00000018091b7220 */ /* 0x0c0fe20000410000 */
[----:B------:R-:W-:Y:S01]  /*13da0*/  F2FP.F16.E4M3.UNPACK_B R10, R7 ;  /* 0x00000007ff0a723e */ /* 0x000fe200020006ff */
[----:B------:R-:W-:Y:S01]  /*13db0*/  FMUL.FTZ R9, R9, R15 ;  /* 0x0000000f09097220 */ /* 0x000fe20000410000 */
[----:B------:R-:W-:Y:S01]  /*13dc0*/  F2FP.F16.E4M3.UNPACK_B R11, R7.H1 ;  /* 0x00000007ff0b723e */ /* 0x000fe200030006ff */
[C---:B------:R-:W-:Y:S01]  /*13dd0*/  FFMA.FTZ R27, R8.reuse, R15, -R27 ;  /* 0x0000000f081b7223 */ /* 0x040fe2000001081b */
[-C--:B------:R-:W-:Y:S01]  /*13de0*/  F2FP.F16.E4M3.UNPACK_B R6, R5.reuse ;  /* 0x00000005ff06723e */ /* 0x080fe200020006ff */
[----:B------:R-:W-:Y:S01]  /*13df0*/  FFMA.FTZ R26, R8, R24, R9 ;  /* 0x00000018081a7223 */ /* 0x000fe20000010009 */
[----:B------:R-:W-:Y:S01]  /*13e00*/  F2FP.F16.E4M3.UNPACK_B R7, R5.H1 ;  /* 0x00000005ff07723e */ /* 0x000fe200030006ff */
[----:B------:R-:W-:Y:S01]  /*13e10*/  HADD2.F32 R8, -RZ, R21.H0_H0 ;  /* 0x20000015ff087230 */ /* 0x000fe20000004100 */
[----:B------:R-:W-:Y:S01]  /*13e20*/  F2FP.F16.E4M3.UNPACK_B R25, R25.H1 ;  /* 0x00000019ff19723e */ /* 0x000fe200030006ff */
[--C-:B------:R-:W-:Y:S01]  /*13e30*/  HADD2.F32 R5, -RZ, R3.reuse.H1_H1 ;  /* 0x30000003ff057230 */ /* 0x100fe20000004100 */
[----:B------:R-:W-:Y:S01]  /*13e40*/  F2FP.F16.E4M3.UNPACK_B R13, R13.H1 ;  /* 0x0000000dff0d723e */ /* 0x000fe200030006ff */
[----:B------:R-:W-:Y:S01]  /*13e50*/  HADD2.F32 R14, -RZ, R14.H0_H0 ;  /* 0x2000000eff0e7230 */ /* 0x000fe20000004100 */
[----:B------:R-:W-:Y:S01]  /*13e60*/  F2FP.F16.E4M3.UNPACK_B R0, R4 ;  /* 0x00000004ff00723e */ /* 0x000fe200020006ff */
[----:B------:R-:W-:-:S02]  /*13e70*/  HADD2.F32 R3, -RZ, R3.H0_H0 ;  /* 0x20000003ff037230 */ /* 0x000fc40000004100 */
[C---:B------:R-:W-:Y:S01]  /*13e80*/  FMUL.FTZ R24, R5.reuse, R8 ;  /* 0x0000000805187220 */ /* 0x040fe20000410000 */
[----:B------:R-:W-:Y:S02]  /*13e90*/  HADD2.F32 R9, -RZ, R25.H0_H0 ;  /* 0x20000019ff097230 */ /* 0x000fe40000004100 */
[-C--:B------:R-:W-:Y:S01]  /*13ea0*/  FMUL.FTZ R15, R5, R14.reuse ;  /* 0x0000000e050f7220 */ /* 0x080fe20000410000 */
[--C-:B------:R-:W-:Y:S02]  /*13eb0*/  HADD2.F32 R5, -RZ, R10.reuse.H1_H1 ;  /* 0x3000000aff057230 */ /* 0x100fe40000004100 */
[C---:B------:R-:W-:Y:S01]  /*13ec0*/  FFMA.FTZ R24, R3.reuse, R14, -R24 ;  /* 0x0000000e03187223 */ /* 0x040fe20000010818 */
[----:B------:R-:W-:Y:S02]  /*13ed0*/  HADD2.F32 R10, -RZ, R10.H0_H0 ;  /* 0x2000000aff0a7230 */ /* 0x000fe40000004100 */
[----:B------:R-:W-:Y:S01]  /*13ee0*/  FFMA.FTZ R21, R3, R8, R15 ;  /* 0x0000000803157223 */ /* 0x000fe2000001000f */
[----:B------:R-:W-:-:S02]  /*13ef0*/  HADD2.F32 R8, -RZ, R13.H0_H0 ;  /* 0x2000000dff087230 */ /* 0x000fc40000004100 */
[CC--:B------:R-:W-:Y:S01]  /*13f00*/  FMUL.FTZ R15, R5.reuse, R9.reuse ;  /* 0x00000009050f7220 */ /* 0x0c0fe20000410000 */
[----:B------:R-:W-:Y:S01]  /*13f10*/  HADD2.F32 R14, -RZ, R25.H1_H1 ;  /* 0x30000019ff0e7230 */ /* 0x000fe20000004100 */
[----:B------:R-:W-:Y:S01]  /*13f20*/  F2FP.F16.E4M3.UNPACK_B R4, R4.H1 ;  /* 0x00000004ff04723e */ /* 0x000fe200030006ff */
[----:B------:R-:W-:Y:S02]  /*13f30*/  HADD2.F32 R3, -RZ, R11.H1_H1 ;  /* 0x3000000bff037230 */ /* 0x000fe40000004100 */
[-C--:B------:R-:W-:Y:S01]  /*13f40*/  FMUL.FTZ R5, R5, R8.reuse ;  /* 0x0000000805057220 */ /* 0x080fe20000410000 */
[C---:B------:R-:W-:Y:S01]  /*13f50*/  FFMA.FTZ R25, R10.reuse, R8, -R15 ;  /* 0x000000080a197223 */ /* 0x040fe2000001080f */
[----:B------:R-:W-:Y:S02]  /*13f60*/  HADD2.F32 R8, -RZ, R13.H1_H1 ;  /* 0x3000000dff087230 */ /* 0x000fe40000004100 */
[----:B------:R-:W-:Y:S02]  /*13f70*/  HADD2.F32 R11, -RZ, R11.H0_H0 ;  /* 0x2000000bff0b7230 */ /* 0x000fe40000004100 */
[C---:B------:R-:W-:Y:S01]  /*13f80*/  FMUL.FTZ R30, R3.reuse, R14 ;  /* 0x0000000e031e7220 */ /* 0x040fe20000410000 */
[----:B------:R-:W-:Y:S01]  /*13f90*/  FFMA.FTZ R28, R10, R9, R5 ;  /* 0x000000090a1c7223 */ /* 0x000fe20000010005 */
[----:B------:R-:W-:Y:S01]  /*13fa0*/  F2FP.F16.E4M3.UNPACK_B R9, R20 ;  /* 0x00000014ff09723e */ /* 0x000fe200020006ff */
[-C--:B------:R-:W-:Y:S01]  /*13fb0*/  FMUL.FTZ R10, R3, R8.reuse ;  /* 0x00000008030a7220 */ /* 0x080fe20000410000 */
[----:B------:R-:W-:Y:S01]  /*13fc0*/  FFMA.FTZ R30, R11, R8, -R30 ;  /* 0x000000080b1e7223 */ /* 0x000fe2000001081e */
[----:B------:R-:W-:Y:S01]  /*13fd0*/  F2FP.F16.E4M3.UNPACK_B R8, R12 ;  /* 0x0000000cff08723e */ /* 0x000fe200020006ff */
[----:B------:R-:W-:-:S02]  /*13fe0*/  HADD2.F32 R5, -RZ, R4.H1_H1 ;  /* 0x30000004ff057230 */ /* 0x000fc40000004100 */
[----:B------:R-:W-:Y:S01]  /*13ff0*/  FFMA.FTZ R29, R11, R14, R10 ;  /* 0x0000000e0b1d7223 */ /* 0x000fe2000001000a */
[--C-:B------:R-:W-:Y:S01]  /*14000*/  HADD2.F32 R13, -RZ, R9.reuse.H1_H1 ;  /* 0x30000009ff0d7230 */ /* 0x100fe20000004100 */
[----:B------:R-:W-:Y:S01]  /*14010*/  F2FP.F16.E4M3.UNPACK_B R12, R12.H1 ;  /* 0x0000000cff0c723e */ /* 0x000fe200030006ff */
[----:B------:R-:W-:Y:S01]  /*14020*/  HADD2.F32 R10, -RZ, R9.H0_H0 ;  /* 0x20000009ff0a7230 */ /* 0x000fe20000004100 */
[----:B------:R-:W-:Y:S01]  /*14030*/  F2FP.F16.E4M3.UNPACK_B R20, R20.H1 ;  /* 0x00000014ff14723e */ /* 0x000fe200030006ff */
[----:B------:R-:W-:Y:S02]  /*14040*/  HADD2.F32 R9, -RZ, R8.H1_H1 ;  /* 0x30000008ff097230 */ /* 0x000fe40000004100 */
[----:B------:R-:W-:Y:S01]  /*14050*/  FMUL.FTZ R11, R5, R13 ;  /* 0x0000000d050b7220 */ /* 0x000fe20000410000 */
[----:B------:R-:W-:Y:S02]  /*14060*/  HADD2.F32 R3, -RZ, R0.H1_H1 ;  /* 0x30000000ff037230 */ /* 0x000fe40000004100 */
        /* <DEDUP_REMOVED lines=10> */
[----:B------:R-:W-:-:S02]  /*14110*/  HADD2.F32 R4, -RZ, R12.H1_H1 ;  /* 0x3000000cff047230 */ /* 0x000fc40000004100 */
[--C-:B------:R-:W-:Y:S02]  /*14120*/  HADD2.F32 R3, -RZ, R7.reuse.H1_H1 ;  /* 0x30000007ff037230 */ /* 0x100fe40000004100 */
[--C-:B------:R-:W-:Y:S02]  /*14130*/  HADD2.F32 R8, -RZ, R20.reuse.H1_H1 ;  /* 0x30000014ff087230 */ /* 0x100fe40000004100 */
[----:B------:R-:W-:Y:S02]  /*14140*/  HADD2.F32 R9, -RZ, R20.H0_H0 ;  /* 0x20000014ff097230 */ /* 0x000fe40000004100 */
[C---:B------:R-:W-:Y:S01]  /*14150*/  FMUL.FTZ R13, R3.reuse, R4 ;  /* 0x00000004030d7220 */ /* 0x040fe20000410000 */
[----:B------:R-:W-:Y:S02]  /*14160*/  HADD2.F32 R0, -RZ, R6.H1_H1 ;  /* 0x30000006ff007230 */ /* 0x000fe40000004100 */
[----:B------:R-:W-:Y:S02]  /*14170*/  HADD2.F32 R5, -RZ, R12.H0_H0 ;  /* 0x2000000cff057230 */ /* 0x000fe40000004100 */
[----:B------:R-:W-:Y:S01]  /*14180*/  FMUL.FTZ R12, R3, R8 ;  /* 0x00000008030c7220 */ /* 0x000fe20000410000 */
[----:B------:R-:W-:-:S02]  /*14190*/  HADD2.F32 R7, -RZ, R7.H0_H0 ;  /* 0x20000007ff077230 */ /* 0x000fc40000004100 */
[C---:B------:R-:W-:Y:S01]  /*141a0*/  FMUL.FTZ R3, R0.reuse, R9 ;  /* 0x0000000900037220 */ /* 0x040fe20000410000 */
[----:B------:R-:W-:Y:S02]  /*141b0*/  HADD2.F32 R6, -RZ, R6.H0_H0 ;  /* 0x20000006ff067230 */ /* 0x000fe40000004100 */
[-C--:B------:R-:W-:Y:S01]  /*141c0*/  FMUL.FTZ R0, R0, R5.reuse ;  /* 0x0000000500007220 */ /* 0x080fe20000410000 */
[C---:B------:R-:W-:Y:S01]  /*141d0*/  FFMA.FTZ R12, R7.reuse, R4, -R12 ;  /* 0x00000004070c7223 */ /* 0x040fe2000001080c */
[----:B------:R-:W-:Y:S01]  /*141e0*/  FFMA.FTZ R13, R7, R8, R13 ;  /* 0x00000008070d7223 */ /* 0x000fe2000001000d */
[C---:B------:R-:W-:Y:S01]  /*141f0*/  FFMA.FTZ R5, R6.reuse, R5, -R3 ;  /* 0x0000000506057223 */ /* 0x040fe20000010803 */
[----:B------:R-:W-:Y:S01]  /*14200*/  FFMA.FTZ R0, R6, R9, R0 ;  /* 0x0000000906007223 */ /* 0x000fe20000010000 */
[----:B------:R-:W-:Y:S02]  /*14210*/  F2FP.SATFINITE.E4M3.F32.PACK_AB_MERGE_C R6, R26, R27, RZ ;  /* 0x0000001b1a06723e */ /* 0x000fe400048070ff */
[----:B------:R-:W-:-:S02]  /*14220*/  F2FP.SATFINITE.E4M3.F32.PACK_AB_MERGE_C R7, R29, R30, RZ ;  /* 0x0000001e1d07723e */ /* 0x000fc400048070ff */
[----:B------:R-:W-:Y:S02]  /*14230*/  F2FP.SATFINITE.E4M3.F32.PACK_AB_MERGE_C R4, R15, R14, RZ ;  /* 0x0000000e0f04723e */ /* 0x000fe400048070ff */
[----:B------:R-:W-:Y:S02]  /*14240*/  F2FP.SATFINITE.E4M3.F32.PACK_AB_MERGE_C R12, R13, R12, RZ ;  /* 0x0000000c0d0c723e */ /* 0x000fe400048070ff */
[----:B------:R-:W-:Y:S02]  /*14250*/  F2FP.SATFINITE.E4M3.F32.PACK_AB_MERGE_C R6, R21, R24, R6 ;  /* 0x000000181506723e */ /* 0x000fe40004807006 */
[----:B------:R-:W-:Y:S02]  /*14260*/  F2FP.SATFINITE.E4M3.F32.PACK_AB_MERGE_C R7, R28, R25, R7 ;  /* 0x000000191c07723e */ /* 0x000fe40004807007 */
[----:B------:R-:W-:Y:S02]  /*14270*/  F2FP.SATFINITE.E4M3.F32.PACK_AB_MERGE_C R4, R10, R11, R4 ;  /* 0x0000000b0a04723e */ /* 0x000fe40004807004 */
[----:B------:R-:W-:-:S05]  /*14280*/  F2FP.SATFINITE.E4M3.F32.PACK_AB_MERGE_C R5, R0, R5, R12 ;  /* 0x000000050005723e */ /* 0x000fca000480700c */
[----:B------:R1:W-:Y:S01]  /*14290*/  STS.128 [R224+0x4000], R4 ;  /* 0x00400004e0007388 */ /* 0x0003e20000000c00 */
[----:B------:R-:W-:Y:S05]  /*142a0*/  BRA `(.L_x_1462) ;  /* 0x0000003400787947 */ /* 0x000fea0003800000 */
.L_x_1453:
[----:B------:R-:W1:Y:S01]  /*142b0*/  LDC R0, c[0x0][0x428] ;  /* 0x00010a00ff007b82 */ /* 0x000e620000000800 */
[----:B------:R-:W-:Y:S01]  /*142c0*/  ISETP.GE.AND P0, PT, R191, R4, PT ;  /* 0x00000004bf00720c */ /* 0x000fe20003f06270 */
[----:B------:R-:W-:Y:S01]  /*142d0*/  IMAD R3, R193, 0x80, R191 ;  /* 0x00000080c1037824 */ /* 0x000fe200078e02bf */
[----:B------:R-:W-:Y:S01]  /*142e0*/  BSSY B1, `(.L_x_1473) ;  /* 0x0000041000017945 */ /* 0x000fe20003800000 */
[----:B------:R-:W-:Y:S01]  /*142f0*/  IMAD.MOV.U32 R20, RZ, RZ, R46 ;  /* 0x000000ffff147224 */ /* 0x000fe200078e002e */
[----:B------:R-:W-:Y:S01]  /*14300*/  CS2R R40, SRZ ;  /* 0x0000000000287805 */ /* 0x000fe2000001ff00 */
[----:B------:R-:W-:Y:S01]  /*14310*/  IMAD.MOV.U32 R21, RZ, RZ, R53 ;  /* 0x000000ffff157224 */ /* 0x000fe200078e0035 */
[----:B------:R-:W-:Y:S01]  /*14320*/  CS2R R42, SRZ ;  /* 0x00000000002a7805 */ /* 0x000fe2000001ff00 */
[----:B------:R-:W-:Y:S01]  /*14330*/  IMAD.MOV.U32 R50, RZ, RZ, R48 ;  /* 0x000000ffff327224 */ /* 0x000fe200078e0030 */
        /* <DEDUP_REMOVED lines=9> */
[----:B-1----:R-:W-:-:S13]  /*143d0*/  ISETP.NE.AND P1, PT, R0, 0x1, PT ;  /* 0x000000010000780c */ /* 0x002fda0003f25270 */
[----:B------:R-:W1:Y:S08]  /*143e0*/  @P1 LDC R0, c[0x0][0x42c] ;  /* 0x00010b00ff001b82 */ /* 0x000e700000000800 */
[----:B------:R-:W2:Y:S01]  /*143f0*/  @P1 LDC R5, c[0x0][0x430] ;  /* 0x00010c00ff051b82 */ /* 0x000ea20000000800 */
[----:B-1----:R-:W-:-:S05]  /*14400*/  @P1 IMAD.HI.U32 R0, R3, R0, RZ ;  /* 0x0000000003001227 */ /* 0x002fca00078e00ff */
[----:B--2---:R-:W-:Y:S02]  /*14410*/  @P1 SHF.R.U32.HI R3, RZ, R5, R0 ;  /* 0x00000005ff031219 */ /* 0x004fe40000011600 */
[----:B------:R-:W-:Y:S02]  /*14420*/  CS2R R4, SRZ ;  /* 0x0000000000047805 */ /* 0x000fe4000001ff00 */
[----:B------:R-:W-:Y:S01]  /*14430*/  SHF.R.S32.HI R45, RZ, 0x1f, R3 ;  /* 0x0000001fff2d7819 */ /* 0x000fe20000011403 */
[----:B------:R-:W-:Y:S06]  /*14440*/  @P0 BRA `(.L_x_1474) ;  /* 0x0000000000a80947 */ /* 0x000fec0003800000 */
[C---:B------:R-:W-:Y:S01]  /*14450*/  IMAD R0, R221.reuse, R12, RZ ;  /* 0x0000000cdd007224 */ /* 0x040fe200078e02ff */
[----:B------:R-:W-:Y:S01]  /*14460*/  ULDC.64 UR4, c[0x0][0x3c8] ;  /* 0x0000f20000047ab9 */ /* 0x000fe20000000a00 */
[----:B------:R-:W-:Y:S01]  /*14470*/  IMAD.MOV.U32 R4, RZ, RZ, R22 ;  /* 0x000000ffff047224 */ /* 0x000fe200078e0016 */
[----:B------:R-:W-:Y:S01]  /*14480*/  ULDC.64 UR6, c[0x0][0x3e0] ;  /* 0x0000f80000067ab9 */ /* 0x000fe20000000a00 */
[----:B------:R-:W-:Y:S01]  /*14490*/  IMAD.MOV.U32 R5, RZ, RZ, R59 ;  /* 0x000000ffff057224 */ /* 0x000fe200078e003b */
[----:B------:R-:W-:Y:S01]  /*144a0*/  CS2R R28, SRZ ;  /* 0x00000000001c7805 */ /* 0x000fe2000001ff00 */
[----:B------:R-:W-:Y:S01]  /*144b0*/  IMAD R8, R221, R10, RZ ;  /* 0x0000000add087224 */ /* 0x000fe200078e02ff */
[----:B------:R-:W-:Y:S01]  /*144c0*/  CS2R R30, SRZ ;  /* 0x00000000001e7805 */ /* 0x000fe2000001ff00 */
[----:B------:R-:W-:Y:S01]  /*144d0*/  IMAD.WIDE.U32 R6, R191, R12, R4 ;  /* 0x0000000cbf067225 */ /* 0x000fe200078e0004 */
[----:B------:R-:W-:Y:S02]  /*144e0*/  CS2R R24, SRZ ;  /* 0x0000000000187805 */ /* 0x000fe4000001ff00 */
[----:B------:R-:W-:-:S02]  /*144f0*/  CS2R R26, SRZ ;  /* 0x00000000001a7805 */ /* 0x000fc4000001ff00 */
[----:B------:R-:W-:Y:S01]  /*14500*/  CS2R R40, SRZ ;  /* 0x0000000000287805 */ /* 0x000fe2000001ff00 */
[C---:B------:R-:W-:Y:S01]  /*14510*/  IMAD R9, R191.reuse, R13, R0 ;  /* 0x0000000dbf097224 */ /* 0x040fe200078e0200 */
[----:B------:R-:W-:Y:S01]  /*14520*/  CS2R R42, SRZ ;  /* 0x00000000002a7805 */ /* 0x000fe2000001ff00 */
[C---:B------:R-:W-:Y:S01]  /*14530*/  IMAD.WIDE.U32 R4, R191.reuse, R10, R4 ;  /* 0x0000000abf047225 */ /* 0x040fe200078e0004 */
[----:B------:R-:W-:Y:S02]  /*14540*/  CS2R R36, SRZ ;  /* 0x0000000000247805 */ /* 0x000fe4000001ff00 */
[----:B------:R-:W-:Y:S02]  /*14550*/  CS2R R38, SRZ ;  /* 0x0000000000267805 */ /* 0x000fe4000001ff00 */
[----:B------:R-:W-:Y:S01]  /*14560*/  CS2R R32, SRZ ;  /* 0x0000000000207805 */ /* 0x000fe2000001ff00 */
[----:B------:R-:W-:Y:S01]  /*14570*/  IMAD R15, R191, R11, R8 ;  /* 0x0000000bbf0f7224 */ /* 0x000fe200078e0208 */
[----:B------:R-:W-:Y:S01]  /*14580*/  IADD3 R8, P1, P2, R55, R46, R6 ;  /* 0x0000002e37087210 */ /* 0x000fe20007a3e006 */
[----:B------:R-:W-:Y:S01]  /*14590*/  IMAD.IADD R9, R9, 0x1, R7 ;  /* 0x0000000109097824 */ /* 0x000fe200078e0207 */
[----:B------:R-:W-:Y:S01]  /*145a0*/  IADD3 R14, P3, P4, R57, R48, R4 ;  /* 0x00000030390e7210 */ /* 0x000fe20007c7e004 */
[----:B------:R-:W-:Y:S01]  /*145b0*/  IMAD.IADD R0, R15, 0x1, R5 ;  /* 0x000000010f007824 */ /* 0x000fe200078e0205 */
[----:B------:R-:W-:-:S02]  /*145c0*/  CS2R R6, SRZ ;  /* 0x0000000000067805 */ /* 0x000fc4000001ff00 */
[----:B------:R-:W-:Y:S02]  /*145d0*/  CS2R R34, SRZ ;  /* 0x0000000000227805 */ /* 0x000fe4000001ff00 */
[----:B------:R-:W-:Y:S02]  /*145e0*/  IADD3.X R4, R52, R53, R9, P1, P2 ;  /* 0x0000003534047210 */ /* 0x000fe40000fe4409 */
[----:B------:R-:W-:Y:S01]  /*145f0*/  IADD3 R8, P1, R8, UR4, RZ ;  /* 0x0000000408087c10 */ /* 0x000fe2000ff3e0ff */
[----:B------:R-:W-:Y:S01]  /*14600*/  ULDC UR4, c[0x0][0x3d4] ;  /* 0x0000f50000047ab9 */ /* 0x000fe20000000800 */
[----:B------:R-:W-:Y:S02]  /*14610*/  IADD3.X R0, R54, R51, R0, P3, P4 ;  /* 0x0000003336007210 */ /* 0x000fe40001fe8400 */
[----:B------:R-:W-:Y:S02]  /*14620*/  IADD3 R14, P2, R14, UR6, RZ ;  /* 0x000000060e0e7c10 */ /* 0x000fe4000ff5e0ff */
[----:B------:R-:W-:-:S02]  /*14630*/  IADD3.X R9, R4, UR5, RZ, P1, !PT ;  /* 0x0000000504097c10 */ /* 0x000fc40008ffe4ff */
[----:B------:R-:W-:Y:S02]  /*14640*/  CS2R R4, SRZ ;  /* 0x0000000000047805 */ /* 0x000fe4000001ff00 */
[----:B------:R-:W-:Y:S02]  /*14650*/  IADD3.X R15, R0, UR7, RZ, P2, !PT ;  /* 0x00000007000f7c10 */ /* 0x000fe400097fe4ff */
[----:B------:R-:W-:Y:S02]  /*14660*/  ISETP.GE.AND P1, PT, R22, UR4, PT ;  /* 0x0000000416007c0c */ /* 0x000fe4000bf26270 */
[----:B------:R-:W-:Y:S02]  /*14670*/  ISETP.GE.AND P2, PT, R197, UR4, PT ;  /* 0x00000004c5007c0c */ /* 0x000fe4000bf46270 */
[----:B------:R-:W-:-:S09]  /*14680*/  ISETP.GE.AND P3, PT, R199, UR4, PT ;  /* 0x00000004c7007c0c */ /* 0x000fd2000bf66270 */
[----:B------:R1:W5:Y:S04]  /*14690*/  @!P1 LDG.E.128 R28, desc[UR60][R8.64] ;  /* 0x0000003c081c9981 */ /* 0x000368000c1e1d00 */
[----:B------:R1:W5:Y:S04]  /*146a0*/  @!P2 LDG.E.128 R24, desc[UR60][R8.64+0x20] ;  /* 0x0000203c0818a981 */ /* 0x000368000c1e1d00 */
[----:B------:R1:W5:Y:S04]  /*146b0*/  @!P3 LDG.E.128 R4, desc[UR60][R8.64+0x40] ;  /* 0x0000403c0804b981 */ /* 0x000368000c1e1d00 */
[----:B------:R1:W5:Y:S04]  /*146c0*/  @!P1 LDG.E.128 R40, desc[UR60][R14.64] ;  /* 0x0000003c0e289981 */ /* 0x000368000c1e1d00 */
[----:B------:R1:W5:Y:S04]  /*146d0*/  @!P2 LDG.E.128 R36, desc[UR60][R14.64+0x20] ;  /* 0x0000203c0e24a981 */ /* 0x000368000c1e1d00 */
[----:B------:R1:W5:Y:S02]  /*146e0*/  @!P3 LDG.E.128 R32, desc[UR60][R14.64+0x40] ;  /* 0x0000403c0e20b981 */ /* 0x000364000c1e1d00 */
.L_x_1474:
[----:B------:R-:W-:Y:S05]  /*146f0*/  BSYNC B1 ;  /* 0x0000000000017941 */ /* 0x000fea0003800000 */
.L_x_1473:
[----:B------:R-:W-:Y:S01]  /*14700*/  IMAD R0, R45, R12, RZ ;  /* 0x0000000c2d007224 */ /* 0x000fe200078e02ff */
[----:B------:R-:W-:Y:S01]  /*14710*/  ULDC.64 UR4, c[0x0][0x3c8] ;  /* 0x0000f20000047ab9 */ /* 0x000fe20000000a00 */
[----:B-1----:R-:W-:Y:S01]  /*14720*/  IMAD.WIDE.U32 R14, R3, R10, R50 ;  /* 0x0000000a030e7225 */ /* 0x002fe200078e0032 */
        /* <DEDUP_REMOVED lines=11> */
.L_x_1751:
[----:B------:R-:W-:-:S03]  /*147e0*/  UMOV UR4, 0xffffffff ;  /* 0xffffffff00047882 */ /* 0x000fc60000000000 */
[----:B------:R-:W-:Y:S05]  /*147f0*/  BRA.DIV UR4, `(.L_x_1476) ;  /* 0x000001ee04687947 */ /* 0x000fea000b800000 */
.L_x_1754:
[----:B------:R-:W-:-:S03]  /*14800*/  UMOV UR4, 0xffffffff ;  /* 0xffffffff00047882 */ /* 0x000fc60000000000 */
[----:B------:R-:W-:Y:S05]  /*14810*/  BRA.DIV UR4, `(.L_x_1477) ;  /* 0x000001ee04887947 */ /* 0x000fea000b800000 */
.L_x_1757:
[----:B------:R-:W-:-:S03]  /*14820*/  UMOV UR4, 0xffffffff ;  /* 0xffffffff00047882 */ /* 0x000fc60000000000 */
[----:B------:R-:W-:Y:S05]  /*14830*/  BRA.DIV UR4, `(.L_x_1478) ;  /* 0x000001ee04a87947 */ /* 0x000fea000b800000 */
.L_x_1760:
[----:B------:R-:W-:Y:S01]  /*14840*/  ULEA.HI UR4, UR43, UR43, URZ, 0x1 ;  /* 0x0000002b2b047291 */ /* 0x000fe2000f8f083f */
[----:B------:R-:W-:Y:S03]  /*14850*/  BSSY B1, `(.L_x_1479) ;  /* 0x0000007000017945 */ /* 0x000fe60003800000 */
[----:B------:R-:W-:-:S04]  /*14860*/  ULOP3.LUT UR4, UR4, 0xfffffffe, URZ, 0xc0, !UPT ;  /* 0xfffffffe04047892 */ /* 0x000fc8000f8ec03f */
[----:B------:R-:W-:-:S06]  /*14870*/  UIADD3 UR4, UR43, -UR4, URZ ;  /* 0x800000042b047290 */ /* 0x000fcc000fffe03f */
[----:B------:R-:W-:-:S05]  /*14880*/  IMAD.U32 R0, RZ, RZ, UR4 ;  /* 0x00000004ff007e24 */ /* 0x000fca000f8e00ff */
[----:B------:R-:W-:-:S04]  /*14890*/  SHF.L.U32 R0, R0, 0x1f, RZ ;  /* 0x0000001f00007819 */ /* 0x000fc800000006ff */
[----:B------:R-:W1:Y:S02]  /*148a0*/  SYNCS.PHASECHK.TRANS64.TRYWAIT P1, [R17+URZ+0x29800], R0 ;  /* 0x02980000110075a7 */ /* 0x000e64000802017f */
[----:B-1----:R-:W-:Y:S05]  /*148b0*/  @!P1 BRA `(.L_x_1480) ;  /* 0x000001ec00b09947 */ /* 0x002fea0003800000 */
.L_x_1761:
[----:B------:R-:W-:Y:S05]  /*148c0*/  BSYNC B1 ;  /* 0x0000000000017941 */ /* 0x000fea0003800000 */
.L_x_1479:
[----:B------:R-:W-:Y:S05]  /*148d0*/  @P0 BRA `(.L_x_1462) ;  /* 0x0000002c00ec0947 */ /* 0x000fea0003800000 */
[----:B-1----:R-:W1:Y:S01]  /*148e0*/  LDC R0, c[0x0][0x3d4] ;  /* 0x0000f500ff007b82 */ /* 0x002e620000000800 */
[----:B------:R-:W-:Y:S01]  /*148f0*/  BSSY B1, `(.L_x_1481) ;  /* 0x00000fb000017945 */ /* 0x000fe20003800000 */
[-C--:B-1----:R-:W-:Y:S02]  /*14900*/  ISETP.GE.AND P0, PT, R22, R0.reuse, PT ;  /* 0x000000001600720c */ /* 0x082fe40003f06270 */
        /* <DEDUP_REMOVED lines=24> */
[----:B------:R-:W-:Y:S02]  /*14a90*/  PRMT R20, R10, 0x7604, R11 ;  /* 0x000076040a147816 */ /* 0x000fe4000000000b */
[----:B------:R-:W-:Y:S02]  /*14aa0*/  IADD3 R12, R3, R205, R12 ;  /* 0x000000cd030c7210 */ /* 0x000fe40007ffe00c */
[----:B------:R-:W-:Y:S02]  /*14ab0*/  SHF.R.U32.HI R10, RZ, 0x8, R40 ;  /* 0x00000008ff0a7819 */ /* 0x000fe40000011628 */
[----:B------:R-:W-:Y:S01]  /*14ac0*/  LOP3.LUT R13, R40, 0xff, RZ, 0xc0, !PT ;  /* 0x000000ff280d7812 */ /* 0x000fe200078ec0ff */
[----:B------:R-:W-:Y:S01]  /*14ad0*/  IMAD.IADD R3, R17, 0x1, R12 ;  /* 0x0000000111037824 */ /* 0x000fe200078e020c */
[----:B------:R-:W-:Y:S02]  /*14ae0*/  LOP3.LUT R10, R10, 0xff, RZ, 0xc0, !PT ;  /* 0x000000ff0a0a7812 */ /* 0x000fe400078ec0ff */
[----:B------:R-:W-:-:S02]  /*14af0*/  LOP3.LUT R11, R31, 0xff, RZ, 0xc0, !PT ;  /* 0x000000ff1f0b7812 */ /* 0x000fc400078ec0ff */
[----:B------:R-:W-:Y:S02]  /*14b00*/  PRMT R53, R10, 0x7604, R13 ;  /* 0x000076040a357816 */ /* 0x000fe4000000000d */
[----:B------:R-:W1:Y:S01]  /*14b10*/  LDS.128 R12, [R3+0x14400] ;  /* 0x01440000030c7984 */ /* 0x000e620000000c00 */
[----:B------:R-:W-:Y:S02]  /*14b20*/  PRMT R46, R8, 0x7604, R11 ;  /* 0x00007604082e7816 */ /* 0x000fe4000000000b */
[----:B------:R-:W-:Y:S01]  /*14b30*/  SHF.R.U32.HI R49, RZ, 0x8, R42 ;  /* 0x00000008ff317819 */ /* 0x000fe2000001162a */
[----:B------:R-:W2:Y:S01]  /*14b40*/  LDS.128 R8, [R228+0x14400] ;  /* 0x01440000e4087984 */ /* 0x000ea20000000c00 */
[----:B------:R-:W-:Y:S02]  /*14b50*/  SHF.R.U32.HI R45, RZ, 0x8, R41 ;  /* 0x00000008ff2d7819 */ /* 0x000fe40000011629 */
[----:B------:R-:W-:Y:S02]  /*14b60*/  LOP3.LUT R50, R42, 0xff, RZ, 0xc0, !PT ;  /* 0x000000ff2a327812 */ /* 0x000fe400078ec0ff */
[----:B------:R-:W-:-:S02]  /*14b70*/  LOP3.LUT R49, R49, 0xff, RZ, 0xc0, !PT ;  /* 0x000000ff31317812 */ /* 0x000fc400078ec0ff */
[----:B------:R-:W-:Y:S02]  /*14b80*/  LOP3.LUT R48, R41, 0xff, RZ, 0xc0, !PT ;  /* 0x000000ff29307812 */ /* 0x000fe400078ec0ff */
[----:B------:R-:W-:Y:S02]  /*14b90*/  LOP3.LUT R45, R45, 0xff, RZ, 0xc0, !PT ;  /* 0x000000ff2d2d7812 */ /* 0x000fe400078ec0ff */
[----:B------:R-:W-:Y:S02]  /*14ba0*/  PRMT R57, R49, 0x7604, R50 ;  /* 0x0000760431397816 */ /* 0x000fe40000000032 */
[----:B------:R-:W-:Y:S02]  /*14bb0*/  PRMT R48, R45, 0x7604, R48 ;  /* 0x000076042d307816 */ /* 0x000fe40000000030 */
[----:B------:R-:W-:Y:S02]  /*14bc0*/  SHF.R.U32.HI R49, RZ, 0x10, R31 ;  /* 0x00000010ff317819 */ /* 0x000fe4000001161f */
[----:B------:R-:W-:-:S02]  /*14bd0*/  SHF.R.U32.HI R55, RZ, 0x10, R41 ;  /* 0x00000010ff377819 */ /* 0x000fc40000011629 */
[----:B------:R-:W-:Y:S01]  /*14be0*/  SHF.R.U32.HI R51, RZ, 0x8, R43 ;  /* 0x00000008ff337819 */ /* 0x000fe2000001162b */
[----:B------:R-:W-:Y:S01]  /*14bf0*/  IMAD.U32 R49, R49, 0x10000, RZ ;  /* 0x0001000031317824 */ /* 0x000fe200078e00ff */
[----:B------:R-:W-:Y:S01]  /*14c00*/  SHF.R.U32.HI R45, RZ, 0x10, R29 ;  /* 0x00000010ff2d7819 */ /* 0x000fe2000001161d */
[----:B------:R-:W-:Y:S01]  /*14c10*/  IMAD.U32 R55, R55, 0x10000, RZ ;  /* 0x0001000037377824 */ /* 0x000fe200078e00ff */
[----:B------:R-:W-:Y:S02]  /*14c20*/  LOP3.LUT R52, R43, 0xff, RZ, 0xc0, !PT ;  /* 0x000000ff2b347812 */ /* 0x000fe400078ec0ff */
[----:B------:R-:W-:Y:S01]  /*14c30*/  LOP3.LUT R51, R51, 0xff, RZ, 0xc0, !PT ;  /* 0x000000ff33337812 */ /* 0x000fe200078ec0ff */
[----:B------:R-:W-:Y:S01]  /*14c40*/  IMAD.U32 R45, R45, 0x10000, RZ ;  /* 0x000100002d2d7824 */ /* 0x000fe200078e00ff */
[----:B------:R-:W-:Y:S02]  /*14c50*/  SHF.R.U32.HI R59, RZ, 0x10, R43 ;  /* 0x00000010ff3b7819 */ /* 0x000fe4000001162b */
[----:B------:R-:W-:-:S02]  /*14c60*/  LOP3.LUT R21, R21, 0xff0000, R28, 0xf8, !PT ;  /* 0x00ff000015157812 */ /* 0x000fc400078ef81c */
[----:B------:R-:W-:Y:S01]  /*14c70*/  PRMT R52, R51, 0x7604, R52 ;  /* 0x0000760433347816 */ /* 0x000fe20000000034 */
[----:B------:R-:W-:Y:S01]  /*14c80*/  IMAD.U32 R59, R59, 0x10000, RZ ;  /* 0x000100003b3b7824 */ /* 0x000fe200078e00ff */
[----:B------:R-:W-:Y:S02]  /*14c90*/  LOP3.LUT R51, R46, 0xff0000, R49, 0xf8, !PT ;  /* 0x00ff00002e337812 */ /* 0x000fe400078ef831 */
[----:B------:R-:W-:Y:S02]  /*14ca0*/  LOP3.LUT R55, R48, 0xff0000, R55, 0xf8, !PT ;  /* 0x00ff000030377812 */ /* 0x000fe400078ef837 */
[----:B------:R-:W-:Y:S02]  /*14cb0*/  LOP3.LUT R45, R20, 0xff0000, R45, 0xf8, !PT ;  /* 0x00ff0000142d7812 */ /* 0x000fe400078ef82d */
[----:B------:R-:W-:Y:S02]  /*14cc0*/  LOP3.LUT R49, R47, 0xff0000, R30, 0xf8, !PT ;  /* 0x00ff00002f317812 */ /* 0x000fe400078ef81e */
[----:B------:R-:W-:-:S02]  /*14cd0*/  LOP3.LUT R47, R21, 0xff000000, R28, 0xf8, !PT ;  /* 0xff000000152f7812 */ /* 0x000fc400078ef81c */
[--C-:B------:R-:W-:Y:S02]  /*14ce0*/  LOP3.LUT R21, R53, 0xff0000, R40.reuse, 0xf8, !PT ;  /* 0x00ff000035157812 */ /* 0x100fe400078ef828 */
[----:B------:R-:W-:Y:S02]  /*14cf0*/  LOP3.LUT R55, R55, 0xff000000, R41, 0xf8, !PT ;  /* 0xff00000037377812 */ /* 0x000fe400078ef829 */
[----:B------:R-:W-:Y:S02]  /*14d00*/  LOP3.LUT R48, R45, 0xff000000, R29, 0xf8, !PT ;  /* 0xff0000002d307812 */ /* 0x000fe400078ef81d */
[----:B------:R-:W-:Y:S02]  /*14d10*/  LOP3.LUT R59, R52, 0xff0000, R59, 0xf8, !PT ;  /* 0x00ff0000343b7812 */ /* 0x000fe400078ef83b */
[----:B------:R-:W-:Y:S02]  /*14d20*/  LOP3.LUT R53, R51, 0xff000000, R31, 0xf8, !PT ;  /* 0xff00000033357812 */ /* 0x000fe400078ef81f */
[----:B------:R-:W-:-:S02]  /*14d30*/  LOP3.LUT R54, R21, 0xff000000, R40, 0xf8, !PT ;  /* 0xff00000015367812 */ /* 0x000fc400078ef828 */
[----:B------:R-:W-:Y:S02]  /*14d40*/  LOP3.LUT R52, R49, 0xff000000, R30, 0xf8, !PT ;  /* 0xff00000031347812 */ /* 0x000fe400078ef81e */
[----:B------:R-:W-:Y:S02]  /*14d50*/  F2FP.F16.E4M3.UNPACK_B R51, R55 ;  /* 0x00000037ff33723e */ /* 0x000fe400020006ff */
[----:B-1----:R-:W-:Y:S02]  /*14d60*/  F2FP.F16.E4M3.UNPACK_B R40, R13 ;  /* 0x0000000dff28723e */ /* 0x002fe400020006ff */
[----:B------:R-:W-:Y:S01]  /*14d70*/  F2FP.F16.E4M3.UNPACK_B R49, R48 ;  /* 0x00000030ff31723e */ /* 0x000fe200020006ff */
[----:B------:R-:W-:Y:S01]  /*14d80*/  HADD2.F32 R56, -RZ, R51.H0_H0 ;  /* 0x20000033ff387230 */ /* 0x000fe20000004100 */
[-C--:B--2---:R-:W-:Y:S02]  /*14d90*/  F2FP.F16.E4M3.UNPACK_B R20, R9.reuse ;  /* 0x00000009ff14723e */ /* 0x084fe400020006ff */
[----:B------:R-:W-:Y:S01]  /*14da0*/  F2FP.F16.E4M3.UNPACK_B R21, R9.H1 ;  /* 0x00000009ff15723e */ /* 0x000fe200030006ff */
[--C-:B------:R-:W-:Y:S01]  /*14db0*/  HADD2.F32 R9, -RZ, R40.reuse.H0_H0 ;  /* 0x20000028ff097230 */ /* 0x100fe20000004100 */
[--C-:B------:R-:W-:Y:S01]  /*14dc0*/  LOP3.LUT R57, R57, 0xff0000, R42.reuse, 0xf8, !PT ;  /* 0x00ff000039397812 */ /* 0x100fe200078ef82a */
[----:B------:R-:W-:Y:S01]  /*14dd0*/  HADD2.F32 R50, -RZ, R49.H0_H0 ;  /* 0x20000031ff327230 */ /* 0x000fe20000004100 */
[-C--:B------:R-:W-:Y:S01]  /*14de0*/  F2FP.F16.E4M3.UNPACK_B R28, R10.reuse ;  /* 0x0000000aff1c723e */ /* 0x080fe200020006ff */
[----:B------:R-:W-:Y:S01]  /*14df0*/  HADD2.F32 R40, -RZ, R40.H1_H1 ;  /* 0x30000028ff287230 */ /* 0x000fe20000004100 */
[----:B------:R-:W-:Y:S01]  /*14e00*/  F2FP.F16.E4M3.UNPACK_B R29, R10.H1 ;  /* 0x0000000aff1d723e */ /* 0x000fe200030006ff */
[----:B------:R-:W-:Y:S01]  /*14e10*/  HADD2.F32 R10, -RZ, R20.H0_H0 ;  /* 0x20000014ff0a7230 */ /* 0x000fe20000004100 */
[----:B------:R-:W-:Y:S01]  /*14e20*/  F2FP.F16.E4M3.UNPACK_B R41, R13.H1 ;  /* 0x0000000dff29723e */ /* 0x000fe200030006ff */
[----:B------:R-:W-:Y:S01]  /*14e30*/  FMUL.FTZ R13, R9, R56 ;  /* 0x00000038090d7220 */ /* 0x000fe20000410000 */
[----:B------:R-:W-:Y:S01]  /*14e40*/  LOP3.LUT R58, R57, 0xff000000, R42, 0xf8, !PT ;  /* 0xff000000393a7812 */ /* 0x000fe200078ef82a */
[-C--:B------:R-:W-:Y:S01]  /*14e50*/  FMUL.FTZ R57, R9, R50.reuse ;  /* 0x0000003209397220 */ /* 0x080fe20000410000 */
[----:B------:R-:W-:Y:S01]  /*14e60*/  F2FP.F16.E4M3.UNPACK_B R55, R55.H1 ;  /* 0x00000037ff37723e */ /* 0x000fe200030006ff */
[C---:B------:R-:W-:Y:S01]  /*14e70*/  FFMA.FTZ R9, R10.reuse, R50, -R13 ;  /* 0x000000320a097223 */ /* 0x040fe2000001080d */
[----:B------:R-:W-:Y:S01]  /*14e80*/  F2FP.F16.E4M3.UNPACK_B R48, R48.H1 ;  /* 0x00000030ff30723e */ /* 0x000fe200030006ff */
[----:B------:R-:W-:Y:S01]  /*14e90*/  FFMA.FTZ R13, R10, R56, R57 ;  /* 0x000000380a0d7223 */ /* 0x000fe20000010039 */
[----:B------:R-:W-:Y:S01]  /*14ea0*/  HADD2.F32 R57, -RZ, R51.H1_H1 ;  /* 0x30000033ff397230 */ /* 0x000fe20000004100 */
[----:B------:R-:W-:Y:S01]  /*14eb0*/  LOP3.LUT R60, R59, 0xff000000, R43, 0xf8, !PT ;  /* 0xff0000003b3c7812 */ /* 0x000fe200078ef82b */
[----:B------:R-:W-:Y:S01]  /*14ec0*/  HADD2.F32 R49, -RZ, R49.H1_H1 ;  /* 0x30000031ff317230 */ /* 0x000fe20000004100 */
[-C--:B------:R-:W-:Y:S01]  /*14ed0*/  F2FP.F16.E4M3.UNPACK_B R42, R14.reuse ;  /* 0x0000000eff2a723e */ /* 0x080fe200020006ff */
[----:B------:R-:W-:Y:S01]  /*14ee0*/  HADD2.F32 R59, -RZ, R55.H0_H0 ;  /* 0x20000037ff3b7230 */ /* 0x000fe20000004100 */
[----:B------:R-:W-:Y:S01]  /*14ef0*/  F2FP.F16.E4M3.UNPACK_B R43, R14.H1 ;  /* 0x0000000eff2b723e */ /* 0x000fe200030006ff */
[----:B------:R-:W-:-:S02]  /*14f00*/  HADD2.F32 R14, -RZ, R41.H0_H0 ;  /* 0x20000029ff0e7230 */ /* 0x000fc40000004100 */
[C---:B------:R-:W-:Y:S01]  /*14f10*/  FMUL.FTZ R61, R40.reuse, R57 ;  /* 0x00000039283d7220 */ /* 0x040fe20000410000 */
[----:B------:R-:W-:Y:S02]  /*14f20*/  HADD2.F32 R20, -RZ, R20.H1_H1 ;  /* 0x30000014ff147230 */ /* 0x000fe40000004100 */
[----:B------:R-:W-:Y:S01]  /*14f30*/  FMUL.FTZ R40, R40, R49 ;  /* 0x0000003128287220 */ /* 0x000fe20000410000 */
[----:B------:R-:W-:Y:S02]  /*14f40*/  HADD2.F32 R51, -RZ, R48.H0_H0 ;  /* 0x20000030ff337230 */ /* 0x000fe40000004100 */
[----:B------:R-:W-:Y:S01]  /*14f50*/  FMUL.FTZ R63, R14, R59 ;  /* 0x0000003b0e3f7220 */ /* 0x000fe20000410000 */
[----:B------:R-:W-:Y:S01]  /*14f60*/  HADD2.F32 R10, -RZ, R21.H0_H0 ;  /* 0x20000015ff0a7230 */ /* 0x000fe20000004100 */
[----:B------:R-:W-:Y:S01]  /*14f70*/  F2FP.F16.E4M3.UNPACK_B R45, R15 ;  /* 0x0000000fff2d723e */ /* 0x000fe200020006ff */
[----:B------:R-:W-:Y:S01]  /*14f80*/  FFMA.FTZ R56, R20, R49, -R61 ;  /* 0x0000003114387223 */ /* 0x000fe2000001083d */
[----:B------:R-:W-:Y:S01]  /*14f90*/  FMUL.FTZ R14, R14, R51 ;  /* 0x000000330e0e7220 */ /* 0x000fe20000410000 */
[----:B------:R-:W-:Y:S01]  /*14fa0*/  FFMA.FTZ R62, R20, R57, R40 ;  /* 0x00000039143e7223 */ /* 0x000fe20000010028 */
[-C--:B------:R-:W-:Y:S01]  /*14fb0*/  F2FP.F16.E4M3.UNPACK_B R50, R60.reuse ;  /* 0x0000003cff32723e */ /* 0x080fe200020006ff */
[C---:B------:R-:W-:Y:S01]  /*14fc0*/  FFMA.FTZ R63, R10.reuse, R51, -R63 ;  /* 0x000000330a3f7223 */ /* 0x040fe2000001083f */
[----:B------:R-:W-:Y:S01]  /*14fd0*/  F2FP.F16.E4M3.UNPACK_B R20, R53 ;  /* 0x00000035ff14723e */ /* 0x000fe200020006ff */
[----:B------:R-:W-:Y:S01]  /*14fe0*/  FFMA.FTZ R59, R10, R59, R14 ;  /* 0x0000003b0a3b7223 */ /* 0x000fe2000001000e */
[----:B------:R-:W-:Y:S01]  /*14ff0*/  F2FP.F16.E4M3.UNPACK_B R30, R11 ;  /* 0x0000000bff1e723e */ /* 0x000fe200020006ff */
[----:B------:R-:W-:Y:S01]  /*15000*/  HADD2.F32 R40, -RZ, R55.H1_H1 ;  /* 0x30000037ff287230 */ /* 0x000fe20000004100 */
[----:B------:R-:W-:Y:S01]  /*15010*/  F2FP.F16.E4M3.UNPACK_B R46, R15.H1 ;  /* 0x0000000fff2e723e */ /* 0x000fe200030006ff */
[----:B------:R-:W-:Y:S01]  /*15020*/  HADD2.F32 R41, -RZ, R41.H1_H1 ;  /* 0x30000029ff297230 */ /* 0x000fe20000004100 */
[----:B------:R-:W-:Y:S01]  /*15030*/  F2FP.F16.E4M3.UNPACK_B R60, R60.H1 ;  /* 0x0000003cff3c723e */ /* 0x000fe200030006ff */
[----:B------:R-:W-:Y:S01]  /*15040*/  HADD2.F32 R51, -RZ, R50.H0_H0 ;  /* 0x20000032ff337230 */ /* 0x000fe20000004100 */
[----:B------:R-:W-:Y:S01]  /*15050*/  F2FP.F16.E4M3.UNPACK_B R53, R53.H1 ;  /* 0x00000035ff35723e */ /* 0x000fe200030006ff */
        /* <DEDUP_REMOVED lines=20> */
[----:B------:R-:W-:Y:S01]  /*151a0*/  FMUL.FTZ R45, R45, R20 ;  /* 0x000000142d2d7220 */ /* 0x000fe20000410000 */
[----:B------:R-:W-:Y:S01]  /*151b0*/  HADD2.F32 R14, -RZ, R46.H0_H0 ;  /* 0x2000002eff0e7230 */ /* 0x000fe20000004100 */
[----:B------:R-:W-:Y:S01]  /*151c0*/  F2FP.F16.E4M3.UNPACK_B R15, R12 ;  /* 0x0000000cff0f723e */ /* 0x000fe200020006ff */
[----:B------:R-:W-:Y:S02]  /*151d0*/  HADD2.F32 R21, -RZ, R53.H0_H0 ;  /* 0x20000035ff157230 */ /* 0x000fe40000004100 */
[----:B------:R-:W-:Y:S01]  /*151e0*/  FFMA.FTZ R66, R30, R20, -R49 ;  /* 0x000000141e427223 */ /* 0x000fe20000010831 */
[----:B------:R-:W-:Y:S02]  /*151f0*/  HADD2.F32 R10, -RZ, R31.H0_H0 ;  /* 0x2000001fff0a7230 */ /* 0x000fe40000004100 */
[----:B------:R-:W-:Y:S01]  /*15200*/  FMUL.FTZ R51, R14, R41 ;  /* 0x000000290e337220 */ /* 0x000fe20000410000 */
[----:B------:R-:W-:Y:S01]  /*15210*/  FFMA.FTZ R68, R30, R50, R45 ;  /* 0x000000321e447223 */ /* 0x000fe2000001002d */
[----:B------:R-:W-:Y:S01]  /*15220*/  F2FP.F16.E4M3.UNPACK_B R12, R12.H1 ;  /* 0x0000000cff0c723e */ /* 0x000fe200030006ff */
[-C--:B------:R-:W-:Y:S01]  /*15230*/  FMUL.FTZ R14, R14, R21.reuse ;  /* 0x000000150e0e7220 */ /* 0x080fe20000410000 */
[----:B------:R-:W-:Y:S01]  /*15240*/  F2FP.F16.E4M3.UNPACK_B R30, R54.H1 ;  /* 0x00000036ff1e723e */ /* 0x000fe200030006ff */
[C---:B------:R-:W-:Y:S01]  /*15250*/  FFMA.FTZ R61, R10.reuse, R21, -R51 ;  /* 0x000000150a3d7223 */ /* 0x040fe20000010833 */
[----:B------:R-:W-:Y:S01]  /*15260*/  F2FP.F16.E4M3.UNPACK_B R20, R47.H1 ;  /* 0x0000002fff14723e */ /* 0x000fe200030006ff */
[----:B------:R-:W-:Y:S01]  /*15270*/  FFMA.FTZ R65, R10, R41, R14 ;  /* 0x000000290a417223 */ /* 0x000fe2000001000e */
[-C--:B------:R-:W-:Y:S01]  /*15280*/  F2FP.F16.E4M3.UNPACK_B R11, R8.reuse ;  /* 0x00000008ff0b723e */ /* 0x080fe200020006ff */
[----:B------:R-:W-:Y:S01]  /*15290*/  HADD2.F32 R41, -RZ, R30.H0_H0 ;  /* 0x2000001eff297230 */ /* 0x000fe20000004100 */
[----:B------:R-:W-:Y:S01]  /*152a0*/  F2FP.F16.E4M3.UNPACK_B R8, R8.H1 ;  /* 0x00000008ff08723e */ /* 0x000fe200030006ff */
[----:B------:R-:W-:Y:S01]  /*152b0*/  HADD2.F32 R14, -RZ, R12.H0_H0 ;  /* 0x2000000cff0e7230 */ /* 0x000fe20000004100 */
[----:B------:R-:W-:Y:S01]  /*152c0*/  F2FP.F16.E4M3.UNPACK_B R54, R54 ;  /* 0x00000036ff36723e */ /* 0x000fe200020006ff */
[----:B------:R-:W-:Y:S01]  /*152d0*/  HADD2.F32 R21, -RZ, R20.H0_H0 ;  /* 0x20000014ff157230 */ /* 0x000fe20000004100 */
[----:B------:R-:W-:Y:S01]  /*152e0*/  F2FP.F16.E4M3.UNPACK_B R47, R47 ;  /* 0x0000002fff2f723e */ /* 0x000fe200020006ff */
[----:B------:R-:W-:-:S02]  /*152f0*/  HADD2.F32 R53, -RZ, R53.H1_H1 ;  /* 0x30000035ff357230 */ /* 0x000fc40000004100 */
[C---:B------:R-:W-:Y:S01]  /*15300*/  FMUL.FTZ R45, R14.reuse, R41 ;  /* 0x000000290e2d7220 */ /* 0x040fe20000410000 */
[----:B------:R-:W-:Y:S02]  /*15310*/  HADD2.F32 R60, -RZ, R60.H1_H1 ;  /* 0x3000003cff3c7230 */ /* 0x000fe40000004100 */
[----:B------:R-:W-:Y:S01]  /*15320*/  FMUL.FTZ R14, R14, R21 ;  /* 0x000000150e0e7220 */ /* 0x000fe20000410000 */
[----:B------:R-:W-:Y:S01]  /*15330*/  HADD2.F32 R46, -RZ, R46.H1_H1 ;  /* 0x3000002eff2e7230 */ /* 0x000fe20000004100 */
[----:B------:R-:W-:Y:S01]  /*15340*/  F2FP.SATFINITE.E4M3.F32.PACK_AB_MERGE_C R63, R64, R63, RZ ;  /* 0x0000003f403f723e */ /* 0x000fe200048070ff */
[----:B------:R-:W-:Y:S01]  /*15350*/  HADD2.F32 R10, -RZ, R8.H0_H0 ;  /* 0x20000008ff0a7230 */ /* 0x000fe20000004100 */
[----:B------:R-:W-:Y:S01]  /*15360*/  F2FP.SATFINITE.E4M3.F32.PACK_AB_MERGE_C R48, R48, R59, RZ ;  /* 0x0000003b3030723e */ /* 0x000fe200048070ff */
[----:B------:R-:W-:Y:S02]  /*15370*/  HADD2.F32 R31, -RZ, R31.H1_H1 ;  /* 0x3000001fff1f7230 */ /* 0x000fe40000004100 */
[C---:B------:R-:W-:Y:S01]  /*15380*/  FMUL.FTZ R40, R46.reuse, R60 ;  /* 0x0000003c2e287220 */ /* 0x040fe20000410000 */
[----:B------:R-:W-:Y:S01]  /*15390*/  FMUL.FTZ R49, R46, R53 ;  /* 0x000000352e317220 */ /* 0x000fe20000410000 */
[----:B------:R-:W-:Y:S01]  /*153a0*/  FFMA.FTZ R46, R10, R41, R14 ;  /* 0x000000290a2e7223 */ /* 0x000fe2000001000e */
[----:B------:R-:W-:-:S02]  /*153b0*/  HADD2.F32 R41, -RZ, R30.H1_H1 ;  /* 0x3000001eff297230 */ /* 0x000fc40000004100 */
[C---:B------:R-:W-:Y:S01]  /*153c0*/  FFMA.FTZ R70, R31.reuse, R53, -R40 ;  /* 0x000000351f467223 */ /* 0x040fe20000010828 */
[----:B------:R-:W-:Y:S02]  /*153d0*/  HADD2.F32 R12, -RZ, R12.H1_H1 ;  /* 0x3000000cff0c7230 */ /* 0x000fe40000004100 */
[----:B------:R-:W-:Y:S01]  /*153e0*/  FFMA.FTZ R40, R10, R21, -R45 ;  /* 0x000000150a287223 */ /* 0x000fe2000001082d */
[----:B------:R-:W-:Y:S02]  /*153f0*/  HADD2.F32 R21, -RZ, R20.H1_H1 ;  /* 0x30000014ff157230 */ /* 0x000fe40000004100 */
        /* <DEDUP_REMOVED lines=10> */
[----:B------:R-:W-:Y:S01]  /*154a0*/  FMUL.FTZ R41, R10, R31 ;  /* 0x0000001f0a297220 */ /* 0x000fe20000410000 */
[----:B------:R-:W-:-:S02]  /*154b0*/  HADD2.F32 R54, -RZ, R54.H1_H1 ;  /* 0x30000036ff367230 */ /* 0x000fc40000004100 */
[-C--:B------:R-:W-:Y:S01]  /*154c0*/  FMUL.FTZ R45, R10, R21.reuse ;  /* 0x000000150a2d7220 */ /* 0x080fe20000410000 */
[----:B------:R-:W-:Y:S02]  /*154d0*/  HADD2.F32 R15, -RZ, R15.H1_H1 ;  /* 0x3000000fff0f7230 */ /* 0x000fe40000004100 */
[C---:B------:R-:W-:Y:S01]  /*154e0*/  FFMA.FTZ R41, R8.reuse, R21, -R41 ;  /* 0x0000001508297223 */ /* 0x040fe20000010829 */
[----:B------:R-:W-:Y:S02]  /*154f0*/  HADD2.F32 R10, -RZ, R47.H1_H1 ;  /* 0x3000002fff0a7230 */ /* 0x000fe40000004100 */
[----:B------:R-:W-:Y:S01]  /*15500*/  FFMA.FTZ R45, R8, R31, R45 ;  /* 0x0000001f082d7223 */ /* 0x000fe2000001002d */
[----:B------:R-:W-:Y:S01]  /*15510*/  HADD2.F32 R11, -RZ, R11.H1_H1 ;  /* 0x3000000bff0b7230 */ /* 0x000fe20000004100 */
[----:B------:R-:W-:Y:S01]  /*15520*/  F2FP.F16.E4M3.UNPACK_B R14, R58.H1 ;  /* 0x0000003aff0e723e */ /* 0x000fe200030006ff */
[C---:B------:R-:W-:Y:S01]  /*15530*/  FMUL.FTZ R12, R15.reuse, R54 ;  /* 0x000000360f0c7220 */ /* 0x040fe20000410000 */
[----:B------:R-:W-:Y:S01]  /*15540*/  F2FP.F16.E4M3.UNPACK_B R8, R52.H1 ;  /* 0x00000034ff08723e */ /* 0x000fe200030006ff */
[----:B------:R-:W-:Y:S01]  /*15550*/  FMUL.FTZ R21, R15, R10 ;  /* 0x0000000a0f157220 */ /* 0x000fe20000410000 */
[----:B------:R-:W-:Y:S01]  /*15560*/  F2FP.F16.E4M3.UNPACK_B R52, R52 ;  /* 0x00000034ff34723e */ /* 0x000fe200020006ff */
[----:B------:R-:W-:Y:S01]  /*15570*/  FFMA.FTZ R20, R11, R10, -R12 ;  /* 0x0000000a0b147223 */ /* 0x000fe2000001080c */
[----:B------:R-:W-:-:S02]  /*15580*/  HADD2.F32 R15, -RZ, R14.H0_H0 ;  /* 0x2000000eff0f7230 */ /* 0x000fc40000004100 */
[----:B------:R-:W-:Y:S01]  /*15590*/  FFMA.FTZ R54, R11, R54, R21 ;  /* 0x000000360b367223 */ /* 0x000fe20000010015 */
[--C-:B------:R-:W-:Y:S01]  /*155a0*/  HADD2.F32 R10, -RZ, R43.reuse.H0_H0 ;  /* 0x2000002bff0a7230 */ /* 0x100fe20000004100 */
[----:B------:R-:W-:Y:S01]  /*155b0*/  F2FP.F16.E4M3.UNPACK_B R58, R58 ;  /* 0x0000003aff3a723e */ /* 0x000fe200020006ff */
[----:B------:R-:W-:Y:S01]  /*155c0*/  HADD2.F32 R11, -RZ, R8.H0_H0 ;  /* 0x20000008ff0b7230 */ /* 0x000fe20000004100 */
[----:B------:R-:W-:Y:S01]  /*155d0*/  F2FP.SATFINITE.E4M3.F32.PACK_AB_MERGE_C R9, R56, R9, R63 ;  /* 0x000000093809723e */ /* 0x000fe2000480703f */
[----:B------:R-:W-:Y:S02]  /*155e0*/  HADD2.F32 R14, -RZ, R14.H1_H1 ;  /* 0x3000000eff0e7230 */ /* 0x000fe40000004100 */
[C---:B------:R-:W-:Y:S01]  /*155f0*/  FMUL.FTZ R21, R10.reuse, R15 ;  /* 0x0000000f0a157220 */ /* 0x040fe20000410000 */
[----:B------:R-:W-:Y:S02]  /*15600*/  HADD2.F32 R43, -RZ, R43.H1_H1 ;  /* 0x3000002bff2b7230 */ /* 0x000fe40000004100 */
[----:B------:R-:W-:Y:S01]  /*15610*/  FMUL.FTZ R31, R10, R11 ;  /* 0x0000000b0a1f7220 */ /* 0x000fe20000410000 */
[----:B------:R-:W-:Y:S01]  /*15620*/  HADD2.F32 R12, -RZ, R8.H1_H1 ;  /* 0x30000008ff0c7230 */ /* 0x000fe20000004100 */
[----:B------:R-:W-:Y:S01]  /*15630*/  F2FP.SATFINITE.E4M3.F32.PACK_AB_MERGE_C R13, R62, R13, R48 ;  /* 0x0000000d3e0d723e */ /* 0x000fe20004807030 */
[----:B------:R-:W-:-:S02]  /*15640*/  HADD2.F32 R8, -RZ, R29.H0_H0 ;  /* 0x2000001dff087230 */ /* 0x000fc40000004100 */
[C---:B------:R-:W-:Y:S01]  /*15650*/  FMUL.FTZ R10, R43.reuse, R14 ;  /* 0x0000000e2b0a7220 */ /* 0x040fe20000410000 */
[----:B------:R-:W-:Y:S02]  /*15660*/  HADD2.F32 R29, -RZ, R29.H1_H1 ;  /* 0x3000001dff1d7230 */ /* 0x000fe40000004100 */
[-C--:B------:R-:W-:Y:S01]  /*15670*/  FMUL.FTZ R43, R43, R12.reuse ;  /* 0x0000000c2b2b7220 */ /* 0x080fe20000410000 */
[C---:B------:R-:W-:Y:S01]  /*15680*/  FFMA.FTZ R30, R8.reuse, R11, -R21 ;  /* 0x0000000b081e7223 */ /* 0x040fe20000010815 */
[----:B------:R-:W-:Y:S01]  /*15690*/  FFMA.FTZ R47, R8, R15, R31 ;  /* 0x0000000f082f7223 */ /* 0x000fe2000001001f */
[C---:B------:R-:W-:Y:S01]  /*156a0*/  FFMA.FTZ R53, R29.reuse, R12, -R10 ;  /* 0x0000000c1d357223 */ /* 0x040fe2000001080a */
[----:B------:R-:W-:Y:S01]  /*156b0*/  FFMA.FTZ R50, R29, R14, R43 ;  /* 0x0000000e1d327223 */ /* 0x000fe2000001002b */
[----:B------:R-:W-:Y:S02]  /*156c0*/  HADD2.F32 R10, -RZ, R42.H0_H0 ;  /* 0x2000002aff0a7230 */ /* 0x000fe40000004100 */
[----:B------:R-:W-:Y:S01]  /*156d0*/  HADD2.F32 R11, -RZ, R52.H0_H0 ;  /* 0x20000034ff0b7230 */ /* 0x000fe20000004100 */
[----:B------:R-:W-:Y:S01]  /*156e0*/  F2FP.SATFINITE.E4M3.F32.PACK_AB_MERGE_C R30, R53, R30, RZ ;  /* 0x0000001e351e723e */ /* 0x000fe200048070ff */
[--C-:B------:R-:W-:Y:S01]  /*156f0*/  HADD2.F32 R21, -RZ, R58.reuse.H0_H0 ;  /* 0x2000003aff157230 */ /* 0x100fe20000004100 */
[----:B------:R-:W-:Y:S01]  /*15700*/  F2FP.SATFINITE.E4M3.F32.PACK_AB_MERGE_C R47, R50, R47, RZ ;  /* 0x0000002f322f723e */ /* 0x000fe200048070ff */
[----:B------:R-:W-:-:S02]  /*15710*/  HADD2.F32 R29, -RZ, R58.H1_H1 ;  /* 0x3000003aff1d7230 */ /* 0x000fc40000004100 */
[C---:B------:R-:W-:Y:S01]  /*15720*/  FMUL.FTZ R12, R10.reuse, R11 ;  /* 0x0000000b0a0c7220 */ /* 0x040fe20000410000 */
[----:B------:R-:W-:Y:S02]  /*15730*/  HADD2.F32 R42, -RZ, R42.H1_H1 ;  /* 0x3000002aff2a7230 */ /* 0x000fe40000004100 */
[----:B------:R-:W-:Y:S01]  /*15740*/  FMUL.FTZ R31, R10, R21 ;  /* 0x000000150a1f7220 */ /* 0x000fe20000410000 */
[----:B------:R-:W-:Y:S02]  /*15750*/  HADD2.F32 R15, -RZ, R52.H1_H1 ;  /* 0x30000034ff0f7230 */ /* 0x000fe40000004100 */
        /* <DEDUP_REMOVED lines=15> */
[----:B------:R-:W-:Y:S02]  /*15850*/  F2FP.SATFINITE.E4M3.F32.PACK_AB_MERGE_C R15, R68, R57, R15 ;  /* 0x00000039440f723e */ /* 0x000fe4000480700f */
[----:B------:R-:W-:Y:S01]  /*15860*/  F2FP.SATFINITE.E4M3.F32.PACK_AB_MERGE_C R12, R54, R45, R12 ;  /* 0x0000002d360c723e */ /* 0x000fe2000480700c */
[----:B------:R1:W-:Y:S01]  /*15870*/  STS.128 [R228+0x14400], R8 ;  /* 0x01440008e4007388 */ /* 0x0003e20000000c00 */
[----:B------:R-:W-:-:S05]  /*15880*/  F2FP.SATFINITE.E4M3.F32.PACK_AB_MERGE_C R14, R29, R14, R47 ;  /* 0x0000000e1d0e723e */ /* 0x000fca000480702f */
[----:B------:R1:W-:Y:S02]  /*15890*/  STS.128 [R3+0x14400], R12 ;  /* 0x0144000c03007388 */ /* 0x0003e40000000c00 */
.L_x_1482:
[----:B------:R-:W-:Y:S05]  /*158a0*/  BSYNC B1 ;  /* 0x0000000000017941 */ /* 0x000fea0003800000 */
.L_x_1481:
[----:B------:R-:W-:Y:S04]  /*158b0*/  BSSY B1, `(.L_x_1483) ;  /* 0x0000103000017945 */ /* 0x000fe80003800000 */
[----:B------:R-:W-:Y:S05]  /*158c0*/  @P1 BRA `(.L_x_1484) ;  /* 0x0000001000041947 */ /* 0x000fea0003800000 */
[----:B-1----:R-:W-:Y:S02]  /*158d0*/  SHF.R.S32.HI R8, RZ, 0x1f, R197 ;  /* 0x0000001fff087819 */ /* 0x002fe400000114c5 */
[----:B-----5:R-:W-:Y:S02]  /*158e0*/  SHF.R.U32.HI R3, RZ, 0x8, R24 ;  /* 0x00000008ff037819 */ /* 0x020fe40000011618 */
[----:B------:R-:W-:Y:S02]  /*158f0*/  LEA.HI R9, R8, R197, RZ, 0x4 ;  /* 0x000000c508097211 */ /* 0x000fe400078f20ff */
[----:B------:R-:W-:Y:S02]  /*15900*/  LOP3.LUT R8, R24, 0xff, RZ, 0xc0, !PT ;  /* 0x000000ff18087812 */ /* 0x000fe400078ec0ff */
[----:B------:R-:W-:Y:S02]  /*15910*/  SHF.R.S32.HI R13, RZ, 0x4, R9 ;  /* 0x00000004ff0d7819 */ /* 0x000fe40000011409 */
[----:B------:R-:W-:-:S02]  /*15920*/  LOP3.LUT R9, R3, 0xff, RZ, 0xc0, !PT ;  /* 0x000000ff03097812 */ /* 0x000fc400078ec0ff */
[----:B------:R-:W-:Y:S02]  /*15930*/  LEA.HI R3, R0, R13, RZ, 0x1c ;  /* 0x0000000d00037211 */ /* 0x000fe400078fe0ff */
[----:B------:R-:W-:Y:S02]  /*15940*/  PRMT R21, R9, 0x7604, R8 ;  /* 0x0000760409157816 */ /* 0x000fe40000000008 */
[----:B------:R-:W-:Y:S02]  /*15950*/  SHF.R.S32.HI R8, RZ, 0x1f, R3 ;  /* 0x0000001fff087819 */ /* 0x000fe40000011403 */
[----:B------:R-:W-:Y:S02]  /*15960*/  SHF.R.U32.HI R15, RZ, 0x8, R36 ;  /* 0x00000008ff0f7819 */ /* 0x000fe40000011624 */
[----:B------:R-:W-:Y:S01]  /*15970*/  LEA.HI R9, R8, R3, RZ, 0x2 ;  /* 0x0000000308097211 */ /* 0x000fe200078f10ff */
[----:B------:R-:W-:Y:S01]  /*15980*/  IMAD.SHL.U32 R8, R3, 0x10, RZ ;  /* 0x0000001003087824 */ /* 0x000fe200078e00ff */
[----:B------:R-:W-:-:S02]  /*15990*/  SHF.R.U32.HI R13, RZ, 0x8, R27 ;  /* 0x00000008ff0d7819 */ /* 0x000fc4000001161b */
[----:B------:R-:W-:Y:S01]  /*159a0*/  LOP3.LUT R14, R36, 0xff, RZ, 0xc0, !PT ;  /* 0x000000ff240e7812 */ /* 0x000fe200078ec0ff */
[----:B------:R-:W-:Y:S01]  /*159b0*/  IMAD.SHL.U32 R9, R9, 0x800, RZ ;  /* 0x0000080009097824 */ /* 0x000fe200078e00ff */
[----:B------:R-:W-:Y:S02]  /*159c0*/  LOP3.LUT R3, R201, 0x30, R8, 0xf8, !PT ;  /* 0x00000030c9037812 */ /* 0x000fe400078ef808 */
[----:B------:R-:W-:Y:S02]  /*159d0*/  LOP3.LUT R15, R15, 0xff, RZ, 0xc0, !PT ;  /* 0x000000ff0f0f7812 */ /* 0x000fe400078ec0ff */
[----:B------:R-:W-:Y:S02]  /*159e0*/  LOP3.LUT R12, R27, 0xff, RZ, 0xc0, !PT ;  /* 0x000000ff1b0c7812 */ /* 0x000fe400078ec0ff */
[----:B------:R-:W-:Y:S02]  /*159f0*/  LOP3.LUT R13, R13, 0xff, RZ, 0xc0, !PT ;  /* 0x000000ff0d0d7812 */ /* 0x000fe400078ec0ff */
[----:B------:R-:W-:-:S02]  /*15a00*/  SHF.R.U32.HI R11, RZ, 0x8, R25 ;  /* 0x00000008ff0b7819 */ /* 0x000fc40000011619 */
[----:B------:R-:W-:Y:S02]  /*15a10*/  LOP3.LUT R3, R3, R204, RZ, 0x3c, !PT ;  /* 0x000000cc03037212 */ /* 0x000fe400078e3cff */
[----:B------:R-:W-:Y:S02]  /*15a20*/  LOP3.LUT R8, R9, 0xffffe000, RZ, 0xc0, !PT ;  /* 0xffffe00009087812 */ /* 0x000fe400078ec0ff */
[----:B------:R-:W-:Y:S02]  /*15a30*/  PRMT R45, R15, 0x7604, R14 ;  /* 0x000076040f2d7816 */ /* 0x000fe4000000000e */
[----:B------:R-:W-:Y:S02]  /*15a40*/  SHF.R.U32.HI R14, RZ, 0x8, R37 ;  /* 0x00000008ff0e7819 */ /* 0x000fe40000011625 */
[----:B------:R-:W-:Y:S02]  /*15a50*/  PRMT R41, R13, 0x7604, R12 ;  /* 0x000076040d297816 */ /* 0x000fe4000000000c */
[----:B------:R-:W-:-:S02]  /*15a60*/  LOP3.LUT R10, R25, 0xff, RZ, 0xc0, !PT ;  /* 0x000000ff190a7812 */ /* 0x000fc400078ec0ff */
[----:B------:R-:W-:Y:S02]  /*15a70*/  LOP3.LUT R11, R11, 0xff, RZ, 0xc0, !PT ;  /* 0x000000ff0b0b7812 */ /* 0x000fe400078ec0ff */
[----:B------:R-:W-:Y:S02]  /*15a80*/  IADD3 R12, R3, R205, R8 ;  /* 0x000000cd030c7210 */ /* 0x000fe40007ffe008 */
[----:B------:R-:W-:Y:S02]  /*15a90*/  SHF.R.U32.HI R15, RZ, 0x8, R38 ;  /* 0x00000008ff0f7819 */ /* 0x000fe40000011626 */
[----:B------:R-:W-:Y:S02]  /*15aa0*/  LOP3.LUT R3, R37, 0xff, RZ, 0xc0, !PT ;  /* 0x000000ff25037812 */ /* 0x000fe400078ec0ff */
[----:B------:R-:W-:Y:S02]  /*15ab0*/  LOP3.LUT R14, R14, 0xff, RZ, 0xc0, !PT ;  /* 0x000000ff0e0e7812 */ /* 0x000fe400078ec0ff */
[----:B------:R-:W-:-:S02]  /*15ac0*/  SHF.R.U32.HI R28, RZ, 0x8, R39 ;  /* 0x00000008ff1c7819 */ /* 0x000fc40000011627 */
[----:B------:R-:W-:Y:S02]  /*15ad0*/  PRMT R29, R11, 0x7604, R10 ;  /* 0x000076040b1d7816 */ /* 0x000fe4000000000a */
[----:B------:R-:W-:Y:S02]  /*15ae0*/  LOP3.LUT R20, R15, 0xff, RZ, 0xc0, !PT ;  /* 0x000000ff0f147812 */ /* 0x000fe400078ec0ff */
[----:B------:R-:W-:Y:S02]  /*15af0*/  SHF.R.U32.HI R11, RZ, 0x8, R26 ;  /* 0x00000008ff0b7819 */ /* 0x000fe4000001161a */
[----:B------:R-:W-:Y:S02]  /*15b00*/  LOP3.LUT R13, R38, 0xff, RZ, 0xc0, !PT ;  /* 0x000000ff260d7812 */ /* 0x000fe400078ec0ff */
[----:B------:R-:W-:Y:S02]  /*15b10*/  LOP3.LUT R15, R39, 0xff, RZ, 0xc0, !PT ;  /* 0x000000ff270f7812 */ /* 0x000fe400078ec0ff */
[----:B------:R-:W-:Y:S01]  /*15b20*/  PRMT R47, R14, 0x7604, R3 ;  /* 0x000076040e2f7816 */ /* 0x000fe20000000003 */
[----:B------:R-:W-:Y:S01]  /*15b30*/  IMAD.IADD R3, R17, 0x1, R12 ;  /* 0x0000000111037824 */ /* 0x000fe200078e020c */
[----:B------:R-:W-:-:S02]  /*15b40*/  LOP3.LUT R28, R28, 0xff, RZ, 0xc0, !PT ;  /* 0x000000ff1c1c7812 */ /* 0x000fc400078ec0ff */
[----:B------:R-:W-:Y:S02]  /*15b50*/  LOP3.LUT R10, R26, 0xff, RZ, 0xc0, !PT ;  /* 0x000000ff1a0a7812 */ /* 0x000fe400078ec0ff */
[----:B------:R-:W-:Y:S02]  /*15b60*/  LOP3.LUT R11, R11, 0xff, RZ, 0xc0, !PT ;  /* 0x000000ff0b0b7812 */ /* 0x000fe400078ec0ff */
[----:B------:R-:W-:Y:S02]  /*15b70*/  PRMT R49, R20, 0x7604, R13 ;  /* 0x0000760414317816 */ /* 0x000fe4000000000d */
[----:B------:R-:W-:Y:S02]  /*15b80*/  PRMT R51, R28, 0x7604, R15 ;  /* 0x000076041c337816 */ /* 0x000fe4000000000f */
[----:B------:R-:W1:Y:S01]  /*15b90*/  LDS.128 R12, [R3+0x14400] ;  /* 0x01440000030c7984 */ /* 0x000e620000000c00 */
[----:B------:R-:W-:Y:S02]  /*15ba0*/  PRMT R31, R11, 0x7604, R10 ;  /* 0x000076040b1f7816 */ /* 0x000fe4000000000a */
[----:B------:R-:W-:Y:S01]  /*15bb0*/  SHF.R.U32.HI R28, RZ, 0x10, R25 ;  /* 0x00000010ff1c7819 */ /* 0x000fe20000011619 */
[----:B------:R-:W2:Y:S01]  /*15bc0*/  LDS.128 R8, [R227+0x14400] ;  /* 0x01440000e3087984 */ /* 0x000ea20000000c00 */
[----:B------:R-:W-:-:S02]  /*15bd0*/  SHF.R.U32.HI R20, RZ, 0x10, R24 ;  /* 0x00000010ff147819 */ /* 0x000fc40000011618 */
[----:B------:R-:W-:Y:S02]  /*15be0*/  SHF.R.U32.HI R30, RZ, 0x10, R26 ;  /* 0x00000010ff1e7819 */ /* 0x000fe4000001161a */
[----:B------:R-:W-:Y:S02]  /*15bf0*/  LOP3.LUT R28, R28, 0xff, RZ, 0xc0, !PT ;  /* 0x000000ff1c1c7812 */ /* 0x000fe400078ec0ff */
[----:B------:R-:W-:Y:S02]  /*15c00*/  LOP3.LUT R20, R20, 0xff, RZ, 0xc0, !PT ;  /* 0x000000ff14147812 */ /* 0x000fe400078ec0ff */
[----:B------:R-:W-:Y:S02]  /*15c10*/  LOP3.LUT R30, R30, 0xff, RZ, 0xc0, !PT ;  /* 0x000000ff1e1e7812 */ /* 0x000fe400078ec0ff */
[----:B------:R-:W-:Y:S02]  /*15c20*/  SHF.R.U32.HI R40, RZ, 0x10, R27 ;  /* 0x00000010ff287819 */ /* 0x000fe4000001161b */
[----:B------:R-:W-:-:S02]  /*15c30*/  PRMT R29, R28, 0x7054, R29 ;  /* 0x000070541c1d7816 */ /* 0x000fc4000000001d */
[----:B------:R-:W-:Y:S02]  /*15c40*/  SHF.R.U32.HI R28, RZ, 0x10, R37 ;  /* 0x00000010ff1c7819 */ /* 0x000fe40000011625 */
[----:B------:R-:W-:Y:S02]  /*15c50*/  PRMT R21, R20, 0x7054, R21 ;  /* 0x0000705414157816 */ /* 0x000fe40000000015 */
[----:B------:R-:W-:Y:S02]  /*15c60*/  PRMT R31, R30, 0x7054, R31 ;  /* 0x000070541e1f7816 */ /* 0x000fe4000000001f */
[----:B------:R-:W-:Y:S02]  /*15c70*/  SHF.R.U32.HI R20, RZ, 0x10, R36 ;  /* 0x00000010ff147819 */ /* 0x000fe40000011624 */
[----:B------:R-:W-:Y:S02]  /*15c80*/  LOP3.LUT R40, R40, 0xff, RZ, 0xc0, !PT ;  /* 0x000000ff28287812 */ /* 0x000fe400078ec0ff */
[----:B------:R-:W-:-:S02]  /*15c90*/  SHF.R.U32.HI R30, RZ, 0x10, R38 ;  /* 0x00000010ff1e7819 */ /* 0x000fc40000011626 */
[----:B------:R-:W-:Y:S02]  /*15ca0*/  LOP3.LUT R28, R28, 0xff, RZ, 0xc0, !PT ;  /* 0x000000ff1c1c7812 */ /* 0x000fe400078ec0ff */
[----:B------:R-:W-:Y:S02]  /*15cb0*/  LOP3.LUT R20, R20, 0xff, RZ, 0xc0, !PT ;  /* 0x000000ff14147812 */ /* 0x000fe400078ec0ff */
[----:B------:R-:W-:Y:S02]  /*15cc0*/  PRMT R43, R40, 0x7054, R41 ;  /* 0x00007054282b7816 */ /* 0x000fe40000000029 */
[----:B------:R-:W-:Y:S02]  /*15cd0*/  LOP3.LUT R30, R30, 0xff, RZ, 0xc0, !PT ;  /* 0x000000ff1e1e7812 */ /* 0x000fe400078ec0ff */
[----:B------:R-:W-:Y:S02]  /*15ce0*/  SHF.R.U32.HI R40, RZ, 0x10, R39 ;  /* 0x00000010ff287819 */ /* 0x000fe40000011627 */
[----:B------:R-:W-:-:S02]  /*15cf0*/  PRMT R47, R28, 0x7054, R47 ;  /* 0x000070541c2f7816 */ /* 0x000fc4000000002f */
[----:B------:R-:W-:Y:S02]  /*15d00*/  PRMT R45, R20, 0x7054, R45 ;  /* 0x00007054142d7816 */ /* 0x000fe4000000002d */
[----:B------:R-:W-:Y:S02]  /*15d10*/  PRMT R49, R30, 0x7054, R49 ;  /* 0x000070541e317816 */ /* 0x000fe40000000031 */
[----:B------:R-:W-:Y:S02]  /*15d20*/  LOP3.LUT R41, R29, 0xff000000, R25, 0xf8, !PT ;  /* 0xff0000001d297812 */ /* 0x000fe400078ef819 */
[----:B------:R-:W-:Y:S02]  /*15d30*/  LOP3.LUT R40, R40, 0xff, RZ, 0xc0, !PT ;  /* 0x000000ff28287812 */ /* 0x000fe400078ec0ff */
[----:B------:R-:W-:Y:S02]  /*15d40*/  LOP3.LUT R47, R47, 0xff000000, R37, 0xf8, !PT ;  /* 0xff0000002f2f7812 */ /* 0x000fe400078ef825 */
[----:B------:R-:W-:-:S02]  /*15d50*/  LOP3.LUT R43, R43, 0xff000000, R27, 0xf8, !PT ;  /* 0xff0000002b2b7812 */ /* 0x000fc400078ef81b */
[----:B------:R-:W-:Y:S02]  /*15d60*/  LOP3.LUT R45, R45, 0xff000000, R36, 0xf8, !PT ;  /* 0xff0000002d2d7812 */ /* 0x000fe400078ef824 */
[----:B------:R-:W-:Y:S02]  /*15d70*/  LOP3.LUT R49, R49, 0xff000000, R38, 0xf8, !PT ;  /* 0xff00000031317812 */ /* 0x000fe400078ef826 */
[----:B------:R-:W-:Y:S02]  /*15d80*/  F2FP.F16.E4M3.UNPACK_B R36, R41 ;  /* 0x00000029ff24723e */ /* 0x000fe400020006ff */
[----:B-1----:R-:W-:Y:S02]  /*15d90*/  F2FP.F16.E4M3.UNPACK_B R27, R13 ;  /* 0x0000000dff1b723e */ /* 0x002fe400020006ff */
[----:B------:R-:W-:Y:S01]  /*15da0*/  PRMT R51, R40, 0x7054, R51 ;  /* 0x0000705428337816 */ /* 0x000fe20000000033 */
[----:B------:R-:W-:Y:S01]  /*15db0*/  HADD2.F32 R37, -RZ, R36.H0_H0 ;  /* 0x20000024ff257230 */ /* 0x000fe20000004100 */
[----:B------:R-:W-:Y:S01]  /*15dc0*/  F2FP.F16.E4M3.UNPACK_B R38, R47 ;  /* 0x0000002fff26723e */ /* 0x000fe200020006ff */
[--C-:B------:R-:W-:Y:S01]  /*15dd0*/  HADD2.F32 R29, -RZ, R27.reuse.H0_H0 ;  /* 0x2000001bff1d7230 */ /* 0x100fe20000004100 */
[----:B--2---:R-:W-:Y:S01]  /*15de0*/  F2FP.F16.E4M3.UNPACK_B R20, R9 ;  /* 0x00000009ff14723e */ /* 0x004fe200020006ff */
[----:B------:R-:W-:Y:S01]  /*15df0*/  HADD2.F32 R27, -RZ, R27.H1_H1 ;  /* 0x3000001bff1b7230 */ /* 0x000fe20000004100 */
[----:B------:R-:W-:Y:S01]  /*15e00*/  LOP3.LUT R51, R51, 0xff000000, R39, 0xf8, !PT ;  /* 0xff00000033337812 */ /* 0x000fe200078ef827 */
[--C-:B------:R-:W-:Y:S01]  /*15e10*/  HADD2.F32 R39, -RZ, R38.reuse.H0_H0 ;  /* 0x20000026ff277230 */ /* 0x100fe20000004100 */
[----:B------:R-:W-:Y:S01]  /*15e20*/  LOP3.LUT R42, R31, 0xff000000, R26, 0xf8, !PT ;  /* 0xff0000001f2a7812 */ /* 0x000fe200078ef81a */
[----:B------:R-:W-:Y:S01]  /*15e30*/  FMUL.FTZ R46, R29, R37 ;  /* 0x000000251d2e7220 */ /* 0x000fe20000410000 */
[----:B------:R-:W-:Y:S01]  /*15e40*/  LOP3.LUT R40, R21, 0xff000000, R24, 0xf8, !PT ;  /* 0xff00000015287812 */ /* 0x000fe200078ef818 */
[----:B------:R-:W-:Y:S01]  /*15e50*/  HADD2.F32 R38, -RZ, R38.H1_H1 ;  /* 0x30000026ff267230 */ /* 0x000fe20000004100 */
[----:B------:R-:W-:Y:S01]  /*15e60*/  F2FP.F16.E4M3.UNPACK_B R25, R11 ;  /* 0x0000000bff19723e */ /* 0x000fe200020006ff */
[----:B------:R-:W-:Y:S01]  /*15e70*/  FMUL.FTZ R53, R29, R39 ;  /* 0x000000271d357220 */ /* 0x000fe20000410000 */
[----:B------:R-:W-:Y:S01]  /*15e80*/  F2FP.F16.E4M3.UNPACK_B R26, R11.H1 ;  /* 0x0000000bff1a723e */ /* 0x000fe200030006ff */
[----:B------:R-:W-:Y:S01]  /*15e90*/  HADD2.F32 R36, -RZ, R36.H1_H1 ;  /* 0x30000024ff247230 */ /* 0x000fe20000004100 */
[----:B------:R-:W-:Y:S01]  /*15ea0*/  F2FP.F16.E4M3.UNPACK_B R11, R10 ;  /* 0x0000000aff0b723e */ /* 0x000fe200020006ff */
[C---:B------:R-:W-:Y:S01]  /*15eb0*/  FMUL.FTZ R55, R27.reuse, R38 ;  /* 0x000000261b377220 */ /* 0x040fe20000410000 */
[----:B------:R-:W-:Y:S01]  /*15ec0*/  F2FP.F16.E4M3.UNPACK_B R24, R10.H1 ;  /* 0x0000000aff18723e */ /* 0x000fe200030006ff */
[--C-:B------:R-:W-:Y:S01]  /*15ed0*/  HADD2.F32 R10, -RZ, R20.reuse.H0_H0 ;  /* 0x20000014ff0a7230 */ /* 0x100fe20000004100 */
[----:B------:R-:W-:Y:S01]  /*15ee0*/  F2FP.F16.E4M3.UNPACK_B R28, R13.H1 ;  /* 0x0000000dff1c723e */ /* 0x000fe200030006ff */
[----:B------:R-:W-:Y:S01]  /*15ef0*/  HADD2.F32 R20, -RZ, R20.H1_H1 ;  /* 0x30000014ff147230 */ /* 0x000fe20000004100 */
[----:B------:R-:W-:Y:S01]  /*15f00*/  F2FP.F16.E4M3.UNPACK_B R47, R47.H1 ;  /* 0x0000002fff2f723e */ /* 0x000fe200030006ff */
[----:B------:R-:W-:Y:S01]  /*15f10*/  FMUL.FTZ R27, R27, R36 ;  /* 0x000000241b1b7220 */ /* 0x000fe20000410000 */
[----:B------:R-:W-:Y:S01]  /*15f20*/  F2FP.F16.E4M3.UNPACK_B R41, R41.H1 ;  /* 0x00000029ff29723e */ /* 0x000fe200030006ff */
[C---:B------:R-:W-:Y:S01]  /*15f30*/  FFMA.FTZ R46, R10.reuse, R39, R46 ;  /* 0x000000270a2e7223 */ /* 0x040fe2000001002e */
[----:B------:R-:W-:Y:S01]  /*15f40*/  F2FP.F16.E4M3.UNPACK_B R30, R15 ;  /* 0x0000000fff1e723e */ /* 0x000fe200020006ff */
[----:B------:R-:W-:Y:S01]  /*15f50*/  FFMA.FTZ R53, R10, R37, -R53 ;  /* 0x000000250a357223 */ /* 0x000fe20000010835 */
[----:B------:R-:W-:Y:S01]  /*15f60*/  F2FP.F16.E4M3.UNPACK_B R31, R15.H1 ;  /* 0x0000000fff1f723e */ /* 0x000fe200030006ff */
[----:B------:R-:W-:Y:S01]  /*15f70*/  HADD2.F32 R39, -RZ, R47.H0_H0 ;  /* 0x2000002fff277230 */ /* 0x000fe20000004100 */
[-C--:B------:R-:W-:Y:S01]  /*15f80*/  F2FP.F16.E4M3.UNPACK_B R15, R14.reuse ;  /* 0x0000000eff0f723e */ /* 0x080fe200020006ff */
[----:B------:R-:W-:Y:S01]  /*15f90*/  HADD2.F32 R37, -RZ, R41.H0_H0 ;  /* 0x20000029ff257230 */ /* 0x000fe20000004100 */
[----:B------:R-:W-:Y:S01]  /*15fa0*/  F2FP.F16.E4M3.UNPACK_B R29, R14.H1 ;  /* 0x0000000eff1d723e */ /* 0x000fe200030006ff */
[----:B------:R-:W-:Y:S01]  /*15fb0*/  HADD2.F32 R14, -RZ, R28.H0_H0 ;  /* 0x2000001cff0e7230 */ /* 0x000fe20000004100 */
[----:B------:R-:W-:Y:S01]  /*15fc0*/  F2FP.F16.E4M3.UNPACK_B R21, R9.H1 ;  /* 0x00000009ff15723e */ /* 0x000fe200030006ff */
[C---:B------:R-:W-:Y:S01]  /*15fd0*/  FFMA.FTZ R48, R20.reuse, R36, -R55 ;  /* 0x0000002414307223 */ /* 0x040fe20000010837 */
[----:B------:R-:W-:Y:S01]  /*15fe0*/  FFMA.FTZ R55, R20, R38, R27 ;  /* 0x0000002614377223 */ /* 0x000fe2000001001b */
[----:B------:R-:W-:Y:S01]  /*15ff0*/  F2FP.F16.E4M3.UNPACK_B R36, R51 ;  /* 0x00000033ff24723e */ /* 0x000fe200020006ff */
[----:B------:R-:W-:Y:S01]  /*16000*/  FMUL.FTZ R57, R14, R39 ;  /* 0x000000270e397220 */ /* 0x000fe20000410000 */
[----:B------:R-:W-:-:S02]  /*16010*/  HADD2.F32 R10, -RZ, R21.H0_H0 ;  /* 0x20000015ff0a7230 */ /* 0x000fc40000004100 */
[----:B------:R-:W-:Y:S01]  /*16020*/  FMUL.FTZ R14, R14, R37 ;  /* 0x000000250e0e7220 */ /* 0x000fe20000410000 */
[----:B------:R-:W-:Y:S01]  /*16030*/  F2FP.F16.E4M3.UNPACK_B R20, R43 ;  /* 0x0000002bff14723e */ /* 0x000fe200020006ff */
[----:B------:R-:W-:Y:S01]  /*16040*/  HADD2.F32 R47, -RZ, R47.H1_H1 ;  /* 0x3000002fff2f7230 */ /* 0x000fe20000004100 */
[----:B------:R-:W-:Y:S01]  /*16050*/  F2FP.F16.E4M3.UNPACK_B R51, R51.H1 ;  /* 0x00000033ff33723e */ /* 0x000fe200030006ff */
[C---:B------:R-:W-:Y:S01]  /*16060*/  FFMA.FTZ R57, R10.reuse, R37, -R57 ;  /* 0x000000250a397223 */ /* 0x040fe20000010839 */
[----:B------:R-:W-:Y:S01]  /*16070*/  FFMA.FTZ R38, R10, R39, R14 ;  /* 0x000000270a267223 */ /* 0x000fe2000001000e */
[----:B------:R-:W-:Y:S01]  /*16080*/  HADD2.F32 R37, -RZ, R36.H0_H0 ;  /* 0x20000024ff257230 */ /* 0x000fe20000004100 */
[----:B------:R-:W-:Y:S01]  /*16090*/  F2FP.F16.E4M3.UNPACK_B R43, R43.H1 ;  /* 0x0000002bff2b723e */ /* 0x000fe200030006ff */
[----:B------:R-:W-:Y:S01]  /*160a0*/  HADD2.F32 R14, -RZ, R30.H0_H0 ;  /* 0x2000001eff0e7230 */ /* 0x000fe20000004100 */
[-C--:B------:R-:W-:Y:S01]  /*160b0*/  F2FP.F16.E4M3.UNPACK_B R13, R12.reuse ;  /* 0x0000000cff0d723e */ /* 0x080fe200020006ff */
[----:B------:R-:W-:Y:S01]  /*160c0*/  HADD2.F32 R28, -RZ, R28.H1_H1 ;  /* 0x3000001cff1c7230 */ /* 0x000fe20000004100 */
[----:B------:R-:W-:Y:S01]  /*160d0*/  F2FP.F16.E4M3.UNPACK_B R12, R12.H1 ;  /* 0x0000000cff0c723e */ /* 0x000fe200030006ff */
[----:B------:R-:W-:-:S02]  /*160e0*/  HADD2.F32 R27, -RZ, R20.H0_H0 ;  /* 0x20000014ff1b7230 */ /* 0x000fc40000004100 */
[----:B------:R-:W-:Y:S01]  /*160f0*/  FMUL.FTZ R39, R14, R37 ;  /* 0x000000250e277220 */ /* 0x000fe20000410000 */
[----:B------:R-:W-:Y:S02]  /*16100*/  HADD2.F32 R41, -RZ, R41.H1_H1 ;  /* 0x30000029ff297230 */ /* 0x000fe40000004100 */
[----:B------:R-:W-:Y:S01]  /*16110*/  FMUL.FTZ R50, R28, R47 ;  /* 0x0000002f1c327220 */ /* 0x000fe20000410000 */
[----:B------:R-:W-:Y:S02]  /*16120*/  HADD2.F32 R10, -RZ, R25.H0_H0 ;  /* 0x20000019ff0a7230 */ /* 0x000fe40000004100 */
[----:B------:R-:W-:Y:S01]  /*16130*/  FMUL.FTZ R14, R14, R27 ;  /* 0x0000001b0e0e7220 */ /* 0x000fe20000410000 */
[----:B------:R-:W-:Y:S02]  /*16140*/  HADD2.F32 R21, -RZ, R21.H1_H1 ;  /* 0x30000015ff157230 */ /* 0x000fe40000004100 */
        /* <DEDUP_REMOVED lines=8> */
[----:B------:R-:W-:Y:S01]  /*161d0*/  HADD2.F32 R25, -RZ, R25.H1_H1 ;  /* 0x30000019ff197230 */ /* 0x000fe20000004100 */
[----:B------:R-:W-:Y:S01]  /*161e0*/  F2FP.F16.E4M3.UNPACK_B R9, R8 ;  /* 0x00000008ff09723e */ /* 0x000fe200020006ff */
[----:B------:R-:W-:-:S02]  /*161f0*/  HADD2.F32 R27, -RZ, R51.H0_H0 ;  /* 0x20000033ff1b7230 */ /* 0x000fc40000004100 */
[C---:B------:R-:W-:Y:S01]  /*16200*/  FMUL.FTZ R28, R30.reuse, R36 ;  /* 0x000000241e1c7220 */ /* 0x040fe20000410000 */
[----:B------:R-:W-:Y:S02]  /*16210*/  HADD2.F32 R14, -RZ, R31.H0_H0 ;  /* 0x2000001fff0e7230 */ /* 0x000fe40000004100 */
[-C--:B------:R-:W-:Y:S01]  /*16220*/  FMUL.FTZ R37, R30, R20.reuse ;  /* 0x000000141e257220 */ /* 0x080fe20000410000 */
[--C-:B------:R-:W-:Y:S02]  /*16230*/  HADD2.F32 R21, -RZ, R43.reuse.H0_H0 ;  /* 0x2000002bff157230 */ /* 0x100fe40000004100 */
[C---:B------:R-:W-:Y:S01]  /*16240*/  FFMA.FTZ R59, R25.reuse, R20, -R28 ;  /* 0x00000014193b7223 */ /* 0x040fe2000001081c */
[----:B------:R-:W-:Y:S02]  /*16250*/  HADD2.F32 R10, -RZ, R26.H0_H0 ;  /* 0x2000001aff0a7230 */ /* 0x000fe40000004100 */
[C---:B------:R-:W-:Y:S01]  /*16260*/  FMUL.FTZ R39, R14.reuse, R27 ;  /* 0x0000001b0e277220 */ /* 0x040fe20000410000 */
[----:B------:R-:W-:Y:S01]  /*16270*/  FFMA.FTZ R61, R25, R36, R37 ;  /* 0x00000024193d7223 */ /* 0x000fe20000010025 */
[----:B------:R-:W-:Y:S01]  /*16280*/  FMUL.FTZ R14, R14, R21 ;  /* 0x000000150e0e7220 */ /* 0x000fe20000410000 */
[----:B------:R-:W-:Y:S01]  /*16290*/  F2FP.F16.E4M3.UNPACK_B R25, R45.H1 ;  /* 0x0000002dff19723e */ /* 0x000fe200030006ff */
[----:B------:R-:W-:Y:S01]  /*162a0*/  HADD2.F32 R43, -RZ, R43.H1_H1 ;  /* 0x3000002bff2b7230 */ /* 0x000fe20000004100 */
[----:B------:R-:W-:Y:S01]  /*162b0*/  F2FP.F16.E4M3.UNPACK_B R20, R40.H1 ;  /* 0x00000028ff14723e */ /* 0x000fe200030006ff */
[----:B------:R-:W-:Y:S01]  /*162c0*/  FFMA.FTZ R58, R10, R27, R14 ;  /* 0x0000001b0a3a7223 */ /* 0x000fe2000001000e */
        /* <DEDUP_REMOVED lines=33> */
[----:B------:R-:W-:Y:S01]  /*164e0*/  FMUL.FTZ R31, R10, R21 ;  /* 0x000000150a1f7220 */ /* 0x000fe20000410000 */
        /* <DEDUP_REMOVED lines=24> */
[--C-:B------:R-:W-:Y:S02]  /*16670*/  HADD2.F32 R10, -RZ, R42.reuse.H0_H0 ;  /* 0x2000002aff0a7230 */ /* 0x100fe40000004100 */
[C---:B------:R-:W-:Y:S01]  /*16680*/  FMUL.FTZ R9, R29.reuse, R14 ;  /* 0x0000000e1d097220 */ /* 0x040fe20000410000 */
[-C--:B------:R-:W-:Y:S01]  /*16690*/  FMUL.FTZ R21, R29, R12.reuse ;  /* 0x0000000c1d157220 */ /* 0x080fe20000410000 */
[----:B------:R-:W-:Y:S02]  /*166a0*/  HADD2.F32 R42, -RZ, R42.H1_H1 ;  /* 0x3000002aff2a7230 */ /* 0x000fe40000004100 */
[----:B------:R-:W-:Y:S01]  /*166b0*/  FFMA.FTZ R29, R8, R13, R25 ;  /* 0x0000000d081d7223 */ /* 0x000fe20000010019 */
[C---:B------:R-:W-:Y:S01]  /*166c0*/  FFMA.FTZ R41, R24.reuse, R12, -R9 ;  /* 0x0000000c18297223 */ /* 0x040fe20000010809 */
[----:B------:R-:W-:Y:S01]  /*166d0*/  FFMA.FTZ R36, R24, R14, R21 ;  /* 0x0000000e18247223 */ /* 0x000fe20000010015 */
[----:B------:R-:W-:-:S02]  /*166e0*/  HADD2.F32 R9, -RZ, R15.H0_H0 ;  /* 0x2000000fff097230 */ /* 0x000fc40000004100 */
[--C-:B------:R-:W-:Y:S01]  /*166f0*/  HADD2.F32 R12, -RZ, R49.reuse.H0_H0 ;  /* 0x20000031ff0c7230 */ /* 0x100fe20000004100 */
[----:B------:R-:W-:Y:S01]  /*16700*/  F2FP.SATFINITE.E4M3.F32.PACK_AB_MERGE_C R30, R41, R30, RZ ;  /* 0x0000001e291e723e */ /* 0x000fe200048070ff */
[----:B------:R-:W-:Y:S01]  /*16710*/  HADD2.F32 R14, -RZ, R49.H1_H1 ;  /* 0x30000031ff0e7230 */ /* 0x000fe20000004100 */
[----:B------:R-:W-:Y:S01]  /*16720*/  F2FP.SATFINITE.E4M3.F32.PACK_AB_MERGE_C R29, R36, R29, RZ ;  /* 0x0000001d241d723e */ /* 0x000fe200048070ff */
[----:B------:R-:W-:Y:S02]  /*16730*/  HADD2.F32 R15, -RZ, R15.H1_H1 ;  /* 0x3000000fff0f7230 */ /* 0x000fe40000004100 */
[C---:B------:R-:W-:Y:S01]  /*16740*/  FMUL.FTZ R13, R9.reuse, R12 ;  /* 0x0000000c090d7220 */ /* 0x040fe20000410000 */
[--C-:B------:R-:W-:Y:S02]  /*16750*/  HADD2.F32 R8, -RZ, R11.reuse.H0_H0 ;  /* 0x2000000bff087230 */ /* 0x100fe40000004100 */
[----:B------:R-:W-:Y:S01]  /*16760*/  FMUL.FTZ R9, R9, R10 ;  /* 0x0000000a09097220 */ /* 0x000fe20000410000 */
[----:B------:R-:W-:-:S02]  /*16770*/  HADD2.F32 R11, -RZ, R11.H1_H1 ;  /* 0x3000000bff0b7230 */ /* 0x000fc40000004100 */
[C---:B------:R-:W-:Y:S01]  /*16780*/  FMUL.FTZ R24, R15.reuse, R14 ;  /* 0x0000000e0f187220 */ /* 0x040fe20000410000 */
[----:B------:R-:W-:Y:S01]  /*16790*/  FMUL.FTZ R15, R15, R42 ;  /* 0x0000002a0f0f7220 */ /* 0x000fe20000410000 */
        /* <DEDUP_REMOVED lines=14> */
[----:B------:R-:W-:Y:S02]  /*16880*/  F2FP.SATFINITE.E4M3.F32.PACK_AB_MERGE_C R13, R55, R46, R13 ;  /* 0x0000002e370d723e */ /* 0x000fe4000480700d */
[----:B------:R-:W-:Y:S01]  /*16890*/  F2FP.SATFINITE.E4M3.F32.PACK_AB_MERGE_C R15, R61, R54, R15 ;  /* 0x000000363d0f723e */ /* 0x000fe2000480700f */
[----:B------:R2:W-:Y:S01]  /*168a0*/  STS.128 [R227+0x14400], R8 ;  /* 0x01440008e3007388 */ /* 0x0005e20000000c00 */
[----:B------:R-:W-:Y:S02]  /*168b0*/  F2FP.SATFINITE.E4M3.F32.PACK_AB_MERGE_C R12, R20, R31, R12 ;  /* 0x0000001f140c723e */ /* 0x000fe4000480700c */
[----:B------:R-:W-:-:S05]  /*168c0*/  F2FP.SATFINITE.E4M3.F32.PACK_AB_MERGE_C R14, R14, R21, R29 ;  /* 0x000000150e0e723e */ /* 0x000fca000480701d */
[----:B------:R2:W-:Y:S02]  /*168d0*/  STS.128 [R3+0x14400], R12 ;  /* 0x0144000c03007388 */ /* 0x0005e40000000c00 */
.L_x_1484:
[----:B------:R-:W-:Y:S05]  /*168e0*/  BSYNC B1 ;  /* 0x0000000000017941 */ /* 0x000fea0003800000 */
.L_x_1483:
[----:B------:R-:W-:Y:S05]  /*168f0*/  @P2 BRA `(.L_x_1462) ;  /* 0x0000000c00e42947 */ /* 0x000fea0003800000 */
[----:B-12---:R-:W-:Y:S02]  /*16900*/  SHF.R.S32.HI R8, RZ, 0x1f, R199 ;  /* 0x0000001fff087819 */ /* 0x006fe400000114c7 */
        /* <DEDUP_REMOVED lines=16> */
[----:B------:R-:W-:Y:S02]  /*16a10*/  LOP3.LUT R3, R3, R204, RZ, 0x3c, !PT ;  /* 0x000000cc03037212 */ /* 0x000fe400078e3cff */
[----:B------:R-:W-:Y:S02]  /*16a20*/  LOP3.LUT R0, R8, 0xffffe000, RZ, 0xc0, !PT ;  /* 0xffffe00008007812 */ /* 0x000fe400078ec0ff */
[----:B------:R-:W-:-:S02]  /*16a30*/  LOP3.LUT R10, R5, 0xff, RZ, 0xc0, !PT ;  /* 0x000000ff050a7812 */ /* 0x000fc400078ec0ff */
[----:B------:R-:W-:Y:S02]  /*16a40*/  LOP3.LUT R9, R9, 0xff, RZ, 0xc0, !PT ;  /* 0x000000ff09097812 */ /* 0x000fe400078ec0ff */
[----:B------:R-:W-:Y:S02]  /*16a50*/  PRMT R25, R11, 0x7604, R12 ;  /* 0x000076040b197816 */ /* 0x000fe4000000000c */
[----:B------:R-:W-:Y:S02]  /*16a60*/  IADD3 R0, R3, R205, R0 ;  /* 0x000000cd03007210 */ /* 0x000fe40007ffe000 */
[----:B------:R-:W-:Y:S02]  /*16a70*/  SHF.R.U32.HI R11, RZ, 0x8, R32 ;  /* 0x00000008ff0b7819 */ /* 0x000fe40000011620 */
[----:B------:R-:W-:Y:S01]  /*16a80*/  PRMT R20, R9, 0x7604, R10 ;  /* 0x0000760409147816 */ /* 0x000fe2000000000a */
[----:B------:R-:W-:Y:S01]  /*16a90*/  IMAD.IADD R0, R17, 0x1, R0 ;  /* 0x0000000111007824 */ /* 0x000fe200078e0200 */
[----:B------:R-:W-:-:S02]  /*16aa0*/  SHF.R.U32.HI R9, RZ, 0x8, R7 ;  /* 0x00000008ff097819 */ /* 0x000fc40000011607 */
[----:B------:R-:W-:Y:S02]  /*16ab0*/  LOP3.LUT R12, R32, 0xff, RZ, 0xc0, !PT ;  /* 0x000000ff200c7812 */ /* 0x000fe400078ec0ff */
[----:B------:R-:W-:Y:S02]  /*16ac0*/  LOP3.LUT R11, R11, 0xff, RZ, 0xc0, !PT ;  /* 0x000000ff0b0b7812 */ /* 0x000fe400078ec0ff */
[----:B------:R-:W-:Y:S02]  /*16ad0*/  LOP3.LUT R10, R7, 0xff, RZ, 0xc0, !PT ;  /* 0x000000ff070a7812 */ /* 0x000fe400078ec0ff */
[----:B------:R-:W-:Y:S02]  /*16ae0*/  LOP3.LUT R9, R9, 0xff, RZ, 0xc0, !PT ;  /* 0x000000ff09097812 */ /* 0x000fe400078ec0ff */
[----:B------:R-:W-:Y:S02]  /*16af0*/  PRMT R31, R11, 0x7604, R12 ;  /* 0x000076040b1f7816 */ /* 0x000fe4000000000c */
[----:B------:R-:W1:Y:S01]  /*16b00*/  LDS.128 R12, [R0+0x14400] ;  /* 0x01440000000c7984 */ /* 0x000e620000000c00 */
[----:B------:R-:W-:-:S02]  /*16b10*/  PRMT R24, R9, 0x7604, R10 ;  /* 0x0000760409187816 */ /* 0x000fc4000000000a */
[----:B------:R-:W-:Y:S01]  /*16b20*/  SHF.R.U32.HI R3, RZ, 0x8, R33 ;  /* 0x00000008ff037819 */ /* 0x000fe20000011621 */
[----:B------:R-:W2:Y:S01]  /*16b30*/  LDS.128 R8, [R226+0x14400] ;  /* 0x01440000e2087984 */ /* 0x000ea20000000c00 */
[----:B------:R-:W-:Y:S02]  /*16b40*/  SHF.R.U32.HI R27, RZ, 0x8, R34 ;  /* 0x00000008ff1b7819 */ /* 0x000fe40000011622 */
[----:B------:R-:W-:Y:S02]  /*16b50*/  LOP3.LUT R26, R33, 0xff, RZ, 0xc0, !PT ;  /* 0x000000ff211a7812 */ /* 0x000fe400078ec0ff */
[----:B------:R-:W-:Y:S02]  /*16b60*/  LOP3.LUT R3, R3, 0xff, RZ, 0xc0, !PT ;  /* 0x000000ff03037812 */ /* 0x000fe400078ec0ff */
[----:B------:R-:W-:Y:S02]  /*16b70*/  LOP3.LUT R28, R34, 0xff, RZ, 0xc0, !PT ;  /* 0x000000ff221c7812 */ /* 0x000fe400078ec0ff */
[----:B------:R-:W-:-:S02]  /*16b80*/  LOP3.LUT R27, R27, 0xff, RZ, 0xc0, !PT ;  /* 0x000000ff1b1b7812 */ /* 0x000fc400078ec0ff */
[----:B------:R-:W-:Y:S02]  /*16b90*/  PRMT R26, R3, 0x7604, R26 ;  /* 0x00007604031a7816 */ /* 0x000fe4000000001a */
[----:B------:R-:W-:Y:S02]  /*16ba0*/  SHF.R.U32.HI R3, RZ, 0x10, R5 ;  /* 0x00000010ff037819 */ /* 0x000fe40000011605 */
[----:B------:R-:W-:Y:S02]  /*16bb0*/  SHF.R.U32.HI R37, RZ, 0x10, R33 ;  /* 0x00000010ff257819 */ /* 0x000fe40000011621 */
[----:B------:R-:W-:Y:S01]  /*16bc0*/  PRMT R39, R27, 0x7604, R28 ;  /* 0x000076041b277816 */ /* 0x000fe2000000001c */
[----:B------:R-:W-:Y:S01]  /*16bd0*/  IMAD.U32 R3, R3, 0x10000, RZ ;  /* 0x0001000003037824 */ /* 0x000fe200078e00ff */
[----:B------:R-:W-:Y:S01]  /*16be0*/  SHF.R.U32.HI R27, RZ, 0x10, R7 ;  /* 0x00000010ff1b7819 */ /* 0x000fe20000011607 */
[----:B------:R-:W-:Y:S01]  /*16bf0*/  IMAD.U32 R37, R37, 0x10000, RZ ;  /* 0x0001000025257824 */ /* 0x000fe200078e00ff */
[----:B------:R-:W-:-:S02]  /*16c00*/  SHF.R.U32.HI R29, RZ, 0x8, R35 ;  /* 0x00000008ff1d7819 */ /* 0x000fc40000011623 */
[----:B------:R-:W-:Y:S01]  /*16c10*/  LOP3.LUT R30, R35, 0xff, RZ, 0xc0, !PT ;  /* 0x000000ff231e7812 */ /* 0x000fe200078ec0ff */
[----:B------:R-:W-:Y:S01]  /*16c20*/  IMAD.U32 R27, R27, 0x10000, RZ ;  /* 0x000100001b1b7824 */ /* 0x000fe200078e00ff */
[----:B------:R-:W-:Y:S02]  /*16c30*/  LOP3.LUT R29, R29, 0xff, RZ, 0xc0, !PT ;  /* 0x000000ff1d1d7812 */ /* 0x000fe400078ec0ff */
[----:B------:R-:W-:Y:S02]  /*16c40*/  LOP3.LUT R3, R20, 0xff0000, R3, 0xf8, !PT ;  /* 0x00ff000014037812 */ /* 0x000fe400078ef803 */
[----:B------:R-:W-:Y:S02]  /*16c50*/  LOP3.LUT R37, R26, 0xff0000, R37, 0xf8, !PT ;  /* 0x00ff00001a257812 */ /* 0x000fe400078ef825 */
[----:B------:R-:W-:Y:S02]  /*16c60*/  PRMT R30, R29, 0x7604, R30 ;  /* 0x000076041d1e7816 */ /* 0x000fe4000000001e */
[----:B------:R-:W-:-:S02]  /*16c70*/  SHF.R.U32.HI R41, RZ, 0x10, R35 ;  /* 0x00000010ff297819 */ /* 0x000fc40000011623 */
[----:B------:R-:W-:Y:S02]  /*16c80*/  LOP3.LUT R29, R24, 0xff0000, R27, 0xf8, !PT ;  /* 0x00ff0000181d7812 */ /* 0x000fe400078ef81b */
[----:B------:R-:W-:Y:S01]  /*16c90*/  LOP3.LUT R28, R3, 0xff000000, R5, 0xf8, !PT ;  /* 0xff000000031c7812 */ /* 0x000fe200078ef805 */
[----:B------:R-:W-:Y:S01]  /*16ca0*/  IMAD.U32 R41, R41, 0x10000, RZ ;  /* 0x0001000029297824 */ /* 0x000fe200078e00ff */
[----:B------:R-:W-:Y:S02]  /*16cb0*/  LOP3.LUT R37, R37, 0xff000000, R33, 0xf8, !PT ;  /* 0xff00000025257812 */ /* 0x000fe400078ef821 */
[----:B------:R-:W-:Y:S02]  /*16cc0*/  LOP3.LUT R21, R21, 0xff0000, R4, 0xf8, !PT ;  /* 0x00ff000015157812 */ /* 0x000fe400078ef804 */
[----:B------:R-:W-:Y:S02]  /*16cd0*/  LOP3.LUT R36, R29, 0xff000000, R7, 0xf8, !PT ;  /* 0xff0000001d247812 */ /* 0x000fe400078ef807 */
[----:B------:R-:W-:-:S02]  /*16ce0*/  LOP3.LUT R39, R39, 0xff0000, R34, 0xf8, !PT ;  /* 0x00ff000027277812 */ /* 0x000fc400078ef822 */
[----:B------:R-:W-:Y:S02]  /*16cf0*/  F2FP.F16.E4M3.UNPACK_B R29, R28 ;  /* 0x0000001cff1d723e */ /* 0x000fe400020006ff */
[----:B------:R-:W-:Y:S02]  /*16d00*/  F2FP.F16.E4M3.UNPACK_B R33, R37 ;  /* 0x00000025ff21723e */ /* 0x000fe400020006ff */
[----:B-1----:R-:W-:Y:S02]  /*16d10*/  F2FP.F16.E4M3.UNPACK_B R20, R13 ;  /* 0x0000000dff14723e */ /* 0x002fe400020006ff */
[----:B------:R-:W-:Y:S02]  /*16d20*/  LOP3.LUT R27, R21, 0xff000000, R4, 0xf8, !PT ;  /* 0xff000000151b7812 */ /* 0x000fe400078ef804 */
[----:B------:R-:W-:Y:S01]  /*16d30*/  LOP3.LUT R41, R30, 0xff0000, R41, 0xf8, !PT ;  /* 0x00ff00001e297812 */ /* 0x000fe200078ef829 */
[----:B------:R-:W-:Y:S01]  /*16d40*/  HADD2.F32 R30, -RZ, R29.H0_H0 ;  /* 0x2000001dff1e7230 */ /* 0x000fe20000004100 */
[----:B------:R-:W-:Y:S01]  /*16d50*/  LOP3.LUT R39, R39, 0xff000000, R34, 0xf8, !PT ;  /* 0xff00000027277812 */ /* 0x000fe200078ef822 */
[--C-:B------:R-:W-:Y:S01]  /*16d60*/  HADD2.F32 R34, -RZ, R33.reuse.H0_H0 ;  /* 0x20000021ff227230 */ /* 0x100fe20000004100 */
[----:B--2---:R-:W-:Y:S01]  /*16d70*/  F2FP.F16.E4M3.UNPACK_B R4, R9 ;  /* 0x00000009ff04723e */ /* 0x004fe200020006ff */
[----:B------:R-:W-:Y:S01]  /*16d80*/  HADD2.F32 R24, -RZ, R20.H0_H0 ;  /* 0x20000014ff187230 */ /* 0x000fe20000004100 */
[----:B------:R-:W-:Y:S01]  /*16d90*/  LOP3.LUT R25, R25, 0xff0000, R6, 0xf8, !PT ;  /* 0x00ff000019197812 */ /* 0x000fe200078ef806 */
[----:B------:R-:W-:Y:S01]  /*16da0*/  HADD2.F32 R33, -RZ, R33.H1_H1 ;  /* 0x30000021ff217230 */ /* 0x000fe20000004100 */
[----:B------:R-:W-:Y:S01]  /*16db0*/  LOP3.LUT R41, R41, 0xff000000, R35, 0xf8, !PT ;  /* 0xff00000029297812 */ /* 0x000fe200078ef823 */
[----:B------:R-:W-:Y:S01]  /*16dc0*/  HADD2.F32 R5, -RZ, R4.H0_H0 ;  /* 0x20000004ff057230 */ /* 0x000fe20000004100 */
[----:B------:R-:W-:Y:S01]  /*16dd0*/  F2FP.F16.E4M3.UNPACK_B R21, R13.H1 ;  /* 0x0000000dff15723e */ /* 0x000fe200030006ff */
[C---:B------:R-:W-:Y:S01]  /*16de0*/  FMUL.FTZ R38, R24.reuse, R34 ;  /* 0x0000002218267220 */ /* 0x040fe20000410000 */
[----:B------:R-:W-:Y:S01]  /*16df0*/  FMUL.FTZ R35, R24, R30 ;  /* 0x0000001e18237220 */ /* 0x000fe20000410000 */
[----:B------:R-:W-:Y:S01]  /*16e00*/  F2FP.F16.E4M3.UNPACK_B R37, R37.H1 ;  /* 0x00000025ff25723e */ /* 0x000fe200030006ff */
[----:B------:R-:W-:Y:S01]  /*16e10*/  HADD2.F32 R20, -RZ, R20.H1_H1 ;  /* 0x30000014ff147230 */ /* 0x000fe20000004100 */
[----:B------:R-:W-:Y:S01]  /*16e20*/  F2FP.F16.E4M3.UNPACK_B R28, R28.H1 ;  /* 0x0000001cff1c723e */ /* 0x000fe200030006ff */
[----:B------:R-:W-:Y:S01]  /*16e30*/  FFMA.FTZ R38, R5, R30, -R38 ;  /* 0x0000001e05267223 */ /* 0x000fe20000010826 */
[----:B------:R-:W-:Y:S01]  /*16e40*/  LOP3.LUT R3, R31, 0xff0000, R32, 0xf8, !PT ;  /* 0x00ff00001f037812 */ /* 0x000fe200078ef820 */
[----:B------:R-:W-:Y:S01]  /*16e50*/  FFMA.FTZ R35, R5, R34, R35 ;  /* 0x0000002205237223 */ /* 0x000fe20000010023 */
[----:B------:R-:W-:Y:S01]  /*16e60*/  LOP3.LUT R31, R25, 0xff000000, R6, 0xf8, !PT ;  /* 0xff000000191f7812 */ /* 0x000fe200078ef806 */
[----:B------:R-:W-:Y:S01]  /*16e70*/  HADD2.F32 R29, -RZ, R29.H1_H1 ;  /* 0x3000001dff1d7230 */ /* 0x000fe20000004100 */
[-C--:B------:R-:W-:Y:S01]  /*16e80*/  F2FP.F16.E4M3.UNPACK_B R25, R15.reuse ;  /* 0x0000000fff19723e */ /* 0x080fe200020006ff */
[----:B------:R-:W-:Y:S01]  /*16e90*/  HADD2.F32 R4, -RZ, R4.H1_H1 ;  /* 0x30000004ff047230 */ /* 0x000fe20000004100 */
[----:B------:R-:W-:Y:S01]  /*16ea0*/  F2FP.F16.E4M3.UNPACK_B R26, R15.H1 ;  /* 0x0000000fff1a723e */ /* 0x000fe200030006ff */
[----:B------:R-:W-:Y:S01]  /*16eb0*/  HADD2.F32 R34, -RZ, R37.H0_H0 ;  /* 0x20000025ff227230 */ /* 0x000fe20000004100 */
[----:B------:R-:W-:Y:S01]  /*16ec0*/  F2FP.F16.E4M3.UNPACK_B R9, R9.H1 ;  /* 0x00000009ff09723e */ /* 0x000fe200030006ff */
[----:B------:R-:W-:Y:S01]  /*16ed0*/  HADD2.F32 R30, -RZ, R28.H0_H0 ;  /* 0x2000001cff1e7230 */ /* 0x000fe20000004100 */
[-C--:B------:R-:W-:Y:S01]  /*16ee0*/  F2FP.F16.E4M3.UNPACK_B R15, R14.reuse ;  /* 0x0000000eff0f723e */ /* 0x080fe200020006ff */
[----:B------:R-:W-:Y:S01]  /*16ef0*/  FMUL.FTZ R43, R20, R33 ;  /* 0x00000021142b7220 */ /* 0x000fe20000410000 */
[----:B------:R-:W-:Y:S01]  /*16f00*/  F2FP.F16.E4M3.UNPACK_B R24, R14.H1 ;  /* 0x0000000eff18723e */ /* 0x000fe200030006ff */
[----:B------:R-:W-:-:S02]  /*16f10*/  HADD2.F32 R14, -RZ, R21.H0_H0 ;  /* 0x20000015ff0e7230 */ /* 0x000fc40000004100 */
[-C--:B------:R-:W-:Y:S01]  /*16f20*/  FMUL.FTZ R20, R20, R29.reuse ;  /* 0x0000001d14147220 */ /* 0x080fe20000410000 */
[----:B------:R-:W-:Y:S02]  /*16f30*/  HADD2.F32 R5, -RZ, R9.H0_H0 ;  /* 0x20000009ff057230 */ /* 0x000fe40000004100 */
[----:B------:R-:W-:Y:S01]  /*16f40*/  FFMA.FTZ R43, R4, R29, -R43 ;  /* 0x0000001d042b7223 */ /* 0x000fe2000001082b */
[----:B------:R-:W-:Y:S01]  /*16f50*/  F2FP.F16.E4M3.UNPACK_B R29, R41 ;  /* 0x00000029ff1d723e */ /* 0x000fe200020006ff */
[C---:B------:R-:W-:Y:S01]  /*16f60*/  FMUL.FTZ R42, R14.reuse, R34 ;  /* 0x000000220e2a7220 */ /* 0x040fe20000410000 */
[-C--:B------:R-:W-:Y:S01]  /*16f70*/  FMUL.FTZ R45, R14, R30.reuse ;  /* 0x0000001e0e2d7220 */ /* 0x080fe20000410000 */
[----:B------:R-:W-:Y:S01]  /*16f80*/  F2FP.F16.E4M3.UNPACK_B R7, R11 ;  /* 0x0000000bff07723e */ /* 0x000fe200020006ff */
[----:B------:R-:W-:Y:S01]  /*16f90*/  FFMA.FTZ R40, R4, R33, R20 ;  /* 0x0000002104287223 */ /* 0x000fe20000010014 */
[C---:B------:R-:W-:Y:S01]  /*16fa0*/  FFMA.FTZ R42, R5.reuse, R30, -R42 ;  /* 0x0000001e052a7223 */ /* 0x040fe2000001082a */
[----:B------:R-:W-:Y:S01]  /*16fb0*/  FFMA.FTZ R45, R5, R34, R45 ;  /* 0x00000022052d7223 */ /* 0x000fe2000001002d */
        /* <DEDUP_REMOVED lines=8> */
[C---:B------:R-:W-:Y:S01]  /*17040*/  FMUL.FTZ R47, R5.reuse, R33 ;  /* 0x00000021052f7220 */ /* 0x040fe20000410000 */
[----:B------:R-:W-:Y:S02]  /*17050*/  HADD2.F32 R30, -RZ, R37.H1_H1 ;  /* 0x30000025ff1e7230 */ /* 0x000fe40000004100 */
[-C--:B------:R-:W-:Y:S01]  /*17060*/  FMUL.FTZ R46, R5, R20.reuse ;  /* 0x00000014052e7220 */ /* 0x080fe20000410000 */
[----:B------:R-:W-:Y:S02]  /*17070*/  HADD2.F32 R21, -RZ, R21.H1_H1 ;  /* 0x30000015ff157230 */ /* 0x000fe40000004100 */
[----:B------:R-:W-:Y:S01]  /*17080*/  FFMA.FTZ R47, R4, R20, -R47 ;  /* 0x00000014042f7223 */ /* 0x000fe2000001082f */
[----:B------:R-:W-:Y:S01]  /*17090*/  HADD2.F32 R28, -RZ, R28.H1_H1 ;  /* 0x3000001cff1c7230 */ /* 0x000fe20000004100 */
[----:B------:R-:W-:Y:S01]  /*170a0*/  LOP3.LUT R32, R3, 0xff000000, R32, 0xf8, !PT ;  /* 0xff00000003207812 */ /* 0x000fe200078ef820 */
[----:B------:R-:W-:Y:S02]  /*170b0*/  HADD2.F32 R9, -RZ, R9.H1_H1 ;  /* 0x30000009ff097230 */ /* 0x000fe40000004100 */
[----:B------:R-:W-:Y:S01]  /*170c0*/  FMUL.FTZ R34, R21, R30 ;  /* 0x0000001e15227220 */ /* 0x000fe20000410000 */
[----:B------:R-:W-:-:S02]  /*170d0*/  HADD2.F32 R20, -RZ, R29.H1_H1 ;  /* 0x3000001dff147230 */ /* 0x000fc40000004100 */
[-C--:B------:R-:W-:Y:S01]  /*170e0*/  FMUL.FTZ R21, R21, R28.reuse ;  /* 0x0000001c15157220 */ /* 0x080fe20000410000 */
[----:B------:R-:W-:Y:S02]  /*170f0*/  HADD2.F32 R25, -RZ, R25.H1_H1 ;  /* 0x30000019ff197230 */ /* 0x000fe40000004100 */
[C---:B------:R-:W-:Y:S01]  /*17100*/  FFMA.FTZ R37, R9.reuse, R28, -R34 ;  /* 0x0000001c09257223 */ /* 0x040fe20000010822 */
[----:B------:R-:W-:Y:S02]  /*17110*/  HADD2.F32 R14, -RZ, R14.H1_H1 ;  /* 0x3000000eff0e7230 */ /* 0x000fe40000004100 */
[----:B------:R-:W-:Y:S01]  /*17120*/  FFMA.FTZ R30, R9, R30, R21 ;  /* 0x0000001e091e7223 */ /* 0x000fe20000010015 */
[----:B------:R-:W-:Y:S02]  /*17130*/  HADD2.F32 R7, -RZ, R7.H1_H1 ;  /* 0x30000007ff077230 */ /* 0x000fe40000004100 */
[----:B------:R-:W-:Y:S01]  /*17140*/  FMUL.FTZ R28, R25, R20 ;  /* 0x00000014191c7220 */ /* 0x000fe20000410000 */
[----:B------:R-:W-:-:S02]  /*17150*/  HADD2.F32 R21, -RZ, R41.H0_H0 ;  /* 0x20000029ff157230 */ /* 0x000fc40000004100 */
[----:B------:R-:W-:Y:S01]  /*17160*/  FMUL.FTZ R25, R25, R14 ;  /* 0x0000000e19197220 */ /* 0x000fe20000410000 */
[----:B------:R-:W-:Y:S01]  /*17170*/  HADD2.F32 R5, -RZ, R26.H0_H0 ;  /* 0x2000001aff057230 */ /* 0x000fe20000004100 */
[----:B------:R-:W-:Y:S01]  /*17180*/  F2FP.F16.E4M3.UNPACK_B R13, R12 ;  /* 0x0000000cff0d723e */ /* 0x000fe200020006ff */
[----:B------:R-:W-:Y:S01]  /*17190*/  FFMA.FTZ R46, R4, R33, R46 ;  /* 0x00000021042e7223 */ /* 0x000fe2000001002e */
[----:B------:R-:W-:Y:S02]  /*171a0*/  HADD2.F32 R9, -RZ, R36.H0_H0 ;  /* 0x20000024ff097230 */ /* 0x000fe40000004100 */
[C---:B------:R-:W-:Y:S01]  /*171b0*/  FFMA.FTZ R34, R7.reuse, R14, -R28 ;  /* 0x0000000e07227223 */ /* 0x040fe2000001081c */
[----:B------:R-:W-:Y:S01]  /*171c0*/  HADD2.F32 R41, -RZ, R41.H1_H1 ;  /* 0x30000029ff297230 */ /* 0x000fe20000004100 */
[----:B------:R-:W-:Y:S01]  /*171d0*/  F2FP.F16.E4M3.UNPACK_B R12, R12.H1 ;  /* 0x0000000cff0c723e */ /* 0x000fe200030006ff */
[----:B------:R-:W-:Y:S02]  /*171e0*/  HADD2.F32 R26, -RZ, R26.H1_H1 ;  /* 0x3000001aff1a7230 */ /* 0x000fe40000004100 */
[----:B------:R-:W-:Y:S01]  /*171f0*/  FFMA.FTZ R33, R7, R20, R25 ;  /* 0x0000001407217223 */ /* 0x000fe20000010019 */
[----:B------:R-:W-:Y:S01]  /*17200*/  HADD2.F32 R4, -RZ, R11.H0_H0 ;  /* 0x2000000bff047230 */ /* 0x000fe20000004100 */
[----:B------:R-:W-:Y:S01]  /*17210*/  F2FP.F16.E4M3.UNPACK_B R14, R32.H1 ;  /* 0x00000020ff0e723e */ /* 0x000fe200030006ff */
[----:B------:R-:W-:-:S02]  /*17220*/  HADD2.F32 R36, -RZ, R36.H1_H1 ;  /* 0x30000024ff247230 */ /* 0x000fc40000004100 */
[C---:B------:R-:W-:Y:S01]  /*17230*/  FMUL.FTZ R29, R5.reuse, R21 ;  /* 0x00000015051d7220 */ /* 0x040fe20000410000 */
[----:B------:R-:W-:Y:S01]  /*17240*/  F2FP.F16.E4M3.UNPACK_B R7, R27.H1 ;  /* 0x0000001bff07723e */ /* 0x000fe200030006ff */
[----:B------:R-:W-:Y:S01]  /*17250*/  FMUL.FTZ R50, R5, R9 ;  /* 0x0000000905327220 */ /* 0x000fe20000410000 */
[-C--:B------:R-:W-:Y:S01]  /*17260*/  F2FP.F16.E4M3.UNPACK_B R3, R8.reuse ;  /* 0x00000008ff03723e */ /* 0x080fe200020006ff */
[----:B------:R-:W-:Y:S01]  /*17270*/  HADD2.F32 R11, -RZ, R11.H1_H1 ;  /* 0x3000000bff0b7230 */ /* 0x000fe20000004100 */
[----:B------:R-:W-:Y:S01]  /*17280*/  F2FP.F16.E4M3.UNPACK_B R8, R8.H1 ;  /* 0x00000008ff08723e */ /* 0x000fe200030006ff */
[----:B------:R-:W-:Y:S01]  /*17290*/  FMUL.FTZ R28, R26, R41 ;  /* 0x000000291a1c7220 */ /* 0x000fe20000410000 */
[----:B------:R-:W-:Y:S01]  /*172a0*/  FFMA.FTZ R48, R4, R9, -R29 ;  /* 0x0000000904307223 */ /* 0x000fe2000001081d */
[----:B------:R-:W-:Y:S02]  /*172b0*/  HADD2.F32 R20, -RZ, R14.H0_H0 ;  /* 0x2000000eff147230 */ /* 0x000fe40000004100 */
[----:B------:R-:W-:Y:S01]  /*172c0*/  FMUL.FTZ R26, R26, R36 ;  /* 0x000000241a1a7220 */ /* 0x000fe20000410000 */
[----:B------:R-:W-:-:S02]  /*172d0*/  HADD2.F32 R5, -RZ, R12.H0_H0 ;  /* 0x2000000cff057230 */ /* 0x000fc40000004100 */
[----:B------:R-:W-:Y:S01]  /*172e0*/  FFMA.FTZ R50, R4, R21, R50 ;  /* 0x0000001504327223 */ /* 0x000fe20000010032 */
[--C-:B------:R-:W-:Y:S02]  /*172f0*/  HADD2.F32 R9, -RZ, R7.reuse.H0_H0 ;  /* 0x20000007ff097230 */ /* 0x100fe40000004100 */
[C---:B------:R-:W-:Y:S01]  /*17300*/  FFMA.FTZ R49, R11.reuse, R36, -R28 ;  /* 0x000000240b317223 */ /* 0x040fe2000001081c */
[----:B------:R-:W-:Y:S02]  /*17310*/  HADD2.F32 R4, -RZ, R8.H0_H0 ;  /* 0x20000008ff047230 */ /* 0x000fe40000004100 */
[----:B------:R-:W-:Y:S01]  /*17320*/  FFMA.FTZ R41, R11, R41, R26 ;  /* 0x000000290b297223 */ /* 0x000fe2000001001a */
[C---:B------:R-:W-:Y:S01]  /*17330*/  FMUL.FTZ R21, R5.reuse, R20 ;  /* 0x0000001405157220 */ /* 0x040fe20000410000 */
[----:B------:R-:W-:Y:S02]  /*17340*/  HADD2.F32 R11, -RZ, R14.H1_H1 ;  /* 0x3000000eff0b7230 */ /* 0x000fe40000004100 */
[----:B------:R-:W-:Y:S01]  /*17350*/  FMUL.FTZ R5, R5, R9 ;  /* 0x0000000905057220 */ /* 0x000fe20000410000 */
[----:B------:R-:W-:Y:S01]  /*17360*/  HADD2.F32 R12, -RZ, R12.H1_H1 ;  /* 0x3000000cff0c7230 */ /* 0x000fe20000004100 */
[----:B------:R-:W-:Y:S01]  /*17370*/  F2FP.F16.E4M3.UNPACK_B R32, R32 ;  /* 0x00000020ff20723e */ /* 0x000fe200020006ff */
[----:B------:R-:W-:-:S02]  /*17380*/  HADD2.F32 R7, -RZ, R7.H1_H1 ;  /* 0x30000007ff077230 */ /* 0x000fc40000004100 */
[C---:B------:R-:W-:Y:S01]  /*17390*/  FFMA.FTZ R25, R4.reuse, R9, -R21 ;  /* 0x0000000904197223 */ /* 0x040fe20000010815 */
[----:B------:R-:W-:Y:S02]  /*173a0*/  HADD2.F32 R8, -RZ, R8.H1_H1 ;  /* 0x30000008ff087230 */ /* 0x000fe40000004100 */
[----:B------:R-:W-:Y:S01]  /*173b0*/  FFMA.FTZ R26, R4, R20, R5 ;  /* 0x00000014041a7223 */ /* 0x000fe20000010005 */
[----:B------:R-:W-:Y:S01]  /*173c0*/  F2FP.F16.E4M3.UNPACK_B R27, R27 ;  /* 0x0000001bff1b723e */ /* 0x000fe200020006ff */
[C---:B------:R-:W-:Y:S01]  /*173d0*/  FMUL.FTZ R21, R12.reuse, R11 ;  /* 0x0000000b0c157220 */ /* 0x040fe20000410000 */
[-C--:B------:R-:W-:Y:S01]  /*173e0*/  FMUL.FTZ R12, R12, R7.reuse ;  /* 0x000000070c0c7220 */ /* 0x080fe20000410000 */
[----:B------:R-:W-:Y:S01]  /*173f0*/  HADD2.F32 R9, -RZ, R32.H0_H0 ;  /* 0x20000020ff097230 */ /* 0x000fe20000004100 */
[-C--:B------:R-:W-:Y:S01]  /*17400*/  F2FP.F16.E4M3.UNPACK_B R6, R10.reuse ;  /* 0x0000000aff06723e */ /* 0x080fe200020006ff */
[----:B------:R-:W-:Y:S02]  /*17410*/  HADD2.F32 R5, -RZ, R13.H0_H0 ;  /* 0x2000000dff057230 */ /* 0x000fe40000004100 */
[C---:B------:R-:W-:Y:S01]  /*17420*/  FFMA.FTZ R28, R8.reuse, R7, -R21 ;  /* 0x00000007081c7223 */ /* 0x040fe20000010815 */
[----:B------:R-:W-:Y:S01]  /*17430*/  FFMA.FTZ R29, R8, R11, R12 ;  /* 0x0000000b081d7223 */ /* 0x000fe2000001000c */
[----:B------:R-:W-:Y:S01]  /*17440*/  HADD2.F32 R7, -RZ, R27.H0_H0 ;  /* 0x2000001bff077230 */ /* 0x000fe20000004100 */
[----:B------:R-:W-:Y:S01]  /*17450*/  F2FP.F16.E4M3.UNPACK_B R10, R10.H1 ;  /* 0x0000000aff0a723e */ /* 0x000fe200030006ff */
[----:B------:R-:W-:-:S02]  /*17460*/  HADD2.F32 R4, -RZ, R3.H0_H0 ;  /* 0x20000003ff047230 */ /* 0x000fc40000004100 */
[C---:B------:R-:W-:Y:S01]  /*17470*/  FMUL.FTZ R11, R5.reuse, R9 ;  /* 0x00000009050b7220 */ /* 0x040fe20000410000 */
[----:B------:R-:W-:Y:S02]  /*17480*/  HADD2.F32 R32, -RZ, R32.H1_H1 ;  /* 0x30000020ff207230 */ /* 0x000fe40000004100 */
[-C--:B------:R-:W-:Y:S01]  /*17490*/  FMUL.FTZ R5, R5, R7.reuse ;  /* 0x0000000705057220 */ /* 0x080fe20000410000 */
[----:B------:R-:W-:Y:S02]  /*174a0*/  HADD2.F32 R13, -RZ, R13.H1_H1 ;  /* 0x3000000dff0d7230 */ /* 0x000fe40000004100 */
[C---:B------:R-:W-:Y:S01]  /*174b0*/  FFMA.FTZ R12, R4.reuse, R7, -R11 ;  /* 0x00000007040c7223 */ /* 0x040fe2000001080b */
[----:B------:R-:W-:Y:S01]  /*174c0*/  HADD2.F32 R8, -RZ, R27.H1_H1 ;  /* 0x3000001bff087230 */ /* 0x000fe20000004100 */
[----:B------:R-:W-:Y:S01]  /*174d0*/  F2FP.F16.E4M3.UNPACK_B R11, R39.H1 ;  /* 0x00000027ff0b723e */ /* 0x000fe200030006ff */
[----:B------:R-:W-:Y:S02]  /*174e0*/  HADD2.F32 R3, -RZ, R3.H1_H1 ;  /* 0x30000003ff037230 */ /* 0x000fe40000004100 */
[C---:B------:R-:W-:Y:S01]  /*174f0*/  FMUL.FTZ R20, R13.reuse, R32 ;  /* 0x000000200d147220 */ /* 0x040fe20000410000 */
[----:B------:R-:W-:Y:S01]  /*17500*/  FFMA.FTZ R14, R4, R9, R5 ;  /* 0x00000009040e7223 */ /* 0x000fe20000010005 */
[-C--:B------:R-:W-:Y:S01]  /*17510*/  FMUL.FTZ R7, R13, R8.reuse ;  /* 0x000000080d077220 */ /* 0x080fe20000410000 */
[----:B------:R-:W-:Y:S01]  /*17520*/  F2FP.F16.E4M3.UNPACK_B R5, R31.H1 ;  /* 0x0000001fff05723e */ /* 0x000fe200030006ff */
[----:B------:R-:W-:Y:S01]  /*17530*/  FFMA.FTZ R13, R3, R8, -R20 ;  /* 0x00000008030d7223 */ /* 0x000fe20000010814 */
        /* <DEDUP_REMOVED lines=11> */
[----:B------:R-:W-:Y:S01]  /*175f0*/  FFMA.FTZ R27, R3, R7, -R20 ;  /* 0x00000007031b7223 */ /* 0x000fe20000010814 */
[----:B------:R-:W-:Y:S01]  /*17600*/  HADD2.F32 R5, -RZ, R5.H1_H1 ;  /* 0x30000005ff057230 */ /* 0x000fe20000004100 */
[----:B------:R-:W-:Y:S01]  /*17610*/  F2FP.SATFINITE.E4M3.F32.PACK_AB_MERGE_C R48, R49, R48, RZ ;  /* 0x000000303130723e */ /* 0x000fe200048070ff */
[----:B------:R-:W-:Y:S02]  /*17620*/  HADD2.F32 R10, -RZ, R10.H1_H1 ;  /* 0x3000000aff0a7230 */ /* 0x000fe40000004100 */
[C---:B------:R-:W-:Y:S01]  /*17630*/  FMUL.FTZ R7, R24.reuse, R11 ;  /* 0x0000000b18077220 */ /* 0x040fe20000410000 */
[-C--:B------:R-:W-:Y:S01]  /*17640*/  FMUL.FTZ R20, R24, R5.reuse ;  /* 0x0000000518147220 */ /* 0x080fe20000410000 */
[----:B------:R-:W-:Y:S02]  /*17650*/  FFMA.FTZ R24, R3, R8, R4 ;  /* 0x0000000803187223 */ /* 0x000fe40000010004 */
[----:B------:R-:W-:Y:S01]  /*17660*/  FFMA.FTZ R32, R10, R5, -R7 ;  /* 0x000000050a207223 */ /* 0x000fe20000010807 */
[----:B------:R-:W-:-:S02]  /*17670*/  HADD2.F32 R7, -RZ, R39.H0_H0 ;  /* 0x20000027ff077230 */ /* 0x000fc40000004100 */
[----:B------:R-:W-:Y:S01]  /*17680*/  FFMA.FTZ R11, R10, R11, R20 ;  /* 0x0000000b0a0b7223 */ /* 0x000fe20000010014 */
[----:B------:R-:W-:Y:S02]  /*17690*/  HADD2.F32 R4, -RZ, R15.H0_H0 ;  /* 0x2000000fff047230 */ /* 0x000fe40000004100 */
[----:B------:R-:W-:Y:S01]  /*176a0*/  HADD2.F32 R5, -RZ, R31.H0_H0 ;  /* 0x2000001fff057230 */ /* 0x000fe20000004100 */
[----:B------:R-:W-:Y:S01]  /*176b0*/  F2FP.SATFINITE.E4M3.F32.PACK_AB_MERGE_C R27, R32, R27, RZ ;  /* 0x0000001b201b723e */ /* 0x000fe200048070ff */
[----:B------:R-:W-:Y:S02]  /*176c0*/  HADD2.F32 R39, -RZ, R39.H1_H1 ;  /* 0x30000027ff277230 */ /* 0x000fe40000004100 */
[C---:B------:R-:W-:Y:S01]  /*176d0*/  FMUL.FTZ R8, R4.reuse, R7 ;  /* 0x0000000704087220 */ /* 0x040fe20000410000 */
[----:B------:R-:W-:Y:S02]  /*176e0*/  HADD2.F32 R15, -RZ, R15.H1_H1 ;  /* 0x3000000fff0f7230 */ /* 0x000fe40000004100 */
[----:B------:R-:W-:Y:S01]  /*176f0*/  FMUL.FTZ R4, R4, R5 ;  /* 0x0000000504047220 */ /* 0x000fe20000410000 */
[----:B------:R-:W-:Y:S01]  /*17700*/  HADD2.F32 R31, -RZ, R31.H1_H1 ;  /* 0x3000001fff1f7230 */ /* 0x000fe20000004100 */
[----:B------:R-:W-:Y:S01]  /*17710*/  F2FP.SATFINITE.E4M3.F32.PACK_AB_MERGE_C R24, R11, R24, RZ ;  /* 0x000000180b18723e */ /* 0x000fe200048070ff */
[----:B------:R-:W-:-:S02]  /*17720*/  HADD2.F32 R3, -RZ, R6.H0_H0 ;  /* 0x20000006ff037230 */ /* 0x000fc40000004100 */
[C---:B------:R-:W-:Y:S01]  /*17730*/  FMUL.FTZ R9, R15.reuse, R39 ;  /* 0x000000270f097220 */ /* 0x040fe20000410000 */
[----:B------:R-:W-:Y:S02]  /*17740*/  HADD2.F32 R6, -RZ, R6.H1_H1 ;  /* 0x30000006ff067230 */ /* 0x000fe40000004100 */
[----:B------:R-:W-:Y:S01]  /*17750*/  FMUL.FTZ R20, R15, R31 ;  /* 0x0000001f0f147220 */ /* 0x000fe20000410000 */
[----:B------:R-:W-:Y:S01]  /*17760*/  F2FP.SATFINITE.E4M3.F32.PACK_AB_MERGE_C R11, R34, R47, R48 ;  /* 0x0000002f220b723e */ /* 0x000fe20004807030 */
        /* <DEDUP_REMOVED lines=15> */
[----:B------:R-:W-:Y:S02]  /*17860*/  F2FP.SATFINITE.E4M3.F32.PACK_AB_MERGE_C R4, R21, R14, R4 ;  /* 0x0000000e1504723e */ /* 0x000fe40004807004 */
[----:B------:R-:W-:-:S05]  /*17870*/  F2FP.SATFINITE.E4M3.F32.PACK_AB_MERGE_C R6, R6, R3, R24 ;  /* 0x000000030606723e */ /* 0x000fca0004807018 */
[----:B------:R3:W-:Y:S02]  /*17880*/  STS.128 [R0+0x14400], R4 ;  /* 0x0144000400007388 */ /* 0x0007e40000000c00 */
.L_x_1462:
[----:B------:R-:W-:Y:S05]  /*17890*/  BSYNC B0 ;  /* 0x0000000000007941 */ /* 0x000fea0003800000 */
.L_x_1452:
        /* <DEDUP_REMOVED lines=8> */
.L_x_1450:
[----:B------:R-:W-:Y:S01]  /*17920*/  IMAD.U32 R220, RZ, RZ, UR53 ;  /* 0x00000035ffdc7e24 */ /* 0x000fe2000f8e00ff */
[----:B------:R-:W-:-:S04]  /*17930*/  LOP3.LUT R18, R18, 0xfffffff7, RZ, 0xc0, !PT ;  /* 0xfffffff712127812 */ /* 0x000fc800078ec0ff */
[----:B------:R-:W-:-:S13]  /*17940*/  ISETP.NE.AND P0, PT, R220, 0x3, PT ;  /* 0x00000003dc00780c */ /* 0x000fda0003f05270 */
[----:B------:R-:W-:Y:S01]  /*17950*/  @P0 LOP3.LUT R18, R18, 0x8, RZ, 0xfc, !PT ;  /* 0x0000000812120812 */ /* 0x000fe200078efcff */
[----:B------:R-:W-:Y:S06]  /*17960*/  @!P0 BRA `(.L_x_1485) ;  /* 0x0000000000048947 */ /* 0x000fec0003800000 */
[----:B------:R-:W-:Y:S01]  /*17970*/  BPT.TRAP 0x1 ;  /* 0x000000040000795c */ /* 0x000fe20000300000 */
.L_x_1485:
[----:B-12---:R-:W-:Y:S01]  /*17980*/  IMAD R3, R190, 0x8, R17 ;  /* 0x00000008be037824 */ /* 0x006fe200078e0211 */
[----:B---34-:R-:W-:-:S04]  /*17990*/  SHF.L.U32 R0, R189, 0x1f, RZ ;  /* 0x0000001fbd007819 */ /* 0x018fc800000006ff */
[----:B------:R1:W2:Y:S01]  /*179a0*/  SYNCS.PHASECHK.TRANS64.TRYWAIT P1, [R3+URZ+0x29830], R0 ;  /* 0x02983000030075a7 */ /* 0x0002a2000802017f */
[----:B------:R-:W-:Y:S05]  /*179b0*/  @!P0 BRA `(.L_x_1486) ;  /* 0x0000000000048947 */ /* 0x000fea0003800000 */
[----:B------:R-:W-:Y:S01]  /*179c0*/  BPT.TRAP 0x1 ;  /* 0x000000040000795c */ /* 0x000fe20000300000 */
.L_x_1486:
[----:B-----5:R-:W3:Y:S02]  /*179d0*/  S2R R4, SR_TID.X ;  /* 0x0000000000047919 */ /* 0x020ee40000002100 */
[----:B---3--:R-:W-:-:S04]  /*179e0*/  LOP3.LUT R4, R4, 0x7f, RZ, 0xc0, !PT ;  /* 0x0000007f04047812 */ /* 0x008fc800078ec0ff */
[----:B------:R-:W-:Y:S01]  /*179f0*/  ISETP.NE.AND P0, PT, R4, RZ, PT ;  /* 0x000000ff0400720c */ /* 0x000fe20003f05270 */
[----:B--2---:R-:W-:-:S12]  /*17a00*/  @P1 BRA `(.L_x_1487) ;  /* 0x0000000000081947 */ /* 0x004fd80003800000 */
[----:B------:R-:W2:Y:S02]  /*17a10*/  SYNCS.PHASECHK.TRANS64.TRYWAIT P1, [R3+URZ+0x29830], R0 ;  /* 0x02983000030075a7 */ /* 0x000ea4000802017f */
[----:B--2---:R-:W-:Y:S05]  /*17a20*/  @!P1 BRA `(.L_x_1488) ;  /* 0x000001bc00689947 */ /* 0x004fea0003800000 */
.L_x_1487:
        /* <DEDUP_REMOVED lines=11> */
[----:B------:R-:W-:Y:S01]  /*17ae0*/  IMAD.MOV.U32 R11, RZ, RZ, -0x7fffffe0 ;  /* 0x80000020ff0b7424 */ /* 0x000fe200078e00ff */
[----:B------:R-:W-:Y:S01]  /*17af0*/  R2UR UR11, R7 ;  /* 0x00000000070b72ca */ /* 0x000fe200000e0000 */
[----:B------:R-:W-:Y:S01]  /*17b00*/  UMOV UR13, UR5 ;  /* 0x00000005000d7c82 */ /* 0x000fe20008000000 */
[----:B------:R-:W-:Y:S01]  /*17b10*/  LOP3.LUT R9, R0, 0x10000, RZ, 0xfc, !PT ;  /* 0x0001000000097812 */ /* 0x000fe200078efcff */
[----:B------:R-:W-:Y:S01]  /*17b20*/  ULOP3.LUT UR4, UR4, 0x10000, URZ, 0xfc, !UPT ;  /* 0x0001000004047892 */ /* 0x000fe2000f8efc3f */
[----:B------:R-:W-:Y:S01]  /*17b30*/  R2UR UR15, R11 ;  /* 0x000000000b0f72ca */ /* 0x000fe200000e0000 */
[----:B------:R-:W-:Y:S01]  /*17b40*/  UMOV UR17, UR5 ;  /* 0x0000000500117c82 */ /* 0x000fe20008000000 */
[----:B------:R-:W-:Y:S01]  /*17b50*/  R2UR UR19, R7 ;  /* 0x00000000071372ca */ /* 0x000fe200000e0000 */
[----:B------:R-:W-:Y:S01]  /*17b60*/  IMAD R4, R190, 0x780, R9 ;  /* 0x00000780be047824 */ /* 0x000fe200078e0209 */
[----:B------:R-:W-:Y:S01]  /*17b70*/  R2UR UR23, R11 ;  /* 0x000000000b1772ca */ /* 0x000fe200000e0000 */
[----:B------:R-:W-:Y:S01]  /*17b80*/  UMOV UR21, UR5 ;  /* 0x0000000500157c82 */ /* 0x000fe20008000000 */
[----:B------:R-:W-:Y:S01]  /*17b90*/  UMOV UR8, UR4 ;  /* 0x0000000400087c82 */ /* 0x000fe20008000000 */
[C---:B------:R-:W-:Y:S01]  /*17ba0*/  VIADD R6, R4.reuse, 0x80 ;  /* 0x0000008004067836 */ /* 0x040fe20000000000 */
[C---:B------:R-:W-:Y:S01]  /*17bb0*/  R2UR UR6, R4.reuse ;  /* 0x00000000040672ca */ /* 0x040fe200000e0000 */
[----:B------:R-:W-:Y:S01]  /*17bc0*/  VIADD R10, R4, 0x100 ;  /* 0x00000100040a7836 */ /* 0x000fe20000000000 */
[----:B------:R-:W-:Y:S01]  /*17bd0*/  UMOV UR12, UR4 ;  /* 0x00000004000c7c82 */ /* 0x000fe20008000000 */
[----:B------:R-:W-:Y:S01]  /*17be0*/  UMOV UR16, UR4 ;  /* 0x0000000400107c82 */ /* 0x000fe20008000000 */
[----:B------:R-:W-:Y:S01]  /*17bf0*/  R2UR UR10, R6 ;  /* 0x00000000060a72ca */ /* 0x000fe200000e0000 */
[----:B------:R-:W-:Y:S01]  /*17c00*/  VIADD R6, R4, 0x180 ;  /* 0x0000018004067836 */ /* 0x000fe20000000000 */
[----:B------:R-:W-:Y:S01]  /*17c10*/  R2UR UR14, R10 ;  /* 0x000000000a0e72ca */ /* 0x000fe200000e0000 */
[----:B------:R-:W-:Y:S01]  /*17c20*/  VIADD R10, R4, 0x200 ;  /* 0x00000200040a7836 */ /* 0x000fe20000000000 */
[----:B------:R-:W-:Y:S01]  /*17c30*/  UMOV UR20, UR4 ;  /* 0x0000000400147c82 */ /* 0x000fe20008000000 */
[----:B------:R-:W-:Y:S01]  /*17c40*/  IMAD.MOV.U32 R7, RZ, RZ, -0x7fffffe0 ;  /* 0x80000020ff077424 */ /* 0x000fe200078e00ff */
[----:B------:R-:W-:Y:S01]  /*17c50*/  R2UR UR18, R6 ;  /* 0x00000000061272ca */ /* 0x000fe200000e0000 */
[----:B------:R-:W-:Y:S01]  /*17c60*/  VIADD R6, R4, 0x2 ;  /* 0x0000000204067836 */ /* 0x000fe20000000000 */
[----:B------:R-:W-:Y:S01]  /*17c70*/  R2UR UR22, R10 ;  /* 0x000000000a1672ca */ /* 0x000fe200000e0000 */
[----:B------:R-:W-:Y:S01]  /*17c80*/  QGMMA.64x32x32.F32.E4M3.E4M3 R88, gdesc[UR4], RZ, !UPT, gsb0 ;  /* 0x00600000045879f3 */ /* 0x000fe2000c0008ff */
[----:B------:R-:W-:Y:S01]  /*17c90*/  R2UR UR27, R7 ;  /* 0x00000000071b72ca */ /* 0x000fe200000e0000 */
[----:B------:R-:W-:Y:S01]  /*17ca0*/  UIADD3 UR24, UR4, 0x2, URZ ;  /* 0x0000000204187890 */ /* 0x000fe2000fffe03f */
[----:B------:R-:W-:Y:S01]  /*17cb0*/  R2UR UR26, R6 ;  /* 0x00000000061a72ca */ /* 0x000fe200000e0000 */
[----:B------:R-:W-:Y:S01]  /*17cc0*/  UMOV UR25, 0x80000020 ;  /* 0x8000002000197882 */ /* 0x000fe20000000000 */
[----:B------:R-:W-:Y:S01]  /*17cd0*/  VIADD R10, R4, 0x82 ;  /* 0x00000082040a7836 */ /* 0x000fe20000000000 */
[----:B------:R-:W-:Y:S01]  /*17ce0*/  ULDC UR6, c[0x0][0x9dc] ;  /* 0x0002770000067ab9 */ /* 0x000fe20000000800 */
[----:B------:R-:W-:Y:S01]  /*17cf0*/  IMAD.MOV.U32 R11, RZ, RZ, -0x7fffffe0 ;  /* 0x80000020ff0b7424 */ /* 0x000fe200078e00ff */
[----:B------:R-:W-:Y:S01]  /*17d00*/  LOP3.LUT R18, R18, 0xffffffef, RZ, 0xc0, !PT ;  /* 0xffffffef12127812 */ /* 0x000fe200078ec0ff */
[----:B------:R-:W-:-:S02]  /*17d10*/  VIADD R12, R4, 0x102 ;  /* 0x00000102040c7836 */ /* 0x000fc40000000000 */
[----:B------:R-:W-:Y:S02]  /*17d20*/  IMAD.MOV.U32 R13, RZ, RZ, -0x7fffffe0 ;  /* 0x80000020ff0d7424 */ /* 0x000fe400078e00ff */
[----:B------:R-:W-:Y:S02]  /*17d30*/  VIADD R6, R4, 0x182 ;  /* 0x0000018204067836 */ /* 0x000fe40000000000 */
[----:B------:R-:W-:Y:S02]  /*17d40*/  IMAD.MOV.U32 R7, RZ, RZ, -0x7fffffe0 ;  /* 0x80000020ff077424 */ /* 0x000fe400078e00ff */
[----:B------:R-:W-:Y:S02]  /*17d50*/  IMAD.MOV.U32 R5, RZ, RZ, -0x7fffffe0 ;  /* 0x80000020ff057424 */ /* 0x000fe400078e00ff */
[----:B------:R-:W-:Y:S02]  /*17d60*/  IMAD.MOV.U32 R125, RZ, RZ, -0xa0 ;  /* 0xffffff60ff7d7424 */ /* 0x000fe400078e00ff */
[----:B------:R-:W-:Y:S01]  /*17d70*/  @!P0 VIADD R0, R3, 0x29840 ;  /* 0x0002984003008836 */ /* 0x000fe20000000000 */
[----:B------:R-:W-:Y:S01]  /*17d80*/  R2UR UR51, R5 ;  /* 0x00000000053372ca */ /* 0x000fe200000e0000 */
[----:B------:R-:W-:-:S02]  /*17d90*/  IMAD R125, R156, R125, 0xa0 ;  /* 0x000000a09c7d7424 */ /* 0x000fc400078e027d */
[----:B------:R-:W-:Y:S01]  /*17da0*/  IMAD.U32 R8, RZ, RZ, UR6 ;  /* 0x00000006ff087e24 */ /* 0x000fe2000f8e00ff */
[----:B------:R-:W-:Y:S01]  /*17db0*/  @!P0 PRMT R0, RZ, 0x654, R0 ;  /* 0x00000654ff008816 */ /* 0x000fe20000000000 */
[----:B------:R-:W-:-:S05]  /*17dc0*/  IMAD.IADD R3, R192, 0x1, R125 ;  /* 0x00000001c0037824 */ /* 0x000fca00078e027d */
[----:B------:R-:W-:Y:S01]  /*17dd0*/  IADD3 R5, -R196, 0x1, R3 ;  /* 0x00000001c4057810 */ /* 0x000fe20007ffe103 */
        /* <DEDUP_REMOVED lines=61> */
[----:B------:R-:W-:Y:S01]  /*181b0*/  R2UR UR31, R11 ;  /* 0x000000000b1f72ca */ /* 0x000fe200000e0000 */
        /* <DEDUP_REMOVED lines=119> */
[C---:B------:R-:W-:Y:S01]  /*18930*/  VIADD R6, R4.reuse, 0x682 ;  /* 0x0000068204067836 */ /* 0x040fe20000000000 */
[----:B------:R-:W-:Y:S01]  /*18940*/  UMOV UR49, UR21 ;  /* 0x0000001500317c82 */ /* 0x000fe20008000000 */
[----:B------:R-:W-:Y:S02]  /*18950*/  IMAD.MOV.U32 R7, RZ, RZ, -0x7fffffe0 ;  /* 0x80000020ff077424 */ /* 0x000fe400078e00ff */
[----:B------:R-:W-:Y:S01]  /*18960*/  VIADD R4, R4, 0x702 ;  /* 0x0000070204047836 */ /* 0x000fe20000000000 */
[----:B------:R-:W-:-:S04]  /*18970*/  UMOV UR48, UR20 ;  /* 0x0000001400307c82 */ /* 0x000fc80008000000 */
[----:B------:R-:W-:Y:S01]  /*18980*/  R2UR UR50, R4 ;  /* 0x00000000043272ca */ /* 0x000fe200000e0000 */
[----:B------:R-:W-:Y:S02]  /*18990*/  WARPGROUP.DEPBAR.LE gsb0, 0x0 ;  /* 0x00008000000079c5 */ /* 0x000fe40000010000 */
[----:B------:R-:W-:-:S06]  /*189a0*/  WARPGROUP.ARRIVE ;  /* 0x00000000000079c5 */ /* 0x000fcc0000000000 */
[----:B------:R-:W-:Y:S01]  /*189b0*/  QGMMA.64x32x32.F32.E4M3.E4M3 R56, gdesc[UR28], R56, gsb0 ;  /* 0x006000001c3879f3 */ /* 0x000fe20008000838 */
[----:B------:R-:W-:Y:S01]  /*189c0*/  R2UR UR30, R10 ;  /* 0x000000000a1e72ca */ /* 0x000fe200000e0000 */
[----:B------:R-:W-:Y:S01]  /*189d0*/  UMOV UR28, UR20 ;  /* 0x00000014001c7c82 */ /* 0x000fe20008000000 */
[----:B------:R-:W-:Y:S01]  /*189e0*/  R2UR UR31, R11 ;  /* 0x000000000b1f72ca */ /* 0x000fe200000e0000 */
[----:B------:R-:W-:Y:S01]  /*189f0*/  UMOV UR29, UR21 ;  /* 0x00000015001d7c82 */ /* 0x000fe20008000000 */
[----:B------:R-:W1:Y:S02]  /*18a00*/  LDC.64 R10, c[0x0][0x9e0] ;  /* 0x00027800ff0a7b82 */ /* 0x000e640000000a00 */
[----:B-1----:R-:W-:-:S13]  /*18a10*/  ISETP.GE.AND P1, PT, R11, 0x1, PT ;  /* 0x000000010b00780c */ /* 0x002fda0003f26270 */
[----:B------:R-:W-:Y:S01]  /*18a20*/  @P1 LOP3.LUT R18, R18, 0x10, RZ, 0xfc, !PT ;  /* 0x0000001012121812 */ /* 0x000fe200078efcff */
[----:B------:R-:W-:Y:S02]  /*18a30*/  WARPGROUP.DEPBAR.LE gsb0, 0x0 ;  /* 0x00008000000079c5 */ /* 0x000fe40000010000 */
[----:B------:R-:W-:-:S06]  /*18a40*/  WARPGROUP.ARRIVE ;  /* 0x00000000000079c5 */ /* 0x000fcc0000000000 */
[----:B------:R-:W-:Y:S01]  /*18a50*/  QGMMA.64x32x32.F32.E4M3.E4M3 R40, gdesc[UR32], R40, gsb0 ;  /* 0x00600000202879f3 */ /* 0x000fe20008000828 */
[----:B------:R-:W-:Y:S01]  /*18a60*/  R2UR UR34, R12 ;  /* 0x000000000c2272ca */ /* 0x000fe200000e0000 */
[----:B------:R-:W-:Y:S01]  /*18a70*/  UMOV UR32, UR20 ;  /* 0x0000001400207c82 */ /* 0x000fe20008000000 */
[----:B------:R-:W-:Y:S01]  /*18a80*/  R2UR UR35, R13 ;  /* 0x000000000d2372ca */ /* 0x000fe200000e0000 */
[----:B------:R-:W-:Y:S01]  /*18a90*/  UMOV UR33, UR21 ;  /* 0x0000001500217c82 */ /* 0x000fe20008000000 */
[----:B------:R-:W-:Y:S01]  /*18aa0*/  IMAD R12, R200, -0x2, R125 ;  /* 0xfffffffec80c7824 */ /* 0x000fe200078e027d */
[----:B------:R-:W-:Y:S02]  /*18ab0*/  WARPGROUP.DEPBAR.LE gsb0, 0x0 ;  /* 0x00008000000079c5 */ /* 0x000fe40000010000 */
[----:B------:R-:W-:-:S06]  /*18ac0*/  WARPGROUP.ARRIVE ;  /* 0x00000000000079c5 */ /* 0x000fcc0000000000 */
[----:B------:R-:W-:Y:S01]  /*18ad0*/  QGMMA.64x32x32.F32.E4M3.E4M3 R24, gdesc[UR44], R24, gsb0 ;  /* 0x006000002c1879f3 */ /* 0x000fe20008000818 */
[----:B------:R-:W-:Y:S01]  /*18ae0*/  R2UR UR46, R6 ;  /* 0x00000000062e72ca */ /* 0x000fe200000e0000 */
[----:B------:R-:W-:Y:S01]  /*18af0*/  UMOV UR44, UR20 ;  /* 0x00000014002c7c82 */ /* 0x000fe20008000000 */
[----:B------:R-:W-:Y:S01]  /*18b00*/  R2UR UR47, R7 ;  /* 0x00000000072f72ca */ /* 0x000fe200000e0000 */
[----:B------:R-:W-:Y:S01]  /*18b10*/  UMOV UR45, UR21 ;  /* 0x00000015002d7c82 */ /* 0x000fe20008000000 */
[C---:B------:R-:W-:Y:S02]  /*18b20*/  IMAD R7, R200.reuse, -0x2, R5 ;  /* 0xfffffffec8077824 */ /* 0x040fe400078e0205 */
[----:B------:R-:W-:Y:S02]  /*18b30*/  IMAD R5, R193, 0x80, R211 ;  /* 0x00000080c1057824 */ /* 0x000fe400078e02d3 */
[----:B------:R-:W-:Y:S02]  /*18b40*/  IMAD R6, R200, -0x2, R3 ;  /* 0xfffffffec8067824 */ /* 0x000fe400078e0203 */
[----:B------:R-:W-:Y:S01]  /*18b50*/  IMAD.IADD R127, R7, 0x1, R10 ;  /* 0x00000001077f7824 */ /* 0x000fe200078e020a */
[----:B------:R-:W-:-:S02]  /*18b60*/  WARPGROUP.DEPBAR.LE gsb0, 0x0 ;  /* 0x00008000000079c5 */ /* 0x000fc40000010000 */
        /* <DEDUP_REMOVED lines=15> */
[----:B------:R1:W-:Y:S02]  /*18c60*/  @!P0 SYNCS.ARRIVE.TRANS64.RED.A1T0 RZ, [R0+URZ], RZ ;  /* 0x000000ff00ff89a7 */ /* 0x0003e4000810043f */
[----:B-1----:R-:W-:-:S05]  /*18c70*/  LOP3.LUT R0, RZ, R8, RZ, 0x33, !PT ;  /* 0x00000008ff007212 */ /* 0x002fca00078e33ff */
[----:B------:R-:W-:Y:S01]  /*18c80*/  IMAD.IADD R20, R7, 0x1, R0 ;  /* 0x0000000107147824 */ /* 0x000fe200078e0200 */
[----:B------:R-:W-:-:S03]  /*18c90*/  VIADDMNMX R0, R5, R127, R6, PT ;  /* 0x0000007f05007246 */ /* 0x000fc60003800106 */
[----:B------:R-:W-:Y:S01]  /*18ca0*/  IMAD.IADD R3, R20, 0x1, R5 ;  /* 0x0000000114037824 */ /* 0x000fe200078e0205 */
[----:B------:R-:W-:Y:S06]  /*18cb0*/  @!P1 BRA `(.L_x_1489) ;  /* 0x00000000004c9947 */ /* 0x000fec0003800000 */
[----:B------:R-:W-:Y:S01]  /*18cc0*/  IADD3 R7, -R196, R192, R5 ;  /* 0x000000c0c4077210 */ /* 0x000fe20007ffe105 */
[----:B------:R-:W-:Y:S03]  /*18cd0*/  BSSY B0, `(.L_x_1490) ;  /* 0x000000e000007945 */ /* 0x000fe60003800000 */
        /* <DEDUP_REMOVED lines=9> */
.L_x_1491:
[----:B------:R-:W-:-:S13]  /*18d70*/  ISETP.NE.AND P1, PT, R11, 0x1, PT ;  /* 0x000000010b00780c */ /* 0x000fda0003f25270 */
[----:B------:R-:W1:Y:S02]  /*18d80*/  @P1 LDC.64 R14, c[0x0][0x9e8] ;  /* 0x00027a00ff0e1b82 */ /* 0x000e640000000a00 */
[----:B-1----:R-:W-:-:S05]  /*18d90*/  @P1 IMAD.HI.U32 R4, R7, R14, RZ ;  /* 0x0000000e07041227 */ /* 0x002fca00078e00ff */
[----:B------:R-:W-:-:S07]  /*18da0*/  @P1 SHF.R.U32.HI R7, RZ, R15, R4 ;  /* 0x0000000fff071219 */ /* 0x000fce0000011604 */
.L_x_1492:
[----:B------:R-:W-:Y:S05]  /*18db0*/  BSYNC B0 ;  /* 0x0000000000007941 */ /* 0x000fea0003800000 */
.L_x_1490:
[----:B------:R-:W-:-:S05]  /*18dc0*/  IMAD R4, R7, R11, R12 ;  /* 0x0000000b07047224 */ /* 0x000fca00078e020c */
[----:B------:R-:W-:Y:S02]  /*18dd0*/  VIMNMX R3, R3, R4, !PT ;  /* 0x0000000403037248 */ /* 0x000fe40007fe0100 */
[----:B------:R-:W-:-:S07]  /*18de0*/  VIADDMNMX R0, R4, R11, R0, PT ;  /* 0x0000000b04007246 */ /* 0x000fce0003800100 */
.L_x_1489:
[C---:B------:R-:W-:Y:S02]  /*18df0*/  ISETP.GE.AND P1, PT, R125.reuse, 0x2, PT ;  /* 0x000000027d00780c */ /* 0x040fe40003f26270 */
[----:B------:R-:W-:Y:S02]  /*18e00*/  ISETP.GE.AND P2, PT, R125, 0x9, PT ;  /* 0x000000097d00780c */ /* 0x000fe40003f46270 */
[----:B------:R-:W-:Y:S02]  /*18e10*/  P2R R110, PR, RZ, 0x2 ;  /* 0x00000002ff6e7803 */ /* 0x000fe40000000000 */
[----:B------:R-:W-:Y:S02]  /*18e20*/  ISETP.GT.AND P1, PT, R3, 0x1, !P1 ;  /* 0x000000010300780c */ /* 0x000fe40004f24270 */
[----:B------:R-:W-:Y:S02]  /*18e30*/  P2R R104, PR, RZ, 0x4 ;  /* 0x00000004ff687803 */ /* 0x000fe40000000000 */
[----:B------:R-:W-:-:S02]  /*18e40*/  ISETP.LT.OR P1, PT, R0, 0x2, P1 ;  /* 0x000000020000780c */ /* 0x000fc40000f21670 */
[----:B------:R-:W-:Y:S02]  /*18e50*/  ISETP.GE.AND P4, PT, R125, 0x29, PT ;  /* 0x000000297d00780c */ /* 0x000fe40003f86270 */
[----:B------:R-:W-:Y:S02]  /*18e60*/  FSEL R157, R89, -INF , !P1 ;  /* 0xff800000599d7808 */ /* 0x000fe40004800000 */
[----:B------:R-:W-:Y:S02]  /*18e70*/  ISETP.GT.AND P1, PT, R3, 0x8, !P2 ;  /* 0x000000080300780c */ /* 0x000fe40005724270 */
[----:B------:R-:W-:Y:S02]  /*18e80*/  ISETP.GE.AND P2, PT, R125, 0xa, PT ;  /* 0x0000000a7d00780c */ /* 0x000fe40003f46270 */
[----:B------:R-:W-:Y:S02]  /*18e90*/  ISETP.LT.OR P1, PT, R0, 0x9, P1 ;  /* 0x000000090000780c */ /* 0x000fe40000f21670 */
[----:B------:R-:W-:-:S02]  /*18ea0*/  IADD3 R4, R20, 0x8, R5 ;  /* 0x0000000814047810 */ /* 0x000fc40007ffe005 */
        /* <DEDUP_REMOVED lines=9> */
[----:B------:R-:W-:Y:S02]  /*18f40*/  ISETP.GE.AND P2, PT, R125, 0x12, PT ;  /* 0x000000127d00780c */ /* 0x000fe40003f46270 */
[----:B------:R-:W-:Y:S02]  /*18f50*/  FSEL R149, R96, -INF , !P1 ;  /* 0xff80000060957808 */ /* 0x000fe40004800000 */
[----:B------:R-:W-:-:S02]  /*18f60*/  ISETP.GT.AND P1, PT, R3, 0x11, !P2 ;  /* 0x000000110300780c */ /* 0x000fc40005724270 */
[----:B------:R-:W-:Y:S02]  /*18f70*/  P2R R96, PR, RZ, 0x4 ;  /* 0x00000004ff607803 */ /* 0x000fe40000000000 */
[----:B------:R-:W-:Y:S02]  /*18f80*/  ISETP.LT.OR P1, PT, R0, 0x12, P1 ;  /* 0x000000120000780c */ /* 0x000fe40000f21670 */
[----:B------:R-:W-:Y:S02]  /*18f90*/  ISETP.GE.AND P2, PT, R125, 0x19, PT ;  /* 0x000000197d00780c */ /* 0x000fe40003f46270 */
[----:B------:R-:W-:Y:S02]  /*18fa0*/  FSEL R153, R97, -INF , !P1 ;  /* 0xff80000061997808 */ /* 0x000fe40004800000 */
[----:B------:R-:W-:Y:S02]  /*18fb0*/  ISETP.GT.AND P1, PT, R3, 0x18, !P2 ;  /* 0x000000180300780c */ /* 0x000fe40005724270 */
[----:B------:R-:W-:-:S02]  /*18fc0*/  P2R R108, PR, RZ, 0x4 ;  /* 0x00000004ff6c7803 */ /* 0x000fc40000000000 */
[----:B------:R-:W-:Y:S02]  /*18fd0*/  ISETP.LT.OR P1, PT, R0, 0x19, P1 ;  /* 0x000000190000780c */ /* 0x000fe40000f21670 */
[----:B------:R-:W-:Y:S02]  /*18fe0*/  ISETP.GE.AND P2, PT, R125, 0x1a, PT ;  /* 0x0000001a7d00780c */ /* 0x000fe40003f46270 */
[----:B------:R-:W-:Y:S02]  /*18ff0*/  FSEL R151, R100, -INF , !P1 ;  /* 0xff80000064977808 */ /* 0x000fe40004800000 */
[----:B------:R-:W-:Y:S02]  /*19000*/  ISETP.GT.AND P1, PT, R3, 0x19, !P2 ;  /* 0x000000190300780c */ /* 0x000fe40005724270 */
[----:B------:R-:W-:Y:S02]  /*19010*/  P2R R100, PR, RZ, 0x4 ;  /* 0x00000004ff647803 */ /* 0x000fe40000000000 */
[----:B------:R-:W-:-:S04]  /*19020*/  ISETP.LT.OR P1, PT, R0, 0x1a, P1 ;  /* 0x0000001a0000780c */ /* 0x000fc80000f21670 */
[----:B------:R-:W-:Y:S02]  /*19030*/  FSEL R145, R101, -INF , !P1 ;  /* 0xff80000065917808 */ /* 0x000fe40004800000 */
[----:B------:R-:W-:-:S04]  /*19040*/  ISETP.GE.AND P1, PT, R125, 0x21, PT ;  /* 0x000000217d00780c */ /* 0x000fc80003f26270 */
[----:B------:R-:W-:-:S04]  /*19050*/  ISETP.GT.AND P2, PT, R3, 0x20, !P1 ;  /* 0x000000200300780c */ /* 0x000fc80004f44270 */
[----:B------:R-:W-:-:S04]  /*19060*/  ISETP.LT.OR P2, PT, R0, 0x21, P2 ;  /* 0x000000210000780c */ /* 0x000fc80001741670 */
[----:B------:R-:W-:Y:S02]  /*19070*/  FSEL R123, R72, -INF , !P2 ;  /* 0xff800000487b7808 */ /* 0x000fe40005000000 */
[----:B------:R-:W-:Y:S02]  /*19080*/  ISETP.GE.AND P2, PT, R125, 0x22, PT ;  /* 0x000000227d00780c */ /* 0x000fe40003f46270 */
[----:B------:R-:W-:Y:S02]  /*19090*/  P2R R72, PR, RZ, 0x10 ;  /* 0x00000010ff487803 */ /* 0x000fe40000000000 */
[----:B------:R-:W-:-:S04]  /*190a0*/  ISETP.GT.AND P3, PT, R3, 0x21, !P2 ;  /* 0x000000210300780c */ /* 0x000fc80005764270 */
[----:B------:R-:W-:-:S04]  /*190b0*/  ISETP.LT.OR P3, PT, R0, 0x22, P3 ;  /* 0x000000220000780c */ /* 0x000fc80001f61670 */
[----:B------:R-:W-:Y:S02]  /*190c0*/  FSEL R115, R73, -INF , !P3 ;  /* 0xff80000049737808 */ /* 0x000fe40005800000 */
[----:B------:R-:W-:Y:S02]  /*190d0*/  ISETP.GT.AND P3, PT, R3, 0x28, !P4 ;  /* 0x000000280300780c */ /* 0x000fe40006764270 */
[----:B------:R-:W-:Y:S02]  /*190e0*/  ISETP.GE.AND P4, PT, R125, 0x2a, PT ;  /* 0x0000002a7d00780c */ /* 0x000fe40003f86270 */
[----:B------:R-:W-:-:S04]  /*190f0*/  ISETP.LT.OR P3, PT, R0, 0x29, P3 ;  /* 0x000000290000780c */ /* 0x000fc80001f61670 */
        /* <DEDUP_REMOVED lines=148> */
[----:B------:R-:W-:Y:S02]  /*19a40*/  ISETP.GE.AND P6, PT, R11, 0x1, PT ;  /* 0x000000010b00780c */ /* 0x000fe40003fc6270 */
[----:B------:R-:W-:-:S11]  /*19a50*/  VIADDMNMX R0, R0, R127, R6, PT ;  /* 0x0000007f00007246 */ /* 0x000fd60003800106 */
[----:B------:R-:W-:Y:S05]  /*19a60*/  @!P6 BRA `(.L_x_1493) ;  /* 0x000000000050e947 */ /* 0x000fea0003800000 */
[----:B------:R-:W-:Y:S01]  /*19a70*/  IADD3 R3, R192, 0x8, R5 ;  /* 0x00000008c0037810 */ /* 0x000fe20007ffe005 */
[----:B------:R-:W-:Y:S04]  /*19a80*/  BSSY B0, `(.L_x_1494) ;  /* 0x000000f000007945 */ /* 0x000fe80003800000 */
[----:B------:R-:W-:-:S05]  /*19a90*/  IMAD.IADD R3, R3, 0x1, -R196 ;  /* 0x0000000103037824 */ /* 0x000fca00078e0ac4 */
        /* <DEDUP_REMOVED lines=9> */
.L_x_1495:
[----:B------:R-:W-:-:S13]  /*19b30*/  ISETP.NE.AND P6, PT, R11, 0x1, PT ;  /* 0x000000010b00780c */ /* 0x000fda0003fc5270 */
[----:B------:R-:W1:Y:S02]  /*19b40*/  @P6 LDC.64 R6, c[0x0][0x9e8] ;  /* 0x00027a00ff066b82 */ /* 0x000e640000000a00 */
[----:B-1----:R-:W-:-:S05]  /*19b50*/  @P6 IMAD.HI.U32 R6, R3, R6, RZ ;  /* 0x0000000603066227 */ /* 0x002fca00078e00ff */
[----:B------:R-:W-:-:S07]  /*19b60*/  @P6 SHF.R.U32.HI R3, RZ, R7, R6 ;  /* 0x00000007ff036219 */ /* 0x000fce0000011606 */
.L_x_1496:
[----:B------:R-:W-:Y:S05]  /*19b70*/  BSYNC B0 ;  /* 0x0000000000007941 */ /* 0x000fea0003800000 */
.L_x_1494:
[----:B------:R-:W-:-:S05]  /*19b80*/  IMAD R3, R3, R11, R12 ;  /* 0x0000000b03037224 */ /* 0x000fca00078e020c */
[----:B------:R-:W-:Y:S02]  /*19b90*/  VIMNMX R4, R4, R3, !PT ;  /* 0x0000000304047248 */ /* 0x000fe40007fe0100 */
[----:B------:R-:W-:-:S07]  /*19ba0*/  VIADDMNMX R0, R3, R11, R0, PT ;  /* 0x0000000b03007246 */ /* 0x000fce0003800100 */
.L_x_1493:
[----:B------:R-:W-:Y:S01]  /*19bb0*/  ISETP.GT.AND P1, PT, R4, 0x20, !P1 ;  /* 0x000000200400780c */ /* 0x000fe20004f24270 */
[----:B------:R-:W-:Y:S01]  /*19bc0*/  IMAD.IADD R10, R105, 0x1, R10 ;  /* 0x00000001690a7824 */ /* 0x000fe200078e020a */
[----:B------:R-:W-:Y:S02]  /*19bd0*/  ISETP.NE.AND P6, PT, R72, RZ, PT ;  /* 0x000000ff4800720c */ /* 0x000fe40003fc5270 */
[----:B------:R-:W-:Y:S02]  /*19be0*/  ISETP.LT.OR P1, PT, R0, 0x21, P1 ;  /* 0x000000210000780c */ /* 0x000fe40000f21670 */
[----:B------:R-:W-:Y:S02]  /*19bf0*/  ISETP.GT.AND P2, PT, R4, 0x21, !P2 ;  /* 0x000000210400780c */ /* 0x000fe40005744270 */
[----:B------:R-:W-:Y:S02]  /*19c00*/  FSEL R143, R74, -INF , !P1 ;  /* 0xff8000004a8f7808 */ /* 0x000fe40004800000 */
[----:B------:R-:W-:-:S02]  /*19c10*/  ISETP.GT.AND P1, PT, R4, 0x28, !P6 ;  /* 0x000000280400780c */ /* 0x000fc40007724270 */
[C---:B------:R-:W-:Y:S02]  /*19c20*/  ISETP.LT.OR P2, PT, R0.reuse, 0x22, P2 ;  /* 0x000000220000780c */ /* 0x040fe40001741670 */
[----:B------:R-:W-:Y:S02]  /*19c30*/  ISETP.LT.OR P1, PT, R0, 0x29, P1 ;  /* 0x000000290000780c */ /* 0x000fe40000f21670 */
[----:B------:R-:W-:Y:S02]  /*19c40*/  FSEL R135, R75, -INF , !P2 ;  /* 0xff8000004b877808 */ /* 0x000fe40005000000 */
[----:B------:R-:W-:Y:S02]  /*19c50*/  FSEL R133, R78, -INF , !P1 ;  /* 0xff8000004e857808 */ /* 0x000fe40004800000 */
[----:B------:R-:W-:Y:S02]  /*19c60*/  ISETP.NE.AND P1, PT, R76, RZ, PT ;  /* 0x000000ff4c00720c */ /* 0x000fe40003f25270 */
[----:B------:R-:W-:-:S02]  /*19c70*/  ISETP.NE.AND P2, PT, R120, RZ, PT ;  /* 0x000000ff7800720c */ /* 0x000fc40003f45270 */
        /* <DEDUP_REMOVED lines=99> */
[----:B------:R-:W-:Y:S01]  /*1a2b0*/  ISETP.NE.AND P1, PT, R126, RZ, PT ;  /* 0x000000ff7e00720c */ /* 0x000fe20003f25270 */
[----:B------:R-:W1:Y:S01]  /*1a2c0*/  SHFL.BFLY PT, R3, R6, 0x2, 0x1f ;  /* 0x0c401f0006037f89 */ /* 0x000e6200000e0000 */
[C---:B------:R-:W-:Y:S02]  /*1a2d0*/  ISETP.GT.AND P5, PT, R4.reuse, RZ, !P5 ;  /* 0x000000ff0400720c */ /* 0x040fe40006fa4270 */
[----:B------:R-:W-:-:S02]  /*1a2e0*/  ISETP.GT.AND P1, PT, R4, 0x68, !P1 ;  /* 0x000000680400780c */ /* 0x000fc40004f24270 */
[C---:B------:R-:W-:Y:S02]  /*1a2f0*/  ISETP.LT.OR P5, PT, R0.reuse, 0x1, P5 ;  /* 0x000000010000780c */ /* 0x040fe40002fa1670 */
[----:B------:R-:W-:Y:S02]  /*1a300*/  ISETP.LT.OR P1, PT, R0, 0x69, P1 ;  /* 0x000000690000780c */ /* 0x000fe40000f21670 */
[----:B------:R-:W-:Y:S02]  /*1a310*/  FSEL R90, R90, -INF , !P5 ;  /* 0xff8000005a5a7808 */ /* 0x000fe40006800000 */
[----:B------:R-:W-:Y:S02]  /*1a320*/  FSEL R7, R46, -INF , !P1 ;  /* 0xff8000002e077808 */ /* 0x000fe40004800000 */
[----:B------:R-:W-:Y:S02]  /*1a330*/  ISETP.NE.AND P1, PT, R44, RZ, PT ;  /* 0x000000ff2c00720c */ /* 0x000fe40003f25270 */
[----:B------:R-:W-:-:S02]  /*1a340*/  ISETP.NE.AND P5, PT, R24, RZ, PT ;  /* 0x000000ff1800720c */ /* 0x000fc40003fa5270 */
[C---:B------:R-:W-:Y:S02]  /*1a350*/  ISETP.GT.AND P1, PT, R4.reuse, 0x69, !P1 ;  /* 0x000000690400780c */ /* 0x040fe40004f24270 */
[----:B------:R-:W-:Y:S02]  /*1a360*/  ISETP.GT.AND P3, PT, R4, 0x91, !P3 ;  /* 0x000000910400780c */ /* 0x000fe40005f64270 */
[----:B------:R-:W-:Y:S02]  /*1a370*/  ISETP.LT.OR P1, PT, R0, 0x6a, P1 ;  /* 0x0000006a0000780c */ /* 0x000fe40000f21670 */
[----:B------:R-:W-:Y:S02]  /*1a380*/  ISETP.GT.AND P4, PT, R4, 0x98, !P4 ;  /* 0x000000980400780c */ /* 0x000fe40006784270 */
[----:B------:R-:W-:Y:S02]  /*1a390*/  FSEL R47, R47, -INF , !P1 ;  /* 0xff8000002f2f7808 */ /* 0x000fe40004800000 */
[----:B------:R-:W-:-:S02]  /*1a3a0*/  ISETP.NE.AND P1, PT, R128, RZ, PT ;  /* 0x000000ff8000720c */ /* 0x000fc40003f25270 */
[----:B-1----:R-:W-:Y:S02]  /*1a3b0*/  FMNMX.FTZ R12, R6, R3, !PT ;  /* 0x00000003060c7209 */ /* 0x002fe40007810000 */
[----:B------:R-:W-:Y:S02]  /*1a3c0*/  ISETP.GT.AND P1, PT, R4, 0x70, !P1 ;  /* 0x000000700400780c */ /* 0x000fe40004f24270 */
[C---:B------:R-:W-:Y:S01]  /*1a3d0*/  ISETP.LT.OR P3, PT, R0.reuse, 0x92, P3 ;  /* 0x000000920000780c */ /* 0x040fe20001f61670 */
[----:B------:R-:W1:Y:S01]  /*1a3e0*/  SHFL.BFLY PT, R3, R12, 0x1, 0x1f ;  /* 0x0c201f000c037f89 */ /* 0x000e6200000e0000 */
[C---:B------:R-:W-:Y:S02]  /*1a3f0*/  ISETP.LT.OR P1, PT, R0.reuse, 0x71, P1 ;  /* 0x000000710000780c */ /* 0x040fe40000f21670 */
[----:B------:R-:W-:Y:S02]  /*1a400*/  ISETP.LT.OR P4, PT, R0, 0x99, P4 ;  /* 0x000000990000780c */ /* 0x000fe40002781670 */
[----:B------:R-:W-:-:S02]  /*1a410*/  FSEL R159, R50, -INF , !P1 ;  /* 0xff800000329f7808 */ /* 0x000fc40004800000 */
[----:B------:R-:W-:Y:S02]  /*1a420*/  ISETP.NE.AND P1, PT, R48, RZ, PT ;  /* 0x000000ff3000720c */ /* 0x000fe40003f25270 */
[----:B------:R-:W-:Y:S02]  /*1a430*/  FSEL R35, R35, -INF , !P3 ;  /* 0xff80000023237808 */ /* 0x000fe40005800000 */
[----:B------:R-:W-:-:S04]  /*1a440*/  ISETP.GT.AND P1, PT, R4, 0x71, !P1 ;  /* 0x000000710400780c */ /* 0x000fc80004f24270 */
[----:B------:R-:W-:-:S04]  /*1a450*/  ISETP.LT.OR P1, PT, R0, 0x72, P1 ;  /* 0x000000720000780c */ /* 0x000fc80000f21670 */
[----:B------:R-:W-:Y:S02]  /*1a460*/  FSEL R51, R51, -INF , !P1 ;  /* 0xff80000033337808 */ /* 0x000fe40004800000 */
[----:B------:R-:W-:Y:S02]  /*1a470*/  ISETP.NE.AND P1, PT, R130, RZ, PT ;  /* 0x000000ff8200720c */ /* 0x000fe40003f25270 */
[----:B-1----:R-:W-:Y:S02]  /*1a480*/  FMNMX.FTZ R3, R12, R3, !PT ;  /* 0x000000030c037209 */ /* 0x002fe40007810000 */
[----:B------:R-:W-:-:S03]  /*1a490*/  ISETP.GT.AND P1, PT, R4, 0x78, !P1 ;  /* 0x000000780400780c */ /* 0x000fc60004f24270 */
[----:B------:R-:W-:Y:S01]  /*1a4a0*/  FFMA.FTZ R173, R2, R3, -8 ;  /* 0xc100000002ad7423 */ /* 0x000fe20000010003 */
[----:B------:R-:W-:-:S04]  /*1a4b0*/  ISETP.LT.OR P1, PT, R0, 0x79, P1 ;  /* 0x000000790000780c */ /* 0x000fc80000f21670 */
[----:B------:R-:W-:Y:S02]  /*1a4c0*/  FSEL R43, R54, -INF , !P1 ;  /* 0xff800000362b7808 */ /* 0x000fe40004800000 */
[----:B------:R-:W-:Y:S02]  /*1a4d0*/  ISETP.GT.AND P1, PT, R4, 0x79, !P2 ;  /* 0x000000790400780c */ /* 0x000fe40005724270 */
[----:B------:R-:W-:Y:S02]  /*1a4e0*/  ISETP.NE.AND P2, PT, R134, RZ, PT ;  /* 0x000000ff8600720c */ /* 0x000fe40003f45270 */
[----:B------:R-:W-:-:S04]  /*1a4f0*/  ISETP.LT.OR P1, PT, R0, 0x7a, P1 ;  /* 0x0000007a0000780c */ /* 0x000fc80000f21670 */
[----:B------:R-:W-:Y:S02]  /*1a500*/  FSEL R55, R55, -INF , !P1 ;  /* 0xff80000037377808 */ /* 0x000fe40004800000 */
[----:B------:R-:W-:Y:S02]  /*1a510*/  ISETP.GT.AND P1, PT, R4, 0x1, !P6 ;  /* 0x000000010400780c */ /* 0x000fe40007724270 */
[----:B------:R-:W-:Y:S02]  /*1a520*/  ISETP.NE.AND P6, PT, R28, RZ, PT ;  /* 0x000000ff1c00720c */ /* 0x000fe40003fc5270 */
[----:B------:R-:W-:-:S04]  /*1a530*/  ISETP.LT.OR P1, PT, R0, 0x2, P1 ;  /* 0x000000020000780c */ /* 0x000fc80000f21670 */
[----:B------:R-:W-:Y:S02]  /*1a540*/  FSEL R167, R91, -INF , !P1 ;  /* 0xff8000005ba77808 */ /* 0x000fe40004800000 */
[----:B------:R-:W-:Y:S02]  /*1a550*/  ISETP.NE.AND P1, PT, R104, RZ, PT ;  /* 0x000000ff6800720c */ /* 0x000fe40003f25270 */
[----:B------:R-:W-:Y:S02]  /*1a560*/  FMNMX.FTZ R24, R90, R167, !PT ;  /* 0x000000a75a187209 */ /* 0x000fe40007810000 */
        /* <DEDUP_REMOVED lines=27> */
[----:B------:R-:W-:Y:S02]  /*1a720*/  FMNMX.FTZ R26, R165, R24, !PT ;  /* 0x00000018a51a7209 */ /* 0x000fe40007810000 */
[----:B------:R-:W-:Y:S02]  /*1a730*/  ISETP.GT.AND P1, PT, R4, 0x81, !P5 ;  /* 0x000000810400780c */ /* 0x000fe40006f24270 */
[----:B------:R-:W-:Y:S02]  /*1a740*/  FMNMX.FTZ R26, R161, R26, !PT ;  /* 0x0000001aa11a7209 */ /* 0x000fe40007810000 */
[----:B------:R-:W-:Y:S02]  /*1a750*/  ISETP.LT.OR P1, PT, R0, 0x82, P1 ;  /* 0x000000820000780c */ /* 0x000fe40000f21670 */
[----:B------:R-:W-:-:S02]  /*1a760*/  FMNMX.FTZ R26, R169, R26, !PT ;  /* 0x0000001aa91a7209 */ /* 0x000fc40007810000 */
        /* <DEDUP_REMOVED lines=13> */
[----:B------:R-:W-:Y:S02]  /*1a840*/  FSETP.NEU.FTZ.AND P1, PT, R3, -INF , PT ;  /* 0xff8000000300780b */ /* 0x000fe40003f3d000 */
[----:B------:R-:W-:Y:S02]  /*1a850*/  FMNMX.FTZ R30, R79, R30, !PT ;  /* 0x0000001e4f1e7209 */ /* 0x000fe40007810000 */
[----:B------:R-:W-:Y:S02]  /*1a860*/  FSEL R173, R173, RZ, P1 ;  /* 0x000000ffadad7208 */ /* 0x000fe40000800000 */
[----:B------:R-:W-:Y:S02]  /*1a870*/  FMNMX.FTZ R30, R141, R30, !PT ;  /* 0x0000001e8d1e7209 */ /* 0x000fe40007810000 */
[----:B------:R-:W-:Y:S01]  /*1a880*/  ISETP.NE.AND P6, PT, R136, RZ, PT ;  /* 0x000000ff8800720c */ /* 0x000fe20003fc5270 */
[C-C-:B------:R-:W-:Y:S01]  /*1a890*/  FFMA.FTZ R32, R2.reuse, R89, -R173.reuse ;  /* 0x0000005902207223 */ /* 0x140fe200000108ad */
[----:B------:R-:W-:Y:S01]  /*1a8a0*/  FMNMX.FTZ R30, R131, R30, !PT ;  /* 0x0000001e831e7209 */ /* 0x000fe20007810000 */
[--C-:B------:R-:W-:Y:S01]  /*1a8b0*/  FFMA.FTZ R36, R2, R81, -R173.reuse ;  /* 0x0000005102247223 */ /* 0x100fe200000108ad */
[----:B------:R-:W-:Y:S01]  /*1a8c0*/  ISETP.GT.AND P1, PT, R4, 0x90, !P6 ;  /* 0x000000900400780c */ /* 0x000fe20007724270 */
[----:B------:R1:W-:Y:S01]  /*1a8d0*/  MUFU.EX2 R26, R32 ;  /* 0x00000020001a7308 */ /* 0x0003e20000000800 */
[----:B------:R-:W-:-:S01]  /*1a8e0*/  FFMA.FTZ R42, R2, R77, -R173 ;  /* 0x0000004d022a7223 */ /* 0x000fc200000108ad */
[----:B------:R-:W-:Y:S01]  /*1a8f0*/  ISETP.NE.AND P6, PT, R14, RZ, PT ;  /* 0x000000ff0e00720c */ /* 0x000fe20003fc5270 */
[----:B------:R-:W-:-:S01]  /*1a900*/  FFMA.FTZ R93, R2, R93, -R173 ;  /* 0x0000005d025d7223 */ /* 0x000fc200000108ad */
[----:B------:R-:W-:Y:S01]  /*1a910*/  ISETP.LT.OR P1, PT, R0, 0x91, P1 ;  /* 0x000000910000780c */ /* 0x000fe20000f21670 */
[----:B------:R-:W-:-:S01]  /*1a920*/  FFMA.FTZ R157, R2, R157, -R173 ;  /* 0x0000009d029d7223 */ /* 0x000fc200000108ad */
[C-C-:B------:R-:W-:Y:S01]  /*1a930*/  FFMA.FTZ R88, R2.reuse, R88, -R173.reuse ;  /* 0x0000005802587223 */ /* 0x140fe200000108ad */
[----:B------:R-:W-:-:S01]  /*1a940*/  FFMA.FTZ R12, R2, R155, -R173 ;  /* 0x0000009b020c7223 */ /* 0x000fc200000108ad */
[----:B------:R-:W-:Y:S01]  /*1a950*/  FSEL R171, R34, -INF , !P1 ;  /* 0xff80000022ab7808 */ /* 0x000fe20004800000 */
[----:B------:R-:W-:-:S01]  /*1a960*/  FFMA.FTZ R147, R2, R147, -R173 ;  /* 0x0000009302937223 */ /* 0x000fc200000108ad */
[----:B-1----:R-:W-:Y:S01]  /*1a970*/  FMNMX.FTZ R32, R129, R30, !PT ;  /* 0x0000001e81207209 */ /* 0x002fe20007810000 */
[----:B------:R-:W-:Y:S01]  /*1a980*/  MUFU.EX2 R6, R88 ;  /* 0x0000005800067308 */ /* 0x000fe20000000800 */
[----:B------:R-:W-:Y:S01]  /*1a990*/  ISETP.GT.AND P1, PT, R4, 0x99, !P6 ;  /* 0x000000990400780c */ /* 0x000fe20007724270 */
[C-C-:B------:R-:W-:Y:S01]  /*1a9a0*/  FFMA.FTZ R14, R2.reuse, R149, -R173.reuse ;  /* 0x00000095020e7223 */ /* 0x140fe200000108ad */
[----:B------:R-:W-:Y:S01]  /*1a9b0*/  FMNMX.FTZ R32, R87, R32, !PT ;  /* 0x0000002057207209 */ /* 0x000fe20007810000 */
[--C-:B------:R-:W-:Y:S01]  /*1a9c0*/  FFMA.FTZ R48, R2, R29, -R173.reuse ;  /* 0x0000001d02307223 */ /* 0x100fe200000108ad */
[----:B------:R-:W-:Y:S01]  /*1a9d0*/  ISETP.LT.OR P1, PT, R0, 0x9a, P1 ;  /* 0x0000009a0000780c */ /* 0x000fe20000f21670 */
[C-C-:B------:R-:W-:Y:S01]  /*1a9e0*/  FFMA.FTZ R149, R2.reuse, R153, -R173.reuse ;  /* 0x0000009902957223 */ /* 0x140fe200000108ad */
[----:B------:R-:W-:Y:S01]  /*1a9f0*/  FMNMX.FTZ R32, R139, R32, !PT ;  /* 0x000000208b207209 */ /* 0x000fe20007810000 */
[----:B------:R1:W-:Y:S01]  /*1aa00*/  MUFU.EX2 R30, R36 ;  /* 0x00000024001e7308 */ /* 0x0003e20000000800 */
[----:B------:R-:W-:Y:S01]  /*1aa10*/  FSEL R39, R39, -INF , !P1 ;  /* 0xff80000027277808 */ /* 0x000fe20004800000 */
[C-C-:B------:R-:W-:Y:S01]  /*1aa20*/  FFMA.FTZ R50, R2.reuse, R33, -R173.reuse ;  /* 0x0000002102327223 */ /* 0x140fe200000108ad */
[----:B------:R-:W-:Y:S01]  /*1aa30*/  FMNMX.FTZ R32, R127, R32, !PT ;  /* 0x000000207f207209 */ /* 0x000fe20007810000 */
[C-C-:B------:R-:W-:Y:S01]  /*1aa40*/  FFMA.FTZ R20, R2.reuse, R151, -R173.reuse ;  /* 0x0000009702147223 */ /* 0x140fe200000108ad */
[----:B------:R-:W-:-:S01]  /*1aa50*/  FFMA.FTZ R145, R2, R145, -R173 ;  /* 0x0000009102917223 */ /* 0x000fc200000108ad */
[C-C-:B------:R-:W-:Y:S01]  /*1aa60*/  FFMA.FTZ R52, R2.reuse, R37, -R173.reuse ;  /* 0x0000002502347223 */ /* 0x140fe200000108ad */
[----:B------:R-:W-:Y:S01]  /*1aa70*/  FMNMX.FTZ R34, R125, R32, !PT ;  /* 0x000000207d227209 */ /* 0x000fe20007810000 */
[----:B------:R-:W-:Y:S01]  /*1aa80*/  MUFU.EX2 R157, R157 ;  /* 0x0000009d009d7308 */ /* 0x000fe20000000800 */
[----:B------:R-:W-:-:S01]  /*1aa90*/  FFMA.FTZ R44, R2, R85, -R173 ;  /* 0x00000055022c7223 */ /* 0x000fc200000108ad */
        /* <DEDUP_REMOVED lines=13> */
[----:B-1----:R-:W-:Y:S01]  /*1ab70*/  FMNMX.FTZ R36, R59, R34, !PT ;  /* 0x000000223b247209 */ /* 0x002fe20007810000 */
[----:B------:R-:W1:Y:S01]  /*1ab80*/  MUFU.EX2 R147, R147 ;  /* 0x0000009300937308 */ /* 0x000e620000000800 */
[----:B------:R-:W-:-:S01]  /*1ab90*/  FFMA.FTZ R77, R2, R109, -R173 ;  /* 0x0000006d024d7223 */ /* 0x000fc200000108ad */
[C-C-:B------:R-:W-:Y:S01]  /*1aba0*/  FFMA.FTZ R85, R2.reuse, R97, -R173.reuse ;  /* 0x0000006102557223 */ /* 0x140fe200000108ad */
[----:B------:R-:W-:Y:S01]  /*1abb0*/  FMNMX.FTZ R36, R71, R36, !PT ;  /* 0x0000002447247209 */ /* 0x000fe20007810000 */
[C-C-:B------:R-:W-:Y:S01]  /*1abc0*/  FFMA.FTZ R73, R2.reuse, R73, -R173.reuse ;  /* 0x0000004902497223 */ /* 0x140fe200000108ad */
[----:B------:R-:W-:-:S01]  /*1abd0*/  FFMA.FTZ R45, R2, R45, -R173 ;  /* 0x0000002d022d7223 */ /* 0x000fc200000108ad */
[C-C-:B------:R-:W-:Y:S01]  /*1abe0*/  FFMA.FTZ R121, R2.reuse, R121, -R173.reuse ;  /* 0x0000007902797223 */ /* 0x140fe200000108ad */
[----:B------:R-:W-:Y:S01]  /*1abf0*/  FMNMX.FTZ R36, R75, R36, !PT ;  /* 0x000000244b247209 */ /* 0x000fe20007810000 */
[----:B------:R2:W-:Y:S01]  /*1ac00*/  MUFU.EX2 R34, R42 ;  /* 0x0000002a00227308 */ /* 0x0005e20000000800 */
        /* <DEDUP_REMOVED lines=8> */
[----:B-1----:R-:W-:Y:S01]  /*1ac90*/  F2FP.SATFINITE.E4M3.F32.PACK_AB_MERGE_C R184, R147, R12, RZ ;  /* 0x0000000c93b8723e */ /* 0x002fe200048070ff */
[----:B------:R-:W-:Y:S01]  /*1aca0*/  FFMA.FTZ R25, R2, R25, -R173 ;  /* 0x0000001902197223 */ /* 0x000fe200000108ad */
[----:B------:R-:W-:-:S02]  /*1acb0*/  FMNMX.FTZ R40, R47, R40, !PT ;  /* 0x000000282f287209 */ /* 0x000fc40007810000 */
[----:B------:R-:W-:Y:S02]  /*1acc0*/  F2FP.SATFINITE.E4M3.F32.PACK_AB_MERGE_C R184, R157, R6, R184 ;  /* 0x000000069db8723e */ /* 0x000fe400048070b8 */
[----:B------:R-:W-:Y:S01]  /*1acd0*/  FMNMX.FTZ R40, R159, R40, !PT ;  /* 0x000000289f287209 */ /* 0x000fe20007810000 */
[----:B------:R-:W-:Y:S01]  /*1ace0*/  MUFU.EX2 R149, R149 ;  /* 0x0000009500957308 */ /* 0x000fe20000000800 */
[----:B------:R-:W-:Y:S02]  /*1acf0*/  ISETP.GE.AND P6, PT, R11, 0x1, PT ;  /* 0x000000010b00780c */ /* 0x000fe40003fc6270 */
[----:B------:R-:W-:-:S04]  /*1ad00*/  FMNMX.FTZ R40, R51, R40, !PT ;  /* 0x0000002833287209 */ /* 0x000fc80007810000 */
[----:B--2---:R-:W-:Y:S01]  /*1ad10*/  FMNMX.FTZ R42, R43, R40, !PT ;  /* 0x000000282b2a7209 */ /* 0x004fe20007810000 */
[----:B------:R-:W-:Y:S03]  /*1ad20*/  MUFU.EX2 R20, R20 ;  /* 0x0000001400147308 */ /* 0x000fe60000000800 */
[----:B------:R-:W-:-:S04]  /*1ad30*/  FMNMX.FTZ R42, R55, R42, !PT ;  /* 0x0000002a372a7209 */ /* 0x000fc80007810000 */
[----:B------:R-:W-:Y:S01]  /*1ad40*/  FMNMX.FTZ R42, R91, R42, !PT ;  /* 0x0000002a5b2a7209 */ /* 0x000fe20007810000 */
[----:B------:R1:W-:Y:S03]  /*1ad50*/  MUFU.EX2 R40, R93 ;  /* 0x0000005d00287308 */ /* 0x0003e60000000800 */
[----:B------:R-:W-:-:S04]  /*1ad60*/  FMNMX.FTZ R42, R27, R42, !PT ;  /* 0x0000002a1b2a7209 */ /* 0x000fc80007810000 */
[----:B------:R-:W-:Y:S01]  /*1ad70*/  FMNMX.FTZ R42, R95, R42, !PT ;  /* 0x0000002a5f2a7209 */ /* 0x000fe20007810000 */
[----:B------:R-:W2:Y:S01]  /*1ad80*/  MUFU.EX2 R145, R145 ;  /* 0x0000009100917308 */ /* 0x000ea20000000800 */
[----:B-1----:R-:W-:-:S01]  /*1ad90*/  FFMA.FTZ R93, R2, R69, -R173 ;  /* 0x00000045025d7223 */ /* 0x002fc200000108ad */
[----:B------:R-:W-:Y:S01]  /*1ada0*/  FSEL R69, R38, -INF , !P4 ;  /* 0xff80000026457808 */ /* 0x000fe20006000000 */
[----:B------:R-:W-:-:S01]  /*1adb0*/  FFMA.FTZ R38, R2, R65, -R173 ;  /* 0x0000004102267223 */ /* 0x000fc200000108ad */
[----:B------:R-:W-:-:S04]  /*1adc0*/  FMNMX.FTZ R42, R31, R42, !PT ;  /* 0x0000002a1f2a7209 */ /* 0x000fc80007810000 */
[----:B------:R-:W-:Y:S01]  /*1add0*/  FMNMX.FTZ R42, R171, R42, !PT ;  /* 0x0000002aab2a7209 */ /* 0x000fe20007810000 */
[----:B------:R1:W-:Y:S03]  /*1ade0*/  MUFU.EX2 R36, R44 ;  /* 0x0000002c00247308 */ /* 0x0003e60000000800 */
[----:B------:R-:W-:-:S04]  /*1adf0*/  FMNMX.FTZ R42, R35, R42, !PT ;  /* 0x0000002a232a7209 */ /* 0x000fc80007810000 */
[----:B------:R-:W-:Y:S01]  /*1ae00*/  FMNMX.FTZ R42, R69, R42, !PT ;  /* 0x0000002a452a7209 */ /* 0x000fe20007810000 */
[----:B------:R-:W-:Y:S01]  /*1ae10*/  MUFU.EX2 R24, R123 ;  /* 0x0000007b00187308 */ /* 0x000fe20000000800 */
[----:B-1----:R-:W-:-:S01]  /*1ae20*/  FFMA.FTZ R44, R2, R57, -R173 ;  /* 0x00000039022c7223 */ /* 0x002fc200000108ad */
[----:B--2---:R-:W-:Y:S02]  /*1ae30*/  F2FP.SATFINITE.E4M3.F32.PACK_AB_MERGE_C R186, R145, R20, RZ ;  /* 0x0000001491ba723e */ /* 0x004fe400048070ff */
[----:B------:R-:W-:Y:S01]  /*1ae40*/  FMNMX.FTZ R0, R39, R42, !PT ;  /* 0x0000002a27007209 */ /* 0x000fe20007810000 */
[----:B------:R-:W-:Y:S01]  /*1ae50*/  FFMA.FTZ R42, R2, R61, -R173 ;  /* 0x0000003d022a7223 */ /* 0x000fe200000108ad */
[----:B------:R-:W-:Y:S02]  /*1ae60*/  F2FP.SATFINITE.E4M3.F32.PACK_AB_MERGE_C R186, R149, R14, R186 ;  /* 0x0000000e95ba723e */ /* 0x000fe400048070ba */
[----:B------:R-:W-:Y:S01]  /*1ae70*/  MUFU.EX2 R115, R115 ;  /* 0x0000007300737308 */ /* 0x000fe20000000800 */
[----:B------:R-:W1:Y:S07]  /*1ae80*/  SHFL.BFLY PT, R65, R0, 0x2, 0x1f ;  /* 0x0c401f0000417f89 */ /* 0x000e6e00000e0000 */
[----:B------:R-:W2:Y:S08]  /*1ae90*/  MUFU.EX2 R89, R89 ;  /* 0x0000005900597308 */ /* 0x000eb00000000800 */
[----:B------:R-:W-:Y:S08]  /*1aea0*/  MUFU.EX2 R28, R113 ;  /* 0x00000071001c7308 */ /* 0x000ff00000000800 */
[----:B------:R-:W-:Y:S01]  /*1aeb0*/  MUFU.EX2 R111, R111 ;  /* 0x0000006f006f7308 */ /* 0x000fe20000000800 */
[----:B-1----:R-:W-:-:S02]  /*1aec0*/  FMNMX.FTZ R65, R0, R65, !PT ;  /* 0x0000004100417209 */ /* 0x002fc40007810000 */
[----:B--2---:R-:W-:-:S03]  /*1aed0*/  F2FP.SATFINITE.E4M3.F32.PACK_AB_MERGE_C R180, R89, R26, RZ ;  /* 0x0000001a59b4723e */ /* 0x004fc600048070ff */
[----:B------:R-:W1:Y:S01]  /*1aee0*/  SHFL.BFLY PT, R0, R65, 0x1, 0x1f ;  /* 0x0c201f0041007f89 */ /* 0x000e6200000e0000 */
[----:B------:R-:W-:Y:S01]  /*1aef0*/  F2FP.SATFINITE.E4M3.F32.PACK_AB_MERGE_C R180, R115, R24, R180 ;  /* 0x0000001873b4723e */ /* 0x000fe200048070b4 */
[----:B------:R-:W-:Y:S08]  /*1af00*/  MUFU.EX2 R81, R81 ;  /* 0x0000005100517308 */ /* 0x000ff00000000800 */
[----:B------:R-:W-:Y:S08]  /*1af10*/  MUFU.EX2 R32, R107 ;  /* 0x0000006b00207308 */ /* 0x000ff00000000800 */
[----:B------:R-:W-:Y:S01]  /*1af20*/  MUFU.EX2 R101, R101 ;  /* 0x0000006500657308 */ /* 0x000fe20000000800 */
[----:B-1----:R-:W-:-:S07]  /*1af30*/  FMNMX.FTZ R0, R65, R0, !PT ;  /* 0x0000000041007209 */ /* 0x002fce0007810000 */
[----:B------:R-:W-:Y:S01]  /*1af40*/  MUFU.EX2 R77, R77 ;  /* 0x0000004d004d7308 */ /* 0x000fe20000000800 */
[----:B------:R-:W-:Y:S01]  /*1af50*/  FSETP.NEU.FTZ.AND P1, PT, R0, -INF , PT ;  /* 0xff8000000000780b */ /* 0x000fe20003f3d000 */
[----:B------:R-:W-:-:S05]  /*1af60*/  FFMA.FTZ R54, R2, R0, -8 ;  /* 0xc100000002367423 */ /* 0x000fca0000010000 */
[----:B------:R-:W-:Y:S01]  /*1af70*/  FSEL R54, R54, RZ, P1 ;  /* 0x000000ff36367208 */ /* 0x000fe20000800000 */
[----:B------:R-:W-:Y:S04]  /*1af80*/  MUFU.EX2 R85, R85 ;  /* 0x0000005500557308 */ /* 0x000fe80000000800 */
[----:B------:R-:W-:-:S01]  /*1af90*/  FFMA.FTZ R29, R2, R90, -R54 ;  /* 0x0000005a021d7223 */ /* 0x000fc20000010836 */
[C-C-:B------:R-:W-:Y:S01]  /*1afa0*/  FFMA.FTZ R56, R2.reuse, R167, -R54.reuse ;  /* 0x000000a702387223 */ /* 0x140fe20000010836 */
[----:B------:R-:W-:-:S01]  /*1afb0*/  FFMA.FTZ R33, R2, R165, -R54 ;  /* 0x000000a502217223 */ /* 0x000fc20000010836 */
[C-C-:B------:R-:W-:Y:S01]  /*1afc0*/  FFMA.FTZ R60, R2.reuse, R161, -R54.reuse ;  /* 0x000000a1023c7223 */ /* 0x140fe20000010836 */
[----:B------:R-:W-:-:S01]  /*1afd0*/  FFMA.FTZ R76, R2, R83, -R54 ;  /* 0x00000053024c7223 */ /* 0x000fc20000010836 */
[----:B------:R-:W-:Y:S01]  /*1afe0*/  FADD.FTZ R83, R6, R157 ;  /* 0x0000009d06537221 */ /* 0x000fe20000010000 */
[----:B------:R-:W-:Y:S01]  /*1aff0*/  MUFU.EX2 R29, R29 ;  /* 0x0000001d001d7308 */ /* 0x000fe20000000800 */
[----:B------:R-:W-:-:S01]  /*1b000*/  FFMA.FTZ R37, R2, R169, -R54 ;  /* 0x000000a902257223 */ /* 0x000fc20000010836 */
[----:B------:R-:W-:Y:S01]  /*1b010*/  FFMA.FTZ R58, R2, R163, -R54 ;  /* 0x000000a3023a7223 */ /* 0x000fe20000010836 */
[----:B------:R-:W-:-:S01]  /*1b020*/  FADD.FTZ R78, R12, R83 ;  /* 0x000000530c4e7221 */ /* 0x000fc20000010000 */
[C-C-:B------:R-:W-:Y:S01]  /*1b030*/  FFMA.FTZ R80, R2.reuse, R59, -R54.reuse ;  /* 0x0000003b02507223 */ /* 0x140fe20000010836 */
[----:B------:R-:W-:-:S01]  /*1b040*/  FFMA.FTZ R57, R2, R99, -R54 ;  /* 0x0000006302397223 */ /* 0x000fc20000010836 */
[----:B------:R-:W-:Y:S01]  /*1b050*/  FFMA.FTZ R64, R2, R103, -R54 ;  /* 0x0000006702407223 */ /* 0x000fe20000010836 */
[----:B------:R-:W-:-:S01]  /*1b060*/  FADD.FTZ R59, R147, R78 ;  /* 0x0000004e933b7221 */ /* 0x000fc20000010000 */
[----:B------:R-:W1:Y:S01]  /*1b070*/  MUFU.EX2 R56, R56 ;  /* 0x0000003800387308 */ /* 0x000e620000000800 */
[----:B------:R-:W-:-:S01]  /*1b080*/  FFMA.FTZ R49, R2, R143, -R54 ;  /* 0x0000008f02317223 */ /* 0x000fc20000010836 */
[----:B------:R-:W-:Y:S01]  /*1b090*/  FFMA.FTZ R62, R2, R135, -R54 ;  /* 0x00000087023e7223 */ /* 0x000fe20000010836 */
[----:B------:R-:W-:-:S01]  /*1b0a0*/  FADD.FTZ R82, R14, R59 ;  /* 0x0000003b0e527221 */ /* 0x000fc20000010000 */
[C-C-:B------:R-:W-:Y:S01]  /*1b0b0*/  FFMA.FTZ R59, R2.reuse, R75, -R54.reuse ;  /* 0x0000004b023b7223 */ /* 0x140fe20000010836 */
[----:B------:R-:W-:-:S01]  /*1b0c0*/  FFMA.FTZ R61, R2, R133, -R54 ;  /* 0x00000085023d7223 */ /* 0x000fc20000010836 */
[----:B------:R-:W-:Y:S01]  /*1b0d0*/  FFMA.FTZ R68, R2, R79, -R54 ;  /* 0x0000004f02447223 */ /* 0x000fe20000010836 */
[----:B------:R-:W-:-:S01]  /*1b0e0*/  FADD.FTZ R99, R149, R82 ;  /* 0x0000005295637221 */ /* 0x000fc20000010000 */
[----:B------:R-:W2:Y:S01]  /*1b0f0*/  MUFU.EX2 R33, R33 ;  /* 0x0000002100217308 */ /* 0x000ea20000000800 */
[----:B------:R-:W-:-:S01]  /*1b100*/  FFMA.FTZ R65, R2, R141, -R54 ;  /* 0x0000008d02417223 */ /* 0x000fc20000010836 */
[----:B------:R-:W-:Y:S01]  /*1b110*/  FFMA.FTZ R66, R2, R131, -R54 ;  /* 0x0000008302427223 */ /* 0x000fe20000010836 */
[----:B------:R-:W-:-:S01]  /*1b120*/  FADD.FTZ R82, R20, R99 ;  /* 0x0000006314527221 */ /* 0x000fc20000010000 */
[C-C-:B------:R-:W-:Y:S01]  /*1b130*/  FFMA.FTZ R70, R2.reuse, R129, -R54.reuse ;  /* 0x0000008102467223 */ /* 0x140fe20000010836 */
[----:B------:R-:W-:-:S01]  /*1b140*/  FFMA.FTZ R79, R2, R87, -R54 ;  /* 0x00000057024f7223 */ /* 0x000fc20000010836 */
[C-C-:B------:R-:W-:Y:S01]  /*1b150*/  FFMA.FTZ R72, R2.reuse, R139, -R54.reuse ;  /* 0x0000008b02487223 */ /* 0x140fe20000010836 */
[----:B------:R-:W-:-:S01]  /*1b160*/  FFMA.FTZ R47, R2, R47, -R54 ;  /* 0x0000002f022f7223 */ /* 0x000fc20000010836 */
[----:B------:R-:W3:Y:S01]  /*1b170*/  MUFU.EX2 R60, R60 ;  /* 0x0000003c003c7308 */ /* 0x000ee20000000800 */
        /* <DEDUP_REMOVED lines=16> */
[----:B---3--:R-:W-:-:S01]  /*1b280*/  FADD.FTZ R78, R60, R83 ;  /* 0x000000533c4e7221 */ /* 0x008fc20000010000 */
[----:B------:R-:W-:Y:S01]  /*1b290*/  FADD.FTZ R83, R145, R82 ;  /* 0x0000005291537221 */ /* 0x000fe20000010000 */
[----:B------:R-:W-:-:S01]  /*1b2a0*/  FFMA.FTZ R95, R2, R95, -R54 ;  /* 0x0000005f025f7223 */ /* 0x000fc20000010836 */
[C-C-:B------:R-:W-:Y:S01]  /*1b2b0*/  FFMA.FTZ R31, R2.reuse, R31, -R54.reuse ;  /* 0x0000001f021f7223 */ /* 0x140fe20000010836 */
[----:B------:R-:W-:-:S01]  /*1b2c0*/  FFMA.FTZ R171, R2, R171, -R54 ;  /* 0x000000ab02ab7223 */ /* 0x000fc20000010836 */
[----:B------:R-:W-:Y:S01]  /*1b2d0*/  FADD.FTZ R84, R24, R83 ;  /* 0x0000005318547221 */ /* 0x000fe20000010000 */
[----:B------:R-:W-:-:S01]  /*1b2e0*/  FFMA.FTZ R35, R2, R35, -R54 ;  /* 0x0000002302237223 */ /* 0x000fc20000010836 */
[----:B------:R-:W3:Y:S01]  /*1b2f0*/  MUFU.EX2 R57, R57 ;  /* 0x0000003900397308 */ /* 0x000ee20000000800 */
[----:B-1----:R-:W-:-:S01]  /*1b300*/  FADD.FTZ R75, R37, R78 ;  /* 0x0000004e254b7221 */ /* 0x002fc20000010000 */
[C-C-:B------:R-:W-:Y:S01]  /*1b310*/  FFMA.FTZ R78, R2.reuse, R67, -R54.reuse ;  /* 0x00000043024e7223 */ /* 0x140fe20000010836 */
[----:B------:R-:W-:-:S01]  /*1b320*/  FFMA.FTZ R69, R2, R69, -R54 ;  /* 0x0000004502457223 */ /* 0x000fc20000010836 */
[----:B------:R-:W-:Y:S01]  /*1b330*/  FFMA.FTZ R39, R2, R39, -R54 ;  /* 0x0000002702277223 */ /* 0x000fe20000010836 */
[----:B------:R-:W-:-:S03]  /*1b340*/  F2FP.SATFINITE.E4M3.F32.PACK_AB_MERGE_C R33, R60, R33, RZ ;  /* 0x000000213c21723e */ /* 0x000fc600048070ff */
[----:B------:R-:W1:Y:S01]  /*1b350*/  MUFU.EX2 R64, R64 ;  /* 0x0000004000407308 */ /* 0x000e620000000800 */
[----:B--2---:R-:W-:-:S01]  /*1b360*/  FADD.FTZ R82, R58, R75 ;  /* 0x0000004b3a527221 */ /* 0x004fc20000010000 */
[----:B------:R-:W-:Y:S01]  /*1b370*/  FADD.FTZ R75, R115, R84 ;  /* 0x00000054734b7221 */ /* 0x000fe20000010000 */
[----:B------:R-:W-:-:S03]  /*1b380*/  F2FP.SATFINITE.E4M3.F32.PACK_AB_MERGE_C R185, R56, R29, R33 ;  /* 0x0000001d38b9723e */ /* 0x000fc60004807021 */
[----:B------:R-:W-:Y:S02]  /*1b390*/  FADD.FTZ R84, R26, R75 ;  /* 0x0000004b1a547221 */ /* 0x000fe40000010000 */
[----:B------:R-:W2:Y:S01]  /*1b3a0*/  MUFU.EX2 R49, R49 ;  /* 0x0000003100317308 */ /* 0x000ea20000000800 */
[----:B---3--:R-:W-:-:S01]  /*1b3b0*/  FADD.FTZ R67, R57, R82 ;  /* 0x0000005239437221 */ /* 0x008fc20000010000 */
[----:B------:R-:W-:-:S06]  /*1b3c0*/  FADD.FTZ R75, R89, R84 ;  /* 0x00000054594b7221 */ /* 0x000fcc0000010000 */
[----:B------:R-:W3:Y:S01]  /*1b3d0*/  MUFU.EX2 R62, R62 ;  /* 0x0000003e003e7308 */ /* 0x000ee20000000800 */
[----:B-1----:R-:W-:-:S01]  /*1b3e0*/  FADD.FTZ R82, R64, R67 ;  /* 0x0000004340527221 */ /* 0x002fc20000010000 */
[----:B------:R-:W-:-:S04]  /*1b3f0*/  F2FP.SATFINITE.E4M3.F32.PACK_AB_MERGE_C R57, R64, R57, RZ ;  /* 0x000000394039723e */ /* 0x000fc800048070ff */
[----:B------:R-:W-:Y:S02]  /*1b400*/  F2FP.SATFINITE.E4M3.F32.PACK_AB_MERGE_C R187, R58, R37, R57 ;  /* 0x000000253abb723e */ /* 0x000fe40004807039 */
[----:B------:R-:W1:Y:S01]  /*1b410*/  MUFU.EX2 R61, R61 ;  /* 0x0000003d003d7308 */ /* 0x000e620000000800 */
[----:B--2---:R-:W-:-:S01]  /*1b420*/  FADD.FTZ R67, R49, R82 ;  /* 0x0000005231437221 */ /* 0x004fc20000010000 */
[----:B------:R-:W-:-:S04]  /*1b430*/  FADD.FTZ R82, R28, R75 ;  /* 0x0000004b1c527221 */ /* 0x000fc80000010000 */
[----:B------:R-:W-:Y:S02]  /*1b440*/  FADD.FTZ R75, R111, R82 ;  /* 0x000000526f4b7221 */ /* 0x000fe40000010000 */
        /* <DEDUP_REMOVED lines=9> */
[----:B------:R-:W1:Y:S01]  /*1b4e0*/  MUFU.EX2 R66, R66 ;  /* 0x0000004200427308 */ /* 0x000e620000000800 */
[----:B--2---:R-:W-:-:S01]  /*1b4f0*/  FADD.FTZ R20, R68, R67 ;  /* 0x0000004344147221 */ /* 0x004fc20000010000 */
[----:B------:R-:W-:Y:S01]  /*1b500*/  FADD.FTZ R67, R101, R14 ;  /* 0x0000000e65437221 */ /* 0x000fe20000010000 */
[----:B------:R-:W-:-:S04]  /*1b510*/  F2FP.SATFINITE.E4M3.F32.PACK_AB_MERGE_C R61, R68, R61, RZ ;  /* 0x0000003d443d723e */ /* 0x000fc800048070ff */
[----:B------:R-:W-:Y:S01]  /*1b520*/  F2FP.SATFINITE.E4M3.F32.PACK_AB_MERGE_C R181, R62, R49, R61 ;  /* 0x000000313eb5723e */ /* 0x000fe2000480703d */
[----:B------:R-:W2:Y:S08]  /*1b530*/  MUFU.EX2 R70, R70 ;  /* 0x0000004600467308 */ /* 0x000eb00000000800 */
[----:B------:R-:W4:Y:S08]  /*1b540*/  MUFU.EX2 R79, R79 ;  /* 0x0000004f004f7308 */ /* 0x000f300000000800 */
[----:B------:R-:W5:Y:S08]  /*1b550*/  MUFU.EX2 R72, R72 ;  /* 0x0000004800487308 */ /* 0x000f700000000800 */
[----:B------:R3:W-:Y:S08]  /*1b560*/  MUFU.EX2 R12, R47 ;  /* 0x0000002f000c7308 */ /* 0x0007f00000000800 */
[----:B------:R-:W0:Y:S01]  /*1b570*/  MUFU.EX2 R87, R87 ;  /* 0x0000005700577308 */ /* 0x000e220000000800 */
[----:B---3--:R-:W-:-:S01]  /*1b580*/  FADD.FTZ R47, R65, R20 ;  /* 0x00000014412f7221 */ /* 0x008fc20000010000 */
[----:B------:R-:W-:Y:S01]  /*1b590*/  FADD.FTZ R20, R34, R67 ;  /* 0x0000004322147221 */ /* 0x000fe20000010000 */
[----:B------:R-:W-:-:S02]  /*1b5a0*/  F2FP.SATFINITE.E4M3.F32.PACK_AB_MERGE_C R34, R77, R34, RZ ;  /* 0x000000224d22723e */ /* 0x000fc400048070ff */
[----:B-1----:R-:W-:Y:S01]  /*1b5b0*/  FADD.FTZ R47, R66, R47 ;  /* 0x0000002f422f7221 */ /* 0x002fe20000010000 */
[----:B------:R-:W-:-:S01]  /*1b5c0*/  FADD.FTZ R77, R77, R20 ;  /* 0x000000144d4d7221 */ /* 0x000fc20000010000 */
[----:B------:R-:W-:Y:S01]  /*1b5d0*/  F2FP.SATFINITE.E4M3.F32.PACK_AB_MERGE_C R176, R101, R32, R34 ;  /* 0x0000002065b0723e */ /* 0x000fe20004807022 */
[----:B------:R-:W1:Y:S01]  /*1b5e0*/  MUFU.EX2 R74, R74 ;  /* 0x0000004a004a7308 */ /* 0x000e620000000800 */
[----:B--2---:R-:W-:-:S01]  /*1b5f0*/  FADD.FTZ R14, R70, R47 ;  /* 0x0000002f460e7221 */ /* 0x004fc20000010000 */
[----:B------:R-:W-:Y:S01]  /*1b600*/  FADD.FTZ R20, R36, R77 ;  /* 0x0000004d24147221 */ /* 0x000fe20000010000 */
[C---:B----4-:R-:W-:Y:S02]  /*1b610*/  F2FP.SATFINITE.E4M3.F32.PACK_AB_MERGE_C R70, R79.reuse, R70, RZ ;  /* 0x000000464f46723e */ /* 0x050fe400048070ff */
[----:B------:R-:W-:Y:S01]  /*1b620*/  FADD.FTZ R47, R79, R14 ;  /* 0x0000000e4f2f7221 */ /* 0x000fe20000010000 */
[----:B------:R-:W-:-:S01]  /*1b630*/  FADD.FTZ R67, R85, R20 ;  /* 0x0000001455437221 */ /* 0x000fc20000010000 */
[----:B------:R-:W-:Y:S01]  /*1b640*/  F2FP.SATFINITE.E4M3.F32.PACK_AB_MERGE_C R183, R66, R65, R70 ;  /* 0x0000004142b7723e */ /* 0x000fe20004807046 */
[----:B------:R-:W2:Y:S01]  /*1b650*/  MUFU.EX2 R97, R97 ;  /* 0x0000006100617308 */ /* 0x000ea20000000800 */
[----:B-----5:R-:W-:-:S04]  /*1b660*/  FADD.FTZ R14, R72, R47 ;  /* 0x0000002f480e7221 */ /* 0x020fc80000010000 */
[----:B0-----:R-:W-:-:S03]  /*1b670*/  FADD.FTZ R47, R87, R14 ;  /* 0x0000000e572f7221 */ /* 0x001fc60000010000 */
        /* <DEDUP_REMOVED lines=9> */
[----:B-1----:R-:W-:Y:S01]  /*1b710*/  F2FP.SATFINITE.E4M3.F32.PACK_AB_MERGE_C R24, R73, R40, RZ ;  /* 0x000000284918723e */ /* 0x002fe200048070ff */
[----:B------:R-:W-:-:S03]  /*1b720*/  FADD.FTZ R40, R40, R67 ;  /* 0x0000004328287221 */ /* 0x000fc60000010000 */
[----:B------:R-:W-:Y:S01]  /*1b730*/  F2FP.SATFINITE.E4M3.F32.PACK_AB_MERGE_C R178, R85, R36, R24 ;  /* 0x0000002455b2723e */ /* 0x000fe20004807018 */
[----:B------:R-:W-:-:S02]  /*1b740*/  FADD.FTZ R73, R73, R40 ;  /* 0x0000002849497221 */ /* 0x000fc40000010000 */
        /* <DEDUP_REMOVED lines=11> */
[----:B------:R-:W-:Y:S08]  /*1b800*/  MUFU.EX2 R59, R59 ;  /* 0x0000003b003b7308 */ /* 0x000ff00000000800 */
[----:B------:R-:W-:Y:S01]  /*1b810*/  MUFU.EX2 R78, R78 ;  /* 0x0000004e004e7308 */ /* 0x000fe20000000800 */
[----:B-1----:R-:W-:Y:S01]  /*1b820*/  F2FP.SATFINITE.E4M3.F32.PACK_AB_MERGE_C R172, R93, R4, R24 ;  /* 0x000000045dac723e */ /* 0x002fe20004807018 */
[----:B------:R-:W-:-:S04]  /*1b830*/  FADD.FTZ R24, R4, R73 ;  /* 0x0000004904187221 */ /* 0x000fc80000010000 */
[----:B------:R-:W-:Y:S02]  /*1b840*/  FADD.FTZ R93, R93, R24 ;  /* 0x000000185d5d7221 */ /* 0x000fe40000010000 */
[----:B------:R-:W-:Y:S02]  /*1b850*/  MUFU.EX2 R7, R7 ;  /* 0x0000000700077308 */ /* 0x000fe40000000800 */
[----:B------:R-:W-:-:S04]  /*1b860*/  FADD.FTZ R38, R38, R93 ;  /* 0x0000005d26267221 */ /* 0x000fc80000010000 */
[----:B------:R-:W-:Y:S02]  /*1b870*/  FADD.FTZ R38, R45, R38 ;  /* 0x000000262d267221 */ /* 0x000fe40000010000 */
[----:B------:R-:W-:Y:S08]  /*1b880*/  MUFU.EX2 R44, R44 ;  /* 0x0000002c002c7308 */ /* 0x000ff00000000800 */
[----:B------:R-:W0:Y:S08]  /*1b890*/  MUFU.EX2 R53, R53 ;  /* 0x0000003500357308 */ /* 0x000e300000000800 */
[----:B------:R-:W-:Y:S08]  /*1b8a0*/  MUFU.EX2 R21, R21 ;  /* 0x0000001500157308 */ /* 0x000ff00000000800 */
[----:B------:R-:W1:Y:S01]  /*1b8b0*/  MUFU.EX2 R42, R42 ;  /* 0x0000002a002a7308 */ /* 0x000e620000000800 */
[----:B0-----:R-:W-:-:S07]  /*1b8c0*/  F2FP.SATFINITE.E4M3.F32.PACK_AB_MERGE_C R26, R53, R44, RZ ;  /* 0x0000002c351a723e */ /* 0x001fce00048070ff */
[----:B------:R-:W0:Y:S08]  /*1b8d0*/  MUFU.EX2 R6, R159 ;  /* 0x0000009f00067308 */ /* 0x000e300000000800 */
[----:B------:R2:W-:Y:S01]  /*1b8e0*/  MUFU.EX2 R4, R27 ;  /* 0x0000001b00047308 */ /* 0x0005e20000000800 */
[----:B-1----:R-:W-:Y:S01]  /*1b8f0*/  F2FP.SATFINITE.E4M3.F32.PACK_AB_MERGE_C R174, R42, R21, R26 ;  /* 0x000000152aae723e */ /* 0x002fe2000480701a */
[----:B------:R-:W-:-:S04]  /*1b900*/  FADD.FTZ R21, R21, R38 ;  /* 0x0000002615157221 */ /* 0x000fc80000010000 */
[----:B------:R-:W-:Y:S02]  /*1b910*/  FADD.FTZ R21, R42, R21 ;  /* 0x000000152a157221 */ /* 0x000fe40000010000 */
[----:B------:R-:W1:Y:S01]  /*1b920*/  MUFU.EX2 R51, R51 ;  /* 0x0000003300337308 */ /* 0x000e620000000800 */
[----:B--2---:R-:W-:-:S01]  /*1b930*/  FADD.FTZ R27, R59, R20 ;  /* 0x000000143b1b7221 */ /* 0x004fc20000010000 */
[----:B------:R-:W-:-:S03]  /*1b940*/  FADD.FTZ R44, R44, R21 ;  /* 0x000000152c2c7221 */ /* 0x000fc60000010000 */
[----:B------:R-:W-:Y:S01]  /*1b950*/  FADD.FTZ R24, R78, R27 ;  /* 0x0000001b4e187221 */ /* 0x000fe20000010000 */
[----:B------:R-:W-:-:S02]  /*1b960*/  FADD.FTZ R44, R53, R44 ;  /* 0x0000002c352c7221 */ /* 0x000fc40000010000 */
[----:B------:R-:W2:Y:S01]  /*1b970*/  MUFU.EX2 R43, R43 ;  /* 0x0000002b002b7308 */ /* 0x000ea20000000800 */
[----:B------:R-:W-:-:S04]  /*1b980*/  FADD.FTZ R27, R7, R24 ;  /* 0x00000018071b7221 */ /* 0x000fc80000010000 */
[----:B------:R-:W-:-:S03]  /*1b990*/  FADD.FTZ R27, R12, R27 ;  /* 0x0000001b0c1b7221 */ /* 0x000fc60000010000 */
[----:B------:R-:W-:Y:S01]  /*1b9a0*/  MUFU.EX2 R41, R41 ;  /* 0x0000002900297308 */ /* 0x000fe20000000800 */
[----:B0-----:R-:W-:-:S04]  /*1b9b0*/  FADD.FTZ R24, R6, R27 ;  /* 0x0000001b06187221 */ /* 0x001fc80000010000 */
[----:B-1----:R-:W-:-:S03]  /*1b9c0*/  FADD.FTZ R26, R51, R24 ;  /* 0x00000018331a7221 */ /* 0x002fc60000010000 */
[----:B------:R-:W0:Y:S01]  /*1b9d0*/  MUFU.EX2 R48, R48 ;  /* 0x0000003000307308 */ /* 0x000e220000000800 */
[----:B--2---:R-:W-:-:S01]  /*1b9e0*/  FADD.FTZ R21, R43, R26 ;  /* 0x0000001a2b157221 */ /* 0x004fc20000010000 */
[----:B------:R-:W-:-:S04]  /*1b9f0*/  F2FP.SATFINITE.E4M3.F32.PACK_AB_MERGE_C R26, R12, R7, RZ ;  /* 0x000000070c1a723e */ /* 0x000fc800048070ff */
[----:B------:R-:W-:Y:S02]  /*1ba00*/  F2FP.SATFINITE.E4M3.F32.PACK_AB_MERGE_C R173, R78, R59, R26 ;  /* 0x0000003b4ead723e */ /* 0x000fe4000480701a */
[----:B------:R-:W1:Y:S08]  /*1ba10*/  MUFU.EX2 R14, R55 ;  /* 0x00000037000e7308 */ /* 0x000e700000000800 */
[----:B------:R-:W-:Y:S01]  /*1ba20*/  MUFU.EX2 R15, R15 ;  /* 0x0000000f000f7308 */ /* 0x000fe20000000800 */
[----:B0-----:R-:W-:-:S07]  /*1ba30*/  F2FP.SATFINITE.E4M3.F32.PACK_AB_MERGE_C R27, R48, R41, RZ ;  /* 0x00000029301b723e */ /* 0x001fce00048070ff */
[----:B------:R-:W0:Y:S01]  /*1ba40*/  MUFU.EX2 R46, R46 ;  /* 0x0000002e002e7308 */ /* 0x000e220000000800 */
[----:B-1----:R-:W-:-:S01]  /*1ba50*/  FADD.FTZ R12, R14, R21 ;  /* 0x000000150e0c7221 */ /* 0x002fc20000010000 */
[----:B------:R-:W-:-:S04]  /*1ba60*/  F2FP.SATFINITE.E4M3.F32.PACK_AB_MERGE_C R43, R14, R43, RZ ;  /* 0x0000002b0e2b723e */ /* 0x000fc800048070ff */
[----:B------:R-:W-:Y:S02]  /*1ba70*/  F2FP.SATFINITE.E4M3.F32.PACK_AB_MERGE_C R175, R51, R6, R43 ;  /* 0x0000000633af723e */ /* 0x000fe4000480702b */
[----:B------:R-:W1:Y:S08]  /*1ba80*/  MUFU.EX2 R91, R91 ;  /* 0x0000005b005b7308 */ /* 0x000e700000000800 */
[----:B------:R-:W2:Y:S01]  /*1ba90*/  MUFU.EX2 R95, R95 ;  /* 0x0000005f005f7308 */ /* 0x000ea20000000800 */
[----:B0-----:R-:W-:Y:S01]  /*1baa0*/  F2FP.SATFINITE.E4M3.F32.PACK_AB_MERGE_C R168, R46, R15, R27 ;  /* 0x0000000f2ea8723e */ /* 0x001fe2000480701b */
[----:B------:R-:W-:-:S04]  /*1bab0*/  FADD.FTZ R15, R15, R44 ;  /* 0x0000002c0f0f7221 */ /* 0x000fc80000010000 */
[----:B------:R-:W-:Y:S02]  /*1bac0*/  FADD.FTZ R46, R46, R15 ;  /* 0x0000000f2e2e7221 */ /* 0x000fe40000010000 */
[----:B------:R-:W-:Y:S01]  /*1bad0*/  MUFU.EX2 R13, R13 ;  /* 0x0000000d000d7308 */ /* 0x000fe20000000800 */
[----:B-1----:R-:W-:-:S01]  /*1bae0*/  FADD.FTZ R7, R91, R12 ;  /* 0x0000000c5b077221 */ /* 0x002fc20000010000 */
[----:B------:R-:W-:-:S03]  /*1baf0*/  FADD.FTZ R41, R41, R46 ;  /* 0x0000002e29297221 */ /* 0x000fc60000010000 */
[----:B------:R-:W-:Y:S01]  /*1bb00*/  FADD.FTZ R14, R4, R7 ;  /* 0x00000007040e7221 */ /* 0x000fe20000010000 */
[----:B------:R-:W-:-:S02]  /*1bb10*/  FADD.FTZ R48, R48, R41 ;  /* 0x0000002930307221 */ /* 0x000fc40000010000 */
[----:B------:R-:W0:Y:S01]  /*1bb20*/  MUFU.EX2 R52, R52 ;  /* 0x0000003400347308 */ /* 0x000e220000000800 */
[----:B--2---:R-:W-:-:S07]  /*1bb30*/  FADD.FTZ R7, R95, R14 ;  /* 0x0000000e5f077221 */ /* 0x004fce0000010000 */
[----:B------:R-:W1:Y:S08]  /*1bb40*/  MUFU.EX2 R20, R31 ;  /* 0x0000001f00147308 */ /* 0x000e700000000800 */
[----:B------:R-:W-:Y:S01]  /*1bb50*/  MUFU.EX2 R25, R25 ;  /* 0x0000001900197308 */ /* 0x000fe20000000800 */
[----:B0-----:R-:W-:-:S07]  /*1bb60*/  F2FP.SATFINITE.E4M3.F32.PACK_AB_MERGE_C R14, R52, R13, RZ ;  /* 0x0000000d340e723e */ /* 0x001fce00048070ff */
[----:B------:R-:W0:Y:S01]  /*1bb70*/  MUFU.EX2 R50, R50 ;  /* 0x0000003200327308 */ /* 0x000e220000000800 */
[C---:B-1----:R-:W-:Y:S01]  /*1bb80*/  F2FP.SATFINITE.E4M3.F32.PACK_AB_MERGE_C R95, R20.reuse, R95, RZ ;  /* 0x0000005f145f723e */ /* 0x042fe200048070ff */
[----:B------:R-:W-:-:S03]  /*1bb90*/  FADD.FTZ R20, R20, R7 ;  /* 0x0000000714147221 */ /* 0x000fc60000010000 */
[----:B------:R-:W-:Y:S01]  /*1bba0*/  F2FP.SATFINITE.E4M3.F32.PACK_AB_MERGE_C R169, R4, R91, R95 ;  /* 0x0000005b04a9723e */ /* 0x000fe2000480705f */
[----:B------:R-:W-:Y:S02]  /*1bbb0*/  VIADD R4, R156, 0xfffffffe ;  /* 0xfffffffe9c047836 */ /* 0x000fe40000000000 */
[----:B------:R-:W1:Y:S08]  /*1bbc0*/  MUFU.EX2 R171, R171 ;  /* 0x000000ab00ab7308 */ /* 0x000e700000000800 */
[----:B------:R-:W2:Y:S01]  /*1bbd0*/  MUFU.EX2 R24, R35 ;  /* 0x0000002300187308 */ /* 0x000ea20000000800 */
[----:B0-----:R-:W-:Y:S01]  /*1bbe0*/  F2FP.SATFINITE.E4M3.F32.PACK_AB_MERGE_C R170, R50, R25, R14 ;  /* 0x0000001932aa723e */ /* 0x001fe2000480700e */
[----:B------:R-:W-:-:S04]  /*1bbf0*/  FADD.FTZ R25, R25, R48 ;  /* 0x0000003019197221 */ /* 0x000fc80000010000 */
[----:B------:R-:W-:Y:S02]  /*1bc00*/  FADD.FTZ R50, R50, R25 ;  /* 0x0000001932327221 */ /* 0x000fe40000010000 */
[----:B------:R-:W-:Y:S01]  /*1bc10*/  MUFU.EX2 R69, R69 ;  /* 0x0000004500457308 */ /* 0x000fe20000000800 */
[----:B-1----:R-:W-:-:S07]  /*1bc20*/  FADD.FTZ R7, R171, R20 ;  /* 0x00000014ab077221 */ /* 0x002fce0000010000 */
[----:B------:R-:W0:Y:S01]  /*1bc30*/  MUFU.EX2 R12, R39 ;  /* 0x00000027000c7308 */ /* 0x000e220000000800 */
[----:B--2---:R-:W-:-:S01]  /*1bc40*/  FADD.FTZ R14, R24, R7 ;  /* 0x00000007180e7221 */ /* 0x004fc20000010000 */
[----:B------:R-:W-:-:S04]  /*1bc50*/  FADD.FTZ R7, R13, R50 ;  /* 0x000000320d077221 */ /* 0x000fc80000010000 */
[----:B------:R-:W-:Y:S01]  /*1bc60*/  FADD.FTZ R7, R52, R7 ;  /* 0x0000000734077221 */ /* 0x000fe20000010000 */
[----:B0-----:R-:W-:Y:S01]  /*1bc70*/  F2FP.SATFINITE.E4M3.F32.PACK_AB_MERGE_C R6, R12, R69, RZ ;  /* 0x000000450c06723e */ /* 0x001fe200048070ff */
[----:B------:R-:W-:-:S03]  /*1bc80*/  FADD.FTZ R69, R69, R14 ;  /* 0x0000000e45457221 */ /* 0x000fc60000010000 */
[----:B------:R-:W-:Y:S01]  /*1bc90*/  F2FP.SATFINITE.E4M3.F32.PACK_AB_MERGE_C R171, R24, R171, R6 ;  /* 0x000000ab18ab723e */ /* 0x000fe20004807006 */
[----:B------:R-:W-:-:S01]  /*1bca0*/  FADD.FTZ R6, R12, R69 ;  /* 0x000000450c067221 */ /* 0x000fc20000010000 */
        /* <DEDUP_REMOVED lines=12> */
.L_x_1499:
[----:B------:R-:W-:-:S13]  /*1bd70*/  ISETP.NE.AND P1, PT, R11, 0x1, PT ;  /* 0x000000010b00780c */ /* 0x000fda0003f25270 */
[----:B------:R-:W0:Y:S02]  /*1bd80*/  @P1 LDC.64 R14, c[0x0][0x9e8] ;  /* 0x00027a00ff0e1b82 */ /* 0x000e240000000a00 */
[----:B0-----:R-:W-:-:S05]  /*1bd90*/  @P1 IMAD.HI.U32 R14, R12, R14, RZ ;  /* 0x0000000e0c0e1227 */ /* 0x001fca00078e00ff */
[----:B------:R-:W-:-:S07]  /*1bda0*/  @P1 SHF.R.U32.HI R12, RZ, R15, R14 ;  /* 0x0000000fff0c1219 */ /* 0x000fce000001160e */
.L_x_1500:
[----:B------:R-:W-:Y:S05]  /*1bdb0*/  BSYNC B0 ;  /* 0x0000000000007941 */ /* 0x000fea0003800000 */
.L_x_1498:
[----:B------:R-:W-:-:S05]  /*1bdc0*/  IMAD R11, R12, R11, R11 ;  /* 0x0000000b0c0b7224 */ /* 0x000fca00078e020b */
[----:B------:R-:W-:-:S07]  /*1bdd0*/  VIMNMX R10, R10, R11, PT ;  /* 0x0000000b0a0a7248 */ /* 0x000fce0003fe0100 */
.L_x_1497:
[----:B------:R-:W-:Y:S01]  /*1bde0*/  IMAD.HI R10, R10, 0x66666667, RZ ;  /* 0x666666670a0a7827 */ /* 0x000fe200078e02ff */
[----:B------:R-:W-:Y:S01]  /*1bdf0*/  ULDC UR55, c[0x0][0x9e4] ;  /* 0x0002790000377ab9 */ /* 0x000fe20000000800 */
[----:B------:R-:W-:Y:S01]  /*1be00*/  ULDC UR54, c[0x0][0x9e4] ;  /* 0x0002790000367ab9 */ /* 0x000fe20000000800 */
[----:B------:R-:W-:Y:S01]  /*1be10*/  ULDC UR56, c[0x0][0x9dc] ;  /* 0x0002770000387ab9 */ /* 0x000fe20000000800 */
[----:B------:R-:W-:Y:S01]  /*1be20*/  ULDC UR58, c[0x0][0x9dc] ;  /* 0x00027700003a7ab9 */ /* 0x000fe20000000800 */
[----:B------:R-:W-:Y:S01]  /*1be30*/  SHF.R.U32.HI R11, RZ, 0x1f, R10 ;  /* 0x0000001fff0b7819 */ /* 0x000fe2000001160a */
[----:B------:R-:W-:Y:S01]  /*1be40*/  ULDC UR59, c[0x0][0x9e0] ;  /* 0x00027800003b7ab9 */ /* 0x000fe20000000800 */
[----:B------:R-:W-:Y:S01]  /*1be50*/  ULDC UR57, c[0x0][0x9e0] ;  /* 0x0002780000397ab9 */ /* 0x000fe20000000800 */
[----:B------:R-:W-:Y:S02]  /*1be60*/  CS2R R86, SRZ ;  /* 0x0000000000567805 */ /* 0x000fe4000001ff00 */
[----:B------:R-:W-:-:S02]  /*1be70*/  LEA.HI.SX32 R10, R10, R11, 0x1a ;  /* 0x0000000b0a0a7211 */ /* 0x000fc400078fd2ff */
[----:B------:R-:W-:Y:S02]  /*1be80*/  CS2R R84, SRZ ;  /* 0x0000000000547805 */ /* 0x000fe4000001ff00 */
[----:B------:R-:W-:Y:S02]  /*1be90*/  CS2R R82, SRZ ;  /* 0x0000000000527805 */ /* 0x000fe4000001ff00 */
[----:B------:R-:W-:Y:S02]  /*1bea0*/  CS2R R80, SRZ ;  /* 0x0000000000507805 */ /* 0x000fe4000001ff00 */
[----:B------:R-:W-:Y:S02]  /*1beb0*/  VIMNMX R10, R209, R10, !PT ;  /* 0x0000000ad10a7248 */ /* 0x000fe40007fe0100 */
[----:B------:R-:W-:Y:S02]  /*1bec0*/  CS2R R78, SRZ ;  /* 0x00000000004e7805 */ /* 0x000fe4000001ff00 */
[----:B------:R-:W-:-:S02]  /*1bed0*/  CS2R R76, SRZ ;  /* 0x00000000004c7805 */ /* 0x000fc4000001ff00 */
[----:B------:R-:W-:Y:S02]  /*1bee0*/  CS2R R74, SRZ ;  /* 0x00000000004a7805 */ /* 0x000fe4000001ff00 */
[----:B------:R-:W-:Y:S02]  /*1bef0*/  ISETP.GE.AND P1, PT, R4, R10, PT ;  /* 0x0000000a0400720c */ /* 0x000fe40003f26270 */
        /* <DEDUP_REMOVED lines=25> */
[----:B------:R-:W-:Y:S06]  /*1c090*/  @!P1 BRA `(.L_x_1501) ;  /* 0x0000004c009c9947 */ /* 0x000fec0003800000 */
[----:B------:R-:W-:Y:S02]  /*1c0a0*/  IMAD.IADD R11, R192, 0x1, -R196 ;  /* 0x00000001c00b7824 */ /* 0x000fe400078e0ac4 */
[----:B------:R-:W-:Y:S02]  /*1c0b0*/  IMAD.MOV.U32 R87, RZ, RZ, RZ ;  /* 0x000000ffff577224 */ /* 0x000fe400078e00ff */
[----:B------:R-:W-:-:S04]  /*1c0c0*/  IMAD.IADD R12, R5, 0x1, R11 ;  /* 0x00000001050c7824 */ /* 0x000fc800078e020b */
[----:B------:R-:W-:-:S07]  /*1c0d0*/  VIADD R13, R12, 0x8 ;  /* 0x000000080c0d7836 */ /* 0x000fce0000000000 */
.L_x_1520:
[----:B------:R-:W-:Y:S01]  /*1c0e0*/  ISETP.NE.AND P1, PT, R194, RZ, PT ;  /* 0x000000ffc200720c */ /* 0x000fe20003f25270 */
[----:B------:R-:W-:Y:S01]  /*1c0f0*/  VIADD R14, R190, 0x1 ;  /* 0x00000001be0e7836 */ /* 0x000fe20000000000 */
[----:B------:R-:W-:Y:S05]  /*1c100*/  YIELD ;  /* 0x0000000000007946 */ /* 0x000fea0003800000 */
[----:B------:R-:W-:-:S04]  /*1c110*/  ISETP.NE.AND P2, PT, R14, 0x2, PT ;  /* 0x000000020e00780c */ /* 0x000fc80003f45270 */
[----:B------:R-:W-:Y:S02]  /*1c120*/  SEL R8, RZ, 0x1, P2 ;  /* 0x00000001ff087807 */ /* 0x000fe40001000000 */
[----:B------:R-:W-:Y:S02]  /*1c130*/  SEL R14, R14, RZ, P2 ;  /* 0x000000ff0e0e7207 */ /* 0x000fe40001000000 */
[----:B------:R-:W-:Y:S01]  /*1c140*/  LOP3.LUT R15, R189, R8, RZ, 0x3c, !PT ;  /* 0x00000008bd0f7212 */ /* 0x000fe200078e3cff */
[----:B------:R-:W-:Y:S06]  /*1c150*/  @P1 BRA `(.L_x_1502) ;  /* 0x0000000000341947 */ /* 0x000fec0003800000 */
[----:B------:R-:W-:-:S13]  /*1c160*/  ISETP.NE.AND P3, PT, R220, 0x3, PT ;  /* 0x00000003dc00780c */ /* 0x000fda0003f65270 */
[----:B------:R-:W-:Y:S05]  /*1c170*/  @!P3 BRA `(.L_x_1503) ;  /* 0x000000000004b947 */ /* 0x000fea0003800000 */
[----:B------:R-:W-:Y:S01]  /*1c180*/  BPT.TRAP 0x1 ;  /* 0x000000040000795c */ /* 0x000fe20000300000 */
.L_x_1503:
[----:B------:R-:W-:Y:S01]  /*1c190*/  IMAD R21, R14, 0x8, R17 ;  /* 0x000000080e157824 */ /* 0x000fe200078e0211 */
[----:B------:R-:W-:-:S04]  /*1c1a0*/  SHF.L.U32 R8, R15, 0x1f, RZ ;  /* 0x0000001f0f087819 */ /* 0x000fc800000006ff */
[----:B------:R0:W1:Y:S01]  /*1c1b0*/  SYNCS.PHASECHK.TRANS64.TRYWAIT P2, [R21+URZ+0x29830], R8 ;  /* 0x02983008150075a7 */ /* 0x000062000804017f */
[----:B------:R-:W-:Y:S05]  /*1c1c0*/  @!P3 BRA `(.L_x_1504) ;  /* 0x000000000004b947 */ /* 0x000fea0003800000 */
[----:B------:R-:W-:Y:S01]  /*1c1d0*/  BPT.TRAP 0x1 ;  /* 0x000000040000795c */ /* 0x000fe20000300000 */
.L_x_1504:
[----:B------:R-:W-:Y:S04]  /*1c1e0*/  BSSY B0, `(.L_x_1502) ;  /* 0x0000004000007945 */ /* 0x000fe80003800000 */
[----:B-1----:R-:W-:Y:S05]  /*1c1f0*/  @P2 BRA `(.L_x_1505) ;  /* 0x0000000000082947 */ /* 0x002fea0003800000 */
[----:B------:R-:W1:Y:S02]  /*1c200*/  SYNCS.PHASECHK.TRANS64.TRYWAIT P2, [R21+URZ+0x29830], R8 ;  /* 0x02983008150075a7 */ /* 0x000e64000804017f */
[----:B-1----:R-:W-:Y:S05]  /*1c210*/  @!P2 BRA `(.L_x_1506) ;  /* 0x000001740080a947 */ /* 0x002fea0003800000 */
.L_x_1505:
[----:B------:R-:W-:Y:S05]  /*1c220*/  BSYNC B0 ;  /* 0x0000000000007941 */ /* 0x000fea0003800000 */
.L_x_1502:
[----:B01----:R-:W0:Y:S01]  /*1c230*/  S2R R8, SR_TID.X ;  /* 0x0000000000087919 */ /* 0x003e220000002100 */
[----:B------:R-:W-:Y:S05]  /*1c240*/  WARPSYNC.ALL ;  /* 0x0000000000007948 */ /* 0x000fea0003800000 */
[----:B------:R-:W-:Y:S01]  /*1c250*/  IMAD R20, R14, 0x780, R9 ;  /* 0x000007800e147824 */ /* 0x000fe200078e0209 */
[----:B------:R-:W-:Y:S01]  /*1c260*/  UMOV UR28, UR4 ;  /* 0x00000004001c7c82 */ /* 0x000fe20008000000 */
[----:B------:R-:W-:Y:S01]  /*1c270*/  IMAD.MOV.U32 R21, RZ, RZ, -0x7fffffe0 ;  /* 0x80000020ff157424 */ /* 0x000fe200078e00ff */
[----:B------:R-:W-:Y:S01]  /*1c280*/  UMOV UR29, UR5 ;  /* 0x00000005001d7c82 */ /* 0x000fe20008000000 */
[C---:B------:R-:W-:Y:S01]  /*1c290*/  VIADD R88, R20.reuse, 0x80 ;  /* 0x0000008014587836 */ /* 0x040fe20000000000 */
[C---:B------:R-:W-:Y:S01]  /*1c2a0*/  R2UR UR6, R20.reuse ;  /* 0x00000000140672ca */ /* 0x040fe200000e0000 */
[----:B------:R-:W-:Y:S01]  /*1c2b0*/  IMAD.MOV.U32 R89, RZ, RZ, -0x7fffffe0 ;  /* 0x80000020ff597424 */ /* 0x000fe200078e00ff */
[----:B------:R-:W-:Y:S01]  /*1c2c0*/  R2UR UR7, R21 ;  /* 0x00000000150772ca */ /* 0x000fe200000e0000 */
[----:B------:R-:W-:Y:S01]  /*1c2d0*/  VIADD R90, R20, 0x100 ;  /* 0x00000100145a7836 */ /* 0x000fe20000000000 */
[----:B------:R-:W-:Y:S01]  /*1c2e0*/  R2UR UR30, R88 ;  /* 0x00000000581e72ca */ /* 0x000fe200000e0000 */
[----:B------:R-:W-:Y:S01]  /*1c2f0*/  IMAD.MOV.U32 R91, RZ, RZ, -0x7fffffe0 ;  /* 0x80000020ff5b7424 */ /* 0x000fe200078e00ff */
[----:B------:R-:W-:Y:S01]  /*1c300*/  R2UR UR31, R89 ;  /* 0x00000000591f72ca */ /* 0x000fe200000e0000 */
[----:B------:R-:W-:Y:S01]  /*1c310*/  UMOV UR32, UR4 ;  /* 0x0000000400207c82 */ /* 0x000fe20008000000 */
[----:B------:R-:W-:Y:S01]  /*1c320*/  R2UR UR34, R90 ;  /* 0x000000005a2272ca */ /* 0x000fe200000e0000 */
[----:B------:R-:W-:Y:S01]  /*1c330*/  UMOV UR33, UR5 ;  /* 0x0000000500217c82 */ /* 0x000fe20008000000 */
[----:B------:R-:W-:Y:S01]  /*1c340*/  R2UR UR35, R91 ;  /* 0x000000005b2372ca */ /* 0x000fe200000e0000 */
[C---:B------:R-:W-:Y:S01]  /*1c350*/  VIADD R88, R20.reuse, 0x180 ;  /* 0x0000018014587836 */ /* 0x040fe20000000000 */
[----:B------:R-:W-:Y:S01]  /*1c360*/  R2UR UR47, R89 ;  /* 0x00000000592f72ca */ /* 0x000fe200000e0000 */
[----:B------:R-:W-:Y:S01]  /*1c370*/  UMOV UR44, UR4 ;  /* 0x00000004002c7c82 */ /* 0x000fe20008000000 */
[----:B------:R-:W-:Y:S01]  /*1c380*/  UMOV UR45, UR5 ;  /* 0x00000005002d7c82 */ /* 0x000fe20008000000 */
[----:B------:R-:W-:Y:S01]  /*1c390*/  VIADD R90, R20, 0x200 ;  /* 0x00000200145a7836 */ /* 0x000fe20000000000 */
[----:B------:R-:W-:Y:S01]  /*1c3a0*/  R2UR UR46, R88 ;  /* 0x00000000582e72ca */ /* 0x000fe200000e0000 */
[C---:B------:R-:W-:Y:S01]  /*1c3b0*/  VIADD R88, R20.reuse, 0x2 ;  /* 0x0000000214587836 */ /* 0x040fe20000000000 */
[----:B------:R-:W-:Y:S01]  /*1c3c0*/  UMOV UR48, UR24 ;  /* 0x0000001800307c82 */ /* 0x000fe20008000000 */
[----:B------:R-:W-:Y:S01]  /*1c3d0*/  IMAD.MOV.U32 R89, RZ, RZ, -0x7fffffe0 ;  /* 0x80000020ff597424 */ /* 0x000fe200078e00ff */
[----:B------:R-:W-:Y:S01]  /*1c3e0*/  UMOV UR49, UR25 ;  /* 0x0000001900317c82 */ /* 0x000fe20008000000 */
[----:B0-----:R-:W-:Y:S01]  /*1c3f0*/  SHF.R.U32.HI R8, RZ, 0x7, R8 ;  /* 0x00000007ff087819 */ /* 0x001fe20000011608 */
[----:B------:R-:W-:Y:S01]  /*1c400*/  VIADD R202, R20, 0x82 ;  /* 0x0000008214ca7836 */ /* 0x000fe20000000000 */
[----:B------:R-:W-:Y:S01]  /*1c410*/  R2UR UR26, R88 ;  /* 0x00000000581a72ca */ /* 0x000fe200000e0000 */
[----:B------:R-:W-:Y:S01]  /*1c420*/  IMAD.MOV.U32 R203, RZ, RZ, -0x7fffffe0 ;  /* 0x80000020ffcb7424 */ /* 0x000fe200078e00ff */
[----:B------:R-:W-:Y:S01]  /*1c430*/  R2UR UR27, R89 ;  /* 0x00000000591b72ca */ /* 0x000fe200000e0000 */
[----:B------:R-:W-:-:S02]  /*1c440*/  VIADD R8, R8, 0x8 ;  /* 0x0000000808087836 */ /* 0x000fc40000000000 */
[----:B------:R-:W-:-:S03]  /*1c450*/  IMAD.MOV.U32 R21, RZ, RZ, -0x7fffffe0 ;  /* 0x80000020ff157424 */ /* 0x000fc600078e00ff */
[----:B------:R0:W-:Y:S06]  /*1c460*/  BAR.SYNC.DEFER_BLOCKING R8, 0x100 ;  /* 0x000400080000751d */ /* 0x0001ec0000010000 */
[----:B------:R-:W-:-:S06]  /*1c470*/  WARPGROUP.ARRIVE ;  /* 0x00000000000079c5 */ /* 0x000fcc0000000000 */
[----:B------:R-:W-:Y:S01]  /*1c480*/  QGMMA.64x32x32.F32.E4M3.E4M3 R152, gdesc[UR4], RZ, !UPT, gsb0 ;  /* 0x00600000049879f3 */ /* 0x000fe2000c0008ff */
[----:B------:R-:W-:Y:S02]  /*1c490*/  R2UR UR6, R90 ;  /* 0x000000005a0672ca */ /* 0x000fe400000e0000 */
[----:B------:R-:W-:Y:S01]  /*1c4a0*/  R2UR UR7, R91 ;  /* 0x000000005b0772ca */ /* 0x000fe200000e0000 */
        /* <DEDUP_REMOVED lines=30> */
[----:B------:R-:W-:-:S03]  /*1c690*/  IMAD.MOV.U32 R203, RZ, RZ, -0x7fffffe0 ;  /* 0x80000020ffcb7424 */ /* 0x000fc600078e00ff */
[----:B------:R-:W-:Y:S01]  /*1c6a0*/  R2UR UR10, R202 ;  /* 0x00000000ca0a72ca */ /* 0x000fe200000e0000 */
[----:B------:R-:W-:Y:S01]  /*1c6b0*/  VIADD R202, R20, 0x300 ;  /* 0x0000030014ca7836 */ /* 0x000fe20000000000 */
[----:B------:R-:W-:Y:S01]  /*1c6c0*/  R2UR UR11, R203 ;  /* 0x00000000cb0b72ca */ /* 0x000fe200000e0000 */
[----:B------:R-:W-:Y:S01]  /*1c6d0*/  IMAD.MOV.U32 R203, RZ, RZ, -0x7fffffe0 ;  /* 0x80000020ffcb7424 */ /* 0x000fe200078e00ff */
[----:B------:R-:W-:Y:S02]  /*1c6e0*/  WARPGROUP.DEPBAR.LE gsb0, 0x0 ;  /* 0x00008000000079c5 */ /* 0x000fe40000010000 */
[----:B------:R-:W-:-:S06]  /*1c6f0*/  WARPGROUP.ARRIVE ;  /* 0x00000000000079c5 */ /* 0x000fcc0000000000 */
[----:B------:R-:W-:Y:S03]  /*1c700*/  QGMMA.64x32x32.F32.E4M3.E4M3 R88, gdesc[UR4], RZ, !UPT, gsb0 ;  /* 0x00600000045879f3 */ /* 0x000fe6000c0008ff */
        /* <DEDUP_REMOVED lines=182> */
[----:B------:R-:W-:-:S13]  /*1d270*/  ISETP.NE.AND P2, PT, R220, 0x3, PT ;  /* 0x00000003dc00780c */ /* 0x000fda0003f45270 */
[----:B------:R-:W-:Y:S05]  /*1d280*/  @!P2 BRA `(.L_x_1508) ;  /* 0x000000000004a947 */ /* 0x000fea0003800000 */
[----:B------:R-:W-:Y:S01]  /*1d290*/  BPT.TRAP 0x1 ;  /* 0x000000040000795c */ /* 0x000fe20000300000 */
.L_x_1508:
[----:B------:R-:W-:Y:S01]  /*1d2a0*/  SHF.L.U32 R8, R189, 0x1f, RZ ;  /* 0x0000001fbd087819 */ /* 0x000fe200000006ff */
[----:B------:R-:W-:-:S04]  /*1d2b0*/  IMAD R21, R190, 0x8, R17 ;  /* 0x00000008be157824 */ /* 0x000fc800078e0211 */
[----:B------:R0:W1:Y:S01]  /*1d2c0*/  SYNCS.PHASECHK.TRANS64.TRYWAIT P1, [R21+URZ+0x29850], R8 ;  /* 0x02985008150075a7 */ /* 0x000062000802017f */
[----:B------:R-:W-:Y:S05]  /*1d2d0*/  @!P2 BRA `(.L_x_1509) ;  /* 0x000000000004a947 */ /* 0x000fea0003800000 */
[----:B------:R-:W-:Y:S01]  /*1d2e0*/  BPT.TRAP 0x1 ;  /* 0x000000040000795c */ /* 0x000fe20000300000 */
.L_x_1509:
[----:B-1----:R-:W-:Y:S05]  /*1d2f0*/  @P1 BRA `(.L_x_1507) ;  /* 0x0000000000081947 */ /* 0x002fea0003800000 */
[----:B------:R-:W1:Y:S02]  /*1d300*/  SYNCS.PHASECHK.TRANS64.TRYWAIT P1, [R21+URZ+0x29850], R8 ;  /* 0x02985008150075a7 */ /* 0x000e64000802017f */
[----:B-1----:R-:W-:Y:S05]  /*1d310*/  @!P1 BRA `(.L_x_1510) ;  /* 0x0000016400549947 */ /* 0x002fea0003800000 */
.L_x_1507:
[----:B01----:R-:W-:Y:S01]  /*1d320*/  VIADD R8, R17, 0x400 ;  /* 0x0000040011087836 */ /* 0x003fe20000000000 */
[----:B------:R-:W-:Y:S05]  /*1d330*/  WARPSYNC.ALL ;  /* 0x0000000000007948 */ /* 0x000fea0003800000 */
[----:B------:R-:W-:Y:S01]  /*1d340*/  SHF.R.U32.HI R8, RZ, 0x4, R8 ;  /* 0x00000004ff087819 */ /* 0x000fe20000011608 */
[----:B------:R-:W-:-:S06]  /*1d350*/  WARPGROUP.ARRIVE ;  /* 0x00000000000079c5 */ /* 0x000fcc0000000000 */
[----:B------:R-:W0:Y:S01]  /*1d360*/  S2R R189, SR_TID.X ;  /* 0x0000000000bd7919 */ /* 0x000e220000002100 */
[----:B------:R-:W-:Y:S02]  /*1d370*/  LOP3.LUT P1, RZ, R18, 0x10, RZ, 0xc0, !PT ;  /* 0x0000001012ff7812 */ /* 0x000fe4000782c0ff */
[----:B------:R-:W-:-:S04]  /*1d380*/  LOP3.LUT R8, R8, 0x3fff, RZ, 0xc0, !PT ;  /* 0x00003fff08087812 */ /* 0x000fc800078ec0ff */
[----:B------:R-:W-:Y:S01]  /*1d390*/  LOP3.LUT R21, R8, 0x10000, RZ, 0xfc, !PT ;  /* 0x0001000008157812 */ /* 0x000fe200078efcff */
[----:B------:R-:W-:-:S04]  /*1d3a0*/  @!P0 IMAD R8, R14, 0x8, R17 ;  /* 0x000000080e088824 */ /* 0x000fc800078e0211 */
[----:B------:R-:W-:Y:S02]  /*1d3b0*/  IMAD R20, R190, 0x500, R21 ;  /* 0x00000500be147824 */ /* 0x000fe400078e0215 */
[----:B------:R-:W-:Y:S02]  /*1d3c0*/  IMAD.MOV.U32 R21, RZ, RZ, -0x3ffffff0 ;  /* 0xc0000010ff157424 */ /* 0x000fe400078e00ff */
[----:B------:R-:W-:Y:S01]  /*1d3d0*/  @!P0 VIADD R8, R8, 0x29840 ;  /* 0x0002984008088836 */ /* 0x000fe20000000000 */
[----:B------:R-:W-:Y:S02]  /*1d3e0*/  R2UR UR6, R20 ;  /* 0x00000000140672ca */ /* 0x000fe400000e0000 */
[----:B------:R-:W-:Y:S01]  /*1d3f0*/  R2UR UR7, R21 ;  /* 0x00000000150772ca */ /* 0x000fe200000e0000 */
[----:B------:R-:W-:Y:S01]  /*1d400*/  IMAD.MOV.U32 R21, RZ, RZ, -0x3ffffff0 ;  /* 0xc0000010ff157424 */ /* 0x000fe200078e00ff */
[----:B------:R-:W-:-:S11]  /*1d410*/  @!P0 PRMT R8, RZ, 0x654, R8 ;  /* 0x00000654ff088816 */ /* 0x000fd60000000008 */
[----:B------:R-:W-:Y:S01]  /*1d420*/  QGMMA.64x128x32.F32.E4M3.E4M3 R24, R184, gdesc[UR4], R24, gsb0 ;  /* 0x01e00004b8187df3 */ /* 0x000fe20008000818 */
[----:B0-----:R-:W-:Y:S02]  /*1d430*/  SHF.R.U32.HI R189, RZ, 0x7, R189 ;  /* 0x00000007ffbd7819 */ /* 0x001fe400000116bd */
[----:B------:R-:W-:Y:S02]  /*1d440*/  WARPGROUP.DEPBAR.LE gsb0, 0x0 ;  /* 0x00008000000079c5 */ /* 0x000fe40000010000 */
[----:B------:R-:W-:Y:S01]  /*1d450*/  VIADD R184, R20, 0x100 ;  /* 0x0000010014b87836 */ /* 0x000fe20000000000 */
[----:B------:R-:W-:Y:S01]  /*1d460*/  WARPGROUP.ARRIVE ;  /* 0x00000000000079c5 */ /* 0x000fe20000000000 */
[----:B------:R-:W-:-:S03]  /*1d470*/  IMAD.MOV.U32 R185, RZ, RZ, -0x3ffffff0 ;  /* 0xc0000010ffb97424 */ /* 0x000fc600078e00ff */
[----:B------:R-:W-:Y:S02]  /*1d480*/  R2UR UR6, R184 ;  /* 0x00000000b80672ca */ /* 0x000fe400000e0000 */
[----:B------:R-:W-:-:S13]  /*1d490*/  R2UR UR7, R185 ;  /* 0x00000000b90772ca */ /* 0x000fda00000e0000 */
[----:B------:R-:W-:Y:S03]  /*1d4a0*/  QGMMA.64x128x32.F32.E4M3.E4M3 R24, R180, gdesc[UR4], R24, gsb0 ;  /* 0x01e00004b4187df3 */ /* 0x000fe60008000818 */
        /* <DEDUP_REMOVED lines=8> */
[C---:B------:R-:W-:Y:S01]  /*1d530*/  VIADD R176, R20.reuse, 0x300 ;  /* 0x0000030014b07836 */ /* 0x040fe20000000000 */
[----:B------:R-:W-:Y:S01]  /*1d540*/  WARPGROUP.ARRIVE ;  /* 0x00000000000079c5 */ /* 0x000fe20000000000 */
[----:B------:R-:W-:Y:S02]  /*1d550*/  IMAD.MOV.U32 R177, RZ, RZ, -0x3ffffff0 ;  /* 0xc0000010ffb17424 */ /* 0x000fe400078e00ff */
[----:B------:R-:W-:Y:S01]  /*1d560*/  VIADD R20, R20, 0x400 ;  /* 0x0000040014147836 */ /* 0x000fe20000000000 */
[----:B------:R-:W-:-:S02]  /*1d570*/  R2UR UR6, R176 ;  /* 0x00000000b00672ca */ /* 0x000fc400000e0000 */
[----:B------:R-:W-:-:S13]  /*1d580*/  R2UR UR7, R177 ;  /* 0x00000000b10772ca */ /* 0x000fda00000e0000 */
[----:B------:R-:W-:Y:S01]  /*1d590*/  QGMMA.64x128x32.F32.E4M3.E4M3 R24, R172, gdesc[UR4], R24, gsb0 ;  /* 0x01e00004ac187df3 */ /* 0x000fe20008000818 */
[----:B------:R-:W-:Y:S02]  /*1d5a0*/  R2UR UR6, R20 ;  /* 0x00000000140672ca */ /* 0x000fe400000e0000 */
[----:B------:R-:W-:Y:S02]  /*1d5b0*/  R2UR UR7, R21 ;  /* 0x00000000150772ca */ /* 0x000fe400000e0000 */
[----:B------:R-:W-:Y:S01]  /*1d5c0*/  IADD3 R20, -R189, 0xb, RZ ;  /* 0x0000000bbd147810 */ /* 0x000fe20007ffe1ff */
[----:B------:R-:W-:Y:S02]  /*1d5d0*/  WARPGROUP.DEPBAR.LE gsb0, 0x0 ;  /* 0x00008000000079c5 */ /* 0x000fe40000010000 */
[----:B------:R-:W-:-:S08]  /*1d5e0*/  WARPGROUP.ARRIVE ;  /* 0x00000000000079c5 */ /* 0x000fd00000000000 */
[----:B------:R-:W-:Y:S03]  /*1d5f0*/  QGMMA.64x128x32.F32.E4M3.E4M3 R24, R168, gdesc[UR4], R24, gsb0 ;  /* 0x01e00004a8187df3 */ /* 0x000fe60008000818 */
[----:B------:R-:W-:Y:S02]  /*1d600*/  WARPGROUP.DEPBAR.LE gsb0, 0x0 ;  /* 0x00008000000079c5 */ /* 0x000fe40000010000 */
[----:B------:R-:W-:Y:S01]  /*1d610*/  IMAD R171, R4, -0xa0, RZ ;  /* 0xffffff6004ab7824 */ /* 0x000fe200078e02ff */
[----:B------:R0:W-:Y:S06]  /*1d620*/  BAR.ARV R20, 0x100 ;  /* 0x000400140000751d */ /* 0x0001ec0000002000 */
[----:B------:R-:W-:Y:S01]  /*1d630*/  IADD3 R21, R171, 0x1, R192 ;  /* 0x00000001ab157810 */ /* 0x000fe20007ffe0c0 */
[----:B------:R1:W-:Y:S01]  /*1d640*/  @!P0 SYNCS.ARRIVE.TRANS64.RED.A1T0 RZ, [R8+URZ], RZ ;  /* 0x000000ff08ff89a7 */ /* 0x0003e2000810043f */
[----:B------:R-:W-:-:S03]  /*1d650*/  IMAD R168, R200, -0x2, R171 ;  /* 0xfffffffec8a87824 */ /* 0x000fc600078e02ab */
[----:B------:R-:W-:Y:S02]  /*1d660*/  IMAD.IADD R21, R21, 0x1, -R196 ;  /* 0x0000000115157824 */ /* 0x000fe400078e0ac4 */
[----:B-1----:R-:W-:Y:S02]  /*1d670*/  IMAD.U32 R8, RZ, RZ, UR56 ;  /* 0x00000038ff087e24 */ /* 0x002fe4000f8e00ff */
[----:B------:R-:W-:-:S03]  /*1d680*/  IMAD R21, R200, -0x2, R21 ;  /* 0xfffffffec8157824 */ /* 0x000fc600078e0215 */
[----:B------:R-:W-:Y:S01]  /*1d690*/  LOP3.LUT R172, RZ, R8, RZ, 0x33, !PT ;  /* 0x00000008ffac7212 */ /* 0x000fe200078e33ff */
[----:B------:R-:W-:-:S04]  /*1d6a0*/  VIADD R174, R21, UR59 ;  /* 0x0000003b15ae7c36 */ /* 0x000fc80008000000 */
[----:B------:R-:W-:Y:S02]  /*1d6b0*/  IMAD.IADD R172, R172, 0x1, R21 ;  /* 0x00000001acac7824 */ /* 0x000fe400078e0215 */
[C---:B------:R-:W-:Y:S02]  /*1d6c0*/  IMAD.IADD R170, R5.reuse, 0x1, R174 ;  /* 0x0000000105aa7824 */ /* 0x040fe400078e02ae */
[----:B------:R-:W-:Y:S01]  /*1d6d0*/  IMAD.IADD R169, R5, 0x1, R172 ;  /* 0x0000000105a97824 */ /* 0x000fe200078e02ac */
[----:B0-----:R-:W-:Y:S06]  /*1d6e0*/  @!P1 BRA `(.L_x_1511) ;  /* 0x0000000000549947 */ /* 0x001fec0003800000 */
[----:B------:R-:W-:Y:S01]  /*1d6f0*/  IMAD.IADD R173, R5, 0x1, R11 ;  /* 0x0000000105ad7824 */ /* 0x000fe200078e020b */
[----:B------:R-:W-:Y:S04]  /*1d700*/  BSSY B0, `(.L_x_1512) ;  /* 0x0000010000007945 */ /* 0x000fe80003800000 */
[----:B------:R-:W-:-:S13]  /*1d710*/  ISETP.GT.AND P1, PT, R173, -0x1, PT ;  /* 0xffffffffad00780c */ /* 0x000fda0003f24270 */
[----:B------:R-:W-:Y:S05]  /*1d720*/  @P1 BRA `(.L_x_1513) ;  /* 0x0000000000201947 */ /* 0x000fea0003800000 */
[----:B------:R-:W-:Y:S01]  /*1d730*/  IMAD.U32 R175, RZ, RZ, UR55 ;  /* 0x00000037ffaf7e24 */ /* 0x000fe2000f8e00ff */
[----:B------:R-:W-:-:S04]  /*1d740*/  LOP3.LUT R173, RZ, R173, RZ, 0x33, !PT ;  /* 0x000000adffad7212 */ /* 0x000fc800078e33ff */
[----:B------:R-:W-:-:S13]  /*1d750*/  ISETP.NE.AND P1, PT, R175, 0x1, PT ;  /* 0x00000001af00780c */ /* 0x000fda0003f25270 */
[----:B------:R-:W0:Y:S02]  /*1d760*/  @P1 LDC.64 R20, c[0x0][0x9e8] ;  /* 0x00027a00ff141b82 */ /* 0x000e240000000a00 */
[----:B0-----:R-:W-:-:S05]  /*1d770*/  @P1 IMAD.HI.U32 R20, R173, R20, RZ ;  /* 0x00000014ad141227 */ /* 0x001fca00078e00ff */
[----:B------:R-:W-:-:S04]  /*1d780*/  @P1 SHF.R.U32.HI R173, RZ, R21, R20 ;  /* 0x00000015ffad1219 */ /* 0x000fc80000011614 */
[----:B------:R-:W-:Y:S01]  /*1d790*/  LOP3.LUT R173, RZ, R173, RZ, 0x33, !PT ;  /* 0x000000adffad7212 */ /* 0x000fe200078e33ff */
[----:B------:R-:W-:Y:S06]  /*1d7a0*/  BRA `(.L_x_1514) ;  /* 0x0000000000147947 */ /* 0x000fec0003800000 */
.L_x_1513:
[----:B------:R-:W-:-:S05]  /*1d7b0*/  IMAD.U32 R175, RZ, RZ, UR55 ;  /* 0x00000037ffaf7e24 */ /* 0x000fca000f8e00ff */
[----:B------:R-:W-:-:S13]  /*1d7c0*/  ISETP.NE.AND P1, PT, R175, 0x1, PT ;  /* 0x00000001af00780c */ /* 0x000fda0003f25270 */
[----:B------:R-:W0:Y:S02]  /*1d7d0*/  @P1 LDC.64 R20, c[0x0][0x9e8] ;  /* 0x00027a00ff141b82 */ /* 0x000e240000000a00 */
[----:B0-----:R-:W-:-:S05]  /*1d7e0*/  @P1 IMAD.HI.U32 R20, R173, R20, RZ ;  /* 0x00000014ad141227 */ /* 0x001fca00078e00ff */
[----:B------:R-:W-:-:S07]  /*1d7f0*/  @P1 SHF.R.U32.HI R173, RZ, R21, R20 ;  /* 0x00000015ffad1219 */ /* 0x000fce0000011614 */
.L_x_1514:
[----:B------:R-:W-:Y:S05]  /*1d800*/  BSYNC B0 ;  /* 0x0000000000007941 */ /* 0x000fea0003800000 */
.L_x_1512:
[----:B------:R-:W-:-:S05]  /*1d810*/  IMAD R173, R173, R175, R168 ;  /* 0x000000afadad7224 */ /* 0x000fca00078e02a8 */
[----:B------:R-:W-:Y:S02]  /*1d820*/  VIADDMNMX R170, R173, R175, R170, PT ;  /* 0x000000afadaa7246 */ /* 0x000fe400038001aa */
[----:B------:R-:W-:-:S07]  /*1d830*/  VIMNMX R169, R169, R173, !PT ;  /* 0x000000ada9a97248 */ /* 0x000fce0007fe0100 */
.L_x_1511:
[C---:B------:R-:W-:Y:S02]  /*1d840*/  ISETP.GE.AND P1, PT, R171.reuse, 0x2, PT ;  /* 0x00000002ab00780c */ /* 0x040fe40003f26270 */
[----:B------:R-:W-:Y:S02]  /*1d850*/  LOP3.LUT R16, R16, 0xefffffff, RZ, 0xc0, !PT ;  /* 0xefffffff10107812 */ /* 0x000fe400078ec0ff */
[C---:B------:R-:W-:Y:S02]  /*1d860*/  ISETP.GE.AND P2, PT, R171.reuse, 0x9, PT ;  /* 0x00000009ab00780c */ /* 0x040fe40003f46270 */
[----:B------:R-:W-:Y:S02]  /*1d870*/  LOP3.LUT R18, R18, 0xfffffffe, RZ, 0xc0, !PT ;  /* 0xfffffffe12127812 */ /* 0x000fe400078ec0ff */
[----:B------:R-:W-:Y:S02]  /*1d880*/  ISETP.GE.AND P3, PT, R171, 0x22, PT ;  /* 0x00000022ab00780c */ /* 0x000fe40003f66270 */
[----:B------:R-:W-:-:S02]  /*1d890*/  IADD3 R174, R174, 0x8, R5 ;  /* 0x00000008aeae7810 */ /* 0x000fc40007ffe005 */
[----:B------:R-:W-:Y:S02]  /*1d8a0*/  IADD3 R172, R172, 0x8, R5 ;  /* 0x00000008acac7810 */ /* 0x000fe40007ffe005 */
[----:B------:R-:W-:Y:S02]  /*1d8b0*/  @P1 LOP3.LUT R16, R16, 0x10000000, RZ, 0xfc, !PT ;  /* 0x1000000010101812 */ /* 0x000fe400078efcff */
[----:B------:R-:W-:Y:S02]  /*1d8c0*/  ISETP.GT.AND P1, PT, R169, 0x1, !P1 ;  /* 0x00000001a900780c */ /* 0x000fe40004f24270 */
[----:B------:R-:W-:Y:S02]  /*1d8d0*/  LOP3.LUT R16, R16, 0xdfffffff, RZ, 0xc0, !PT ;  /* 0xdfffffff10107812 */ /* 0x000fe400078ec0ff */
[----:B------:R-:W-:Y:S02]  /*1d8e0*/  ISETP.LT.OR P1, PT, R170, 0x2, P1 ;  /* 0x00000002aa00780c */ /* 0x000fe40000f21670 */
[----:B------:R-:W-:-:S02]  /*1d8f0*/  @P2 LOP3.LUT R16, R16, 0x20000000, RZ, 0xfc, !PT ;  /* 0x2000000010102812 */ /* 0x000fc400078efcff */
[----:B------:R-:W-:Y:S02]  /*1d900*/  FSEL R153, R153, -INF , !P1 ;  /* 0xff80000099997808 */ /* 0x000fe40004800000 */
[----:B------:R-:W-:Y:S02]  /*1d910*/  ISETP.GT.AND P1, PT, R169, 0x8, !P2 ;  /* 0x00000008a900780c */ /* 0x000fe40005724270 */
[----:B------:R-:W-:Y:S02]  /*1d920*/  ISETP.GE.AND P2, PT, R171, 0xa, PT ;  /* 0x0000000aab00780c */ /* 0x000fe40003f46270 */
[----:B------:R-:W-:Y:S02]  /*1d930*/  ISETP.LT.OR P1, PT, R170, 0x9, P1 ;  /* 0x00000009aa00780c */ /* 0x000fe40000f21670 */
[----:B------:R-:W-:Y:S02]  /*1d940*/  LOP3.LUT R16, R16, 0xbfffffff, RZ, 0xc0, !PT ;  /* 0xbfffffff10107812 */ /* 0x000fe400078ec0ff */
[----:B------:R-:W-:-:S02]  /*1d950*/  FSEL R173, R156, -INF , !P1 ;  /* 0xff8000009cad7808 */ /* 0x000fc40004800000 */
[----:B------:R-:W-:-:S04]  /*1d960*/  ISETP.GT.AND P1, PT, R169, 0x9, !P2 ;  /* 0x00000009a900780c */ /* 0x000fc80005724270 */
[----:B------:R-:W-:Y:S02]  /*1d970*/  ISETP.LT.OR P1, PT, R170, 0xa, P1 ;  /* 0x0000000aaa00780c */ /* 0x000fe40000f21670 */
[----:B------:R-:W-:Y:S02]  /*1d980*/  @P2 LOP3.LUT R16, R16, 0x40000000, RZ, 0xfc, !PT ;  /* 0x4000000010102812 */ /* 0x000fe400078efcff */
[----:B------:R-:W-:Y:S02]  /*1d990*/  ISETP.GE.AND P2, PT, R171, 0x11, PT ;  /* 0x00000011ab00780c */ /* 0x000fe40003f46270 */
[----:B------:R-:W-:Y:S02]  /*1d9a0*/  LOP3.LUT R16, R16, 0x7fffffff, RZ, 0xc0, !PT ;  /* 0x7fffffff10107812 */ /* 0x000fe400078ec0ff */
[----:B------:R-:W-:Y:S02]  /*1d9b0*/  FSEL R157, R157, -INF , !P1 ;  /* 0xff8000009d9d7808 */ /* 0x000fe40004800000 */
[----:B------:R-:W-:-:S04]  /*1d9c0*/  ISETP.GT.AND P1, PT, R169, 0x10, !P2 ;  /* 0x00000010a900780c */ /* 0x000fc80005724270 */
[----:B------:R-:W-:-:S03]  /*1d9d0*/  ISETP.LT.OR P1, PT, R170, 0x11, P1 ;  /* 0x00000011aa00780c */ /* 0x000fc60000f21670 */
[----:B------:R-:W-:Y:S02]  /*1d9e0*/  @P2 LOP3.LUT R16, R16, 0x80000000, RZ, 0xfc, !PT ;  /* 0x8000000010102812 */ /* 0x000fe400078efcff */
[----:B------:R-:W-:Y:S02]  /*1d9f0*/  ISETP.GE.AND P2, PT, R171, 0x12, PT ;  /* 0x00000012ab00780c */ /* 0x000fe40003f46270 */
[----:B------:R-:W-:Y:S02]  /*1da00*/  FSEL R175, R160, -INF , !P1 ;  /* 0xff800000a0af7808 */ /* 0x000fe40004800000 */
[----:B------:R-:W-:Y:S02]  /*1da10*/  ISETP.GT.AND P1, PT, R169, 0x11, !P2 ;  /* 0x00000011a900780c */ /* 0x000fe40005724270 */
[----:B------:R-:W-:Y:S02]  /*1da20*/  LOP3.LUT R16, R16, 0xfffffffd, RZ, 0xc0, !PT ;  /* 0xfffffffd10107812 */ /* 0x000fe400078ec0ff */
[----:B------:R-:W-:-:S02]  /*1da30*/  ISETP.LT.OR P1, PT, R170, 0x12, P1 ;  /* 0x00000012aa00780c */ /* 0x000fc40000f21670 */
[----:B------:R-:W-:Y:S02]  /*1da40*/  @P3 LOP3.LUT R16, R16, 0x2, RZ, 0xfc, !PT ;  /* 0x0000000210103812 */ /* 0x000fe400078efcff */
[----:B------:R-:W-:Y:S02]  /*1da50*/  FSEL R161, R161, -INF , !P1 ;  /* 0xff800000a1a17808 */ /* 0x000fe40004800000 */
[----:B------:R-:W-:Y:S02]  /*1da60*/  @P2 LOP3.LUT R18, R18, 0x1, RZ, 0xfc, !PT ;  /* 0x0000000112122812 */ /* 0x000fe400078efcff */
[----:B------:R-:W-:Y:S02]  /*1da70*/  ISETP.GE.AND P2, PT, R171, 0x19, PT ;  /* 0x00000019ab00780c */ /* 0x000fe40003f46270 */
[----:B------:R-:W-:Y:S02]  /*1da80*/  LOP3.LUT R18, R18, 0xfffffffb, RZ, 0xc0, !PT ;  /* 0xfffffffb12127812 */ /* 0x000fe400078ec0ff */
[----:B------:R-:W-:-:S02]  /*1da90*/  ISETP.GT.AND P1, PT, R169, 0x18, !P2 ;  /* 0x00000018a900780c */ /* 0x000fc40005724270 */
[----:B------:R-:W-:Y:S02]  /*1daa0*/  LOP3.LUT R16, R16, 0xfffffffb, RZ, 0xc0, !PT ;  /* 0xfffffffb10107812 */ /* 0x000fe400078ec0ff */
[----:B------:R-:W-:-:S04]  /*1dab0*/  ISETP.LT.OR P1, PT, R170, 0x19, P1 ;  /* 0x00000019aa00780c */ /* 0x000fc80000f21670 */
[----:B------:R-:W-:Y:S02]  /*1dac0*/  FSEL R177, R164, -INF , !P1 ;  /* 0xff800000a4b17808 */ /* 0x000fe40004800000 */
[----:B------:R-:W-:Y:S02]  /*1dad0*/  @P2 LOP3.LUT R18, R18, 0x4, RZ, 0xfc, !PT ;  /* 0x0000000412122812 */ /* 0x000fe400078efcff */
[----:B------:R-:W-:Y:S02]  /*1dae0*/  ISETP.GE.AND P2, PT, R171, 0x1a, PT ;  /* 0x0000001aab00780c */ /* 0x000fe40003f46270 */
[----:B------:R-:W-:Y:S02]  /*1daf0*/  LOP3.LUT R18, R18, 0xfffffffd, RZ, 0xc0, !PT ;  /* 0xfffffffd12127812 */ /* 0x000fe400078ec0ff */
[----:B------:R-:W-:-:S04]  /*1db00*/  ISETP.GT.AND P1, PT, R169, 0x19, !P2 ;  /* 0x00000019a900780c */ /* 0x000fc80005724270 */
[----:B------:R-:W-:-:S04]  /*1db10*/  ISETP.LT.OR P1, PT, R170, 0x1a, P1 ;  /* 0x0000001aaa00780c */ /* 0x000fc80000f21670 */
[----:B------:R-:W-:Y:S02]  /*1db20*/  FSEL R165, R165, -INF , !P1 ;  /* 0xff800000a5a57808 */ /* 0x000fe40004800000 */
[----:B------:R-:W-:Y:S02]  /*1db30*/  ISETP.GE.AND P1, PT, R171, 0x21, PT ;  /* 0x00000021ab00780c */ /* 0x000fe40003f26270 */
[----:B------:R-:W-:Y:S02]  /*1db40*/  @P2 LOP3.LUT R18, R18, 0x2, RZ, 0xfc, !PT ;  /* 0x0000000212122812 */ /* 0x000fe400078efcff */
[----:B------:R-:W-:-:S04]  /*1db50*/  ISETP.GT.AND P2, PT, R169, 0x20, !P1 ;  /* 0x00000020a900780c */ /* 0x000fc80004f44270 */
[----:B------:R-:W-:-:S04]  /*1db60*/  ISETP.LT.OR P2, PT, R170, 0x21, P2 ;  /* 0x00000021aa00780c */ /* 0x000fc80001741670 */
[----:B------:R-:W-:Y:S02]  /*1db70*/  FSEL R179, R136, -INF , !P2 ;  /* 0xff80000088b37808 */ /* 0x000fe40005000000 */
[----:B------:R-:W-:Y:S02]  /*1db80*/  ISETP.GT.AND P2, PT, R169, 0x21, !P3 ;  /* 0x00000021a900780c */ /* 0x000fe40005f44270 */
[----:B------:R-:W-:Y:S02]  /*1db90*/  ISETP.GE.AND P3, PT, R171, 0x29, PT ;  /* 0x00000029ab00780c */ /* 0x000fe40003f66270 */
[----:B------:R-:W-:-:S04]  /*1dba0*/  ISETP.LT.OR P2, PT, R170, 0x22, P2 ;  /* 0x00000022aa00780c */ /* 0x000fc80001741670 */
[----:B------:R-:W-:Y:S02]  /*1dbb0*/  FSEL R137, R137, -INF , !P2 ;  /* 0xff80000089897808 */ /* 0x000fe40005000000 */
        /* <DEDUP_REMOVED lines=137> */
[----:B------:R-:W-:Y:S02]  /*1e450*/  LOP3.LUT R16, R16, 0xfdffffff, RZ, 0xc0, !PT ;  /* 0xfdffffff10107812 */ /* 0x000fe400078ec0ff */
[----:B------:R-:W-:-:S04]  /*1e460*/  ISETP.GT.AND P2, PT, R169, 0x81, !P3 ;  /* 0x00000081a900780c */ /* 0x000fc80005f44270 */
[----:B------:R-:W-:-:S03]  /*1e470*/  ISETP.LT.OR P2, PT, R170, 0x82, P2 ;  /* 0x00000082aa00780c */ /* 0x000fc60001741670 */
[----:B------:R-:W-:Y:S02]  /*1e480*/  @P3 LOP3.LUT R16, R16, 0x2000000, RZ, 0xfc, !PT ;  /* 0x0200000010103812 */ /* 0x000fe400078efcff */
[----:B------:R-:W-:Y:S02]  /*1e490*/  ISETP.GE.AND P3, PT, R171, 0x89, PT ;  /* 0x00000089ab00780c */ /* 0x000fe40003f66270 */
[----:B------:R-:W-:Y:S02]  /*1e4a0*/  FSEL R89, R89, -INF , !P2 ;  /* 0xff80000059597808 */ /* 0x000fe40005000000 */
[----:B------:R-:W-:Y:S02]  /*1e4b0*/  ISETP.GT.AND P2, PT, R169, 0x88, !P3 ;  /* 0x00000088a900780c */ /* 0x000fe40005f44270 */
[----:B------:R-:W-:Y:S02]  /*1e4c0*/  LOP3.LUT R16, R16, 0xfeffffff, RZ, 0xc0, !PT ;  /* 0xfeffffff10107812 */ /* 0x000fe400078ec0ff */
[----:B------:R-:W-:-:S04]  /*1e4d0*/  ISETP.LT.OR P2, PT, R170, 0x89, P2 ;  /* 0x00000089aa00780c */ /* 0x000fc80001741670 */
[----:B------:R-:W-:Y:S02]  /*1e4e0*/  FSEL R92, R92, -INF , !P2 ;  /* 0xff8000005c5c7808 */ /* 0x000fe40005000000 */
[----:B------:R-:W-:Y:S02]  /*1e4f0*/  ISETP.GE.AND P2, PT, R171, 0x8a, PT ;  /* 0x0000008aab00780c */ /* 0x000fe40003f46270 */
[----:B------:R-:W-:Y:S02]  /*1e500*/  @P3 LOP3.LUT R16, R16, 0x1000000, RZ, 0xfc, !PT ;  /* 0x0100000010103812 */ /* 0x000fe400078efcff */
[----:B------:R-:W-:Y:S02]  /*1e510*/  ISETP.GT.AND P3, PT, R169, 0x89, !P2 ;  /* 0x00000089a900780c */ /* 0x000fe40005764270 */
[----:B------:R-:W-:Y:S02]  /*1e520*/  LOP3.LUT R16, R16, 0xfffffffe, RZ, 0xc0, !PT ;  /* 0xfffffffe10107812 */ /* 0x000fe400078ec0ff */
        /* <DEDUP_REMOVED lines=14> */
[----:B------:R-:W-:-:S13]  /*1e610*/  ISETP.GE.AND P6, PT, R171, 0x1, PT ;  /* 0x00000001ab00780c */ /* 0x000fda0003fc6270 */
[----:B------:R-:W-:Y:S02]  /*1e620*/  @P6 LOP3.LUT R16, R16, 0x1, RZ, 0xfc, !PT ;  /* 0x0000000110106812 */ /* 0x000fe400078efcff */
[----:B------:R-:W-:Y:S02]  /*1e630*/  ISETP.GT.AND P6, PT, R169, RZ, !P6 ;  /* 0x000000ffa900720c */ /* 0x000fe400077c4270 */
[----:B------:R-:W-:Y:S02]  /*1e640*/  LOP3.LUT R16, R16, 0xf7ffffff, RZ, 0xc0, !PT ;  /* 0xf7ffffff10107812 */ /* 0x000fe400078ec0ff */
[----:B------:R-:W-:-:S04]  /*1e650*/  ISETP.LT.OR P6, PT, R170, 0x1, P6 ;  /* 0x00000001aa00780c */ /* 0x000fc800037c1670 */
[----:B------:R-:W-:Y:S02]  /*1e660*/  FSEL R152, R152, -INF , !P6 ;  /* 0xff80000098987808 */ /* 0x000fe40007000000 */
[----:B------:R-:W-:-:S13]  /*1e670*/  ISETP.GE.AND P6, PT, R171, 0x9a, PT ;  /* 0x0000009aab00780c */ /* 0x000fda0003fc6270 */
[----:B------:R-:W-:Y:S02]  /*1e680*/  @P6 LOP3.LUT R16, R16, 0x8000000, RZ, 0xfc, !PT ;  /* 0x0800000010106812 */ /* 0x000fe400078efcff */
[----:B------:R-:W-:-:S04]  /*1e690*/  ISETP.GT.AND P6, PT, R169, 0x99, !P6 ;  /* 0x00000099a900780c */ /* 0x000fc800077c4270 */
[----:B------:R-:W-:-:S04]  /*1e6a0*/  ISETP.LT.OR P6, PT, R170, 0x9a, P6 ;  /* 0x0000009aaa00780c */ /* 0x000fc800037c1670 */
[----:B------:R-:W-:Y:S02]  /*1e6b0*/  FSEL R101, R101, -INF , !P6 ;  /* 0xff80000065657808 */ /* 0x000fe40007000000 */
[----:B------:R-:W-:-:S13]  /*1e6c0*/  LOP3.LUT P6, RZ, R18, 0x10, RZ, 0xc0, !PT ;  /* 0x0000001012ff7812 */ /* 0x000fda00078cc0ff */
[----:B------:R-:W-:Y:S05]  /*1e6d0*/  @!P6 BRA `(.L_x_1515) ;  /* 0x000000000058e947 */ /* 0x000fea0003800000 */
[----:B------:R-:W-:Y:S01]  /*1e6e0*/  ISETP.GT.AND P6, PT, R13, -0x1, PT ;  /* 0xffffffff0d00780c */ /* 0x000fe20003fc4270 */
[----:B------:R-:W-:-:S12]  /*1e6f0*/  BSSY B0, `(.L_x_1516) ;  /* 0x0000011000007945 */ /* 0x000fd80003800000 */
[----:B------:R-:W-:Y:S05]  /*1e700*/  @P6 BRA `(.L_x_1517) ;  /* 0x0000000000246947 */ /* 0x000fea0003800000 */
[----:B------:R-:W-:Y:S02]  /*1e710*/  IMAD.U32 R104, RZ, RZ, UR55 ;  /* 0x00000037ff687e24 */ /* 0x000fe4000f8e00ff */
[----:B------:R-:W-:-:S03]  /*1e720*/  VIADD R169, R12, 0x8 ;  /* 0x000000080ca97836 */ /* 0x000fc60000000000 */
[----:B------:R-:W-:Y:S02]  /*1e730*/  ISETP.NE.AND P6, PT, R104, 0x1, PT ;  /* 0x000000016800780c */ /* 0x000fe40003fc5270 */
[----:B------:R-:W-:-:S11]  /*1e740*/  LOP3.LUT R169, RZ, R169, RZ, 0x33, !PT ;  /* 0x000000a9ffa97212 */ /* 0x000fd600078e33ff */
[----:B------:R-:W0:Y:S02]  /*1e750*/  @P6 LDC.64 R20, c[0x0][0x9e8] ;  /* 0x00027a00ff146b82 */ /* 0x000e240000000a00 */
[----:B0-----:R-:W-:-:S05]  /*1e760*/  @P6 IMAD.HI.U32 R20, R169, R20, RZ ;  /* 0x00000014a9146227 */ /* 0x001fca00078e00ff */
[----:B------:R-:W-:-:S04]  /*1e770*/  @P6 SHF.R.U32.HI R169, RZ, R21, R20 ;  /* 0x00000015ffa96219 */ /* 0x000fc80000011614 */
[----:B------:R-:W-:Y:S01]  /*1e780*/  LOP3.LUT R169, RZ, R169, RZ, 0x33, !PT ;  /* 0x000000a9ffa97212 */ /* 0x000fe200078e33ff */
[----:B------:R-:W-:Y:S06]  /*1e790*/  BRA `(.L_x_1518) ;  /* 0x0000000000187947 */ /* 0x000fec0003800000 */
.L_x_1517:
[----:B------:R-:W-:Y:S02]  /*1e7a0*/  IMAD.U32 R104, RZ, RZ, UR55 ;  /* 0x00000037ff687e24 */ /* 0x000fe4000f8e00ff */
[----:B------:R-:W-:-:S03]  /*1e7b0*/  IMAD.MOV.U32 R169, RZ, RZ, R13 ;  /* 0x000000ffffa97224 */ /* 0x000fc600078e000d */
[----:B------:R-:W-:-:S13]  /*1e7c0*/  ISETP.NE.AND P6, PT, R104, 0x1, PT ;  /* 0x000000016800780c */ /* 0x000fda0003fc5270 */
[----:B------:R-:W0:Y:S02]  /*1e7d0*/  @P6 LDC.64 R20, c[0x0][0x9e8] ;  /* 0x00027a00ff146b82 */ /* 0x000e240000000a00 */
[----:B0-----:R-:W-:-:S05]  /*1e7e0*/  @P6 IMAD.HI.U32 R20, R13, R20, RZ ;  /* 0x000000140d146227 */ /* 0x001fca00078e00ff */
[----:B------:R-:W-:-:S07]  /*1e7f0*/  @P6 SHF.R.U32.HI R169, RZ, R21, R20 ;  /* 0x00000015ffa96219 */ /* 0x000fce0000011614 */
.L_x_1518:
[----:B------:R-:W-:Y:S05]  /*1e800*/  BSYNC B0 ;  /* 0x0000000000007941 */ /* 0x000fea0003800000 */
.L_x_1516:
[----:B------:R-:W-:-:S05]  /*1e810*/  IMAD R21, R169, R104, R168 ;  /* 0x00000068a9157224 */ /* 0x000fca00078e02a8 */
[----:B------:R-:W-:Y:S02]  /*1e820*/  VIADDMNMX R174, R21, R104, R174, PT ;  /* 0x0000006815ae7246 */ /* 0x000fe400038001ae */
[----:B------:R-:W-:-:S07]  /*1e830*/  VIMNMX R172, R172, R21, !PT ;  /* 0x00000015acac7248 */ /* 0x000fce0007fe0100 */
.L_x_1515:
[----:B------:R-:W-:Y:S02]  /*1e840*/  ISETP.GT.AND P1, PT, R172, 0x20, !P1 ;  /* 0x00000020ac00780c */ /* 0x000fe40004f24270 */
[----:B------:R-:W-:Y:S02]  /*1e850*/  LOP3.LUT P6, RZ, R16, 0x20000, RZ, 0xc0, !PT ;  /* 0x0002000010ff7812 */ /* 0x000fe400078cc0ff */
[----:B------:R-:W-:Y:S02]  /*1e860*/  ISETP.LT.OR P1, PT, R174, 0x21, P1 ;  /* 0x00000021ae00780c */ /* 0x000fe40000f21670 */
[----:B------:R-:W-:Y:S02]  /*1e870*/  FMNMX.FTZ R104, R152, R3, !PT ;  /* 0x0000000398687209 */ /* 0x000fe40007810000 */
[----:B------:R-:W-:Y:S02]  /*1e880*/  FSEL R21, R138, -INF , !P1 ;  /* 0xff8000008a157808 */ /* 0x000fe40004800000 */
[----:B------:R-:W-:-:S02]  /*1e890*/  LOP3.LUT P1, RZ, R16, 0x2, RZ, 0xc0, !PT ;  /* 0x0000000210ff7812 */ /* 0x000fc4000782c0ff */
[----:B------:R-:W-:Y:S02]  /*1e8a0*/  FMNMX.FTZ R104, R153, R104, !PT ;  /* 0x0000006899687209 */ /* 0x000fe40007810000 */
[----:B------:R-:W-:Y:S02]  /*1e8b0*/  ISETP.GT.AND P1, PT, R172, 0x21, !P1 ;  /* 0x00000021ac00780c */ /* 0x000fe40004f24270 */
[----:B------:R-:W-:Y:S02]  /*1e8c0*/  FMNMX.FTZ R104, R173, R104, !PT ;  /* 0x00000068ad687209 */ /* 0x000fe40007810000 */
[----:B------:R-:W-:Y:S02]  /*1e8d0*/  ISETP.LT.OR P1, PT, R174, 0x22, P1 ;  /* 0x00000022ae00780c */ /* 0x000fe40000f21670 */
[----:B------:R-:W-:Y:S02]  /*1e8e0*/  FMNMX.FTZ R104, R157, R104, !PT ;  /* 0x000000689d687209 */ /* 0x000fe40007810000 */
[----:B------:R-:W-:-:S02]  /*1e8f0*/  FSEL R139, R139, -INF , !P1 ;  /* 0xff8000008b8b7808 */ /* 0x000fc40004800000 */
[----:B------:R-:W-:Y:S02]  /*1e900*/  LOP3.LUT P1, RZ, R16, 0x4, RZ, 0xc0, !PT ;  /* 0x0000000410ff7812 */ /* 0x000fe4000782c0ff */
[----:B------:R-:W-:Y:S02]  /*1e910*/  FMNMX.FTZ R104, R175, R104, !PT ;  /* 0x00000068af687209 */ /* 0x000fe40007810000 */
[----:B------:R-:W-:Y:S02]  /*1e920*/  ISETP.GT.AND P1, PT, R172, 0x28, !P1 ;  /* 0x00000028ac00780c */ /* 0x000fe40004f24270 */
[----:B------:R-:W-:Y:S02]  /*1e930*/  FMNMX.FTZ R104, R161, R104, !PT ;  /* 0x00000068a1687209 */ /* 0x000fe40007810000 */
[----:B------:R-:W-:Y:S02]  /*1e940*/  ISETP.LT.OR P1, PT, R174, 0x29, P1 ;  /* 0x00000029ae00780c */ /* 0x000fe40000f21670 */
[----:B------:R-:W-:-:S02]  /*1e950*/  FMNMX.FTZ R104, R177, R104, !PT ;  /* 0x00000068b1687209 */ /* 0x000fc40007810000 */
[----:B------:R-:W-:Y:S02]  /*1e960*/  FSEL R169, R142, -INF , !P1 ;  /* 0xff8000008ea97808 */ /* 0x000fe40004800000 */
[----:B------:R-:W-:Y:S02]  /*1e970*/  LOP3.LUT P1, RZ, R16, 0x8, RZ, 0xc0, !PT ;  /* 0x0000000810ff7812 */ /* 0x000fe4000782c0ff */
[----:B------:R-:W-:Y:S02]  /*1e980*/  FMNMX.FTZ R104, R165, R104, !PT ;  /* 0x00000068a5687209 */ /* 0x000fe40007810000 */
[----:B------:R-:W-:Y:S02]  /*1e990*/  ISETP.GT.AND P1, PT, R172, 0x29, !P1 ;  /* 0x00000029ac00780c */ /* 0x000fe40004f24270 */
[----:B------:R-:W-:Y:S02]  /*1e9a0*/  FMNMX.FTZ R104, R179, R104, !PT ;  /* 0x00000068b3687209 */ /* 0x000fe40007810000 */
[----:B------:R-:W-:-:S02]  /*1e9b0*/  ISETP.LT.OR P1, PT, R174, 0x2a, P1 ;  /* 0x0000002aae00780c */ /* 0x000fc40000f21670 */
[----:B------:R-:W-:Y:S02]  /*1e9c0*/  FMNMX.FTZ R104, R137, R104, !PT ;  /* 0x0000006889687209 */ /* 0x000fe40007810000 */
[----:B------:R-:W-:Y:S02]  /*1e9d0*/  FSEL R143, R143, -INF , !P1 ;  /* 0xff8000008f8f7808 */ /* 0x000fe40004800000 */
[----:B------:R-:W-:Y:S02]  /*1e9e0*/  LOP3.LUT P1, RZ, R16, 0x10, RZ, 0xc0, !PT ;  /* 0x0000001010ff7812 */ /* 0x000fe4000782c0ff */
[----:B------:R-:W-:Y:S02]  /*1e9f0*/  FMNMX.FTZ R104, R181, R104, !PT ;  /* 0x00000068b5687209 */ /* 0x000fe40007810000 */
[----:B------:R-:W-:Y:S02]  /*1ea00*/  ISETP.GT.AND P1, PT, R172, 0x30, !P1 ;  /* 0x00000030ac00780c */ /* 0x000fe40004f24270 */
[----:B------:R-:W-:-:S02]  /*1ea10*/  FMNMX.FTZ R104, R141, R104, !PT ;  /* 0x000000688d687209 */ /* 0x000fc40007810000 */
[----:B------:R-:W-:Y:S02]  /*1ea20*/  ISETP.LT.OR P1, PT, R174, 0x31, P1 ;  /* 0x00000031ae00780c */ /* 0x000fe40000f21670 */
[----:B------:R-:W-:Y:S02]  /*1ea30*/  FMNMX.FTZ R104, R183, R104, !PT ;  /* 0x00000068b7687209 */ /* 0x000fe40007810000 */
[----:B------:R-:W-:Y:S02]  /*1ea40*/  FSEL R171, R146, -INF , !P1 ;  /* 0xff80000092ab7808 */ /* 0x000fe40004800000 */
[----:B------:R-:W-:Y:S02]  /*1ea50*/  LOP3.LUT P1, RZ, R16, 0x800000, RZ, 0xc0, !PT ;  /* 0x0080000010ff7812 */ /* 0x000fe4000782c0ff */
[----:B------:R-:W-:Y:S02]  /*1ea60*/  FMNMX.FTZ R104, R145, R104, !PT ;  /* 0x0000006891687209 */ /* 0x000fe40007810000 */
[----:B------:R-:W-:-:S02]  /*1ea70*/  ISETP.GT.AND P1, PT, R172, 0x31, !P1 ;  /* 0x00000031ac00780c */ /* 0x000fc40004f24270 */
[----:B------:R-:W-:Y:S02]  /*1ea80*/  FMNMX.FTZ R104, R185, R104, !PT ;  /* 0x00000068b9687209 */ /* 0x000fe40007810000 */
[----:B------:R-:W-:Y:S02]  /*1ea90*/  ISETP.LT.OR P1, PT, R174, 0x32, P1 ;  /* 0x00000032ae00780c */ /* 0x000fe40000f21670 */
[----:B------:R-:W-:Y:S02]  /*1eaa0*/  FMNMX.FTZ R104, R149, R104, !PT ;  /* 0x0000006895687209 */ /* 0x000fe40007810000 */
[----:B------:R-:W-:Y:S02]  /*1eab0*/  FSEL R147, R147, -INF , !P1 ;  /* 0xff80000093937808 */ /* 0x000fe40004800000 */
[----:B------:R-:W-:Y:S02]  /*1eac0*/  LOP3.LUT P1, RZ, R16, 0x400000, RZ, 0xc0, !PT ;  /* 0x0040000010ff7812 */ /* 0x000fe4000782c0ff */
[----:B------:R-:W-:-:S02]  /*1ead0*/  FMNMX.FTZ R104, R187, R104, !PT ;  /* 0x00000068bb687209 */ /* 0x000fc40007810000 */
[----:B------:R-:W-:Y:S02]  /*1eae0*/  ISETP.GT.AND P1, PT, R172, 0x38, !P1 ;  /* 0x00000038ac00780c */ /* 0x000fe40004f24270 */
[----:B------:R-:W-:Y:S02]  /*1eaf0*/  FMNMX.FTZ R104, R121, R104, !PT ;  /* 0x0000006879687209 */ /* 0x000fe40007810000 */
        /* <DEDUP_REMOVED lines=22> */
[----:B------:R-:W-:Y:S02]  /*1ec60*/  ISETP.GT.AND P2, PT, R172, 0x89, !P2 ;  /* 0x00000089ac00780c */ /* 0x000fe40005744270 */
[----:B------:R-:W-:Y:S02]  /*1ec70*/  FSEL R123, R123, -INF , !P1 ;  /* 0xff8000007b7b7808 */ /* 0x000fe40004800000 */
[----:B------:R-:W-:Y:S02]  /*1ec80*/  LOP3.LUT P1, RZ, R16, 0x40000, RZ, 0xc0, !PT ;  /* 0x0004000010ff7812 */ /* 0x000fe4000782c0ff */
[----:B------:R-:W-:Y:S02]  /*1ec90*/  ISETP.LT.OR P2, PT, R174, 0x8a, P2 ;  /* 0x0000008aae00780c */ /* 0x000fe40001741670 */
[C---:B------:R-:W-:Y:S02]  /*1eca0*/  ISETP.GT.AND P1, PT, R172.reuse, 0x48, !P1 ;  /* 0x00000048ac00780c */ /* 0x040fe40004f24270 */
[----:B------:R-:W-:-:S02]  /*1ecb0*/  ISETP.GT.AND P3, PT, R172, 0x90, !P3 ;  /* 0x00000090ac00780c */ /* 0x000fc40005f64270 */
[----:B------:R-:W-:Y:S02]  /*1ecc0*/  ISETP.LT.OR P1, PT, R174, 0x49, P1 ;  /* 0x00000049ae00780c */ /* 0x000fe40000f21670 */
[----:B------:R-:W-:Y:S02]  /*1ecd0*/  FSEL R95, R95, -INF , !P2 ;  /* 0xff8000005f5f7808 */ /* 0x000fe40005000000 */
[----:B------:R-:W-:Y:S02]  /*1ece0*/  FSEL R126, R126, -INF , !P1 ;  /* 0xff8000007e7e7808 */ /* 0x000fe40004800000 */
[----:B------:R-:W-:Y:S02]  /*1ecf0*/  ISETP.GT.AND P1, PT, R172, 0x49, !P6 ;  /* 0x00000049ac00780c */ /* 0x000fe40007724270 */
[----:B------:R-:W-:Y:S02]  /*1ed00*/  LOP3.LUT P6, RZ, R16, 0x40, RZ, 0xc0, !PT ;  /* 0x0000004010ff7812 */ /* 0x000fe400078cc0ff */
[----:B------:R-:W-:-:S02]  /*1ed10*/  ISETP.LT.OR P1, PT, R174, 0x4a, P1 ;  /* 0x0000004aae00780c */ /* 0x000fc40000f21670 */
[----:B------:R-:W-:Y:S02]  /*1ed20*/  ISETP.LT.OR P3, PT, R174, 0x91, P3 ;  /* 0x00000091ae00780c */ /* 0x000fe40001f61670 */
[----:B------:R-:W-:Y:S02]  /*1ed30*/  FSEL R127, R127, -INF , !P1 ;  /* 0xff8000007f7f7808 */ /* 0x000fe40004800000 */
[----:B------:R-:W-:Y:S02]  /*1ed40*/  LOP3.LUT P1, RZ, R16, 0x10000, RZ, 0xc0, !PT ;  /* 0x0001000010ff7812 */ /* 0x000fe4000782c0ff */
[C---:B------:R-:W-:Y:S02]  /*1ed50*/  ISETP.GT.AND P4, PT, R172.reuse, 0x91, !P4 ;  /* 0x00000091ac00780c */ /* 0x040fe40006784270 */
[----:B------:R-:W-:Y:S02]  /*1ed60*/  ISETP.GT.AND P1, PT, R172, 0x50, !P1 ;  /* 0x00000050ac00780c */ /* 0x000fe40004f24270 */
[----:B------:R-:W-:-:S02]  /*1ed70*/  FSEL R98, R98, -INF , !P3 ;  /* 0xff80000062627808 */ /* 0x000fc40005800000 */
[C---:B------:R-:W-:Y:S02]  /*1ed80*/  ISETP.LT.OR P1, PT, R174.reuse, 0x51, P1 ;  /* 0x00000051ae00780c */ /* 0x040fe40000f21670 */
[----:B------:R-:W-:Y:S02]  /*1ed90*/  ISETP.LT.OR P4, PT, R174, 0x92, P4 ;  /* 0x00000092ae00780c */ /* 0x000fe40002781670 */
[----:B------:R-:W-:Y:S02]  /*1eda0*/  FSEL R130, R130, -INF , !P1 ;  /* 0xff80000082827808 */ /* 0x000fe40004800000 */
[----:B------:R-:W-:Y:S02]  /*1edb0*/  LOP3.LUT P1, RZ, R16, 0x8000, RZ, 0xc0, !PT ;  /* 0x0000800010ff7812 */ /* 0x000fe4000782c0ff */
[C---:B------:R-:W-:Y:S02]  /*1edc0*/  ISETP.GT.AND P5, PT, R172.reuse, 0x98, !P5 ;  /* 0x00000098ac00780c */ /* 0x040fe40006fa4270 */
[----:B------:R-:W-:-:S02]  /*1edd0*/  ISETP.GT.AND P1, PT, R172, 0x51, !P1 ;  /* 0x00000051ac00780c */ /* 0x000fc40004f24270 */
[----:B------:R-:W-:Y:S02]  /*1ede0*/  FSEL R99, R99, -INF , !P4 ;  /* 0xff80000063637808 */ /* 0x000fe40006000000 */
[C---:B------:R-:W-:Y:S02]  /*1edf0*/  ISETP.LT.OR P1, PT, R174.reuse, 0x52, P1 ;  /* 0x00000052ae00780c */ /* 0x040fe40000f21670 */
[----:B------:R-:W-:Y:S02]  /*1ee00*/  ISETP.LT.OR P5, PT, R174, 0x99, P5 ;  /* 0x00000099ae00780c */ /* 0x000fe40002fa1670 */
[----:B------:R-:W-:Y:S02]  /*1ee10*/  FSEL R131, R131, -INF , !P1 ;  /* 0xff80000083837808 */ /* 0x000fe40004800000 */
[----:B------:R-:W-:Y:S02]  /*1ee20*/  LOP3.LUT P1, RZ, R16, 0x4000, RZ, 0xc0, !PT ;  /* 0x0000400010ff7812 */ /* 0x000fe4000782c0ff */
[----:B------:R-:W-:-:S02]  /*1ee30*/  ISETP.NE.AND P3, PT, R220, 0x3, PT ;  /* 0x00000003dc00780c */ /* 0x000fc40003f65270 */
[----:B------:R-:W-:-:S04]  /*1ee40*/  ISETP.GT.AND P1, PT, R172, 0x58, !P1 ;  /* 0x00000058ac00780c */ /* 0x000fc80004f24270 */
[----:B------:R-:W-:-:S04]  /*1ee50*/  ISETP.LT.OR P1, PT, R174, 0x59, P1 ;  /* 0x00000059ae00780c */ /* 0x000fc80000f21670 */
[----:B------:R-:W-:Y:S02]  /*1ee60*/  FSEL R134, R134, -INF , !P1 ;  /* 0xff80000086867808 */ /* 0x000fe40004800000 */
[----:B------:R-:W-:-:S04]  /*1ee70*/  LOP3.LUT P1, RZ, R16, 0x2000, RZ, 0xc0, !PT ;  /* 0x0000200010ff7812 */ /* 0x000fc8000782c0ff */
        /* <DEDUP_REMOVED lines=27> */
[----:B------:R-:W-:Y:S02]  /*1f030*/  ISETP.GT.AND P1, PT, R172, 0x78, !P6 ;  /* 0x00000078ac00780c */ /* 0x000fe40007724270 */
[----:B------:R-:W-:Y:S02]  /*1f040*/  LOP3.LUT P6, RZ, R16, 0x1000000, RZ, 0xc0, !PT ;  /* 0x0100000010ff7812 */ /* 0x000fe400078cc0ff */
        /* <DEDUP_REMOVED lines=47> */
[----:B------:R-:W-:Y:S02]  /*1f340*/  LOP3.LUT P6, RZ, R16, 0x1, RZ, 0xc0, !PT ;  /* 0x0000000110ff7812 */ /* 0x000fe400078cc0ff */
[----:B------:R-:W-:Y:S02]  /*1f350*/  FMNMX.FTZ R104, R116, R91, !PT ;  /* 0x0000005b74687209 */ /* 0x000fe40007810000 */
[----:B------:R-:W-:Y:S02]  /*1f360*/  FSEL R94, R94, -INF , !P1 ;  /* 0xff8000005e5e7808 */ /* 0x000fe40004800000 */
[----:B------:R-:W-:Y:S02]  /*1f370*/  FMNMX.FTZ R91, R117, R104, !PT ;  /* 0x00000068755b7209 */ /* 0x000fe40007810000 */
[----:B------:R-:W-:Y:S02]  /*1f380*/  ISETP.GT.AND P1, PT, R172, RZ, !P6 ;  /* 0x000000ffac00720c */ /* 0x000fe40007724270 */
[----:B------:R-:W-:-:S02]  /*1f390*/  FMNMX.FTZ R104, R88, R91, !PT ;  /* 0x0000005b58687209 */ /* 0x000fc40007810000 */
[----:B------:R-:W-:Y:S02]  /*1f3a0*/  ISETP.LT.OR P1, PT, R174, 0x1, P1 ;  /* 0x00000001ae00780c */ /* 0x000fe40000f21670 */
[----:B------:R-:W-:Y:S02]  /*1f3b0*/  FMNMX.FTZ R91, R89, R104, !PT ;  /* 0x00000068595b7209 */ /* 0x000fe40007810000 */
[----:B------:R-:W-:Y:S02]  /*1f3c0*/  FSEL R154, R154, -INF , !P1 ;  /* 0xff8000009a9a7808 */ /* 0x000fe40004800000 */
[----:B------:R-:W-:Y:S02]  /*1f3d0*/  FMNMX.FTZ R104, R92, R91, !PT ;  /* 0x0000005b5c687209 */ /* 0x000fe40007810000 */
[----:B------:R-:W-:Y:S02]  /*1f3e0*/  FMNMX.FTZ R136, R154, R0, !PT ;  /* 0x000000009a887209 */ /* 0x000fe40007810000 */
[----:B------:R-:W-:-:S02]  /*1f3f0*/  FMNMX.FTZ R91, R93, R104, !PT ;  /* 0x000000685d5b7209 */ /* 0x000fc40007810000 */
[----:B------:R-:W-:Y:S02]  /*1f400*/  LOP3.LUT P6, RZ, R16, 0x8000000, RZ, 0xc0, !PT ;  /* 0x0800000010ff7812 */ /* 0x000fe400078cc0ff */
[----:B------:R-:W-:Y:S02]  /*1f410*/  FMNMX.FTZ R104, R96, R91, !PT ;  /* 0x0000005b60687209 */ /* 0x000fe40007810000 */
[----:B------:R-:W-:Y:S02]  /*1f420*/  ISETP.GT.AND P2, PT, R172, 0x99, !P6 ;  /* 0x00000099ac00780c */ /* 0x000fe40007744270 */
[----:B------:R-:W-:Y:S02]  /*1f430*/  FMNMX.FTZ R91, R97, R104, !PT ;  /* 0x00000068615b7209 */ /* 0x000fe40007810000 */
[----:B------:R-:W-:Y:S02]  /*1f440*/  ISETP.LT.OR P2, PT, R174, 0x9a, P2 ;  /* 0x0000009aae00780c */ /* 0x000fe40001741670 */
[----:B------:R-:W-:-:S04]  /*1f450*/  FMNMX.FTZ R104, R100, R91, !PT ;  /* 0x0000005b64687209 */ /* 0x000fc80007810000 */
[----:B------:R-:W-:-:S05]  /*1f460*/  FMNMX.FTZ R104, R101, R104, !PT ;  /* 0x0000006865687209 */ /* 0x000fca0007810000 */
[----:B------:R-:W0:Y:S02]  /*1f470*/  SHFL.BFLY PT, R91, R104, 0x2, 0x1f ;  /* 0x0c401f00685b7f89 */ /* 0x000e2400000e0000 */
[----:B0-----:R-:W-:-:S05]  /*1f480*/  FMNMX.FTZ R120, R104, R91, !PT ;  /* 0x0000005b68787209 */ /* 0x001fca0007810000 */
[----:B------:R-:W0:Y:S02]  /*1f490*/  SHFL.BFLY PT, R91, R120, 0x1, 0x1f ;  /* 0x0c201f00785b7f89 */ /* 0x000e2400000e0000 */
[----:B0-----:R-:W-:-:S04]  /*1f4a0*/  FMNMX.FTZ R91, R120, R91, !PT ;  /* 0x0000005b785b7209 */ /* 0x001fc80007810000 */
[----:B------:R-:W-:Y:S01]  /*1f4b0*/  FSETP.NEU.FTZ.AND P1, PT, R91, -INF , PT ;  /* 0xff8000005b00780b */ /* 0x000fe20003f3d000 */
[----:B------:R-:W-:-:S05]  /*1f4c0*/  FFMA.FTZ R108, R2, R91, -8 ;  /* 0xc1000000026c7423 */ /* 0x000fca000001005b */
[----:B------:R-:W-:-:S05]  /*1f4d0*/  FSEL R108, R108, RZ, P1 ;  /* 0x000000ff6c6c7208 */ /* 0x000fca0000800000 */
[C-C-:B------:R-:W-:Y:S01]  /*1f4e0*/  FFMA.FTZ R120, R2.reuse, R173, -R108.reuse ;  /* 0x000000ad02787223 */ /* 0x140fe2000001086c */
[----:B------:R-:W-:Y:S01]  /*1f4f0*/  FMNMX.FTZ R173, R155, R136, !PT ;  /* 0x000000889bad7209 */ /* 0x000fe20007810000 */
[C-C-:B------:R-:W-:Y:S01]  /*1f500*/  FFMA.FTZ R152, R2.reuse, R152, -R108.reuse ;  /* 0x0000009802987223 */ /* 0x140fe2000001086c */
[----:B------:R-:W-:-:S01]  /*1f510*/  FFMA.FTZ R164, R2, R109, -R108 ;  /* 0x0000006d02a47223 */ /* 0x000fc2000001086c */
[----:B------:R-:W-:Y:S01]  /*1f520*/  FSEL R109, R103, -INF , !P2 ;  /* 0xff800000676d7808 */ /* 0x000fe20005000000 */
[----:B------:R-:W-:-:S01]  /*1f530*/  FFMA.FTZ R128, R2, R177, -R108 ;  /* 0x000000b102807223 */ /* 0x000fc2000001086c */
[----:B------:R-:W-:Y:S01]  /*1f540*/  FMNMX.FTZ R136, R158, R173, !PT ;  /* 0x000000ad9e887209 */ /* 0x000fe20007810000 */
[----:B------:R0:W-:Y:S01]  /*1f550*/  MUFU.EX2 R104, R152 ;  /* 0x0000009800687308 */ /* 0x0001e20000000800 */
[----:B------:R-:W-:-:S01]  /*1f560*/  FFMA.FTZ R124, R2, R175, -R108 ;  /* 0x000000af027c7223 */ /* 0x000fc2000001086c */
[C-C-:B------:R-:W-:Y:S01]  /*1f570*/  FFMA.FTZ R175, R2.reuse, R89, -R108.reuse ;  /* 0x0000005902af7223 */ /* 0x140fe2000001086c */
[----:B------:R-:W-:Y:S01]  /*1f580*/  FMNMX.FTZ R173, R159, R136, !PT ;  /* 0x000000889fad7209 */ /* 0x000fe20007810000 */
[C-C-:B------:R-:W-:Y:S01]  /*1f590*/  FFMA.FTZ R132, R2.reuse, R179, -R108.reuse ;  /* 0x000000b302847223 */ /* 0x140fe2000001086c */
[----:B------:R-:W-:-:S01]  /*1f5a0*/  FFMA.FTZ R153, R2, R153, -R108 ;  /* 0x0000009902997223 */ /* 0x000fc2000001086c */
[--C-:B------:R-:W-:Y:S01]  /*1f5b0*/  FFMA.FTZ R157, R2, R157, -R108.reuse ;  /* 0x0000009d029d7223 */ /* 0x100fe2000001086c */
[----:B------:R-:W-:Y:S01]  /*1f5c0*/  FMNMX.FTZ R138, R162, R173, !PT ;  /* 0x000000ada28a7209 */ /* 0x000fe20007810000 */
[----:B------:R-:W-:Y:S01]  /*1f5d0*/  MUFU.EX2 R103, R164 ;  /* 0x000000a400677308 */ /* 0x000fe20000000800 */
[----:B------:R-:W-:-:S01]  /*1f5e0*/  FFMA.FTZ R161, R2, R161, -R108 ;  /* 0x000000a102a17223 */ /* 0x000fc2000001086c */
[C-C-:B------:R-:W-:Y:S01]  /*1f5f0*/  FFMA.FTZ R165, R2.reuse, R165, -R108.reuse ;  /* 0x000000a502a57223 */ /* 0x140fe2000001086c */
[----:B------:R-:W-:Y:S01]  /*1f600*/  FMNMX.FTZ R173, R163, R138, !PT ;  /* 0x0000008aa3ad7209 */ /* 0x000fe20007810000 */
[C-C-:B------:R-:W-:Y:S01]  /*1f610*/  FFMA.FTZ R137, R2.reuse, R137, -R108.reuse ;  /* 0x0000008902897223 */ /* 0x140fe2000001086c */
[----:B------:R-:W-:-:S01]  /*1f620*/  FFMA.FTZ R181, R2, R181, -R108 ;  /* 0x000000b502b57223 */ /* 0x000fc2000001086c */
[--C-:B------:R-:W-:Y:S01]  /*1f630*/  FFMA.FTZ R141, R2, R141, -R108.reuse ;  /* 0x0000008d028d7223 */ /* 0x100fe2000001086c */
[----:B------:R-:W-:Y:S01]  /*1f640*/  FMNMX.FTZ R138, R166, R173, !PT ;  /* 0x000000ada68a7209 */ /* 0x000fe20007810000 */
[C-C-:B------:R-:W-:Y:S01]  /*1f650*/  FFMA.FTZ R183, R2.reuse, R183, -R108.reuse ;  /* 0x000000b702b77223 */ /* 0x140fe2000001086c */
[----:B------:R-:W-:-:S01]  /*1f660*/  FFMA.FTZ R145, R2, R145, -R108 ;  /* 0x0000009102917223 */ /* 0x000fc2000001086c */
[C-C-:B------:R-:W-:Y:S01]  /*1f670*/  FFMA.FTZ R185, R2.reuse, R185, -R108.reuse ;  /* 0x000000b902b97223 */ /* 0x140fe2000001086c */
        /* <DEDUP_REMOVED lines=27> */
[----:B------:R-:W-:Y:S01]  /*1f830*/  FFMA.FTZ R101, R2, R101, -R108 ;  /* 0x0000006502657223 */ /* 0x000fe2000001086c */
        /* <DEDUP_REMOVED lines=21> */
[----:B0-----:R-:W-:Y:S01]  /*1f990*/  FMNMX.FTZ R152, R114, R173, !PT ;  /* 0x000000ad72987209 */ /* 0x001fe20007810000 */
        /* <DEDUP_REMOVED lines=12> */
[----:B------:R-:W-:Y:S01]  /*1fa60*/  MUFU.EX2 R138, R183 ;  /* 0x000000b7008a7308 */ /* 0x000fe20000000800 */
[----:B------:R-:W-:Y:S01]  /*1fa70*/  FSEL R173, R102, -INF , !P5 ;  /* 0xff80000066ad7808 */ /* 0x000fe20006800000 */
[C-C-:B------:R-:W-:Y:S01]  /*1fa80*/  FFMA.FTZ R102, R2.reuse, R112, -R108.reuse ;  /* 0x0000007002667223 */ /* 0x140fe2000001086c */
[----:B------:R-:W-:Y:S01]  /*1fa90*/  FMNMX.FTZ R160, R99, R160, !PT ;  /* 0x000000a063a07209 */ /* 0x000fe20007810000 */
[----:B------:R-:W-:-:S03]  /*1faa0*/  FFMA.FTZ R112, R2, R116, -R108 ;  /* 0x0000007402707223 */ /* 0x000fc6000001086c */
[----:B------:R-:W-:Y:S01]  /*1fab0*/  FMNMX.FTZ R160, R173, R160, !PT ;  /* 0x000000a0ada07209 */ /* 0x000fe20007810000 */
[----:B------:R-:W-:Y:S03]  /*1fac0*/  MUFU.EX2 R145, R145 ;  /* 0x0000009100917308 */ /* 0x000fe60000000800 */
[----:B------:R-:W-:-:S05]  /*1fad0*/  FMNMX.FTZ R160, R109, R160, !PT ;  /* 0x000000a06da07209 */ /* 0x000fca0007810000 */
[----:B------:R-:W0:Y:S01]  /*1fae0*/  SHFL.BFLY PT, R177, R160, 0x2, 0x1f ;  /* 0x0c401f00a0b17f89 */ /* 0x000e2200000e0000 */
[----:B------:R-:W-:Y:S08]  /*1faf0*/  MUFU.EX2 R140, R185 ;  /* 0x000000b9008c7308 */ /* 0x000ff00000000800 */
[----:B------:R-:W-:Y:S08]  /*1fb00*/  MUFU.EX2 R149, R149 ;  /* 0x0000009500957308 */ /* 0x000ff00000000800 */
[----:B------:R-:W-:Y:S01]  /*1fb10*/  MUFU.EX2 R142, R187 ;  /* 0x000000bb008e7308 */ /* 0x000fe20000000800 */
[----:B0-----:R-:W-:-:S07]  /*1fb20*/  FMNMX.FTZ R177, R160, R177, !PT ;  /* 0x000000b1a0b17209 */ /* 0x001fce0007810000 */
[----:B------:R-:W-:Y:S01]  /*1fb30*/  MUFU.EX2 R121, R121 ;  /* 0x0000007900797308 */ /* 0x000fe20000000800 */
[----:B------:R-:W-:Y:S01]  /*1fb40*/  FSEL R160, R91, RZ, P1 ;  /* 0x000000ff5ba07208 */ /* 0x000fe20000800000 */
[----:B------:R-:W0:Y:S04]  /*1fb50*/  SHFL.BFLY PT, R116, R177, 0x1, 0x1f ;  /* 0x0c201f00b1747f89 */ /* 0x000e2800000e0000 */
[----:B------:R-:W-:-:S02]  /*1fb60*/  FADD.FTZ R3, -R160, R3 ;  /* 0x00000003a0037221 */ /* 0x000fc40000010100 */
[----:B------:R-:W-:Y:S02]  /*1fb70*/  MUFU.EX2 R144, R189 ;  /* 0x000000bd00907308 */ /* 0x000fe40000000800 */
[----:B------:R-:W-:-:S06]  /*1fb80*/  FMUL.FTZ R3, R2, R3 ;  /* 0x0000000302037220 */ /* 0x000fcc0000410000 */
[----:B------:R-:W1:Y:S08]  /*1fb90*/  MUFU.EX2 R3, R3 ;  /* 0x0000000300037308 */ /* 0x000e700000000800 */
[----:B------:R-:W-:Y:S01]  /*1fba0*/  MUFU.EX2 R125, R125 ;  /* 0x0000007d007d7308 */ /* 0x000fe20000000800 */
[----:B0-----:R-:W-:-:S04]  /*1fbb0*/  FMNMX.FTZ R89, R177, R116, !PT ;  /* 0x00000074b1597209 */ /* 0x001fc80007810000 */
[----:B------:R-:W-:Y:S01]  /*1fbc0*/  FSETP.NEU.FTZ.AND P1, PT, R89, -INF , PT ;  /* 0xff8000005900780b */ /* 0x000fe20003f3d000 */
[----:B------:R-:W-:-:S01]  /*1fbd0*/  FFMA.FTZ R177, R2, R89, -8 ;  /* 0xc100000002b17423 */ /* 0x000fc20000010059 */
[----:B-1----:R-:W-:Y:S01]  /*1fbe0*/  FFMA.FTZ R168, R3, R7, R104 ;  /* 0x0000000703a87223 */ /* 0x002fe20000010068 */
[----:B------:R-:W-:Y:S03]  /*1fbf0*/  MUFU.EX2 R146, R203 ;  /* 0x000000cb00927308 */ /* 0x000fe60000000800 */
[----:B------:R-:W-:-:S05]  /*1fc00*/  FSEL R177, R177, RZ, P1 ;  /* 0x000000ffb1b17208 */ /* 0x000fca0000800000 */
[C-C-:B------:R-:W-:Y:S01]  /*1fc10*/  FFMA.FTZ R164, R2.reuse, R147, -R177.reuse ;  /* 0x0000009302a47223 */ /* 0x140fe200000108b1 */
[----:B------:R-:W-:-:S01]  /*1fc20*/  FFMA.FTZ R147, R2, R150, -R177 ;  /* 0x0000009602937223 */ /* 0x000fc200000108b1 */
[C-C-:B------:R-:W-:Y:S01]  /*1fc30*/  FFMA.FTZ R150, R2.reuse, R151, -R177.reuse ;  /* 0x0000009702967223 */ /* 0x140fe200000108b1 */
[----:B------:R-:W-:Y:S01]  /*1fc40*/  FSEL R151, R89, RZ, P1 ;  /* 0x000000ff59977208 */ /* 0x000fe20000800000 */
[C-C-:B------:R-:W-:Y:S01]  /*1fc50*/  FFMA.FTZ R116, R2.reuse, R158, -R177.reuse ;  /* 0x0000009e02747223 */ /* 0x140fe200000108b1 */
[----:B------:R-:W-:-:S01]  /*1fc60*/  FFMA.FTZ R158, R2, R166, -R177 ;  /* 0x000000a6029e7223 */ /* 0x000fc200000108b1 */
[C-C-:B------:R-:W-:Y:S01]  /*1fc70*/  FFMA.FTZ R166, R2.reuse, R126, -R177.reuse ;  /* 0x0000007e02a67223 */ /* 0x140fe200000108b1 */
[----:B------:R-:W-:-:S01]  /*1fc80*/  FFMA.FTZ R179, R2, R154, -R177 ;  /* 0x0000009a02b37223 */ /* 0x000fc200000108b1 */
[----:B------:R-:W-:Y:S01]  /*1fc90*/  FADD.FTZ R151, -R151, R0 ;  /* 0x0000000097977221 */ /* 0x000fe20000010100 */
[----:B------:R-:W-:-:S01]  /*1fca0*/  FFMA.FTZ R108, R2, R155, -R177 ;  /* 0x0000009b026c7223 */ /* 0x000fc200000108b1 */
[C-C-:B------:R-:W-:Y:S01]  /*1fcb0*/  FFMA.FTZ R155, R2.reuse, R159, -R177.reuse ;  /* 0x0000009f029b7223 */ /* 0x140fe200000108b1 */
[----:B------:R-:W-:Y:S01]  /*1fcc0*/  MUFU.EX2 R116, R116 ;  /* 0x0000007400747308 */ /* 0x000fe20000000800 */
[C---:B------:R-:W-:Y:S01]  /*1fcd0*/  FMUL.FTZ R126, R2.reuse, R151 ;  /* 0x00000097027e7220 */ /* 0x040fe20000410000 */
[C-C-:B------:R-:W-:Y:S01]  /*1fce0*/  FFMA.FTZ R154, R2.reuse, R162, -R177.reuse ;  /* 0x000000a2029a7223 */ /* 0x140fe200000108b1 */
[----:B------:R-:W-:-:S01]  /*1fcf0*/  FFMA.FTZ R159, R2, R163, -R177 ;  /* 0x000000a3029f7223 */ /* 0x000fc200000108b1 */
[----:B------:R-:W-:Y:S01]  /*1fd00*/  FADD.FTZ R151, R153, R168 ;  /* 0x000000a899977221 */ /* 0x000fe20000010000 */
        /* <DEDUP_REMOVED lines=19> */
[----:B------:R-:W1:Y:S01]  /*1fe40*/  MUFU.EX2 R108, R108 ;  /* 0x0000006c006c7308 */ /* 0x000e620000000800 */
[----:B------:R-:W-:-:S01]  /*1fe50*/  FFMA.FTZ R114, R2, R114, -R177 ;  /* 0x0000007202727223 */ /* 0x000fc200000108b1 */
[C-C-:B------:R-:W-:Y:S01]  /*1fe60*/  FFMA.FTZ R115, R2.reuse, R115, -R177.reuse ;  /* 0x0000007302737223 */ /* 0x140fe200000108b1 */
[----:B------:R-:W-:-:S01]  /*1fe70*/  FFMA.FTZ R118, R2, R118, -R177 ;  /* 0x0000007602767223 */ /* 0x000fc200000108b1 */
[C-C-:B------:R-:W-:Y:S01]  /*1fe80*/  FFMA.FTZ R119, R2.reuse, R119, -R177.reuse ;  /* 0x0000007702777223 */ /* 0x140fe200000108b1 */
[----:B------:R-:W-:-:S01]  /*1fe90*/  FFMA.FTZ R90, R2, R90, -R177 ;  /* 0x0000005a025a7223 */ /* 0x000fc200000108b1 */
[C-C-:B------:R-:W-:Y:S01]  /*1fea0*/  FFMA.FTZ R95, R2.reuse, R95, -R177.reuse ;  /* 0x0000005f025f7223 */ /* 0x140fe200000108b1 */
[----:B------:R-:W-:-:S01]  /*1feb0*/  FFMA.FTZ R99, R2, R99, -R177 ;  /* 0x0000006302637223 */ /* 0x000fc200000108b1 */
[----:B------:R-:W2:Y:S01]  /*1fec0*/  MUFU.EX2 R155, R155 ;  /* 0x0000009b009b7308 */ /* 0x000ea20000000800 */
[----:B0-----:R-:W-:-:S01]  /*1fed0*/  FFMA.FTZ R7, R126, R6, R179 ;  /* 0x000000067e077223 */ /* 0x001fc200000100b3 */
[----:B------:R-:W-:Y:S01]  /*1fee0*/  FADD.FTZ R6, R120, R151 ;  /* 0x0000009778067221 */ /* 0x000fe20000010000 */
[----:B------:R-:W-:-:S05]  /*1fef0*/  FFMA.FTZ R109, R2, R109, -R177 ;  /* 0x0000006d026d7223 */ /* 0x000fca00000108b1 */
[----:B------:R-:W0:Y:S01]  /*1ff00*/  MUFU.EX2 R154, R154 ;  /* 0x0000009a009a7308 */ /* 0x000e220000000800 */
[----:B-1----:R-:W-:-:S07]  /*1ff10*/  FADD.FTZ R7, R108, R7 ;  /* 0x000000076c077221 */ /* 0x002fce0000010000 */
[----:B------:R-:W1:Y:S08]  /*1ff20*/  MUFU.EX2 R159, R159 ;  /* 0x0000009f009f7308 */ /* 0x000e700000000800 */
[----:B------:R-:W3:Y:S08]  /*1ff30*/  MUFU.EX2 R158, R158 ;  /* 0x0000009e009e7308 */ /* 0x000ef00000000800 */
[----:B------:R4:W-:Y:S08]  /*1ff40*/  MUFU.EX2 R0, R166 ;  /* 0x000000a600007308 */ /* 0x0009f00000000800 */
[----:B------:R-:W5:Y:S01]  /*1ff50*/  MUFU.EX2 R163, R163 ;  /* 0x000000a300a37308 */ /* 0x000f620000000800 */
[----:B----4-:R-:W-:-:S01]  /*1ff60*/  FADD.FTZ R166, R116, R7 ;  /* 0x0000000774a67221 */ /* 0x010fc20000010000 */
[----:B------:R-:W-:-:S03]  /*1ff70*/  FADD.FTZ R7, R157, R6 ;  /* 0x000000069d077221 */ /* 0x000fc60000010000 */
[----:B--2---:R-:W-:Y:S01]  /*1ff80*/  FADD.FTZ R151, R155, R166 ;  /* 0x000000a69b977221 */ /* 0x004fe20000010000 */
[----:B------:R-:W-:-:S02]  /*1ff90*/  FADD.FTZ R6, R124, R7 ;  /* 0x000000077c067221 */ /* 0x000fc40000010000 */
[----:B------:R-:W2:Y:S01]  /*1ffa0*/  MUFU.EX2 R21, R21 ;  /* 0x0000001500157308 */ /* 0x000ea20000000800 */
[----:B0-----:R-:W-:-:S01]  /*1ffb0*/  FADD.FTZ R166, R154, R151 ;  /* 0x000000979aa67221 */ /* 0x001fc20000010000 */
[----:B------:R-:W-:-:S03]  /*1ffc0*/  FADD.FTZ R7, R161, R6 ;  /* 0x00000006a1077221 */ /* 0x000fc60000010000 */
[----:B-1----:R-:W-:Y:S01]  /*1ffd0*/  FADD.FTZ R151, R159, R166 ;  /* 0x000000a69f977221 */ /* 0x002fe20000010000 */
[----:B------:R-:W-:-:S02]  /*1ffe0*/  FADD.FTZ R6, R128, R7 ;  /* 0x0000000780067221 */ /* 0x000fc40000010000 */
[----:B------:R-:W0:Y:S01]  /*1fff0*/  MUFU.EX2 R160, R160 ;  /* 0x000000a000a07308 */ /* 0x000e220000000800 */
[----:B---3--:R-:W-:-:S01]  /*20000*/  FADD.FTZ R166, R158, R151 ;  /* 0x000000979ea67221 */ /* 0x008fc20000010000 */
[----:B------:R-:W-:-:S03]  /*20010*/  FADD.FTZ R7, R165, R6 ;  /* 0x00000006a5077221 */ /* 0x000fc60000010000 */
[----:B-----5:R-:W-:Y:S01]  /*20020*/  FADD.FTZ R166, R163, R166 ;  /* 0x000000a6a3a67221 */ /* 0x020fe20000010000 */
[----:B------:R-:W-:-:S02]  /*20030*/  FADD.FTZ R6, R132, R7 ;  /* 0x0000000784067221 */ /* 0x000fc40000010000 */
        /* <DEDUP_REMOVED lines=20> */
[----:B--2---:R-:W-:-:S01]  /*20180*/  FADD.FTZ R7, R147, R6 ;  /* 0x0000000693077221 */ /* 0x004fc20000010000 */
[----:B------:R-:W-:-:S06]  /*20190*/  FADD.FTZ R6, R142, R151 ;  /* 0x000000978e067221 */ /* 0x000fcc0000010000 */
[----:B------:R-:W2:Y:S01]  /*201a0*/  MUFU.EX2 R123, R123 ;  /* 0x0000007b007b7308 */ /* 0x000ea20000000800 */
[----:B0-----:R-:W-:-:S07]  /*201b0*/  FADD.FTZ R7, R150, R7 ;  /* 0x0000000796077221 */ /* 0x001fce0000010000 */
[----:B------:R-:W0:Y:S01]  /*201c0*/  MUFU.EX2 R127, R127 ;  /* 0x0000007f007f7308 */ /* 0x000e220000000800 */
[----:B-1----:R-:W-:-:S01]  /*201d0*/  FADD.FTZ R166, R122, R7 ;  /* 0x000000077aa67221 */ /* 0x002fc20000010000 */
        /* <DEDUP_REMOVED lines=8> */
[----:B0-----:R-:W-:-:S07]  /*20260*/  FADD.FTZ R151, R127, R166 ;  /* 0x000000a67f977221 */ /* 0x001fce0000010000 */
[----:B------:R-:W0:Y:S01]  /*20270*/  MUFU.EX2 R131, R131 ;  /* 0x0000008300837308 */ /* 0x000e220000000800 */
[----:B-1----:R-:W-:-:S01]  /*20280*/  FADD.FTZ R166, R130, R151 ;  /* 0x0000009782a67221 */ /* 0x002fc20000010000 */
[----:B------:R-:W-:-:S06]  /*20290*/  FFMA.FTZ R151, R2, R20, -R177 ;  /* 0x0000001402977223 */ /* 0x000fcc00000108b1 */
        /* <DEDUP_REMOVED lines=25> */
[----:B-1----:R-:W-:-:S07]  /*20430*/  FADD.FTZ R94, R110, R167 ;  /* 0x000000a76e5e7221 */ /* 0x002fce0000010000 */
[----:B------:R-:W1:Y:S01]  /*20440*/  MUFU.EX2 R114, R114 ;  /* 0x0000007200727308 */ /* 0x000e620000000800 */
[----:B--2---:R-:W-:-:S01]  /*20450*/  FADD.FTZ R167, R111, R94 ;  /* 0x0000005e6fa77221 */ /* 0x004fc20000010000 */
[----:B------:R-:W-:-:S06]  /*20460*/  FFMA.FTZ R94, R2, R98, -R177 ;  /* 0x00000062025e7223 */ /* 0x000fcc00000108b1 */
        /* <DEDUP_REMOVED lines=45> */
[----:B-1----:R-:W-:-:S03]  /*20740*/  FADD.FTZ R7, R101, R6 ;  /* 0x0000000665077221 */ /* 0x002fc60000010000 */
[----:B--2---:R-:W-:Y:S01]  /*20750*/  FADD.FTZ R6, R109, R166 ;  /* 0x000000a66d067221 */ /* 0x004fe20000010000 */
[----:B------:R-:W-:Y:S06]  /*20760*/  @!P3 BRA `(.L_x_1519) ;  /* 0x000000000004b947 */ /* 0x000fec0003800000 */
[----:B------:R-:W-:Y:S01]  /*20770*/  BPT.TRAP 0x1 ;  /* 0x000000040000795c */ /* 0x000fe20000300000 */
.L_x_1519:
[----:B------:R-:W-:Y:S01]  /*20780*/  F2FP.SATFINITE.E4M3.F32.PACK_AB_MERGE_C R0, R127, R0, RZ ;  /* 0x000000007f00723e */ /* 0x000fe200048070ff */
[----:B------:R-:W-:Y:S01]  /*20790*/  FMUL.FTZ R24, R24, R3 ;  /* 0x0000000318187220 */ /* 0x000fe20000410000 */
[----:B------:R-:W-:Y:S01]  /*207a0*/  F2FP.SATFINITE.E4M3.F32.PACK_AB_MERGE_C R139, R162, R139, RZ ;  /* 0x0000008ba28b723e */ /* 0x000fe200048070ff */
[-C--:B------:R-:W-:Y:S01]  /*207b0*/  FMUL.FTZ R25, R25, R3.reuse ;  /* 0x0000000319197220 */ /* 0x080fe20000410000 */
[----:B------:R-:W-:Y:S01]  /*207c0*/  F2FP.SATFINITE.E4M3.F32.PACK_AB_MERGE_C R177, R123, R122, R0 ;  /* 0x0000007a7bb1723e */ /* 0x000fe20004807000 */
[----:B------:R-:W-:Y:S01]  /*207d0*/  IMAD R0, R190, 0x8, R17 ;  /* 0x00000008be007824 */ /* 0x000fe200078e0211 */
[----:B------:R-:W-:Y:S01]  /*207e0*/  ISETP.GT.AND P1, PT, R4, R10, PT ;  /* 0x0000000a0400720c */ /* 0x000fe20003f24270 */
[----:B------:R-:W-:Y:S01]  /*207f0*/  FMUL.FTZ R28, R28, R3 ;  /* 0x000000031c1c7220 */ /* 0x000fe20000410000 */
[----:B------:R-:W-:Y:S01]  /*20800*/  F2FP.SATFINITE.E4M3.F32.PACK_AB_MERGE_C R181, R160, R21, R139 ;  /* 0x00000015a0b5723e */ /* 0x000fe2000480708b */
[----:B------:R-:W-:Y:S01]  /*20810*/  IMAD.U32 R21, RZ, RZ, UR37 ;  /* 0x00000025ff157e24 */ /* 0x000fe2000f8e00ff */
[----:B------:R-:W-:Y:S01]  /*20820*/  F2FP.SATFINITE.E4M3.F32.PACK_AB_MERGE_C R118, R119, R118, RZ ;  /* 0x000000767776723e */ /* 0x000fe200048070ff */
[----:B------:R-:W-:Y:S01]  /*20830*/  VIADD R0, R0, 0x29860 ;  /* 0x0002986000007836 */ /* 0x000fe20000000000 */
[----:B------:R-:W-:Y:S01]  /*20840*/  F2FP.SATFINITE.E4M3.F32.PACK_AB_MERGE_C R116, R155, R116, RZ ;  /* 0x000000749b74723e */ /* 0x000fe200048070ff */
[-C--:B------:R-:W-:Y:S01]  /*20850*/  FMUL.FTZ R29, R29, R3.reuse ;  /* 0x000000031d1d7220 */ /* 0x080fe20000410000 */
[----:B------:R-:W-:Y:S01]  /*20860*/  F2FP.SATFINITE.E4M3.F32.PACK_AB_MERGE_C R92, R93, R92, RZ ;  /* 0x0000005c5d5c723e */ /* 0x000fe200048070ff */
[-C--:B------:R-:W-:Y:S01]  /*20870*/  FMUL.FTZ R32, R32, R3.reuse ;  /* 0x0000000320207220 */ /* 0x080fe20000410000 */
[----:B------:R-:W-:Y:S01]  /*20880*/  PRMT R0, R21, 0x654, R0 ;  /* 0x0000065415007816 */ /* 0x000fe20000000000 */
[-C--:B------:R-:W-:Y:S01]  /*20890*/  FMUL.FTZ R33, R33, R3.reuse ;  /* 0x0000000321217220 */ /* 0x080fe20000410000 */
[----:B------:R-:W-:Y:S01]  /*208a0*/  F2FP.SATFINITE.E4M3.F32.PACK_AB_MERGE_C R118, R115, R114, R118 ;  /* 0x000000727376723e */ /* 0x000fe20004807076 */
[-C--:B------:R-:W-:Y:S01]  /*208b0*/  FMUL.FTZ R36, R36, R3.reuse ;  /* 0x0000000324247220 */ /* 0x080fe20000410000 */
[----:B------:R-:W-:Y:S01]  /*208c0*/  F2FP.SATFINITE.E4M3.F32.PACK_AB_MERGE_C R120, R157, R120, RZ ;  /* 0x000000789d78723e */ /* 0x000fe200048070ff */
[----:B------:R0:W-:Y:S01]  /*208d0*/  SYNCS.ARRIVE.TRANS64.RED.A1T0 RZ, [R0+URZ], RZ ;  /* 0x000000ff00ff79a7 */ /* 0x0001e2000810043f */
        /* <DEDUP_REMOVED lines=89> */
[----:B0-----:R-:W-:Y:S02]  /*20e70*/  IMAD.MOV.U32 R0, RZ, RZ, R89 ;  /* 0x000000ffff007224 */ /* 0x001fe400078e0059 */
[----:B------:R-:W-:Y:S02]  /*20e80*/  IMAD.MOV.U32 R3, RZ, RZ, R91 ;  /* 0x000000ffff037224 */ /* 0x000fe400078e005b */
[----:B------:R-:W-:Y:S02]  /*20e90*/  IMAD.MOV.U32 R189, RZ, RZ, R15 ;  /* 0x000000ffffbd7224 */ /* 0x000fe400078e000f */
[----:B------:R-:W-:Y:S02]  /*20ea0*/  IMAD.MOV.U32 R190, RZ, RZ, R14 ;  /* 0x000000ffffbe7224 */ /* 0x000fe400078e000e */
[----:B------:R-:W-:Y:S01]  /*20eb0*/  IMAD.MOV.U32 R175, RZ, RZ, R118 ;  /* 0x000000ffffaf7224 */ /* 0x000fe200078e0076 */
[----:B------:R-:W-:Y:S06]  /*20ec0*/  @P1 BRA `(.L_x_1520) ;  /* 0xffffffb000841947 */ /* 0x000fec000383ffff */
[----:B------:R-:W-:Y:S02]  /*20ed0*/  IMAD.MOV.U32 R0, RZ, RZ, R89 ;  /* 0x000000ffff007224 */ /* 0x000fe400078e0059 */
[----:B------:R-:W-:Y:S02]  /*20ee0*/  IMAD.MOV.U32 R3, RZ, RZ, R91 ;  /* 0x000000ffff037224 */ /* 0x000fe400078e005b */
[----:B------:R-:W-:Y:S02]  /*20ef0*/  IMAD.MOV.U32 R190, RZ, RZ, R14 ;  /* 0x000000ffffbe7224 */ /* 0x000fe400078e000e */
[----:B------:R-:W-:-:S07]  /*20f00*/  IMAD.MOV.U32 R189, RZ, RZ, R15 ;  /* 0x000000ffffbd7224 */ /* 0x000fce00078e000f */
.L_x_1501:
[----:B------:R-:W0:Y:S01]  /*20f10*/  LDC R13, c[0x0][0x9e4] ;  /* 0x00027900ff0d7b82 */ /* 0x000e220000000800 */
[----:B------:R-:W-:Y:S01]  /*20f20*/  LOP3.LUT R18, R18, 0xffffffef, RZ, 0xc0, !PT ;  /* 0xffffffef12127812 */ /* 0x000fe200078ec0ff */
[----:B------:R-:W-:Y:S01]  /*20f30*/  IMAD.IADD R8, R208, 0x1, -R8 ;  /* 0x00000001d0087824 */ /* 0x000fe200078e0a08 */
[----:B0-----:R-:W-:-:S13]  /*20f40*/  ISETP.GE.AND P1, PT, R13, 0x1, PT ;  /* 0x000000010d00780c */ /* 0x001fda0003f26270 */
[----:B------:R-:W-:Y:S01]  /*20f50*/  @P1 LOP3.LUT R18, R18, 0x10, RZ, 0xfc, !PT ;  /* 0x0000001012121812 */ /* 0x000fe200078efcff */
        /* <DEDUP_REMOVED lines=11> */
.L_x_1523:
[----:B------:R-:W-:-:S13]  /*21010*/  ISETP.NE.AND P1, PT, R13, 0x1, PT ;  /* 0x000000010d00780c */ /* 0x000fda0003f25270 */
[----:B------:R-:W0:Y:S02]  /*21020*/  @P1 LDC.64 R10, c[0x0][0x9e8] ;  /* 0x00027a00ff0a1b82 */ /* 0x000e240000000a00 */
[----:B0-----:R-:W-:-:S05]  /*21030*/  @P1 IMAD.HI.U32 R10, R208, R10, RZ ;  /* 0x0000000ad00a1227 */ /* 0x001fca00078e00ff */
[----:B------:R-:W-:-:S07]  /*21040*/  @P1 SHF.R.U32.HI R208, RZ, R11, R10 ;  /* 0x0000000bffd01219 */ /* 0x000fce000001160a */
.L_x_1524:
[----:B------:R-:W-:Y:S05]  /*21050*/  BSYNC B0 ;  /* 0x0000000000007941 */ /* 0x000fea0003800000 */
.L_x_1522:
[----:B------:R-:W-:-:S05]  /*21060*/  IMAD R5, R208, R13, RZ ;  /* 0x0000000dd0057224 */ /* 0x000fca00078e02ff */
[----:B------:R-:W-:-:S07]  /*21070*/  VIMNMX R8, R8, R5, !PT ;  /* 0x0000000508087248 */ /* 0x000fce0007fe0100 */
.L_x_1521:
[----:B------:R-:W-:-:S04]  /*21080*/  VIADD R8, R8, 0x9f ;  /* 0x0000009f08087836 */ /* 0x000fc80000000000 */
[----:B------:R-:W-:-:S05]  /*21090*/  IMAD.HI R8, R8, 0x66666667, RZ ;  /* 0x6666666708087827 */ /* 0x000fca00078e02ff */
[----:B------:R-:W-:-:S04]  /*210a0*/  SHF.R.U32.HI R5, RZ, 0x1f, R8 ;  /* 0x0000001fff057819 */ /* 0x000fc80000011608 */
[----:B------:R-:W-:-:S04]  /*210b0*/  LEA.HI.SX32 R8, R8, R5, 0x1a ;  /* 0x0000000508087211 */ /* 0x000fc800078fd2ff */
[----:B------:R-:W-:-:S04]  /*210c0*/  VIMNMX R5, R209, R8, !PT ;  /* 0x00000008d1057248 */ /* 0x000fc80007fe0100 */
[----:B------:R-:W-:-:S13]  /*210d0*/  ISETP.GE.AND P1, PT, R4, R5, PT ;  /* 0x000000050400720c */ /* 0x000fda0003f26270 */
[----:B------:R-:W-:Y:S05]  /*210e0*/  @!P1 BRA `(.L_x_1525) ;  /* 0x00000030009c9947 */ /* 0x000fea0003800000 */
[----:B------:R-:W-:Y:S02]  /*210f0*/  IMAD.MOV.U32 R8, RZ, RZ, R0 ;  /* 0x000000ffff087224 */ /* 0x000fe400078e0000 */
[----:B------:R-:W-:Y:S02]  /*21100*/  IMAD.MOV.U32 R10, RZ, RZ, R3 ;  /* 0x000000ffff0a7224 */ /* 0x000fe400078e0003 */
[----:B------:R-:W-:-:S07]  /*21110*/  IMAD.MOV.U32 R11, RZ, RZ, R189 ;  /* 0x000000ffff0b7224 */ /* 0x000fce00078e00bd */
.L_x_1537:
[----:B------:R-:W-:Y:S01]  /*21120*/  ISETP.NE.AND P1, PT, R190, 0x1, PT ;  /* 0x00000001be00780c */ /* 0x000fe20003f25270 */
[----:B------:R-:W-:Y:S05]  /*21130*/  YIELD ;  /* 0x0000000000007946 */ /* 0x000fea0003800000 */
[----:B------:R-:W-:Y:S02]  /*21140*/  SEL R0, RZ, 0x1, P1 ;  /* 0x00000001ff007807 */ /* 0x000fe40000800000 */
[----:B------:R-:W-:Y:S02]  /*21150*/  ISETP.NE.AND P1, PT, R194, RZ, PT ;  /* 0x000000ffc200720c */ /* 0x000fe40003f25270 */
[----:B------:R-:W-:-:S11]  /*21160*/  LOP3.LUT R189, R11, R0, RZ, 0x3c, !PT ;  /* 0x000000000bbd7212 */ /* 0x000fd600078e3cff */
[----:B------:R-:W-:Y:S05]  /*21170*/  @P1 BRA `(.L_x_1526) ;  /* 0x0000000000401947 */ /* 0x000fea0003800000 */
[----:B------:R-:W-:-:S13]  /*21180*/  ISETP.NE.AND P3, PT, R220, 0x3, PT ;  /* 0x00000003dc00780c */ /* 0x000fda0003f65270 */
[----:B------:R-:W-:Y:S05]  /*21190*/  @!P3 BRA `(.L_x_1527) ;  /* 0x000000000004b947 */ /* 0x000fea0003800000 */
[----:B------:R-:W-:Y:S01]  /*211a0*/  BPT.TRAP 0x1 ;  /* 0x000000040000795c */ /* 0x000fe20000300000 */
.L_x_1527:
[----:B------:R-:W-:Y:S01]  /*211b0*/  VIADD R0, R190, 0x1 ;  /* 0x00000001be007836 */ /* 0x000fe20000000000 */
[----:B------:R-:W-:-:S04]  /*211c0*/  SHF.L.U32 R3, R189, 0x1f, RZ ;  /* 0x0000001fbd037819 */ /* 0x000fc800000006ff */
[----:B------:R-:W-:-:S04]  /*211d0*/  ISETP.NE.AND P2, PT, R0, 0x2, PT ;  /* 0x000000020000780c */ /* 0x000fc80003f45270 */
[----:B------:R-:W-:-:S05]  /*211e0*/  SEL R0, R0, RZ, P2 ;  /* 0x000000ff00007207 */ /* 0x000fca0001000000 */
[----:B------:R-:W-:-:S04]  /*211f0*/  IMAD R0, R0, 0x8, R17 ;  /* 0x0000000800007824 */ /* 0x000fc800078e0211 */
[----:B------:R0:W1:Y:S01]  /*21200*/  SYNCS.PHASECHK.TRANS64.TRYWAIT P2, [R0+URZ+0x29830], R3 ;  /* 0x02983003000075a7 */ /* 0x000062000804017f */
[----:B------:R-:W-:Y:S05]  /*21210*/  @!P3 BRA `(.L_x_1528) ;  /* 0x000000000004b947 */ /* 0x000fea0003800000 */
[----:B------:R-:W-:Y:S01]  /*21220*/  BPT.TRAP 0x1 ;  /* 0x000000040000795c */ /* 0x000fe20000300000 */
.L_x_1528:
[----:B------:R-:W-:Y:S04]  /*21230*/  BSSY B0, `(.L_x_1526) ;  /* 0x0000004000007945 */ /* 0x000fe80003800000 */
[----:B-1----:R-:W-:Y:S05]  /*21240*/  @P2 BRA `(.L_x_1529) ;  /* 0x0000000000082947 */ /* 0x002fea0003800000 */
[----:B------:R-:W1:Y:S02]  /*21250*/  SYNCS.PHASECHK.TRANS64.TRYWAIT P2, [R0+URZ+0x29830], R3 ;  /* 0x02983003000075a7 */ /* 0x000e64000804017f */
[----:B-1----:R-:W-:Y:S05]  /*21260*/  @!P2 BRA `(.L_x_1530) ;  /* 0x000001240094a947 */ /* 0x002fea0003800000 */
.L_x_1529:
[----:B------:R-:W-:Y:S05]  /*21270*/  BSYNC B0 ;  /* 0x0000000000007941 */ /* 0x000fea0003800000 */
.L_x_1526:
        /* <DEDUP_REMOVED lines=18> */
[----:B------:R-:W-:Y:S01]  /*213a0*/  VIADD R88, R14, 0x100 ;  /* 0x000001000e587836 */ /* 0x000fe20000000000 */
[----:B------:R-:W-:Y:S01]  /*213b0*/  R2UR UR47, R21 ;  /* 0x00000000152f72ca */ /* 0x000fe200000e0000 */
[----:B------:R-:W-:Y:S01]  /*213c0*/  UMOV UR44, UR4 ;  /* 0x00000004002c7c82 */ /* 0x000fe20008000000 */
[----:B------:R-:W-:Y:S01]  /*213d0*/  R2UR UR30, R20 ;  /* 0x00000000141e72ca */ /* 0x000fe200000e0000 */
[----:B------:R-:W-:Y:S01]  /*213e0*/  VIADD R20, R14, 0x180 ;  /* 0x000001800e147836 */ /* 0x000fe20000000000 */
[----:B------:R-:W-:Y:S01]  /*213f0*/  R2UR UR34, R88 ;  /* 0x00000000582272ca */ /* 0x000fe200000e0000 */
[----:B------:R-:W-:Y:S01]  /*21400*/  UMOV UR45, UR5 ;  /* 0x00000005002d7c82 */ /* 0x000fe20008000000 */
[----:B------:R-:W-:Y:S01]  /*21410*/  VIADD R88, R14, 0x200 ;  /* 0x000002000e587836 */ /* 0x000fe20000000000 */
[----:B------:R-:W-:Y:S01]  /*21420*/  R2UR UR51, R89 ;  /* 0x00000000593372ca */ /* 0x000fe200000e0000 */
[----:B------:R-:W-:Y:S01]  /*21430*/  UMOV UR48, UR4 ;  /* 0x0000000400307c82 */ /* 0x000fe20008000000 */
[----:B0-----:R-:W-:Y:S01]  /*21440*/  SHF.R.U32.HI R0, RZ, 0x7, R0 ;  /* 0x00000007ff007819 */ /* 0x001fe20000011600 */
[----:B------:R-:W-:Y:S01]  /*21450*/  UMOV UR49, UR5 ;  /* 0x0000000500317c82 */ /* 0x000fe20008000000 */
[----:B------:R-:W-:Y:S01]  /*21460*/  R2UR UR46, R20 ;  /* 0x00000000142e72ca */ /* 0x000fe200000e0000 */
[----:B------:R-:W-:Y:S01]  /*21470*/  VIADD R20, R14, 0x2 ;  /* 0x000000020e147836 */ /* 0x000fe20000000000 */
[----:B------:R-:W-:Y:S01]  /*21480*/  R2UR UR50, R88 ;  /* 0x00000000583272ca */ /* 0x000fe200000e0000 */
[----:B------:R-:W-:-:S02]  /*21490*/  VIADD R0, R0, 0x8 ;  /* 0x0000000800007836 */ /* 0x000fc40000000000 */
[----:B------:R-:W-:Y:S01]  /*214a0*/  IMAD.MOV.U32 R21, RZ, RZ, -0x7fffffe0 ;  /* 0x80000020ff157424 */ /* 0x000fe200078e00ff */
[----:B------:R-:W-:Y:S01]  /*214b0*/  R2UR UR26, R20 ;  /* 0x00000000141a72ca */ /* 0x000fe200000e0000 */
[----:B------:R-:W-:Y:S01]  /*214c0*/  VIADD R20, R14, 0x82 ;  /* 0x000000820e147836 */ /* 0x000fe20000000000 */
[----:B------:R0:W-:Y:S01]  /*214d0*/  BAR.SYNC.DEFER_BLOCKING R0, 0x100 ;  /* 0x000400000000751d */ /* 0x0001e20000010000 */
[----:B------:R-:W-:Y:S01]  /*214e0*/  IMAD.MOV.U32 R15, RZ, RZ, -0x7fffffe0 ;  /* 0x80000020ff0f7424 */ /* 0x000fe200078e00ff */
[----:B------:R-:W-:Y:S01]  /*214f0*/  R2UR UR27, R21 ;  /* 0x00000000151b72ca */ /* 0x000fe200000e0000 */
[----:B------:R-:W-:-:S03]  /*21500*/  IMAD.MOV.U32 R21, RZ, RZ, -0x7fffffe0 ;  /* 0x80000020ff157424 */ /* 0x000fc600078e00ff */
        /* <DEDUP_REMOVED lines=227> */
.L_x_1532:
[----:B------:R-:W-:Y:S01]  /*22340*/  SHF.L.U32 R0, R11, 0x1f, RZ ;  /* 0x0000001f0b007819 */ /* 0x000fe200000006ff */
[----:B------:R-:W-:-:S04]  /*22350*/  IMAD R3, R190, 0x8, R17 ;  /* 0x00000008be037824 */ /* 0x000fc800078e0211 */
[----:B------:R0:W1:Y:S01]  /*22360*/  SYNCS.PHASECHK.TRANS64.TRYWAIT P1, [R3+URZ+0x29850], R0 ;  /* 0x02985000030075a7 */ /* 0x000062000802017f */
[----:B------:R-:W-:Y:S05]  /*22370*/  @!P3 BRA `(.L_x_1533) ;  /* 0x000000000004b947 */ /* 0x000fea0003800000 */
[----:B------:R-:W-:Y:S01]  /*22380*/  BPT.TRAP 0x1 ;  /* 0x000000040000795c */ /* 0x000fe20000300000 */
.L_x_1533:
[----:B------:R-:W-:Y:S04]  /*22390*/  BSSY B0, `(.L_x_1531) ;  /* 0x0000004000007945 */ /* 0x000fe80003800000 */
[----:B-1----:R-:W-:Y:S05]  /*223a0*/  @P1 BRA `(.L_x_1534) ;  /* 0x0000000000081947 */ /* 0x002fea0003800000 */
[----:B------:R-:W1:Y:S02]  /*223b0*/  SYNCS.PHASECHK.TRANS64.TRYWAIT P1, [R3+URZ+0x29850], R0 ;  /* 0x02985000030075a7 */ /* 0x000e64000802017f */
[----:B-1----:R-:W-:Y:S05]  /*223c0*/  @!P1 BRA `(.L_x_1535) ;  /* 0x0000011400509947 */ /* 0x002fea0003800000 */
.L_x_1534:
[----:B------:R-:W-:Y:S05]  /*223d0*/  BSYNC B0 ;  /* 0x0000000000007941 */ /* 0x000fea0003800000 */
.L_x_1531:
[----:B01----:R-:W-:Y:S01]  /*223e0*/  FMNMX.FTZ R0, R152, R10, !PT ;  /* 0x0000000a98007209 */ /* 0x003fe20007810000 */
[----:B------:R-:W-:Y:S05]  /*223f0*/  WARPSYNC.ALL ;  /* 0x0000000000007948 */ /* 0x000fea0003800000 */
[----:B------:R-:W-:Y:S01]  /*22400*/  FMNMX.FTZ R3, R153, R0, !PT ;  /* 0x0000000099037209 */ /* 0x000fe20007810000 */
[----:B------:R-:W-:Y:S01]  /*22410*/  VIADD R15, R17, 0x400 ;  /* 0x00000400110f7836 */ /* 0x000fe20000000000 */
[----:B------:R-:W-:Y:S01]  /*22420*/  FMNMX.FTZ R0, R154, R8, !PT ;  /* 0x000000089a007209 */ /* 0x000fe20007810000 */
[----:B------:R-:W-:-:S06]  /*22430*/  WARPGROUP.ARRIVE ;  /* 0x00000000000079c5 */ /* 0x000fcc0000000000 */
[----:B------:R-:W0:Y:S01]  /*22440*/  S2R R202, SR_TID.X ;  /* 0x0000000000ca7919 */ /* 0x000e220000002100 */
[----:B------:R-:W-:Y:S02]  /*22450*/  ISETP.NE.AND P1, PT, R220, 0x3, PT ;  /* 0x00000003dc00780c */ /* 0x000fe40003f25270 */
        /* <DEDUP_REMOVED lines=75> */
[----:B------:R-:W-:Y:S02]  /*22910*/  SHF.R.U32.HI R15, RZ, 0x4, R15 ;  /* 0x00000004ff0f7819 */ /* 0x000fe4000001160f */
[----:B------:R-:W-:-:S02]  /*22920*/  FMNMX.FTZ R3, R103, R14, !PT ;  /* 0x0000000e67037209 */ /* 0x000fc40007810000 */
[----:B------:R-:W-:Y:S02]  /*22930*/  LOP3.LUT R15, R15, 0x3fff, RZ, 0xc0, !PT ;  /* 0x00003fff0f0f7812 */ /* 0x000fe400078ec0ff */
[----:B------:R-:W-:Y:S01]  /*22940*/  FMNMX.FTZ R0, R101, R0, !PT ;  /* 0x0000000065007209 */ /* 0x000fe20007810000 */
[----:B------:R-:W1:Y:S01]  /*22950*/  SHFL.BFLY PT, R14, R3, 0x2, 0x1f ;  /* 0x0c401f00030e7f89 */ /* 0x000e6200000e0000 */
[----:B------:R-:W-:Y:S02]  /*22960*/  LOP3.LUT R15, R15, 0x10000, RZ, 0xfc, !PT ;  /* 0x000100000f0f7812 */ /* 0x000fe400078efcff */
[----:B0-----:R-:W-:Y:S01]  /*22970*/  SHF.R.U32.HI R202, RZ, 0x7, R202 ;  /* 0x00000007ffca7819 */ /* 0x001fe200000116ca */
[----:B------:R-:W0:Y:S01]  /*22980*/  SHFL.BFLY PT, R11, R0, 0x2, 0x1f ;  /* 0x0c401f00000b7f89 */ /* 0x000e2200000e0000 */
[----:B-1----:R-:W-:Y:S01]  /*22990*/  FMNMX.FTZ R21, R3, R14, !PT ;  /* 0x0000000e03157209 */ /* 0x002fe20007810000 */
[----:B------:R-:W-:Y:S02]  /*229a0*/  IMAD R14, R190, 0x500, R15 ;  /* 0x00000500be0e7824 */ /* 0x000fe400078e020f */
[----:B------:R-:W-:Y:S01]  /*229b0*/  IMAD.MOV.U32 R15, RZ, RZ, -0x3ffffff0 ;  /* 0xc0000010ff0f7424 */ /* 0x000fe200078e00ff */
[----:B0-----:R-:W-:-:S02]  /*229c0*/  FMNMX.FTZ R20, R0, R11, !PT ;  /* 0x0000000b00147209 */ /* 0x001fc40007810000 */
[----:B------:R-:W-:Y:S01]  /*229d0*/  R2UR UR6, R14 ;  /* 0x000000000e0672ca */ /* 0x000fe200000e0000 */
[----:B------:R-:W0:Y:S01]  /*229e0*/  SHFL.BFLY PT, R0, R21, 0x1, 0x1f ;  /* 0x0c201f0015007f89 */ /* 0x000e2200000e0000 */
[----:B------:R-:W-:-:S03]  /*229f0*/  R2UR UR7, R15 ;  /* 0x000000000f0772ca */ /* 0x000fc600000e0000 */
[----:B------:R-:W1:Y:S10]  /*22a00*/  SHFL.BFLY PT, R11, R20, 0x1, 0x1f ;  /* 0x0c201f00140b7f89 */ /* 0x000e7400000e0000 */
[----:B------:R-:W-:Y:S01]  /*22a10*/  QGMMA.64x128x32.F32.E4M3.E4M3 R24, R184, gdesc[UR4], R24, gsb0 ;  /* 0x01e00004b8187df3 */ /* 0x000fe20008000818 */
[----:B0-----:R-:W-:-:S02]  /*22a20*/  FMNMX.FTZ R0, R21, R0, !PT ;  /* 0x0000000015007209 */ /* 0x001fc40007810000 */
[----:B-1----:R-:W-:-:S03]  /*22a30*/  FMNMX.FTZ R3, R20, R11, !PT ;  /* 0x0000000b14037209 */ /* 0x002fc60007810000 */
[----:B------:R-:W-:Y:S02]  /*22a40*/  FADD.FTZ R15, -R0, R8 ;  /* 0x00000008000f7221 */ /* 0x000fe40000010100 */
[----:B------:R-:W-:-:S01]  /*22a50*/  FADD.FTZ R11, -R3, R10 ;  /* 0x0000000a030b7221 */ /* 0x000fc20000010100 */
[----:B------:R-:W-:Y:S02]  /*22a60*/  VIADD R10, R14, 0x100 ;  /* 0x000001000e0a7836 */ /* 0x000fe40000000000 */
[----:B------:R-:W-:-:S03]  /*22a70*/  FMUL.FTZ R15, R2, R15 ;  /* 0x0000000f020f7220 */ /* 0x000fc60000410000 */
[----:B------:R-:W-:Y:S01]  /*22a80*/  R2UR UR6, R10 ;  /* 0x000000000a0672ca */ /* 0x000fe200000e0000 */
[----:B------:R-:W-:Y:S02]  /*22a90*/  VIADD R10, R14, 0x200 ;  /* 0x000002000e0a7836 */ /* 0x000fe40000000000 */
[----:B------:R-:W-:Y:S01]  /*22aa0*/  MUFU.EX2 R15, R15 ;  /* 0x0000000f000f7308 */ /* 0x000fe20000000800 */
[----:B------:R-:W-:Y:S02]  /*22ab0*/  WARPGROUP.DEPBAR.LE gsb0, 0x0 ;  /* 0x00008000000079c5 */ /* 0x000fe40000010000 */
[C---:B------:R-:W-:Y:S01]  /*22ac0*/  FMUL.FTZ R184, R2.reuse, R11 ;  /* 0x0000000b02b87220 */ /* 0x040fe20000410000 */
[----:B------:R-:W-:Y:S01]  /*22ad0*/  IMAD.MOV.U32 R11, RZ, RZ, -0x3ffffff0 ;  /* 0xc0000010ff0b7424 */ /* 0x000fe200078e00ff */
[----:B------:R-:W-:Y:S01]  /*22ae0*/  WARPGROUP.ARRIVE ;  /* 0x00000000000079c5 */ /* 0x000fe20000000000 */
[----:B------:R-:W-:-:S02]  /*22af0*/  FFMA.FTZ R185, R2, R3, -8 ;  /* 0xc100000002b97423 */ /* 0x000fc40000010003 */
[----:B------:R-:W-:Y:S01]  /*22b00*/  MUFU.EX2 R8, R184 ;  /* 0x000000b800087308 */ /* 0x000fe20000000800 */
[----:B------:R-:W-:Y:S01]  /*22b10*/  R2UR UR7, R11 ;  /* 0x000000000b0772ca */ /* 0x000fe200000e0000 */
[----:B------:R-:W-:-:S02]  /*22b20*/  IMAD.MOV.U32 R11, RZ, RZ, -0x3ffffff0 ;  /* 0xc0000010ff0b7424 */ /* 0x000fc400078e00ff */
[----:B------:R-:W-:-:S01]  /*22b30*/  FFMA.FTZ R20, R2, R153, -R185 ;  /* 0x0000009902147223 */ /* 0x000fc200000108b9 */
[C-C-:B------:R-:W-:Y:S01]  /*22b40*/  FFMA.FTZ R153, R2.reuse, R157, -R185.reuse ;  /* 0x0000009d02997223 */ /* 0x140fe200000108b9 */
[----:B------:R-:W-:-:S01]  /*22b50*/  FFMA.FTZ R157, R2, R161, -R185 ;  /* 0x000000a1029d7223 */ /* 0x000fc200000108b9 */
[C---:B------:R-:W-:Y:S01]  /*22b60*/  FFMA.FTZ R161, R2.reuse, R165, -R185 ;  /* 0x000000a502a17223 */ /* 0x040fe200000108b9 */
[----:B------:R-:W-:-:S01]  /*22b70*/  FFMA.FTZ R165, R2, R0, -8 ;  /* 0xc100000002a57423 */ /* 0x000fc20000010000 */
[C-C-:B------:R-:W-:Y:S01]  /*22b80*/  FFMA.FTZ R21, R2.reuse, R152, -R185.reuse ;  /* 0x0000009802157223 */ /* 0x140fe200000108b9 */
[----:B------:R-:W-:-:S01]  /*22b90*/  FFMA.FTZ R152, R2, R156, -R185 ;  /* 0x0000009c02987223 */ /* 0x000fc200000108b9 */
[----:B------:R-:W-:Y:S01]  /*22ba0*/  MUFU.EX2 R20, R20 ;  /* 0x0000001400147308 */ /* 0x000fe20000000800 */
[----:B------:R-:W-:-:S01]  /*22bb0*/  FFMA.FTZ R154, R2, R154, -R165 ;  /* 0x0000009a029a7223 */ /* 0x000fc200000108a5 */
[C---:B------:R-:W-:Y:S01]  /*22bc0*/  FFMA.FTZ R155, R2.reuse, R155, -R165 ;  /* 0x0000009b029b7223 */ /* 0x040fe200000108a5 */
[----:B------:R-:W-:-:S01]  /*22bd0*/  FFMA.FTZ R156, R2, R160, -R185 ;  /* 0x000000a0029c7223 */ /* 0x000fc200000108b9 */
[----:B------:R-:W-:Y:S01]  /*22be0*/  QGMMA.64x128x32.F32.E4M3.E4M3 R24, R180, gdesc[UR4], R24, gsb0 ;  /* 0x01e00004b4187df3 */ /* 0x000fe20008000818 */
[----:B------:R-:W-:Y:S01]  /*22bf0*/  R2UR UR6, R10 ;  /* 0x000000000a0672ca */ /* 0x000fe200000e0000 */
[----:B------:R-:W-:Y:S01]  /*22c00*/  VIADD R10, R14, 0x300 ;  /* 0x000003000e0a7836 */ /* 0x000fe20000000000 */
[----:B------:R-:W-:Y:S01]  /*22c10*/  R2UR UR7, R11 ;  /* 0x000000000b0772ca */ /* 0x000fe200000e0000 */
[----:B------:R-:W-:Y:S01]  /*22c20*/  IMAD.MOV.U32 R11, RZ, RZ, -0x3ffffff0 ;  /* 0xc0000010ff0b7424 */ /* 0x000fe200078e00ff */
[----:B------:R-:W0:Y:S01]  /*22c30*/  MUFU.EX2 R21, R21 ;  /* 0x0000001500157308 */ /* 0x000e220000000800 */
[----:B------:R-:W-:-:S01]  /*22c40*/  FFMA.FTZ R160, R2, R164, -R185 ;  /* 0x000000a402a07223 */ /* 0x000fc200000108b9 */
[C---:B------:R-:W-:Y:S01]  /*22c50*/  FFMA.FTZ R136, R2.reuse, R136, -R185 ;  /* 0x0000008802887223 */ /* 0x040fe200000108b9 */
[----:B------:R-:W-:-:S01]  /*22c60*/  FFMA.FTZ R158, R2, R158, -R165 ;  /* 0x0000009e029e7223 */ /* 0x000fc200000108a5 */
[C---:B------:R-:W-:Y:S01]  /*22c70*/  FFMA.FTZ R137, R2.reuse, R137, -R185 ;  /* 0x0000008902897223 */ /* 0x040fe200000108b9 */
[----:B------:R-:W-:-:S01]  /*22c80*/  FFMA.FTZ R159, R2, R159, -R165 ;  /* 0x0000009f029f7223 */ /* 0x000fc200000108a5 */
[C---:B------:R-:W-:Y:S01]  /*22c90*/  FFMA.FTZ R140, R2.reuse, R140, -R185 ;  /* 0x0000008c028c7223 */ /* 0x040fe200000108b9 */
[----:B------:R-:W-:-:S01]  /*22ca0*/  FFMA.FTZ R162, R2, R162, -R165 ;  /* 0x000000a202a27223 */ /* 0x000fc200000108a5 */
[----:B------:R-:W1:Y:S01]  /*22cb0*/  MUFU.EX2 R154, R154 ;  /* 0x0000009a009a7308 */ /* 0x000e620000000800 */
[----:B------:R-:W-:-:S01]  /*22cc0*/  FFMA.FTZ R141, R2, R141, -R185 ;  /* 0x0000008d028d7223 */ /* 0x000fc200000108b9 */
[C---:B------:R-:W-:Y:S01]  /*22cd0*/  FFMA.FTZ R163, R2.reuse, R163, -R165 ;  /* 0x000000a302a37223 */ /* 0x040fe200000108a5 */
[----:B------:R-:W-:-:S01]  /*22ce0*/  FFMA.FTZ R144, R2, R144, -R185 ;  /* 0x0000009002907223 */ /* 0x000fc200000108b9 */
[C-C-:B------:R-:W-:Y:S01]  /*22cf0*/  FFMA.FTZ R164, R2.reuse, R166, -R165.reuse ;  /* 0x000000a602a47223 */ /* 0x140fe200000108a5 */
[----:B------:R-:W-:-:S01]  /*22d00*/  FFMA.FTZ R167, R2, R167, -R165 ;  /* 0x000000a702a77223 */ /* 0x000fc200000108a5 */
[C-C-:B------:R-:W-:Y:S01]  /*22d10*/  FFMA.FTZ R138, R2.reuse, R138, -R165.reuse ;  /* 0x0000008a028a7223 */ /* 0x140fe200000108a5 */
[----:B------:R-:W-:-:S01]  /*22d20*/  FFMA.FTZ R139, R2, R139, -R165 ;  /* 0x0000008b028b7223 */ /* 0x000fc200000108a5 */
[----:B------:R-:W2:Y:S01]  /*22d30*/  MUFU.EX2 R155, R155 ;  /* 0x0000009b009b7308 */ /* 0x000ea20000000800 */
[----:B0-----:R-:W-:-:S01]  /*22d40*/  FFMA.FTZ R7, R8, R7, R21 ;  /* 0x0000000708077223 */ /* 0x001fc20000010015 */
[C-C-:B------:R-:W-:Y:S01]  /*22d50*/  FFMA.FTZ R142, R2.reuse, R142, -R165.reuse ;  /* 0x0000008e028e7223 */ /* 0x140fe200000108a5 */
[----:B------:R-:W-:-:S01]  /*22d60*/  FFMA.FTZ R143, R2, R143, -R165 ;  /* 0x0000008f028f7223 */ /* 0x000fc200000108a5 */
[----:B------:R-:W-:Y:S01]  /*22d70*/  FFMA.FTZ R146, R2, R146, -R165 ;  /* 0x0000009202927223 */ /* 0x000fe200000108a5 */
[----:B------:R-:W-:-:S01]  /*22d80*/  FADD.FTZ R7, R20, R7 ;  /* 0x0000000714077221 */ /* 0x000fc20000010000 */
[C---:B------:R-:W-:Y:S01]  /*22d90*/  FFMA.FTZ R145, R2.reuse, R145, -R185 ;  /* 0x0000009102917223 */ /* 0x040fe200000108b9 */
[----:B------:R-:W-:-:S01]  /*22da0*/  FFMA.FTZ R147, R2, R147, -R165 ;  /* 0x0000009302937223 */ /* 0x000fc200000108a5 */
[----:B------:R-:W0:Y:S01]  /*22db0*/  MUFU.EX2 R152, R152 ;  /* 0x0000009800987308 */ /* 0x000e220000000800 */
[----:B-1----:R-:W-:-:S01]  /*22dc0*/  FFMA.FTZ R6, R15, R6, R154 ;  /* 0x000000060f067223 */ /* 0x002fc2000001009a */
        /* <DEDUP_REMOVED lines=26> */
[C-C-:B------:R-:W-:Y:S01]  /*22f70*/  FFMA.FTZ R116, R2.reuse, R116, -R185.reuse ;  /* 0x0000007402747223 */ /* 0x140fe200000108b9 */
        /* <DEDUP_REMOVED lines=20> */
[----:B------:R-:W-:-:S07]  /*230c0*/  FFMA.FTZ R103, R2, R103, -R165 ;  /* 0x0000006702677223 */ /* 0x000fce00000108a5 */
[----:B------:R-:W1:Y:S08]  /*230d0*/  MUFU.EX2 R158, R158 ;  /* 0x0000009e009e7308 */ /* 0x000e700000000800 */
[----:B------:R-:W-:Y:S08]  /*230e0*/  MUFU.EX2 R137, R137 ;  /* 0x0000008900897308 */ /* 0x000ff00000000800 */
[----:B------:R-:W3:Y:S08]  /*230f0*/  MUFU.EX2 R159, R159 ;  /* 0x0000009f009f7308 */ /* 0x000ef00000000800 */
[----:B------:R-:W-:Y:S08]  /*23100*/  MUFU.EX2 R140, R140 ;  /* 0x0000008c008c7308 */ /* 0x000ff00000000800 */
[----:B------:R-:W4:Y:S08]  /*23110*/  MUFU.EX2 R162, R162 ;  /* 0x000000a200a27308 */ /* 0x000f300000000800 */
[----:B------:R-:W-:Y:S08]  /*23120*/  MUFU.EX2 R141, R141 ;  /* 0x0000008d008d7308 */ /* 0x000ff00000000800 */
[----:B------:R-:W5:Y:S08]  /*23130*/  MUFU.EX2 R163, R163 ;  /* 0x000000a300a37308 */ /* 0x000f700000000800 */
[----:B------:R-:W-:Y:S01]  /*23140*/  MUFU.EX2 R144, R144 ;  /* 0x0000009000907308 */ /* 0x000fe20000000800 */
[----:B------:R-:W-:-:S02]  /*23150*/  WARPGROUP.DEPBAR.LE gsb0, 0x0 ;  /* 0x00008000000079c5 */ /* 0x000fc40000010000 */
[----:B------:R-:W-:-:S05]  /*23160*/  WARPGROUP.ARRIVE ;  /* 0x00000000000079c5 */ /* 0x000fca0000000000 */
[----:B------:R-:W5:Y:S01]  /*23170*/  MUFU.EX2 R164, R164 ;  /* 0x000000a400a47308 */ /* 0x000f620000000800 */
[----:B------:R-:W-:Y:S01]  /*23180*/  QGMMA.64x128x32.F32.E4M3.E4M3 R24, R176, gdesc[UR4], R24, gsb0 ;  /* 0x01e00004b0187df3 */ /* 0x000fe20008000818 */
[----:B------:R-:W-:Y:S01]  /*23190*/  R2UR UR6, R10 ;  /* 0x000000000a0672ca */ /* 0x000fe200000e0000 */
[C-C-:B------:R-:W-:Y:S01]  /*231a0*/  FFMA.FTZ R10, R2.reuse, R122, -R165.reuse ;  /* 0x0000007a020a7223 */ /* 0x140fe200000108a5 */
[----:B------:R-:W-:Y:S01]  /*231b0*/  R2UR UR7, R11 ;  /* 0x000000000b0772ca */ /* 0x000fe200000e0000 */
[C-C-:B------:R-:W-:Y:S01]  /*231c0*/  FFMA.FTZ R122, R2.reuse, R126, -R165.reuse ;  /* 0x0000007e027a7223 */ /* 0x140fe200000108a5 */
[----:B------:R-:W-:-:S01]  /*231d0*/  FFMA.FTZ R126, R2, R130, -R165 ;  /* 0x00000082027e7223 */ /* 0x000fc200000108a5 */
[C-C-:B------:R-:W-:Y:S01]  /*231e0*/  FFMA.FTZ R130, R2.reuse, R134, -R165.reuse ;  /* 0x0000008602827223 */ /* 0x140fe200000108a5 */
[----:B------:R-:W-:-:S01]  /*231f0*/  FFMA.FTZ R11, R2, R123, -R165 ;  /* 0x0000007b020b7223 */ /* 0x000fc200000108a5 */
[C-C-:B------:R-:W-:Y:S01]  /*23200*/  FFMA.FTZ R123, R2.reuse, R127, -R165.reuse ;  /* 0x0000007f027b7223 */ /* 0x140fe200000108a5 */
[----:B------:R-:W-:-:S01]  /*23210*/  FFMA.FTZ R127, R2, R131, -R165 ;  /* 0x00000083027f7223 */ /* 0x000fc200000108a5 */
[----:B------:R-:W5:Y:S01]  /*23220*/  MUFU.EX2 R167, R167 ;  /* 0x000000a700a77308 */ /* 0x000f620000000800 */
[----:B------:R-:W-:-:S07]  /*23230*/  FFMA.FTZ R131, R2, R135, -R165 ;  /* 0x0000008702837223 */ /* 0x000fce00000108a5 */
[----:B------:R-:W5:Y:S08]  /*23240*/  MUFU.EX2 R138, R138 ;  /* 0x0000008a008a7308 */ /* 0x000f700000000800 */
        /* <DEDUP_REMOVED lines=14> */
[----:B------:R-:W5:Y:S01]  /*23330*/  MUFU.EX2 R124, R124 ;  /* 0x0000007c007c7308 */ /* 0x000f620000000800 */
[----:B------:R-:W-:-:S02]  /*23340*/  WARPGROUP.DEPBAR.LE gsb0, 0x0 ;  /* 0x00008000000079c5 */ /* 0x000fc40000010000 */
[----:B------:R-:W-:-:S05]  /*23350*/  WARPGROUP.ARRIVE ;  /* 0x00000000000079c5 */ /* 0x000fca0000000000 */
[----:B------:R-:W5:Y:S01]  /*23360*/  MUFU.EX2 R122, R122 ;  /* 0x0000007a007a7308 */ /* 0x000f620000000800 */
[----:B------:R-:W-:Y:S07]  /*23370*/  QGMMA.64x128x32.F32.E4M3.E4M3 R24, R172, gdesc[UR4], R24, gsb0 ;  /* 0x01e00004ac187df3 */ /* 0x000fee0008000818 */
        /* <DEDUP_REMOVED lines=19> */
[----:B--2---:R-:W-:Y:S01]  /*234b0*/  FADD.FTZ R173, R155, R6 ;  /* 0x000000069bad7221 */ /* 0x004fe20000010000 */
[----:B0-----:R-:W-:-:S01]  /*234c0*/  FADD.FTZ R6, R152, R7 ;  /* 0x0000000798067221 */ /* 0x001fc20000010000 */
[----:B------:R-:W-:Y:S02]  /*234d0*/  WARPGROUP.ARRIVE ;  /* 0x00000000000079c5 */ /* 0x000fe40000000000 */
[----:B-1----:R-:W-:-:S01]  /*234e0*/  FADD.FTZ R134, R158, R173 ;  /* 0x000000ad9e867221 */ /* 0x002fc20000010000 */
[----:B------:R-:W-:Y:S01]  /*234f0*/  FADD.FTZ R7, R153, R6 ;  /* 0x0000000699077221 */ /* 0x000fe20000010000 */
[----:B------:R-:W0:Y:S02]  /*23500*/  MUFU.EX2 R112, R112 ;  /* 0x0000007000707308 */ /* 0x000e240000000800 */
[----:B---3--:R-:W-:-:S01]  /*23510*/  FADD.FTZ R135, R159, R134 ;  /* 0x000000869f877221 */ /* 0x008fc20000010000 */
[----:B------:R-:W-:-:S03]  /*23520*/  FADD.FTZ R6, R156, R7 ;  /* 0x000000079c067221 */ /* 0x000fc60000010000 */
[----:B----4-:R-:W-:Y:S01]  /*23530*/  FADD.FTZ R134, R162, R135 ;  /* 0x00000087a2867221 */ /* 0x010fe20000010000 */
[----:B------:R-:W-:-:S01]  /*23540*/  FADD.FTZ R7, R157, R6 ;  /* 0x000000069d077221 */ /* 0x000fc20000010000 */
[----:B------:R-:W-:Y:S02]  /*23550*/  MUFU.EX2 R113, R113 ;  /* 0x0000007100717308 */ /* 0x000fe40000000800 */
[----:B-----5:R-:W-:-:S01]  /*23560*/  FADD.FTZ R135, R163, R134 ;  /* 0x00000086a3877221 */ /* 0x020fc20000010000 */
[----:B------:R-:W-:-:S03]  /*23570*/  FADD.FTZ R6, R160, R7 ;  /* 0x00000007a0067221 */ /* 0x000fc60000010000 */
[----:B------:R-:W-:Y:S01]  /*23580*/  FADD.FTZ R134, R164, R135 ;  /* 0x00000087a4867221 */ /* 0x000fe20000010000 */
[----:B------:R-:W-:-:S01]  /*23590*/  FADD.FTZ R7, R161, R6 ;  /* 0x00000006a1077221 */ /* 0x000fc20000010000 */
[----:B------:R-:W-:Y:S02]  /*235a0*/  MUFU.EX2 R115, R115 ;  /* 0x0000007300737308 */ /* 0x000fe40000000800 */
[----:B------:R-:W-:-:S01]  /*235b0*/  FADD.FTZ R135, R167, R134 ;  /* 0x00000086a7877221 */ /* 0x000fc20000010000 */
        /* <DEDUP_REMOVED lines=8> */
[----:B------:R-:W-:Y:S02]  /*23640*/  VIADD R6, R14, 0x400 ;  /* 0x000004000e067836 */ /* 0x000fe40000000000 */
[----:B------:R-:W-:-:S01]  /*23650*/  FFMA.FTZ R14, R2, R114, -R165 ;  /* 0x00000072020e7223 */ /* 0x000fc200000108a5 */
[----:B------:R-:W-:Y:S01]  /*23660*/  FADD.FTZ R135, R143, R134 ;  /* 0x000000868f877221 */ /* 0x000fe20000010000 */
[----:B------:R-:W-:-:S01]  /*23670*/  FADD.FTZ R114, R144, R7 ;  /* 0x0000000790727221 */ /* 0x000fc20000010000 */
[----:B------:R-:W-:Y:S01]  /*23680*/  IMAD.MOV.U32 R7, RZ, RZ, -0x3ffffff0 ;  /* 0xc0000010ff077424 */ /* 0x000fe200078e00ff */
[----:B------:R-:W-:Y:S01]  /*23690*/  R2UR UR6, R6 ;  /* 0x00000000060672ca */ /* 0x000fe200000e0000 */
[----:B------:R-:W-:Y:S01]  /*236a0*/  FADD.FTZ R134, R146, R135 ;  /* 0x0000008792867221 */ /* 0x000fe20000010000 */
[----:B------:R-:W-:-:S01]  /*236b0*/  FADD.FTZ R135, R145, R114 ;  /* 0x0000007291877221 */ /* 0x000fc20000010000 */
[----:B------:R-:W1:Y:S01]  /*236c0*/  MUFU.EX2 R14, R14 ;  /* 0x0000000e000e7308 */ /* 0x000e620000000800 */
[----:B------:R-:W-:Y:S01]  /*236d0*/  R2UR UR7, R7 ;  /* 0x00000000070772ca */ /* 0x000fe200000e0000 */
[----:B------:R-:W-:Y:S01]  /*236e0*/  FADD.FTZ R173, R147, R134 ;  /* 0x0000008693ad7221 */ /* 0x000fe20000010000 */
[----:B------:R-:W-:-:S03]  /*236f0*/  FADD.FTZ R114, R148, R135 ;  /* 0x0000008794727221 */ /* 0x000fc60000010000 */
[----:B------:R-:W-:Y:S01]  /*23700*/  FADD.FTZ R134, R150, R173 ;  /* 0x000000ad96867221 */ /* 0x000fe20000010000 */
[----:B------:R-:W-:-:S01]  /*23710*/  FADD.FTZ R7, R149, R114 ;  /* 0x0000007295077221 */ /* 0x000fc20000010000 */
[----:B------:R-:W-:Y:S01]  /*23720*/  FFMA.FTZ R114, R2, R118, -R165 ;  /* 0x0000007602727223 */ /* 0x000fe200000108a5 */
[----:B------:R-:W-:Y:S01]  /*23730*/  MUFU.EX2 R117, R117 ;  /* 0x0000007500757308 */ /* 0x000fe20000000800 */
[----:B------:R-:W-:-:S01]  /*23740*/  FADD.FTZ R135, R151, R134 ;  /* 0x0000008697877221 */ /* 0x000fc20000010000 */
[----:B------:R-:W-:Y:S01]  /*23750*/  FADD.FTZ R6, R120, R7 ;  /* 0x0000000778067221 */ /* 0x000fe20000010000 */
[----:B------:R-:W-:Y:S01]  /*23760*/  @!P0 IMAD R134, R12, 0x8, R17 ;  /* 0x000000080c868824 */ /* 0x000fe200078e0211 */
[----:B------:R-:W-:Y:S01]  /*23770*/  IADD3 R165, -R202, 0xb, RZ ;  /* 0x0000000bcaa57810 */ /* 0x000fe20007ffe1ff */
[----:B------:R-:W-:Y:S01]  /*23780*/  QGMMA.64x128x32.F32.E4M3.E4M3 R24, R168, gdesc[UR4], R24, gsb0 ;  /* 0x01e00004a8187df3 */ /* 0x000fe20008000818 */
[----:B------:R-:W-:-:S01]  /*23790*/  FADD.FTZ R118, R10, R135 ;  /* 0x000000870a767221 */ /* 0x000fc20000010000 */
[----:B------:R-:W-:Y:S01]  /*237a0*/  FADD.FTZ R7, R121, R6 ;  /* 0x0000000679077221 */ /* 0x000fe20000010000 */
[----:B------:R-:W2:Y:S02]  /*237b0*/  MUFU.EX2 R114, R114 ;  /* 0x0000007200727308 */ /* 0x000ea40000000800 */
[----:B------:R-:W-:-:S01]  /*237c0*/  FADD.FTZ R135, R11, R118 ;  /* 0x000000760b877221 */ /* 0x000fc20000010000 */
[----:B------:R-:W-:-:S03]  /*237d0*/  FADD.FTZ R6, R124, R7 ;  /* 0x000000077c067221 */ /* 0x000fc60000010000 */
[----:B------:R-:W-:Y:S01]  /*237e0*/  FADD.FTZ R118, R122, R135 ;  /* 0x000000877a767221 */ /* 0x000fe20000010000 */
[----:B------:R-:W-:-:S01]  /*237f0*/  FADD.FTZ R7, R125, R6 ;  /* 0x000000067d077221 */ /* 0x000fc20000010000 */
[----:B------:R-:W3:Y:S02]  /*23800*/  MUFU.EX2 R119, R119 ;  /* 0x0000007700777308 */ /* 0x000ee40000000800 */
[----:B------:R-:W-:-:S01]  /*23810*/  FADD.FTZ R135, R123, R118 ;  /* 0x000000767b877221 */ /* 0x000fc20000010000 */
[----:B------:R-:W-:-:S03]  /*23820*/  FADD.FTZ R6, R128, R7 ;  /* 0x0000000780067221 */ /* 0x000fc60000010000 */
[----:B------:R-:W-:Y:S01]  /*23830*/  FADD.FTZ R118, R126, R135 ;  /* 0x000000877e767221 */ /* 0x000fe20000010000 */
[----:B------:R-:W-:-:S01]  /*23840*/  FADD.FTZ R7, R129, R6 ;  /* 0x0000000681077221 */ /* 0x000fc20000010000 */
[----:B------:R-:W4:Y:S02]  /*23850*/  MUFU.EX2 R88, R88 ;  /* 0x0000005800587308 */ /* 0x000f240000000800 */
[----:B------:R-:W-:-:S01]  /*23860*/  FADD.FTZ R135, R127, R118 ;  /* 0x000000767f877221 */ /* 0x000fc20000010000 */
[----:B------:R-:W-:-:S03]  /*23870*/  FADD.FTZ R6, R132, R7 ;  /* 0x0000000784067221 */ /* 0x000fc60000010000 */
[----:B------:R-:W-:Y:S01]  /*23880*/  FADD.FTZ R118, R130, R135 ;  /* 0x0000008782767221 */ /* 0x000fe20000010000 */
[----:B------:R-:W-:-:S01]  /*23890*/  FADD.FTZ R7, R133, R6 ;  /* 0x0000000685077221 */ /* 0x000fc20000010000 */
[----:B------:R-:W5:Y:S02]  /*238a0*/  MUFU.EX2 R90, R90 ;  /* 0x0000005a005a7308 */ /* 0x000f640000000800 */
        /* <DEDUP_REMOVED lines=11> */
[----:B0-----:R-:W-:-:S03]  /*23960*/  FADD.FTZ R6, R112, R7 ;  /* 0x0000000770067221 */ /* 0x001fc60000010000 */
[----:B-1----:R-:W-:Y:S01]  /*23970*/  FADD.FTZ R118, R14, R135 ;  /* 0x000000870e767221 */ /* 0x002fe20000010000 */
[----:B------:R-:W-:-:S01]  /*23980*/  FADD.FTZ R7, R113, R6 ;  /* 0x0000000671077221 */ /* 0x000fc20000010000 */
[----:B------:R-:W0:Y:S02]  /*23990*/  MUFU.EX2 R92, R92 ;  /* 0x0000005c005c7308 */ /* 0x000e240000000800 */
[----:B------:R-:W-:-:S01]  /*239a0*/  FADD.FTZ R135, R115, R118 ;  /* 0x0000007673877221 */ /* 0x000fc20000010000 */
[----:B------:R-:W-:-:S03]  /*239b0*/  FADD.FTZ R6, R116, R7 ;  /* 0x0000000774067221 */ /* 0x000fc60000010000 */
[----:B--2---:R-:W-:Y:S01]  /*239c0*/  FADD.FTZ R118, R114, R135 ;  /* 0x0000008772767221 */ /* 0x004fe20000010000 */
[----:B------:R-:W-:-:S01]  /*239d0*/  FADD.FTZ R7, R117, R6 ;  /* 0x0000000675077221 */ /* 0x000fc20000010000 */
[----:B------:R-:W1:Y:S02]  /*239e0*/  MUFU.EX2 R94, R94 ;  /* 0x0000005e005e7308 */ /* 0x000e640000000800 */
[----:B---3--:R-:W-:-:S01]  /*239f0*/  FADD.FTZ R135, R119, R118 ;  /* 0x0000007677877221 */ /* 0x008fc20000010000 */
[----:B----4-:R-:W-:-:S03]  /*23a00*/  FADD.FTZ R6, R88, R7 ;  /* 0x0000000758067221 */ /* 0x010fc60000010000 */
[----:B-----5:R-:W-:Y:S01]  /*23a10*/  FADD.FTZ R118, R90, R135 ;  /* 0x000000875a767221 */ /* 0x020fe20000010000 */
[----:B------:R-:W-:-:S01]  /*23a20*/  FADD.FTZ R7, R89, R6 ;  /* 0x0000000659077221 */ /* 0x000fc20000010000 */
[----:B------:R-:W2:Y:S01]  /*23a30*/  MUFU.EX2 R93, R93 ;  /* 0x0000005d005d7308 */ /* 0x000ea20000000800 */
[----:B------:R-:W-:Y:S02]  /*23a40*/  @!P0 VIADD R6, R134, 0x29840 ;  /* 0x0002984086068836 */ /* 0x000fe40000000000 */
[----:B------:R-:W-:Y:S01]  /*23a50*/  FADD.FTZ R135, R91, R118 ;  /* 0x000000765b877221 */ /* 0x000fe20000010000 */
[----:B0-----:R-:W-:-:S02]  /*23a60*/  FADD.FTZ R118, R92, R7 ;  /* 0x000000075c767221 */ /* 0x001fc40000010000 */
[----:B------:R-:W-:Y:S02]  /*23a70*/  @!P0 PRMT R6, RZ, 0x654, R6 ;  /* 0x00000654ff068816 */ /* 0x000fe40000000006 */
[----:B------:R-:W0:Y:S01]  /*23a80*/  MUFU.EX2 R95, R95 ;  /* 0x0000005f005f7308 */ /* 0x000e220000000800 */
[----:B-1----:R-:W-:-:S07]  /*23a90*/  FADD.FTZ R134, R94, R135 ;  /* 0x000000875e867221 */ /* 0x002fce0000010000 */
[----:B------:R-:W-:Y:S01]  /*23aa0*/  MUFU.EX2 R96, R96 ;  /* 0x0000006000607308 */ /* 0x000fe20000000800 */
[----:B--2---:R-:W-:-:S07]  /*23ab0*/  FADD.FTZ R7, R93, R118 ;  /* 0x000000765d077221 */ /* 0x004fce0000010000 */
        /* <DEDUP_REMOVED lines=13> */
[----:B------:R3:W-:Y:S02]  /*23b90*/  @!P0 SYNCS.ARRIVE.TRANS64.RED.A1T0 RZ, [R6+URZ], RZ ;  /* 0x000000ff06ff89a7 */ /* 0x0007e4000810043f */
[----:B---3--:R-:W-:-:S04]  /*23ba0*/  FADD.FTZ R6, R96, R7 ;  /* 0x0000000760067221 */ /* 0x008fc80000010000 */
[----:B------:R-:W-:-:S04]  /*23bb0*/  FADD.FTZ R7, R97, R6 ;  /* 0x0000000661077221 */ /* 0x000fc80000010000 */
[----:B------:R-:W-:-:S04]  /*23bc0*/  FADD.FTZ R6, R100, R7 ;  /* 0x0000000764067221 */ /* 0x000fc80000010000 */
[----:B0-----:R-:W-:Y:S01]  /*23bd0*/  FADD.FTZ R7, R101, R6 ;  /* 0x0000000665077221 */ /* 0x001fe20000010000 */
[----:B--2---:R-:W-:-:S01]  /*23be0*/  FADD.FTZ R6, R103, R135 ;  /* 0x0000008767067221 */ /* 0x004fc20000010000 */
[----:B-1----:R-:W-:Y:S06]  /*23bf0*/  @!P1 BRA `(.L_x_1536) ;  /* 0x0000000000049947 */ /* 0x002fec0003800000 */
[----:B------:R-:W-:Y:S01]  /*23c00*/  BPT.TRAP 0x1 ;  /* 0x000000040000795c */ /* 0x000fe20000300000 */
.L_x_1536:
[----:B------:R-:W-:Y:S01]  /*23c10*/  F2FP.SATFINITE.E4M3.F32.PACK_AB_MERGE_C R122, R123, R122, RZ ;  /* 0x0000007a7b7a723e */ /* 0x000fe200048070ff */
[-C--:B------:R-:W-:Y:S01]  /*23c20*/  FMUL.FTZ R24, R24, R8.reuse ;  /* 0x0000000818187220 */ /* 0x080fe20000410000 */
[----:B------:R-:W-:Y:S01]  /*23c30*/  ISETP.GT.AND P1, PT, R4, R5, PT ;  /* 0x000000050400720c */ /* 0x000fe20003f24270 */
[----:B------:R-:W-:Y:S01]  /*23c40*/  FMUL.FTZ R25, R25, R8 ;  /* 0x0000000819197220 */ /* 0x000fe20000410000 */
[----:B------:R-:W-:Y:S01]  /*23c50*/  F2FP.SATFINITE.E4M3.F32.PACK_AB_MERGE_C R177, R11, R10, R122 ;  /* 0x0000000a0bb1723e */ /* 0x000fe2000480707a */
[----:B------:R-:W-:Y:S01]  /*23c60*/  IMAD R10, R190, 0x8, R17 ;  /* 0x00000008be0a7824 */ /* 0x000fe200078e0211 */
[----:B------:R-:W-:Y:S01]  /*23c70*/  F2FP.SATFINITE.E4M3.F32.PACK_AB_MERGE_C R152, R153, R152, RZ ;  /* 0x000000989998723e */ /* 0x000fe200048070ff */
[----:B------:R-:W-:Y:S01]  /*23c80*/  IMAD.U32 R11, RZ, RZ, UR37 ;  /* 0x00000025ff0b7e24 */ /* 0x000fe2000f8e00ff */
        /* <DEDUP_REMOVED lines=104> */
[----:B0-----:R-:W-:Y:S02]  /*24310*/  IMAD.MOV.U32 R10, RZ, RZ, R3 ;  /* 0x000000ffff0a7224 */ /* 0x001fe400078e0003 */
[----:B------:R-:W-:Y:S02]  /*24320*/  IMAD.MOV.U32 R11, RZ, RZ, R189 ;  /* 0x000000ffff0b7224 */ /* 0x000fe400078e00bd */
[----:B------:R-:W-:Y:S01]  /*24330*/  IMAD.MOV.U32 R190, RZ, RZ, R12 ;  /* 0x000000ffffbe7224 */ /* 0x000fe200078e000c */
[----:B------:R-:W-:Y:S06]  /*24340*/  @P1 BRA `(.L_x_1537) ;  /* 0xffffffcc00741947 */ /* 0x000fec000383ffff */
[----:B------:R-:W-:-:S07]  /*24350*/  IMAD.MOV.U32 R190, RZ, RZ, R12 ;  /* 0x000000ffffbe7224 */ /* 0x000fce00078e000c */
.L_x_1525:
[----:B------:R-:W-:-:S13]  /*24360*/  ISETP.GE.AND P1, PT, R4, R209, PT ;  /* 0x000000d10400720c */ /* 0x000fda0003f26270 */
[----:B------:R-:W-:Y:S05]  /*24370*/  @!P1 BRA `(.L_x_1538) ;  /* 0x0000004c00b49947 */ /* 0x000fea0003800000 */
[----:B------:R-:W-:Y:S02]  /*24380*/  IMAD R11, R193, 0x80, R211 ;  /* 0x00000080c10b7824 */ /* 0x000fe400078e02d3 */
[----:B------:R-:W-:Y:S02]  /*24390*/  IMAD.MOV.U32 R5, RZ, RZ, R0 ;  /* 0x000000ffff057224 */ /* 0x000fe400078e0000 */
[----:B------:R-:W-:Y:S02]  /*243a0*/  VIADD R11, R11, 0x8 ;  /* 0x000000080b0b7836 */ /* 0x000fe40000000000 */
[----:B------:R-:W-:Y:S02]  /*243b0*/  IMAD.MOV.U32 R8, RZ, RZ, R3 ;  /* 0x000000ffff087224 */ /* 0x000fe400078e0003 */
[----:B------:R-:W-:Y:S01]  /*243c0*/  IMAD.MOV.U32 R10, RZ, RZ, R189 ;  /* 0x000000ffff0a7224 */ /* 0x000fe200078e00bd */
[----:B------:R-:W-:-:S07]  /*243d0*/  IADD3 R11, R11, R192, -R196 ;  /* 0x000000c00b0b7210 */ /* 0x000fce0007ffe8c4 */
.L_x_1557:
        /* <DEDUP_REMOVED lines=9> */
.L_x_1540:
        /* <DEDUP_REMOVED lines=8> */
.L_x_1541:
[----:B------:R-:W-:Y:S04]  /*244f0*/  BSSY B0, `(.L_x_1539) ;  /* 0x0000004000007945 */ /* 0x000fe80003800000 */
[----:B-1----:R-:W-:Y:S05]  /*24500*/  @P2 BRA `(.L_x_1542) ;  /* 0x0000000000082947 */ /* 0x002fea0003800000 */
[----:B------:R-:W1:Y:S02]  /*24510*/  SYNCS.PHASECHK.TRANS64.TRYWAIT P2, [R0+URZ+0x29830], R3 ;  /* 0x02983003000075a7 */ /* 0x000e64000804017f */
[----:B-1----:R-:W-:Y:S05]  /*24520*/  @!P2 BRA `(.L_x_1543) ;  /* 0x000000f4000ca947 */ /* 0x002fea0003800000 */
.L_x_1542:
[----:B------:R-:W-:Y:S05]  /*24530*/  BSYNC B0 ;  /* 0x0000000000007941 */ /* 0x000fea0003800000 */
.L_x_1539:
        /* <DEDUP_REMOVED lines=268> */
.L_x_1545:
[----:B------:R-:W-:Y:S01]  /*25600*/  SHF.L.U32 R0, R10, 0x1f, RZ ;  /* 0x0000001f0a007819 */ /* 0x000fe200000006ff */
[----:B------:R-:W-:-:S04]  /*25610*/  IMAD R3, R190, 0x8, R17 ;  /* 0x00000008be037824 */ /* 0x000fc800078e0211 */
[----:B------:R0:W1:Y:S01]  /*25620*/  SYNCS.PHASECHK.TRANS64.TRYWAIT P1, [R3+URZ+0x29850], R0 ;  /* 0x02985000030075a7 */ /* 0x000062000802017f */
[----:B------:R-:W-:Y:S05]  /*25630*/  @!P3 BRA `(.L_x_1546) ;  /* 0x000000000004b947 */ /* 0x000fea0003800000 */
[----:B------:R-:W-:Y:S01]  /*25640*/  BPT.TRAP 0x1 ;  /* 0x000000040000795c */ /* 0x000fe20000300000 */
.L_x_1546:
[----:B-1----:R-:W-:Y:S05]  /*25650*/  @P1 BRA `(.L_x_1544) ;  /* 0x0000000000081947 */ /* 0x002fea0003800000 */
[----:B------:R-:W1:Y:S02]  /*25660*/  SYNCS.PHASECHK.TRANS64.TRYWAIT P1, [R3+URZ+0x29850], R0 ;  /* 0x02985000030075a7 */ /* 0x000e64000802017f */
[----:B-1----:R-:W-:Y:S05]  /*25670*/  @!P1 BRA `(.L_x_1547) ;  /* 0x000000e000cc9947 */ /* 0x002fea0003800000 */
.L_x_1544:
[----:B01----:R-:W-:Y:S01]  /*25680*/  VIADD R0, R17, 0x400 ;  /* 0x0000040011007836 */ /* 0x003fe20000000000 */
[----:B------:R-:W-:Y:S05]  /*25690*/  WARPSYNC.ALL ;  /* 0x0000000000007948 */ /* 0x000fea0003800000 */
[----:B------:R-:W-:Y:S01]  /*256a0*/  SHF.R.U32.HI R0, RZ, 0x4, R0 ;  /* 0x00000004ff007819 */ /* 0x000fe20000011600 */
[----:B------:R-:W-:Y:S01]  /*256b0*/  WARPGROUP.ARRIVE ;  /* 0x00000000000079c5 */ /* 0x000fe20000000000 */
[----:B------:R-:W-:-:S05]  /*256c0*/  IMAD.MOV.U32 R21, RZ, RZ, -0x3ffffff0 ;  /* 0xc0000010ff157424 */ /* 0x000fca00078e00ff */
[----:B------:R-:W0:Y:S01]  /*256d0*/  S2R R10, SR_TID.X ;  /* 0x00000000000a7919 */ /* 0x000e220000002100 */
[----:B------:R-:W-:Y:S02]  /*256e0*/  LOP3.LUT R0, R0, 0x3fff, RZ, 0xc0, !PT ;  /* 0x00003fff00007812 */ /* 0x000fe400078ec0ff */
[----:B------:R-:W-:Y:S02]  /*256f0*/  ISETP.GE.AND P1, PT, R13, 0x1, PT ;  /* 0x000000010d00780c */ /* 0x000fe40003f26270 */
[----:B------:R-:W-:Y:S01]  /*25700*/  LOP3.LUT R15, R0, 0x10000, RZ, 0xfc, !PT ;  /* 0x00010000000f7812 */ /* 0x000fe200078efcff */
[----:B------:R-:W-:-:S04]  /*25710*/  @!P0 IMAD R0, R12, 0x8, R17 ;  /* 0x000000080c008824 */ /* 0x000fc800078e0211 */
[----:B------:R-:W-:Y:S02]  /*25720*/  IMAD R14, R190, 0x500, R15 ;  /* 0x00000500be0e7824 */ /* 0x000fe400078e020f */
[----:B------:R-:W-:Y:S02]  /*25730*/  IMAD.MOV.U32 R15, RZ, RZ, -0x3ffffff0 ;  /* 0xc0000010ff0f7424 */ /* 0x000fe400078e00ff */
[C---:B------:R-:W-:Y:S01]  /*25740*/  VIADD R20, R14.reuse, 0x100 ;  /* 0x000001000e147836 */ /* 0x040fe20000000000 */
[----:B------:R-:W-:Y:S01]  /*25750*/  R2UR UR6, R14 ;  /* 0x000000000e0672ca */ /* 0x000fe200000e0000 */
[----:B------:R-:W-:Y:S01]  /*25760*/  @!P0 VIADD R0, R0, 0x29840 ;  /* 0x0002984000008836 */ /* 0x000fe20000000000 */
[----:B------:R-:W-:Y:S01]  /*25770*/  R2UR UR7, R15 ;  /* 0x000000000f0772ca */ /* 0x000fe200000e0000 */
[----:B------:R-:W-:-:S03]  /*25780*/  IMAD.MOV.U32 R15, RZ, RZ, -0x3ffffff0 ;  /* 0xc0000010ff0f7424 */ /* 0x000fc600078e00ff */
[----:B------:R-:W-:-:S09]  /*25790*/  @!P0 PRMT R0, RZ, 0x654, R0 ;  /* 0x00000654ff008816 */ /* 0x000fd20000000000 */
[----:B------:R-:W-:Y:S01]  /*257a0*/  QGMMA.64x128x32.F32.E4M3.E4M3 R24, R184, gdesc[UR4], R24, gsb0 ;  /* 0x01e00004b8187df3 */ /* 0x000fe20008000818 */
[----:B------:R-:W-:Y:S01]  /*257b0*/  R2UR UR6, R20 ;  /* 0x00000000140672ca */ /* 0x000fe200000e0000 */
[----:B------:R-:W-:Y:S01]  /*257c0*/  VIADD R20, R14, 0x200 ;  /* 0x000002000e147836 */ /* 0x000fe20000000000 */
[----:B------:R-:W-:Y:S01]  /*257d0*/  R2UR UR7, R21 ;  /* 0x00000000150772ca */ /* 0x000fe200000e0000 */
[----:B------:R-:W-:Y:S01]  /*257e0*/  IMAD.MOV.U32 R21, RZ, RZ, -0x3ffffff0 ;  /* 0xc0000010ff157424 */ /* 0x000fe200078e00ff */
[----:B0-----:R-:W-:Y:S01]  /*257f0*/  SHF.R.U32.HI R10, RZ, 0x7, R10 ;  /* 0x00000007ff0a7819 */ /* 0x001fe2000001160a */
[----:B------:R-:W-:Y:S02]  /*25800*/  WARPGROUP.DEPBAR.LE gsb0, 0x0 ;  /* 0x00008000000079c5 */ /* 0x000fe40000010000 */
[----:B------:R-:W-:-:S08]  /*25810*/  WARPGROUP.ARRIVE ;  /* 0x00000000000079c5 */ /* 0x000fd00000000000 */
[----:B------:R-:W-:Y:S01]  /*25820*/  QGMMA.64x128x32.F32.E4M3.E4M3 R24, R180, gdesc[UR4], R24, gsb0 ;  /* 0x01e00004b4187df3 */ /* 0x000fe20008000818 */
[----:B------:R-:W-:Y:S01]  /*25830*/  R2UR UR6, R20 ;  /* 0x00000000140672ca */ /* 0x000fe200000e0000 */
[C---:B------:R-:W-:Y:S01]  /*25840*/  VIADD R20, R14.reuse, 0x300 ;  /* 0x000003000e147836 */ /* 0x040fe20000000000 */
[----:B------:R-:W-:Y:S01]  /*25850*/  R2UR UR7, R21 ;  /* 0x00000000150772ca */ /* 0x000fe200000e0000 */
[----:B------:R-:W-:Y:S02]  /*25860*/  IMAD.MOV.U32 R21, RZ, RZ, -0x3ffffff0 ;  /* 0xc0000010ff157424 */ /* 0x000fe400078e00ff */
[----:B------:R-:W-:Y:S01]  /*25870*/  VIADD R14, R14, 0x400 ;  /* 0x000004000e0e7836 */ /* 0x000fe20000000000 */
[----:B------:R-:W-:Y:S02]  /*25880*/  WARPGROUP.DEPBAR.LE gsb0, 0x0 ;  /* 0x00008000000079c5 */ /* 0x000fe40000010000 */
[----:B------:R-:W-:-:S07]  /*25890*/  WARPGROUP.ARRIVE ;  /* 0x00000000000079c5 */ /* 0x000fce0000000000 */
[----:B------:R-:W-:Y:S01]  /*258a0*/  QGMMA.64x128x32.F32.E4M3.E4M3 R24, R176, gdesc[UR4], R24, gsb0 ;  /* 0x01e00004b0187df3 */ /* 0x000fe20008000818 */
[----:B------:R-:W-:Y:S02]  /*258b0*/  R2UR UR6, R20 ;  /* 0x00000000140672ca */ /* 0x000fe400000e0000 */
[----:B------:R-:W-:Y:S01]  /*258c0*/  R2UR UR7, R21 ;  /* 0x00000000150772ca */ /* 0x000fe200000e0000 */
[----:B------:R-:W-:-:S05]  /*258d0*/  IMAD R21, R4, -0xa0, RZ ;  /* 0xffffff6004157824 */ /* 0x000fca00078e02ff */
[----:B------:R-:W-:-:S05]  /*258e0*/  IADD3 R3, R21, 0x1, R192 ;  /* 0x0000000115037810 */ /* 0x000fca0007ffe0c0 */
[----:B------:R-:W-:Y:S01]  /*258f0*/  IMAD.IADD R3, R3, 0x1, -R196 ;  /* 0x0000000103037824 */ /* 0x000fe200078e0ac4 */
[----:B------:R-:W-:Y:S02]  /*25900*/  WARPGROUP.DEPBAR.LE gsb0, 0x0 ;  /* 0x00008000000079c5 */ /* 0x000fe40000010000 */
[----:B------:R-:W-:-:S06]  /*25910*/  WARPGROUP.ARRIVE ;  /* 0x00000000000079c5 */ /* 0x000fcc0000000000 */
[----:B------:R-:W-:Y:S01]  /*25920*/  QGMMA.64x128x32.F32.E4M3.E4M3 R24, R172, gdesc[UR4], R24, gsb0 ;  /* 0x01e00004ac187df3 */ /* 0x000fe20008000818 */
[----:B------:R-:W-:Y:S02]  /*25930*/  R2UR UR6, R14 ;  /* 0x000000000e0672ca */ /* 0x000fe400000e0000 */
[----:B------:R-:W-:Y:S02]  /*25940*/  R2UR UR7, R15 ;  /* 0x000000000f0772ca */ /* 0x000fe400000e0000 */
[----:B------:R-:W-:Y:S01]  /*25950*/  IADD3 R14, -R10, 0xb, RZ ;  /* 0x0000000b0a0e7810 */ /* 0x000fe20007ffe1ff */
[----:B------:R-:W-:Y:S02]  /*25960*/  WARPGROUP.DEPBAR.LE gsb0, 0x0 ;  /* 0x00008000000079c5 */ /* 0x000fe40000010000 */
[----:B------:R-:W-:-:S08]  /*25970*/  WARPGROUP.ARRIVE ;  /* 0x00000000000079c5 */ /* 0x000fd00000000000 */
[----:B------:R-:W-:Y:S01]  /*25980*/  QGMMA.64x128x32.F32.E4M3.E4M3 R24, R168, gdesc[UR4], R24, gsb0 ;  /* 0x01e00004a8187df3 */ /* 0x000fe20008000818 */
[----:B------:R-:W-:Y:S02]  /*25990*/  ULOP3.LUT UR6, URZ, UR58, URZ, 0x33, !UPT ;  /* 0x0000003a3f067292 */ /* 0x000fe4000f8e333f */
[----:B------:R-:W-:Y:S02]  /*259a0*/  WARPGROUP.DEPBAR.LE gsb0, 0x0 ;  /* 0x00008000000079c5 */ /* 0x000fe40000010000 */
[----:B------:R-:W-:Y:S01]  /*259b0*/  IMAD R168, R200, -0x2, R3 ;  /* 0xfffffffec8a87824 */ /* 0x000fe200078e0203 */
[----:B------:R0:W-:Y:S06]  /*259c0*/  BAR.ARV R14, 0x100 ;  /* 0x0004000e0000751d */ /* 0x0001ec0000002000 */
[----:B------:R-:W-:Y:S01]  /*259d0*/  VIADD R170, R168, UR57 ;  /* 0x00000039a8aa7c36 */ /* 0x000fe20008000000 */
[----:B------:R1:W-:Y:S01]  /*259e0*/  @!P0 SYNCS.ARRIVE.TRANS64.RED.A1T0 RZ, [R0+URZ], RZ ;  /* 0x000000ff00ff89a7 */ /* 0x0003e2000810043f */
[----:B------:R-:W-:-:S02]  /*259f0*/  IMAD R3, R193, 0x80, R211 ;  /* 0x00000080c1037824 */ /* 0x000fc400078e02d3 */
[----:B------:R-:W-:Y:S02]  /*25a00*/  VIADD R168, R168, UR6 ;  /* 0x00000006a8a87c36 */ /* 0x000fe40008000000 */
[C---:B------:R-:W-:Y:S02]  /*25a10*/  IMAD.IADD R20, R3.reuse, 0x1, R170 ;  /* 0x0000000103147824 */ /* 0x040fe400078e02aa */
[----:B------:R-:W-:Y:S02]  /*25a20*/  IMAD.IADD R10, R3, 0x1, R168 ;  /* 0x00000001030a7824 */ /* 0x000fe400078e02a8 */
[----:B-1----:R-:W-:Y:S01]  /*25a30*/  IMAD R0, R200, -0x2, R21 ;  /* 0xfffffffec8007824 */ /* 0x002fe200078e0215 */
[----:B0-----:R-:W-:Y:S06]  /*25a40*/  @!P1 BRA `(.L_x_1548) ;  /* 0x0000000000589947 */ /* 0x001fec0003800000 */
[----:B------:R-:W-:Y:S01]  /*25a50*/  IADD3 R169, R3, R192, -R196 ;  /* 0x000000c003a97210 */ /* 0x000fe20007ffe8c4 */
[----:B------:R-:W-:Y:S03]  /*25a60*/  BSSY B0, `(.L_x_1549) ;  /* 0x0000011000007945 */ /* 0x000fe60003800000 */
        /* <DEDUP_REMOVED lines=10> */
.L_x_1550:
[----:B------:R-:W-:Y:S01]  /*25b10*/  IMAD.U32 R171, RZ, RZ, UR54 ;  /* 0x00000036ffab7e24 */ /* 0x000fe2000f8e00ff */
[----:B------:R-:W-:-:S04]  /*25b20*/  IADD3 R169, R3, R192, -R196 ;  /* 0x000000c003a97210 */ /* 0x000fc80007ffe8c4 */
[----:B------:R-:W-:-:S13]  /*25b30*/  ISETP.NE.AND P1, PT, R171, 0x1, PT ;  /* 0x00000001ab00780c */ /* 0x000fda0003f25270 */
[----:B------:R-:W0:Y:S02]  /*25b40*/  @P1 LDC.64 R14, c[0x0][0x9e8] ;  /* 0x00027a00ff0e1b82 */ /* 0x000e240000000a00 */
[----:B0-----:R-:W-:-:S05]  /*25b50*/  @P1 IMAD.HI.U32 R14, R169, R14, RZ ;  /* 0x0000000ea90e1227 */ /* 0x001fca00078e00ff */
[----:B------:R-:W-:-:S07]  /*25b60*/  @P1 SHF.R.U32.HI R169, RZ, R15, R14 ;  /* 0x0000000fffa91219 */ /* 0x000fce000001160e */
.L_x_1551:
[----:B------:R-:W-:Y:S05]  /*25b70*/  BSYNC B0 ;  /* 0x0000000000007941 */ /* 0x000fea0003800000 */
.L_x_1549:
[----:B------:R-:W-:-:S05]  /*25b80*/  IMAD R169, R169, R171, R0 ;  /* 0x000000aba9a97224 */ /* 0x000fca00078e0200 */
[----:B------:R-:W-:Y:S02]  /*25b90*/  VIADDMNMX R20, R169, R171, R20, PT ;  /* 0x000000aba9147246 */ /* 0x000fe40003800114 */
[----:B------:R-:W-:-:S07]  /*25ba0*/  VIMNMX R10, R10, R169, !PT ;  /* 0x000000a90a0a7248 */ /* 0x000fce0007fe0100 */
.L_x_1548:
        /* <DEDUP_REMOVED lines=232> */
[----:B------:R-:W-:-:S13]  /*26a30*/  ISETP.GE.AND P6, PT, R13, 0x1, PT ;  /* 0x000000010d00780c */ /* 0x000fda0003fc6270 */
[----:B------:R-:W-:Y:S05]  /*26a40*/  @!P6 BRA `(.L_x_1552) ;  /* 0x00000000005ce947 */ /* 0x000fea0003800000 */
[----:B------:R-:W-:Y:S01]  /*26a50*/  ISETP.GT.AND P6, PT, R11, -0x1, PT ;  /* 0xffffffff0b00780c */ /* 0x000fe20003fc4270 */
[----:B------:R-:W-:-:S12]  /*26a60*/  BSSY B0, `(.L_x_1553) ;  /* 0x0000012000007945 */ /* 0x000fd80003800000 */
[----:B------:R-:W-:Y:S05]  /*26a70*/  @P6 BRA `(.L_x_1554) ;  /* 0x0000000000286947 */ /* 0x000fea0003800000 */
[----:B------:R-:W-:Y:S02]  /*26a80*/  IMAD.U32 R10, RZ, RZ, UR54 ;  /* 0x00000036ff0a7e24 */ /* 0x000fe4000f8e00ff */
[----:B------:R-:W-:-:S03]  /*26a90*/  VIADD R3, R3, 0x8 ;  /* 0x0000000803037836 */ /* 0x000fc60000000000 */
[----:B------:R-:W-:Y:S02]  /*26aa0*/  ISETP.NE.AND P6, PT, R10, 0x1, PT ;  /* 0x000000010a00780c */ /* 0x000fe40003fc5270 */
[----:B------:R-:W-:-:S04]  /*26ab0*/  IADD3 R3, R3, R192, -R196 ;  /* 0x000000c003037210 */ /* 0x000fc80007ffe8c4 */
[----:B------:R-:W-:-:S07]  /*26ac0*/  LOP3.LUT R3, RZ, R3, RZ, 0x33, !PT ;  /* 0x00000003ff037212 */ /* 0x000fce00078e33ff */
[----:B------:R-:W0:Y:S02]  /*26ad0*/  @P6 LDC.64 R14, c[0x0][0x9e8] ;  /* 0x00027a00ff0e6b82 */ /* 0x000e240000000a00 */
[----:B0-----:R-:W-:-:S05]  /*26ae0*/  @P6 IMAD.HI.U32 R14, R3, R14, RZ ;  /* 0x0000000e030e6227 */ /* 0x001fca00078e00ff */
[----:B------:R-:W-:-:S04]  /*26af0*/  @P6 SHF.R.U32.HI R3, RZ, R15, R14 ;  /* 0x0000000fff036219 */ /* 0x000fc8000001160e */
[----:B------:R-:W-:Y:S01]  /*26b00*/  LOP3.LUT R3, RZ, R3, RZ, 0x33, !PT ;  /* 0x00000003ff037212 */ /* 0x000fe200078e33ff */
[----:B------:R-:W-:Y:S06]  /*26b10*/  BRA `(.L_x_1555) ;  /* 0x0000000000187947 */ /* 0x000fec0003800000 */
.L_x_1554:
[----:B------:R-:W-:Y:S02]  /*26b20*/  IMAD.U32 R10, RZ, RZ, UR54 ;  /* 0x00000036ff0a7e24 */ /* 0x000fe4000f8e00ff */
[----:B------:R-:W-:-:S03]  /*26b30*/  IMAD.MOV.U32 R3, RZ, RZ, R11 ;  /* 0x000000ffff037224 */ /* 0x000fc600078e000b */
[----:B------:R-:W-:-:S13]  /*26b40*/  ISETP.NE.AND P6, PT, R10, 0x1, PT ;  /* 0x000000010a00780c */ /* 0x000fda0003fc5270 */
[----:B------:R-:W0:Y:S02]  /*26b50*/  @P6 LDC.64 R14, c[0x0][0x9e8] ;  /* 0x00027a00ff0e6b82 */ /* 0x000e240000000a00 */
[----:B0-----:R-:W-:-:S05]  /*26b60*/  @P6 IMAD.HI.U32 R14, R11, R14, RZ ;  /* 0x0000000e0b0e6227 */ /* 0x001fca00078e00ff */
[----:B------:R-:W-:-:S07]  /*26b70*/  @P6 SHF.R.U32.HI R3, RZ, R15, R14 ;  /* 0x0000000fff036219 */ /* 0x000fce000001160e */
.L_x_1555:
[----:B------:R-:W-:Y:S05]  /*26b80*/  BSYNC B0 ;  /* 0x0000000000007941 */ /* 0x000fea0003800000 */
.L_x_1553:
[----:B------:R-:W-:-:S05]  /*26b90*/  IMAD R3, R3, R10, R0 ;  /* 0x0000000a03037224 */ /* 0x000fca00078e0200 */
[----:B------:R-:W-:Y:S02]  /*26ba0*/  VIADDMNMX R170, R3, R10, R170, PT ;  /* 0x0000000a03aa7246 */ /* 0x000fe400038001aa */
[----:B------:R-:W-:-:S07]  /*26bb0*/  VIMNMX R168, R168, R3, !PT ;  /* 0x00000003a8a87248 */ /* 0x000fce0007fe0100 */
.L_x_1552:
        /* <DEDUP_REMOVED lines=75> */
[----:B------:R-:W-:Y:S02]  /*27070*/  ISETP.GT.AND P1, PT, R168, 0x49, !P6 ;  /* 0x00000049a800780c */ /* 0x000fe40007724270 */
[----:B------:R-:W-:Y:S02]  /*27080*/  LOP3.LUT P6, RZ, R16, 0x40, RZ, 0xc0, !PT ;  /* 0x0000004010ff7812 */ /* 0x000fe400078cc0ff */
        /* <DEDUP_REMOVED lines=22> */
[----:B------:R-:W-:Y:S01]  /*271f0*/  ISETP.GT.AND P2, PT, R168, 0x89, !P2 ;  /* 0x00000089a800780c */ /* 0x000fe20005744270 */
[----:B------:R-:W0:Y:S01]  /*27200*/  SHFL.BFLY PT, R3, R10, 0x2, 0x1f ;  /* 0x0c401f000a037f89 */ /* 0x000e2200000e0000 */
[----:B------:R-:W-:Y:S02]  /*27210*/  FSEL R134, R134, -INF , !P1 ;  /* 0xff80000086867808 */ /* 0x000fe40004800000 */
[----:B------:R-:W-:-:S02]  /*27220*/  LOP3.LUT P1, RZ, R16, 0x2000, RZ, 0xc0, !PT ;  /* 0x0000200010ff7812 */ /* 0x000fc4000782c0ff */
[----:B------:R-:W-:Y:S02]  /*27230*/  ISETP.LT.OR P2, PT, R170, 0x8a, P2 ;  /* 0x0000008aaa00780c */ /* 0x000fe40001741670 */
[C---:B------:R-:W-:Y:S02]  /*27240*/  ISETP.GT.AND P1, PT, R168.reuse, 0x59, !P1 ;  /* 0x00000059a800780c */ /* 0x040fe40004f24270 */
[----:B------:R-:W-:Y:S02]  /*27250*/  ISETP.GT.AND P3, PT, R168, 0x90, !P3 ;  /* 0x00000090a800780c */ /* 0x000fe40005f64270 */
[----:B------:R-:W-:Y:S02]  /*27260*/  ISETP.LT.OR P1, PT, R170, 0x5a, P1 ;  /* 0x0000005aaa00780c */ /* 0x000fe40000f21670 */
[----:B------:R-:W-:Y:S02]  /*27270*/  FSEL R95, R95, -INF , !P2 ;  /* 0xff8000005f5f7808 */ /* 0x000fe40005000000 */
[----:B------:R-:W-:-:S02]  /*27280*/  FSEL R135, R135, -INF , !P1 ;  /* 0xff80000087877808 */ /* 0x000fc40004800000 */
[----:B------:R-:W-:Y:S02]  /*27290*/  LOP3.LUT P1, RZ, R16, 0x1000, RZ, 0xc0, !PT ;  /* 0x0000100010ff7812 */ /* 0x000fe4000782c0ff */
[----:B------:R-:W-:Y:S02]  /*272a0*/  ISETP.LT.OR P3, PT, R170, 0x91, P3 ;  /* 0x00000091aa00780c */ /* 0x000fe40001f61670 */
[C---:B------:R-:W-:Y:S02]  /*272b0*/  ISETP.GT.AND P1, PT, R168.reuse, 0x60, !P1 ;  /* 0x00000060a800780c */ /* 0x040fe40004f24270 */
[----:B------:R-:W-:Y:S02]  /*272c0*/  ISETP.GT.AND P4, PT, R168, 0x91, !P4 ;  /* 0x00000091a800780c */ /* 0x000fe40006784270 */
[----:B------:R-:W-:Y:S02]  /*272d0*/  ISETP.LT.OR P1, PT, R170, 0x61, P1 ;  /* 0x00000061aa00780c */ /* 0x000fe40000f21670 */
[----:B0-----:R-:W-:-:S02]  /*272e0*/  FMNMX.FTZ R14, R10, R3, !PT ;  /* 0x000000030a0e7209 */ /* 0x001fc40007810000 */
[----:B------:R-:W-:Y:S02]  /*272f0*/  FSEL R106, R106, -INF , !P1 ;  /* 0xff8000006a6a7808 */ /* 0x000fe40004800000 */
[----:B------:R-:W-:Y:S01]  /*27300*/  LOP3.LUT P1, RZ, R16, 0x800, RZ, 0xc0, !PT ;  /* 0x0000080010ff7812 */ /* 0x000fe2000782c0ff */
[----:B------:R-:W0:Y:S01]  /*27310*/  SHFL.BFLY PT, R3, R14, 0x1, 0x1f ;  /* 0x0c201f000e037f89 */ /* 0x000e2200000e0000 */
[----:B------:R-:W-:Y:S02]  /*27320*/  FSEL R98, R98, -INF , !P3 ;  /* 0xff80000062627808 */ /* 0x000fe40005800000 */
[----:B------:R-:W-:Y:S02]  /*27330*/  ISETP.GT.AND P1, PT, R168, 0x61, !P1 ;  /* 0x00000061a800780c */ /* 0x000fe40004f24270 */
[C---:B------:R-:W-:Y:S02]  /*27340*/  ISETP.LT.OR P4, PT, R170.reuse, 0x92, P4 ;  /* 0x00000092aa00780c */ /* 0x040fe40002781670 */
[----:B------:R-:W-:-:S02]  /*27350*/  ISETP.LT.OR P1, PT, R170, 0x62, P1 ;  /* 0x00000062aa00780c */ /* 0x000fc40000f21670 */
[----:B------:R-:W-:Y:S02]  /*27360*/  ISETP.GT.AND P5, PT, R168, 0x98, !P5 ;  /* 0x00000098a800780c */ /* 0x000fe40006fa4270 */
[----:B------:R-:W-:Y:S02]  /*27370*/  FSEL R107, R107, -INF , !P1 ;  /* 0xff8000006b6b7808 */ /* 0x000fe40004800000 */
[----:B------:R-:W-:Y:S02]  /*27380*/  LOP3.LUT P1, RZ, R16, 0x400, RZ, 0xc0, !PT ;  /* 0x0000040010ff7812 */ /* 0x000fe4000782c0ff */
[----:B------:R-:W-:Y:S02]  /*27390*/  FSEL R99, R99, -INF , !P4 ;  /* 0xff80000063637808 */ /* 0x000fe40006000000 */
[----:B------:R-:W-:Y:S02]  /*273a0*/  ISETP.GT.AND P1, PT, R168, 0x68, !P1 ;  /* 0x00000068a800780c */ /* 0x000fe40004f24270 */
[----:B------:R-:W-:-:S02]  /*273b0*/  ISETP.LT.OR P5, PT, R170, 0x99, P5 ;  /* 0x00000099aa00780c */ /* 0x000fc40002fa1670 */
[----:B------:R-:W-:Y:S02]  /*273c0*/  ISETP.LT.OR P1, PT, R170, 0x69, P1 ;  /* 0x00000069aa00780c */ /* 0x000fe40000f21670 */
[----:B------:R-:W-:Y:S02]  /*273d0*/  ISETP.NE.AND P3, PT, R220, 0x3, PT ;  /* 0x00000003dc00780c */ /* 0x000fe40003f65270 */
[----:B------:R-:W-:Y:S02]  /*273e0*/  FSEL R110, R110, -INF , !P1 ;  /* 0xff8000006e6e7808 */ /* 0x000fe40004800000 */
[----:B------:R-:W-:Y:S02]  /*273f0*/  LOP3.LUT P1, RZ, R16, 0x200, RZ, 0xc0, !PT ;  /* 0x0000020010ff7812 */ /* 0x000fe4000782c0ff */
[----:B0-----:R-:W-:Y:S02]  /*27400*/  FMNMX.FTZ R3, R14, R3, !PT ;  /* 0x000000030e037209 */ /* 0x001fe40007810000 */
[----:B------:R-:W-:-:S03]  /*27410*/  ISETP.GT.AND P1, PT, R168, 0x69, !P1 ;  /* 0x00000069a800780c */ /* 0x000fc60004f24270 */
[----:B------:R-:W-:Y:S01]  /*27420*/  FFMA.FTZ R0, R2, R3, -8 ;  /* 0xc100000002007423 */ /* 0x000fe20000010003 */
        /* <DEDUP_REMOVED lines=58> */
[----:B------:R-:W-:Y:S02]  /*277d0*/  ISETP.GT.AND P1, PT, R168, RZ, !P6 ;  /* 0x000000ffa800720c */ /* 0x000fe40007724270 */
[----:B------:R-:W-:Y:S02]  /*277e0*/  LOP3.LUT P6, RZ, R16, 0x8000000, RZ, 0xc0, !PT ;  /* 0x0800000010ff7812 */ /* 0x000fe400078cc0ff */
[----:B------:R-:W-:Y:S02]  /*277f0*/  ISETP.LT.OR P1, PT, R170, 0x1, P1 ;  /* 0x00000001aa00780c */ /* 0x000fe40000f21670 */
[----:B------:R-:W-:Y:S02]  /*27800*/  ISETP.GT.AND P2, PT, R168, 0x99, !P6 ;  /* 0x00000099a800780c */ /* 0x000fe40007744270 */
[----:B------:R-:W-:-:S02]  /*27810*/  FSEL R154, R154, -INF , !P1 ;  /* 0xff8000009a9a7808 */ /* 0x000fc40004800000 */
[----:B------:R-:W-:Y:S02]  /*27820*/  FSETP.NEU.FTZ.AND P1, PT, R3, -INF , PT ;  /* 0xff8000000300780b */ /* 0x000fe40003f3d000 */
[----:B------:R-:W-:Y:S02]  /*27830*/  FMNMX.FTZ R112, R154, R5, !PT ;  /* 0x000000059a707209 */ /* 0x000fe40007810000 */
[----:B------:R-:W-:Y:S02]  /*27840*/  FSEL R0, R0, RZ, P1 ;  /* 0x000000ff00007208 */ /* 0x000fe40000800000 */
[----:B------:R-:W-:-:S03]  /*27850*/  ISETP.LT.OR P2, PT, R170, 0x9a, P2 ;  /* 0x0000009aaa00780c */ /* 0x000fc60001741670 */
[C-C-:B------:R-:W-:Y:S01]  /*27860*/  FFMA.FTZ R14, R2.reuse, R169, -R0.reuse ;  /* 0x000000a9020e7223 */ /* 0x140fe20000010800 */
[----:B------:R-:W-:Y:S01]  /*27870*/  FMNMX.FTZ R169, R155, R112, !PT ;  /* 0x000000709ba97209 */ /* 0x000fe20007810000 */
[C-C-:B------:R-:W-:Y:S01]  /*27880*/  FFMA.FTZ R148, R2.reuse, R109, -R0.reuse ;  /* 0x0000006d02947223 */ /* 0x140fe20000010800 */
[----:B------:R-:W-:Y:S01]  /*27890*/  FSEL R109, R103, -INF , !P2 ;  /* 0xff800000676d7808 */ /* 0x000fe20005000000 */
[--C-:B------:R-:W-:Y:S01]  /*278a0*/  FFMA.FTZ R20, R2, R171, -R0.reuse ;  /* 0x000000ab02147223 */ /* 0x100fe20000010800 */
[----:B------:R-:W-:Y:S01]  /*278b0*/  FMNMX.FTZ R112, R158, R169, !PT ;  /* 0x000000a99e707209 */ /* 0x000fe20007810000 */
[C-C-:B------:R-:W-:Y:S01]  /*278c0*/  FFMA.FTZ R104, R2.reuse, R173, -R0.reuse ;  /* 0x000000ad02687223 */ /* 0x140fe20000010800 */
        /* <DEDUP_REMOVED lines=47> */
[----:B0-----:R-:W-:-:S01]  /*27bc0*/  FFMA.FTZ R148, R2, R101, -R0 ;  /* 0x0000006502947223 */ /* 0x001fc20000010800 */
[----:B------:R-:W-:Y:S01]  /*27bd0*/  FSEL R173, R3, RZ, P1 ;  /* 0x000000ff03ad7208 */ /* 0x000fe20000800000 */
[----:B------:R-:W-:Y:S01]  /*27be0*/  MUFU.EX2 R10, R152 ;  /* 0x00000098000a7308 */ /* 0x000fe20000000800 */
[----:B------:R-:W-:-:S03]  /*27bf0*/  FMNMX.FTZ R169, R151, R128, !PT ;  /* 0x0000008097a97209 */ /* 0x000fc60007810000 */
[----:B------:R-:W-:Y:S01]  /*27c00*/  FADD.FTZ R173, -R173, R8 ;  /* 0x00000008adad7221 */ /* 0x000fe20000010100 */
[----:B------:R-:W-:-:S03]  /*27c10*/  FMNMX.FTZ R132, R122, R169, !PT ;  /* 0x000000a97a847209 */ /* 0x000fc60007810000 */
[----:B------:R-:W-:Y:S01]  /*27c20*/  FMUL.FTZ R101, R2, R173 ;  /* 0x000000ad02657220 */ /* 0x000fe20000410000 */
[----:B------:R-:W-:Y:S01]  /*27c30*/  FMNMX.FTZ R169, R123, R132, !PT ;  /* 0x000000847ba97209 */ /* 0x000fe20007810000 */
[----:B------:R-:W-:Y:S03]  /*27c40*/  MUFU.EX2 R153, R153 ;  /* 0x0000009900997308 */ /* 0x000fe60000000800 */
[----:B------:R-:W-:-:S04]  /*27c50*/  FMNMX.FTZ R132, R126, R169, !PT ;  /* 0x000000a97e847209 */ /* 0x000fc80007810000 */
[----:B------:R-:W-:Y:S01]  /*27c60*/  FMNMX.FTZ R169, R127, R132, !PT ;  /* 0x000000847fa97209 */ /* 0x000fe20007810000 */
[----:B------:R-:W0:Y:S03]  /*27c70*/  MUFU.EX2 R101, R101 ;  /* 0x0000006500657308 */ /* 0x000e260000000800 */
        /* <DEDUP_REMOVED lines=24> */
[----:B------:R-:W-:Y:S02]  /*27e00*/  FMNMX.FTZ R144, R98, R169, !PT ;  /* 0x000000a962907209 */ /* 0x000fe40007810000 */
[----:B------:R-:W-:Y:S01]  /*27e10*/  FSEL R169, R102, -INF , !P5 ;  /* 0xff80000066a97808 */ /* 0x000fe20006800000 */
[----:B------:R-:W-:-:S01]  /*27e20*/  FFMA.FTZ R102, R2, R237, -R0 ;  /* 0x000000ed02667223 */ /* 0x000fc20000010800 */
[----:B------:R-:W-:Y:S01]  /*27e30*/  FMNMX.FTZ R144, R99, R144, !PT ;  /* 0x0000009063907209 */ /* 0x000fe20007810000 */
[----:B------:R-:W-:Y:S03]  /*27e40*/  MUFU.EX2 R112, R177 ;  /* 0x000000b100707308 */ /* 0x000fe60000000800 */
[----:B------:R-:W-:-:S04]  /*27e50*/  FMNMX.FTZ R144, R169, R144, !PT ;  /* 0x00000090a9907209 */ /* 0x000fc80007810000 */
[----:B------:R-:W-:Y:S01]  /*27e60*/  FMNMX.FTZ R144, R109, R144, !PT ;  /* 0x000000906d907209 */ /* 0x000fe20007810000 */
[----:B------:R-:W-:Y:S04]  /*27e70*/  MUFU.EX2 R141, R141 ;  /* 0x0000008d008d7308 */ /* 0x000fe80000000800 */
[----:B------:R-:W1:Y:S04]  /*27e80*/  SHFL.BFLY PT, R171, R144, 0x2, 0x1f ;  /* 0x0c401f0090ab7f89 */ /* 0x000e6800000e0000 */
[----:B------:R-:W-:Y:S08]  /*27e90*/  MUFU.EX2 R120, R179 ;  /* 0x000000b300787308 */ /* 0x000ff00000000800 */
[----:B------:R-:W-:Y:S08]  /*27ea0*/  MUFU.EX2 R145, R145 ;  /* 0x0000009100917308 */ /* 0x000ff00000000800 */
[----:B------:R-:W-:Y:S01]  /*27eb0*/  MUFU.EX2 R124, R181 ;  /* 0x000000b5007c7308 */ /* 0x000fe20000000800 */
[----:B-1----:R-:W-:-:S07]  /*27ec0*/  FMNMX.FTZ R171, R144, R171, !PT ;  /* 0x000000ab90ab7209 */ /* 0x002fce0007810000 */
[----:B------:R-:W-:Y:S01]  /*27ed0*/  MUFU.EX2 R149, R149 ;  /* 0x0000009500957308 */ /* 0x000fe20000000800 */
[----:B------:R-:W1:Y:S07]  /*27ee0*/  SHFL.BFLY PT, R144, R171, 0x1, 0x1f ;  /* 0x0c201f00ab907f89 */ /* 0x000e6e00000e0000 */
[----:B------:R-:W-:Y:S08]  /*27ef0*/  MUFU.EX2 R128, R183 ;  /* 0x000000b700807308 */ /* 0x000ff00000000800 */
[----:B------:R-:W-:Y:S08]  /*27f00*/  MUFU.EX2 R121, R121 ;  /* 0x0000007900797308 */ /* 0x000ff00000000800 */
[----:B------:R-:W-:Y:S01]  /*27f10*/  MUFU.EX2 R132, R185 ;  /* 0x000000b900847308 */ /* 0x000fe20000000800 */
[----:B-1----:R-:W-:-:S04]  /*27f20*/  FMNMX.FTZ R0, R171, R144, !PT ;  /* 0x00000090ab007209 */ /* 0x002fc80007810000 */
[----:B------:R-:W-:Y:S01]  /*27f30*/  FSETP.NEU.FTZ.AND P1, PT, R0, -INF , PT ;  /* 0xff8000000000780b */ /* 0x000fe20003f3d000 */
[----:B------:R-:W-:-:S02]  /*27f40*/  FFMA.FTZ R8, R2, R0, -8 ;  /* 0xc100000002087423 */ /* 0x000fc40000010000 */
[----:B------:R1:W-:Y:S03]  /*27f50*/  MUFU.EX2 R171, R148 ;  /* 0x0000009400ab7308 */ /* 0x0003e60000000800 */
[----:B------:R-:W-:-:S05]  /*27f60*/  FSEL R173, R8, RZ, P1 ;  /* 0x000000ff08ad7208 */ /* 0x000fca0000800000 */
[--C-:B------:R-:W-:Y:S01]  /*27f70*/  FFMA.FTZ R144, R2, R158, -R173.reuse ;  /* 0x0000009e02907223 */ /* 0x100fe200000108ad */
[----:B------:R-:W-:Y:S01]  /*27f80*/  FSEL R158, R0, RZ, P1 ;  /* 0x000000ff009e7208 */ /* 0x000fe20000800000 */
[C-C-:B------:R-:W-:Y:S01]  /*27f90*/  FFMA.FTZ R175, R2.reuse, R154, -R173.reuse ;  /* 0x0000009a02af7223 */ /* 0x140fe200000108ad */
[----:B------:R-:W-:-:S01]  /*27fa0*/  FFMA.FTZ R154, R2, R139, -R173 ;  /* 0x0000008b029a7223 */ /* 0x000fc200000108ad */
[C-C-:B------:R-:W-:Y:S01]  /*27fb0*/  FFMA.FTZ R139, R2.reuse, R146, -R173.reuse ;  /* 0x00000092028b7223 */ /* 0x140fe200000108ad */
[----:B------:R-:W-:-:S01]  /*27fc0*/  FFMA.FTZ R146, R2, R147, -R173 ;  /* 0x0000009302927223 */ /* 0x000fc200000108ad */
[----:B------:R-:W-:Y:S01]  /*27fd0*/  FFMA.FTZ R156, R2, R143, -R173 ;  /* 0x0000008f029c7223 */ /* 0x000fe200000108ad */
[----:B------:R-:W-:-:S01]  /*27fe0*/  FADD.FTZ R147, -R158, R5 ;  /* 0x000000059e937221 */ /* 0x000fc20000010100 */
[C-C-:B------:R-:W-:Y:S01]  /*27ff0*/  FFMA.FTZ R143, R2.reuse, R150, -R173.reuse ;  /* 0x00000096028f7223 */ /* 0x140fe200000108ad */
[----:B------:R-:W-:-:S01]  /*28000*/  FFMA.FTZ R150, R2, R151, -R173 ;  /* 0x0000009702967223 */ /* 0x000fc200000108ad */
[C-C-:B------:R-:W-:Y:S01]  /*28010*/  FFMA.FTZ R151, R2.reuse, R126, -R173.reuse ;  /* 0x0000007e02977223 */ /* 0x140fe200000108ad */
[C---:B------:R-:W-:Y:S01]  /*28020*/  FMUL.FTZ R126, R2.reuse, R147 ;  /* 0x00000093027e7220 */ /* 0x040fe20000410000 */
[C-C-:B------:R-:W-:Y:S01]  /*28030*/  FFMA.FTZ R8, R2.reuse, R155, -R173.reuse ;  /* 0x0000009b02087223 */ /* 0x140fe200000108ad */
[----:B------:R-:W-:Y:S01]  /*28040*/  MUFU.EX2 R175, R175 ;  /* 0x000000af00af7308 */ /* 0x000fe20000000800 */
[----:B------:R-:W-:-:S01]  /*28050*/  FFMA.FTZ R155, R2, R159, -R173 ;  /* 0x0000009f029b7223 */ /* 0x000fc200000108ad */
[C-C-:B-1----:R-:W-:Y:S01]  /*28060*/  FFMA.FTZ R148, R2.reuse, R162, -R173.reuse ;  /* 0x000000a202947223 */ /* 0x142fe200000108ad */
[----:B------:R-:W-:-:S01]  /*28070*/  FFMA.FTZ R158, R2, R127, -R173 ;  /* 0x0000007f029e7223 */ /* 0x000fc200000108ad */
[C-C-:B------:R-:W-:Y:S01]  /*28080*/  FFMA.FTZ R127, R2.reuse, R130, -R173.reuse ;  /* 0x00000082027f7223 */ /* 0x140fe200000108ad */
[----:B------:R-:W-:-:S01]  /*28090*/  FFMA.FTZ R159, R2, R163, -R173 ;  /* 0x000000a3029f7223 */ /* 0x000fc200000108ad */
[C-C-:B------:R-:W-:Y:S01]  /*280a0*/  FFMA.FTZ R130, R2.reuse, R131, -R173.reuse ;  /* 0x0000008302827223 */ /* 0x140fe200000108ad */
[----:B------:R-:W-:-:S01]  /*280b0*/  FFMA.FTZ R131, R2, R134, -R173 ;  /* 0x0000008602837223 */ /* 0x000fc200000108ad */
[----:B------:R-:W1:Y:S01]  /*280c0*/  MUFU.EX2 R126, R126 ;  /* 0x0000007e007e7308 */ /* 0x000e620000000800 */
[----:B0-----:R-:W-:-:S01]  /*280d0*/  FFMA.FTZ R134, R101, R7, R10 ;  /* 0x0000000765867223 */ /* 0x001fc2000001000a */
[C-C-:B------:R-:W-:Y:S01]  /*280e0*/  FFMA.FTZ R152, R2.reuse, R166, -R173.reuse ;  /* 0x000000a602987223 */ /* 0x140fe200000108ad */
[----:B------:R-:W-:-:S01]  /*280f0*/  FFMA.FTZ R163, R2, R167, -R173 ;  /* 0x000000a702a37223 */ /* 0x000fc200000108ad */
[----:B------:R-:W-:Y:S01]  /*28100*/  FFMA.FTZ R15, R2, R15, -R173 ;  /* 0x0000000f020f7223 */ /* 0x000fe200000108ad */
[----:B------:R-:W-:-:S01]  /*28110*/  FADD.FTZ R147, R153, R134 ;  /* 0x0000008699937221 */ /* 0x000fc20000010000 */
        /* <DEDUP_REMOVED lines=11> */
[----:B-1----:R-:W-:-:S01]  /*281d0*/  FFMA.FTZ R7, R126, R6, R175 ;  /* 0x000000067e077223 */ /* 0x002fc200000100af */
[----:B------:R-:W-:Y:S01]  /*281e0*/  FADD.FTZ R6, R14, R147 ;  /* 0x000000930e067221 */ /* 0x000fe20000010000 */
[----:B------:R-:W-:-:S01]  /*281f0*/  FFMA.FTZ R115, R2, R115, -R173 ;  /* 0x0000007302737223 */ /* 0x000fc200000108ad */
[C-C-:B------:R-:W-:Y:S01]  /*28200*/  FFMA.FTZ R118, R2.reuse, R118, -R173.reuse ;  /* 0x0000007602767223 */ /* 0x140fe200000108ad */
[----:B------:R-:W-:-:S01]  /*28210*/  FFMA.FTZ R119, R2, R119, -R173 ;  /* 0x0000007702777223 */ /* 0x000fc200000108ad */
[C-C-:B------:R-:W-:Y:S01]  /*28220*/  FFMA.FTZ R90, R2.reuse, R90, -R173.reuse ;  /* 0x0000005a025a7223 */ /* 0x140fe200000108ad */
[----:B------:R-:W-:-:S01]  /*28230*/  FFMA.FTZ R91, R2, R91, -R173 ;  /* 0x0000005b025b7223 */ /* 0x000fc200000108ad */
[----:B------:R-:W1:Y:S01]  /*28240*/  MUFU.EX2 R155, R155 ;  /* 0x0000009b009b7308 */ /* 0x000e620000000800 */
[----:B0-----:R-:W-:-:S01]  /*28250*/  FADD.FTZ R7, R8, R7 ;  /* 0x0000000708077221 */ /* 0x001fc20000010000 */
[C-C-:B------:R-:W-:Y:S01]  /*28260*/  FFMA.FTZ R94, R2.reuse, R94, -R173.reuse ;  /* 0x0000005e025e7223 */ /* 0x140fe200000108ad */
[----:B------:R-:W-:-:S01]  /*28270*/  FFMA.FTZ R95, R2, R95, -R173 ;  /* 0x0000005f025f7223 */ /* 0x000fc200000108ad */
[C-C-:B------:R-:W-:Y:S01]  /*28280*/  FFMA.FTZ R98, R2.reuse, R98, -R173.reuse ;  /* 0x0000006202627223 */ /* 0x140fe200000108ad */
[----:B------:R-:W-:-:S01]  /*28290*/  FFMA.FTZ R99, R2, R99, -R173 ;  /* 0x0000006302637223 */ /* 0x000fc200000108ad */
[----:B------:R-:W-:-:S02]  /*282a0*/  FFMA.FTZ R109, R2, R109, -R173 ;  /* 0x0000006d026d7223 */ /* 0x000fc400000108ad */
[----:B------:R-:W0:Y:S01]  /*282b0*/  MUFU.EX2 R148, R148 ;  /* 0x0000009400947308 */ /* 0x000e220000000800 */
[----:B--2---:R-:W-:-:S01]  /*282c0*/  FADD.FTZ R160, R144, R7 ;  /* 0x0000000790a07221 */ /* 0x004fc20000010000 */
[----:B------:R-:W-:-:S04]  /*282d0*/  FADD.FTZ R7, R157, R6 ;  /* 0x000000069d077221 */ /* 0x000fc80000010000 */
[----:B------:R-:W-:Y:S02]  /*282e0*/  FADD.FTZ R6, R20, R7 ;  /* 0x0000000714067221 */ /* 0x000fe40000010000 */
[----:B------:R-:W2:Y:S01]  /*282f0*/  MUFU.EX2 R159, R159 ;  /* 0x0000009f009f7308 */ /* 0x000ea20000000800 */
[----:B-1----:R-:W-:-:S01]  /*28300*/  FADD.FTZ R135, R155, R160 ;  /* 0x000000a09b877221 */ /* 0x002fc20000010000 */
[----:B------:R-:W-:-:S04]  /*28310*/  FADD.FTZ R7, R161, R6 ;  /* 0x00000006a1077221 */ /* 0x000fc80000010000 */
[----:B------:R-:W-:Y:S02]  /*28320*/  FADD.FTZ R6, R104, R7 ;  /* 0x0000000768067221 */ /* 0x000fe40000010000 */
[----:B------:R-:W1:Y:S01]  /*28330*/  MUFU.EX2 R152, R152 ;  /* 0x0000009800987308 */ /* 0x000e620000000800 */
[----:B0-----:R-:W-:-:S01]  /*28340*/  FADD.FTZ R160, R148, R135 ;  /* 0x0000008794a07221 */ /* 0x001fc20000010000 */
[----:B------:R-:W-:-:S04]  /*28350*/  FADD.FTZ R7, R165, R6 ;  /* 0x00000006a5077221 */ /* 0x000fc80000010000 */
[----:B------:R-:W-:Y:S02]  /*28360*/  FADD.FTZ R6, R108, R7 ;  /* 0x000000076c067221 */ /* 0x000fe40000010000 */
[----:B------:R-:W0:Y:S01]  /*28370*/  MUFU.EX2 R163, R163 ;  /* 0x000000a300a37308 */ /* 0x000e220000000800 */
[----:B--2---:R-:W-:-:S07]  /*28380*/  FADD.FTZ R135, R159, R160 ;  /* 0x000000a09f877221 */ /* 0x004fce0000010000 */
[----:B------:R-:W2:Y:S01]  /*28390*/  MUFU.EX2 R15, R15 ;  /* 0x0000000f000f7308 */ /* 0x000ea20000000800 */
[----:B-1----:R-:W-:-:S01]  /*283a0*/  FADD.FTZ R160, R152, R135 ;  /* 0x0000008798a07221 */ /* 0x002fc20000010000 */
[----:B------:R-:W-:-:S06]  /*283b0*/  FADD.FTZ R135, R137, R6 ;  /* 0x0000000689877221 */ /* 0x000fcc0000010000 */
[----:B------:R-:W1:Y:S01]  /*283c0*/  MUFU.EX2 R154, R154 ;  /* 0x0000009a009a7308 */ /* 0x000e620000000800 */
[----:B0-----:R-:W-:-:S07]  /*283d0*/  FADD.FTZ R160, R163, R160 ;  /* 0x000000a0a3a07221 */ /* 0x001fce0000010000 */
        /* <DEDUP_REMOVED lines=20> */
[----:B------:R-:W-:-:S06]  /*28520*/  FADD.FTZ R6, R128, R135 ;  /* 0x0000008780067221 */ /* 0x000fcc0000010000 */
[----:B------:R-:W2:Y:S01]  /*28530*/  MUFU.EX2 R123, R123 ;  /* 0x0000007b007b7308 */ /* 0x000ea20000000800 */
[----:B-1----:R-:W-:-:S07]  /*28540*/  FADD.FTZ R7, R150, R7 ;  /* 0x0000000796077221 */ /* 0x002fce0000010000 */
        /* <DEDUP_REMOVED lines=37> */
[----:B-1----:R-:W-:-:S04]  /*287a0*/  FADD.FTZ R6, R142, R7 ;  /* 0x000000078e067221 */ /* 0x002fc80000010000 */
[----:B------:R-:W-:-:S03]  /*287b0*/  FADD.FTZ R7, R103, R6 ;  /* 0x0000000667077221 */ /* 0x000fc60000010000 */
        /* <DEDUP_REMOVED lines=16> */
[----:B------:R-:W-:-:S06]  /*288c0*/  FFMA.FTZ R135, R2, R169, -R173 ;  /* 0x000000a902877223 */ /* 0x000fcc00000108ad */
        /* <DEDUP_REMOVED lines=35> */
.L_x_1556:
[----:B------:R-:W-:Y:S01]  /*28b00*/  F2FP.SATFINITE.E4M3.F32.PACK_AB_MERGE_C R5, R158, R5, RZ ;  /* 0x000000059e05723e */ /* 0x000fe200048070ff */
[-C--:B------:R-:W-:Y:S01]  /*28b10*/  FMUL.FTZ R24, R24, R101.reuse ;  /* 0x0000006518187220 */ /* 0x080fe20000410000 */
[----:B------:R-:W-:Y:S01]  /*28b20*/  F2FP.SATFINITE.E4M3.F32.PACK_AB_MERGE_C R144, R155, R144, RZ ;  /* 0x000000909b90723e */ /* 0x000fe200048070ff */
[----:B------:R-:W-:Y:S01]  /*28b30*/  FMUL.FTZ R25, R25, R101 ;  /* 0x0000006519197220 */ /* 0x000fe20000410000 */
        /* <DEDUP_REMOVED lines=14> */
[----:B------:R-:W-:Y:S01]  /*28c20*/  F2FP.SATFINITE.E4M3.F32.PACK_AB_MERGE_C R112, R141, R112, RZ ;  /* 0x000000708d70723e */ /* 0x000fe200048070ff */
[----:B------:R-:W-:Y:S01]  /*28c30*/  FMUL.FTZ R36, R36, R101 ;  /* 0x0000006524247220 */ /* 0x000fe20000410000 */
[----:B------:R-:W-:Y:S01]  /*28c40*/  F2FP.SATFINITE.E4M3.F32.PACK_AB_MERGE_C R21, R156, R21, RZ ;  /* 0x000000159c15723e */ /* 0x000fe200048070ff */
[----:B------:R0:W-:Y:S01]  /*28c50*/  SYNCS.ARRIVE.TRANS64.RED.A1T0 RZ, [R5+URZ], RZ ;  /* 0x000000ff05ff79a7 */ /* 0x0001e2000810043f */
        /* <DEDUP_REMOVED lines=92> */
[----:B------:R-:W-:Y:S01]  /*29220*/  IMAD.MOV.U32 R190, RZ, RZ, R12 ;  /* 0x000000ffffbe7224 */ /* 0x000fe200078e000c */
[----:B------:R-:W-:Y:S06]  /*29230*/  @P1 BRA `(.L_x_1557) ;  /* 0xffffffb000681947 */ /* 0x000fec000383ffff */
[----:B------:R-:W-:-:S07]  /*29240*/  IMAD.MOV.U32 R190, RZ, RZ, R12 ;  /* 0x000000ffffbe7224 */ /* 0x000fce00078e000c */
.L_x_1538:
[----:B------:R-:W-:Y:S01]  /*29250*/  ISETP.NE.AND P1, PT, R220, 0x3, PT ;  /* 0x00000003dc00780c */ /* 0x000fe20003f25270 */
[----:B------:R-:W-:Y:S05]  /*29260*/  WARPSYNC.ALL ;  /* 0x0000000000007948 */ /* 0x000fea0003800000 */
[----:B------:R-:W-:Y:S07]  /*29270*/  BAR.ARV 0x8, 0x120 ;  /* 0x0204800000007b1d */ /* 0x000fee0000002000 */
[----:B------:R-:W-:Y:S05]  /*29280*/  @!P1 BRA `(.L_x_1558) ;  /* 0x0000000000049947 */ /* 0x000fea0003800000 */
[----:B------:R-:W-:Y:S01]  /*29290*/  BPT.TRAP 0x1 ;  /* 0x000000040000795c */ /* 0x000fe20000300000 */
.L_x_1558:
[----:B------:R-:W-:Y:S01]  /*292a0*/  IMAD R15, R190, 0x8, R17 ;  /* 0x00000008be0f7824 */ /* 0x000fe200078e0211 */
[----:B------:R-:W-:-:S04]  /*292b0*/  SHF.L.U32 R4, R189, 0x1f, RZ ;  /* 0x0000001fbd047819 */ /* 0x000fc800000006ff */
[----:B------:R0:W1:Y:S01]  /*292c0*/  SYNCS.PHASECHK.TRANS64.TRYWAIT P0, [R15+URZ+0x29850], R4 ;  /* 0x029850040f0075a7 */ /* 0x000062000800017f */
[----:B------:R-:W-:Y:S05]  /*292d0*/  @!P1 BRA `(.L_x_1559) ;  /* 0x0000000000049947 */ /* 0x000fea0003800000 */
[----:B------:R-:W-:Y:S01]  /*292e0*/  BPT.TRAP 0x1 ;  /* 0x000000040000795c */ /* 0x000fe20000300000 */
.L_x_1559:
[----:B------:R-:W-:-:S05]  /*292f0*/  VIADD R17, R17, 0x400 ;  /* 0x0000040011117836 */ /* 0x000fca0000000000 */
[----:B------:R-:W-:-:S04]  /*29300*/  SHF.R.U32.HI R17, RZ, 0x4, R17 ;  /* 0x00000004ff117819 */ /* 0x000fc80000011611 */
[----:B------:R-:W-:-:S04]  /*29310*/  LOP3.LUT R17, R17, 0x3fff, RZ, 0xc0, !PT ;  /* 0x00003fff11117812 */ /* 0x000fc800078ec0ff */
[----:B------:R-:W-:Y:S01]  /*29320*/  LOP3.LUT R17, R17, 0x10000, RZ, 0xfc, !PT ;  /* 0x0001000011117812 */ /* 0x000fe200078efcff */
[----:B-1----:R-:W-:Y:S06]  /*29330*/  @P0 BRA `(.L_x_1560) ;  /* 0x0000000000080947 */ /* 0x002fec0003800000 */
[----:B------:R-:W1:Y:S02]  /*29340*/  SYNCS.PHASECHK.TRANS64.TRYWAIT P0, [R15+URZ+0x29850], R4 ;  /* 0x029850040f0075a7 */ /* 0x000e64000800017f */
[----:B-1----:R-:W-:Y:S05]  /*29350*/  @!P0 BRA `(.L_x_1561) ;  /* 0x000000a400a88947 */ /* 0x002fea0003800000 */
.L_x_1560:
[----:B01----:R-:W-:Y:S01]  /*29360*/  IMAD R4, R190, 0x500, R17 ;  /* 0x00000500be047824 */ /* 0x003fe200078e0211 */
        /* <DEDUP_REMOVED lines=9> */
[----:B------:R-:W-:-:S02]  /*29400*/  VIADD R20, R4, 0x200 ;  /* 0x0000020004147836 */ /* 0x000fc40000000000 */
[----:B------:R-:W-:Y:S01]  /*29410*/  IMAD.MOV.U32 R21, RZ, RZ, -0x3ffffff0 ;  /* 0xc0000010ff157424 */ /* 0x000fe200078e00ff */
[----:B------:R-:W-:-:S07]  /*29420*/  ISETP.NE.AND.EX P0, PT, RZ, UR5, PT, P0 ;  /* 0x00000005ff007c0c */ /* 0x000fce000bf05300 */
[----:B------:R-:W-:Y:S01]  /*29430*/  QGMMA.64x128x32.F32.E4M3.E4M3 R24, R184, gdesc[UR4], R24, gsb0 ;  /* 0x01e00004b8187df3 */ /* 0x000fe20008000818 */
[----:B------:R-:W-:Y:S02]  /*29440*/  R2UR UR6, R8 ;  /* 0x00000000080672ca */ /* 0x000fe400000e0000 */
[----:B------:R-:W-:-:S03]  /*29450*/  R2UR UR7, R9 ;  /* 0x00000000090772ca */ /* 0x000fc600000e0000 */
[----:B------:R-:W0:Y:S01]  /*29460*/  @P0 LDC.64 R10, c[0x0][0x9c8] ;  /* 0x00027200ff0a0b82 */ /* 0x000e220000000a00 */
[----:B------:R-:W-:-:S07]  /*29470*/  @P0 SHF.R.S32.HI R5, RZ, 0x1f, R195 ;  /* 0x0000001fff050819 */ /* 0x000fce00000114c3 */
[----:B------:R-:W1:Y:S01]  /*29480*/  @P0 LDC.64 R12, c[0x0][0x9d0] ;  /* 0x00027400ff0c0b82 */ /* 0x000e620000000a00 */
[----:B0-----:R-:W-:Y:S01]  /*29490*/  @P0 IMAD R8, R5, R10, RZ ;  /* 0x0000000a05080224 */ /* 0x001fe200078e02ff */
[----:B------:R-:W-:-:S03]  /*294a0*/  @P0 SHF.R.S32.HI R5, RZ, 0x1f, R219 ;  /* 0x0000001fff050819 */ /* 0x000fc600000114db */
[C---:B------:R-:W-:Y:S02]  /*294b0*/  @P0 IMAD R11, R195.reuse, R11, R8 ;  /* 0x0000000bc30b0224 */ /* 0x040fe400078e0208 */
[----:B------:R-:W-:-:S04]  /*294c0*/  @P0 IMAD.WIDE.U32 R8, R195, R10, RZ ;  /* 0x0000000ac3080225 */ /* 0x000fc800078e00ff */
[-C--:B-1----:R-:W-:Y:S02]  /*294d0*/  @P0 IMAD R10, R5, R12.reuse, RZ ;  /* 0x0000000c050a0224 */ /* 0x082fe400078e02ff */
[----:B------:R-:W-:Y:S02]  /*294e0*/  @P0 IMAD.IADD R9, R9, 0x1, R11 ;  /* 0x0000000109090824 */ /* 0x000fe400078e020b */
[C---:B------:R-:W-:Y:S02]  /*294f0*/  @P0 IMAD R5, R219.reuse, R13, R10 ;  /* 0x0000000ddb050224 */ /* 0x040fe400078e020a */
[----:B------:R-:W-:-:S04]  /*29500*/  @P0 IMAD.WIDE.U32 R8, R219, R12, R8 ;  /* 0x0000000cdb080225 */ /* 0x000fc800078e0008 */
[----:B------:R-:W-:Y:S01]  /*29510*/  @P0 IMAD.IADD R5, R9, 0x1, R5 ;  /* 0x0000000109050824 */ /* 0x000fe200078e0205 */
[----:B------:R-:W-:Y:S01]  /*29520*/  @P0 LEA R10, P1, R8, UR4, 0x2 ;  /* 0x00000004080a0c11 */ /* 0x000fe2000f8210ff */
[----:B------:R-:W-:-:S03]  /*29530*/  IMAD.MOV.U32 R12, RZ, RZ, 0x3f800000 ;  /* 0x3f800000ff0c7424 */ /* 0x000fc600078e00ff */
        /* <DEDUP_REMOVED lines=25> */
[----:B------:R-:W0:Y:S04]  /*296d0*/  SHFL.BFLY PT, R5, R8, 0x1, 0x1f ;  /* 0x0c201f0008057f89 */ /* 0x000e2800000e0000 */
[----:B------:R-:W1:Y:S01]  /*296e0*/  SHFL.BFLY PT, R4, R9, 0x1, 0x1f ;  /* 0x0c201f0009047f89 */ /* 0x000e6200000e0000 */
[----:B0-----:R-:W-:-:S01]  /*296f0*/  FADD.FTZ R10, R8, R5 ;  /* 0x00000005080a7221 */ /* 0x001fc20000010000 */
[----:B-1----:R-:W-:-:S04]  /*29700*/  FADD.FTZ R13, R9, R4 ;  /* 0x00000004090d7221 */ /* 0x002fc80000010000 */
        /* <DEDUP_REMOVED lines=12> */
[----:B------:R-:W0:Y:S01]  /*297d0*/  @P1 MUFU.LG2 R6, R14 ;  /* 0x0000000e00061308 */ /* 0x000e220000000c00 */
[----:B------:R-:W-:-:S07]  /*297e0*/  ISETP.NE.AND P3, PT, R220, 0x3, PT ;  /* 0x00000003dc00780c */ /* 0x000fce0003f65270 */
[----:B------:R-:W1:Y:S08]  /*297f0*/  @P2 MUFU.LG2 R8, R17 ;  /* 0x0000001100082308 */ /* 0x000e700000000c00 */
[----:B------:R-:W3:Y:S01]  /*29800*/  @P0 MUFU.RCP R9, R13 ;  /* 0x0000000d00090308 */ /* 0x000ee20000001000 */
[C---:B------:R-:W-:Y:S01]  /*29810*/  @P1 FMUL.FTZ R4, R2.reuse, 0.69314718246459960938 ;  /* 0x3f31721802041820 */ /* 0x040fe20000410000 */
[----:B------:R-:W-:Y:S01]  /*29820*/  @P2 FMUL.FTZ R2, R2, 0.69314718246459960938 ;  /* 0x3f31721802022820 */ /* 0x000fe20000410000 */
[----:B0-----:R-:W-:Y:S01]  /*29830*/  @P1 FMUL.FTZ R7, R6, 0.69314718246459960938 ;  /* 0x3f31721806071820 */ /* 0x001fe20000410000 */
[----:B------:R-:W-:-:S02]  /*29840*/  IMAD.MOV.U32 R89, RZ, RZ, -0x800000 ;  /* 0xff800000ff597424 */ /* 0x000fc400078e00ff */
[----:B------:R-:W-:Y:S02]  /*29850*/  IMAD.MOV.U32 R88, RZ, RZ, -0x800000 ;  /* 0xff800000ff587424 */ /* 0x000fe400078e00ff */
[----:B-1----:R-:W-:Y:S01]  /*29860*/  @P2 FMUL.FTZ R11, R8, 0.69314718246459960938 ;  /* 0x3f317218080b2820 */ /* 0x002fe20000410000 */
[----:B------:R-:W-:-:S03]  /*29870*/  @P1 FFMA.FTZ R89, R4, R3, R7 ;  /* 0x0000000304591223 */ /* 0x000fc60000010007 */
[----:B------:R-:W-:Y:S01]  /*29880*/  @P2 FFMA.FTZ R88, R2, R0, R11 ;  /* 0x0000000002582223 */ /* 0x000fe2000001000b */
[-C--:B--2---:R-:W-:Y:S01]  /*29890*/  FMUL.FTZ R2, R5, R12.reuse ;  /* 0x0000000c05027220 */ /* 0x084fe20000410000 */
[----:B---3--:R-:W-:Y:S01]  /*298a0*/  FMUL.FTZ R3, R9, R12 ;  /* 0x0000000c09037220 */ /* 0x008fe20000410000 */
[----:B------:R-:W-:Y:S02]  /*298b0*/  WARPGROUP.DEPBAR.LE gsb0, 0x0 ;  /* 0x00008000000079c5 */ /* 0x000fe40000010000 */
[----:B------:R-:W-:Y:S05]  /*298c0*/  @!P3 BRA `(.L_x_1562) ;  /* 0x000000000004b947 */ /* 0x000fea0003800000 */
[----:B------:R-:W-:Y:S01]  /*298d0*/  BPT.TRAP 0x1 ;  /* 0x000000040000795c */ /* 0x000fe20000300000 */
.L_x_1562:
        /* <DEDUP_REMOVED lines=75> */
.L_x_1443:
[----:B------:R-:W-:Y:S05]  /*29d90*/  WARPSYNC.ALL ;  /* 0x0000000000007948 */ /* 0x000fea0003800000 */
[----:B------:R-:W0:Y:S08]  /*29da0*/  S2UR UR37, SR_CgaCtaId ;  /* 0x00000000002579c3 */ /* 0x000e300000008800 */
[----:B------:R-:W-:Y:S06]  /*29db0*/  BAR.SYNC.DEFER_BLOCKING 0x5, 0x180 ;  /* 0x0146000000007b1d */ /* 0x000fec0000010000 */
[----:B------:R-:W-:Y:S01]  /*29dc0*/  UMOV UR4, 0x400 ;  /* 0x0000040000047882 */ /* 0x000fe20000000000 */
[----:B------:R-:W-:Y:S01]  /*29dd0*/  BSSY B0, `(.L_x_1563) ;  /* 0x0000246000007945 */ /* 0x000fe20003800000 */
[----:B0-----:R-:W-:-:S06]  /*29de0*/  ULEA UR4, UR37, UR4, 0x18 ;  /* 0x0000000425047291 */ /* 0x001fcc000f8ec03f */
[----:B------:R-:W-:-:S05]  /*29df0*/  IMAD.U32 R17, RZ, RZ, UR4 ;  /* 0x00000004ff117e24 */ /* 0x000fca000f8e00ff */
        /* <DEDUP_REMOVED lines=18> */
[----:B--2---:R-:W-:Y:S02]  /*29f20*/  LOP3.LUT P0, R2, R50, 0x3, RZ, 0xc0, !PT ;  /* 0x0000000332027812 */ /* 0x004fe4000780c0ff */
        /* <DEDUP_REMOVED lines=13> */
[----:B------:R-:W-:Y:S02]  /*2a000*/  F2FP.BF16.F32.PACK_AB R42, R79, R4 ;  /* 0x000000044f2a723e */ /* 0x000fe400000010ff */
[----:B------:R-:W-:Y:S01]  /*2a010*/  F2FP.BF16.F32.PACK_AB R57, R47, R30 ;  /* 0x0000001e2f39723e */ /* 0x000fe200000010ff */
[----:B------:R-:W-:Y:S01]  /*2a020*/  IMAD.WIDE R4, R231, 0x2, R64 ;  /* 0x00000002e7047825 */ /* 0x000fe200078e0240 */
[----:B------:R-:W-:Y:S02]  /*2a030*/  F2FP.BF16.F32.PACK_AB R59, R55, R26 ;  /* 0x0000001a373b723e */ /* 0x000fe400000010ff */
[----:B------:R-:W-:-:S02]  /*2a040*/  F2FP.BF16.F32.PACK_AB R30, R61, R24 ;  /* 0x000000183d1e723e */ /* 0x000fc400000010ff */
        /* <DEDUP_REMOVED lines=8> */
[----:B------:R-:W-:Y:S01]  /*2a0d0*/  LOP3.LUT R6, R6, R7, RZ, 0x3c, !PT ;  /* 0x0000000706067212 */ /* 0x000fe200078e3cff */
[--C-:B------:R-:W-:Y:S01]  /*2a0e0*/  IMAD.X R7, RZ, RZ, R5.reuse, P5 ;  /* 0x000000ffff077224 */ /* 0x100fe200028e0605 */
[----:B------:R-:W-:Y:S01]  /*2a0f0*/  LOP3.LUT R8, R8, R9, RZ, 0x3c, !PT ;  /* 0x0000000908087212 */ /* 0x000fe200078e3cff */
[----:B------:R-:W-:Y:S01]  /*2a100*/  IMAD.X R9, RZ, RZ, R5, P1 ;  /* 0x000000ffff097224 */ /* 0x000fe200008e0605 */
[----:B------:R-:W-:Y:S02]  /*2a110*/  SHF.R.U64 R14, R14, 0x3, RZ ;  /* 0x000000030e0e7819 */ /* 0x000fe400000012ff */
[----:B------:R-:W-:-:S02]  /*2a120*/  IADD3 R11, P2, R4, 0x4020, RZ ;  /* 0x00004020040b7810 */ /* 0x000fc40007f5e0ff */
[C---:B------:R-:W-:Y:S02]  /*2a130*/  IADD3 R21, P4, R4.reuse, 0x60, RZ ;  /* 0x0000006004157810 */ /* 0x040fe40007f9e0ff */
[C---:B------:R-:W-:Y:S02]  /*2a140*/  IADD3 R25, P5, R4.reuse, 0x40, RZ ;  /* 0x0000004004197810 */ /* 0x040fe40007fbe0ff */
[----:B------:R-:W-:Y:S02]  /*2a150*/  IADD3 R27, P1, R4, 0x20, RZ ;  /* 0x00000020041b7810 */ /* 0x000fe40007f3e0ff */
[----:B------:R-:W-:Y:S02]  /*2a160*/  F2FP.BF16.F32.PACK_AB R63, R63, R20 ;  /* 0x000000143f3f723e */ /* 0x000fe400000010ff */
        /* <DEDUP_REMOVED lines=21> */
[----:B------:R-:W-:-:S02]  /*2a2c0*/  F2FP.BF16.F32.PACK_AB R94, R94, R95 ;  /* 0x0000005f5e5e723e */ /* 0x000fc400000010ff */
[----:B------:R-:W-:Y:S02]  /*2a2d0*/  F2FP.BF16.F32.PACK_AB R93, R92, R93 ;  /* 0x0000005d5c5d723e */ /* 0x000fe400000010ff */
[----:B------:R-:W-:Y:S02]  /*2a2e0*/  ISETP.EQ.OR P0, PT, R2, 0x3, !P0 ;  /* 0x000000030200780c */ /* 0x000fe40004702670 */
        /* <DEDUP_REMOVED lines=8> */
[----:B------:R-:W-:Y:S02]  /*2a370*/  SEL R13, R94, R93, P0 ;  /* 0x0000005d5e0d7207 */ /* 0x000fe40000000000 */
[----:B------:R-:W-:-:S02]  /*2a380*/  SEL R3, R93, R94, P0 ;  /* 0x0000005e5d037207 */ /* 0x000fc40000000000 */
[----:B------:R-:W-:Y:S02]  /*2a390*/  MOV R80, R4 ;  /* 0x0000000400507202 */ /* 0x000fe40000000f00 */
[----:B------:R-:W-:Y:S02]  /*2a3a0*/  MOV R66, R6 ;  /* 0x0000000600427202 */ /* 0x000fe40000000f00 */
[----:B------:R-:W-:Y:S02]  /*2a3b0*/  MOV R68, R8 ;  /* 0x0000000800447202 */ /* 0x000fe40000000f00 */
[----:B------:R-:W-:Y:S02]  /*2a3c0*/  MOV R72, R10 ;  /* 0x0000000a00487202 */ /* 0x000fe40000000f00 */
[----:B------:R-:W-:Y:S02]  /*2a3d0*/  MOV R74, R14 ;  /* 0x0000000e004a7202 */ /* 0x000fe40000000f00 */
[----:B------:R-:W-:-:S02]  /*2a3e0*/  MOV R76, R20 ;  /* 0x00000014004c7202 */ /* 0x000fc40000000f00 */
        /* <DEDUP_REMOVED lines=20> */
[----:B------:R-:W2:Y:S01]  /*2a530*/  SHFL.IDX PT, R7, R7, R2, 0x1c1f ;  /* 0x001c1f0207077589 */ /* 0x000ea200000e0000 */
[----:B------:R-:W-:-:S02]  /*2a540*/  SEL R45, R48, R49, P0 ;  /* 0x00000031302d7207 */ /* 0x000fc40000000000 */
[----:B------:R-:W-:Y:S01]  /*2a550*/  SEL R47, R49, R48, P0 ;  /* 0x00000030312f7207 */ /* 0x000fe20000000000 */
[----:B------:R-:W3:Y:S01]  /*2a560*/  SHFL.IDX PT, R30, R25, R0, 0x1c1f ;  /* 0x001c1f00191e7589 */ /* 0x000ee200000e0000 */
[----:B------:R-:W-:Y:S02]  /*2a570*/  SEL R53, R46, R57, P0 ;  /* 0x000000392e357207 */ /* 0x000fe40000000000 */
[----:B------:R-:W-:Y:S01]  /*2a580*/  SEL R55, R57, R46, P0 ;  /* 0x0000002e39377207 */ /* 0x000fe20000000000 */
[----:B------:R-:W-:Y:S01]  /*2a590*/  SHFL.IDX PT, R34, R29, R0, 0x1c1f ;  /* 0x001c1f001d227589 */ /* 0x000fe200000e0000 */
[----:B------:R-:W-:Y:S02]  /*2a5a0*/  SEL R39, R40, R39, P0 ;  /* 0x0000002728277207 */ /* 0x000fe40000000000 */
[----:B------:R-:W-:Y:S01]  /*2a5b0*/  SEL R41, R43, R44, P0 ;  /* 0x0000002c2b297207 */ /* 0x000fe20000000000 */
[----:B------:R-:W4:Y:S01]  /*2a5c0*/  SHFL.IDX PT, R31, R31, R2, 0x1c1f ;  /* 0x001c1f021f1f7589 */ /* 0x000f2200000e0000 */
[----:B------:R-:W-:-:S02]  /*2a5d0*/  SEL R49, R38, R51, P0 ;  /* 0x0000003326317207 */ /* 0x000fc40000000000 */
[----:B------:R-:W-:Y:S01]  /*2a5e0*/  SEL R57, R54, R59, P0 ;  /* 0x0000003b36397207 */ /* 0x000fe20000000000 */
[----:B------:R-:W-:Y:S01]  /*2a5f0*/  SHFL.IDX PT, R35, R35, R2, 0x1c1f ;  /* 0x001c1f0223237589 */ /* 0x000fe200000e0000 */
[----:B------:R-:W-:Y:S02]  /*2a600*/  SEL R61, R62, R63, P0 ;  /* 0x0000003f3e3d7207 */ /* 0x000fe40000000000 */
[----:B------:R-:W-:Y:S01]  /*2a610*/  SEL R67, R70, R69, P0 ;  /* 0x0000004546437207 */ /* 0x000fe20000000000 */
[----:B------:R-:W0:Y:S01]  /*2a620*/  SHFL.IDX PT, R21, R21, R2, 0x1c1f ;  /* 0x001c1f0215157589 */ /* 0x000e2200000e0000 */
[----:B------:R-:W-:Y:S02]  /*2a630*/  SEL R71, R73, R42, P0 ;  /* 0x0000002a49477207 */ /* 0x000fe40000000000 */
[----:B------:R-:W-:Y:S01]  /*2a640*/  SEL R43, R44, R43, P0 ;  /* 0x0000002b2c2b7207 */ /* 0x000fe20000000000 */
[----:B------:R-:W-:Y:S01]  /*2a650*/  SHFL.IDX PT, R37, R37, R0, 0x1c1f ;  /* 0x001c1f0025257589 */ /* 0x000fe200000e0000 */
[----:B------:R-:W-:-:S02]  /*2a660*/  SEL R51, R51, R38, P0 ;  /* 0x0000002633337207 */ /* 0x000fc40000000000 */
[----:B------:R-:W-:Y:S01]  /*2a670*/  SEL R59, R59, R54, P0 ;  /* 0x000000363b3b7207 */ /* 0x000fe20000000000 */
[----:B------:R-:W1:Y:S01]  /*2a680*/  SHFL.IDX PT, R38, R33, R0, 0x1c1f ;  /* 0x001c1f0021267589 */ /* 0x000e6200000e0000 */
[----:B------:R-:W-:Y:S02]  /*2a690*/  SEL R63, R63, R62, P0 ;  /* 0x0000003e3f3f7207 */ /* 0x000fe40000000000 */
[----:B------:R-:W-:Y:S01]  /*2a6a0*/  SEL R69, R69, R70, P0 ;  /* 0x0000004645457207 */ /* 0x000fe20000000000 */
[----:B------:R-:W1:Y:S01]  /*2a6b0*/  SHFL.IDX PT, R20, R39, R2, 0x1c1f ;  /* 0x001c1f0227147589 */ /* 0x000e6200000e0000 */
[----:B------:R-:W-:Y:S02]  /*2a6c0*/  SEL R73, R42, R73, P0 ;  /* 0x000000492a497207 */ /* 0x000fe40000000000 */
[----:B------:R-:W-:Y:S01]  /*2a6d0*/  SEL R75, R77, R50, P0 ;  /* 0x000000324d4b7207 */ /* 0x000fe20000000000 */
[----:B------:R-:W-:Y:S01]  /*2a6e0*/  SHFL.IDX PT, R41, R41, R0, 0x1c1f ;  /* 0x001c1f0029297589 */ /* 0x000fe200000e0000 */
[----:B------:R-:W-:-:S02]  /*2a6f0*/  SEL R77, R50, R77, P0 ;  /* 0x0000004d324d7207 */ /* 0x000fc40000000000 */
[----:B--2---:R-:W-:Y:S01]  /*2a700*/  SEL R8, R10, R7, P0 ;  /* 0x000000070a087207 */ /* 0x004fe20000000000 */
[----:B------:R-:W2:Y:S01]  /*2a710*/  SHFL.IDX PT, R40, R43, R2, 0x1c1f ;  /* 0x001c1f022b287589 */ /* 0x000ea200000e0000 */
[----:B---3--:R-:W-:Y:S02]  /*2a720*/  SEL R28, R30, R27, P0 ;  /* 0x0000001b1e1c7207 */ /* 0x008fe40000000000 */
[----:B----4-:R-:W-:Y:S01]  /*2a730*/  SEL R32, R34, R31, P0 ;  /* 0x0000001f22207207 */ /* 0x010fe20000000000 */
[----:B------:R-:W-:Y:S01]  /*2a740*/  SHFL.IDX PT, R45, R45, R0, 0x1c1f ;  /* 0x001c1f002d2d7589 */ /* 0x000fe200000e0000 */
[----:B------:R-:W-:Y:S02]  /*2a750*/  SEL R4, R6, R3, P0 ;  /* 0x0000000306047207 */ /* 0x000fe40000000000 */
[----:B------:R-:W-:Y:S01]  /*2a760*/  SEL R10, R7, R10, P0 ;  /* 0x0000000a070a7207 */ /* 0x000fe20000000000 */
[----:B------:R-:W-:Y:S01]  /*2a770*/  SHFL.IDX PT, R49, R49, R0, 0x1c1f ;  /* 0x001c1f0031317589 */ /* 0x000fe200000e0000 */
[----:B0-----:R-:W-:-:S02]  /*2a780*/  SEL R24, R26, R21, P0 ;  /* 0x000000151a187207 */ /* 0x001fc40000000000 */
[----:B------:R-:W-:Y:S01]  /*2a790*/  SEL R30, R27, R30, P0 ;  /* 0x0000001e1b1e7207 */ /* 0x000fe20000000000 */
[----:B------:R-:W-:Y:S01]  /*2a7a0*/  SHFL.IDX PT, R53, R53, R0, 0x1c1f ;  /* 0x001c1f0035357589 */ /* 0x000fe200000e0000 */
[----:B-1----:R-:W-:Y:S02]  /*2a7b0*/  SEL R36, R38, R35, P0 ;  /* 0x0000002326247207 */ /* 0x002fe40000000000 */
        /* <DEDUP_REMOVED lines=9> */
[----:B--2---:R-:W-:Y:S01]  /*2a850*/  SEL R48, R41, R40, P0 ;  /* 0x0000002829307207 */ /* 0x004fe20000000000 */
[----:B------:R-:W-:Y:S01]  /*2a860*/  SHFL.IDX PT, R71, R71, R0, 0x1c1f ;  /* 0x001c1f0047477589 */ /* 0x000fe200000e0000 */
[----:B------:R-:W-:-:S03]  /*2a870*/  SEL R50, R40, R41, P0 ;  /* 0x0000002928327207 */ /* 0x000fc60000000000 */
[----:B------:R0:W1:Y:S04]  /*2a880*/  SHFL.IDX PT, R42, R47, R2, 0x1c1f ;  /* 0x001c1f022f2a7589 */ /* 0x00006800000e0000 */
[----:B------:R-:W2:Y:S04]  /*2a890*/  SHFL.IDX PT, R44, R51, R2, 0x1c1f ;  /* 0x001c1f02332c7589 */ /* 0x000ea800000e0000 */
[----:B------:R-:W3:Y:S01]  /*2a8a0*/  SHFL.IDX PT, R46, R55, R2, 0x1c1f ;  /* 0x001c1f02372e7589 */ /* 0x000ee200000e0000 */
[----:B0-----:R-:W-:-:S03]  /*2a8b0*/  IMAD.MOV.U32 R47, RZ, RZ, RZ ;  /* 0x000000ffff2f7224 */ /* 0x001fc600078e00ff */
[----:B------:R-:W0:Y:S04]  /*2a8c0*/  SHFL.IDX PT, R52, R59, R2, 0x1c1f ;  /* 0x001c1f023b347589 */ /* 0x000e2800000e0000 */
[----:B------:R-:W4:Y:S04]  /*2a8d0*/  SHFL.IDX PT, R54, R63, R2, 0x1c1f ;  /* 0x001c1f023f367589 */ /* 0x000f2800000e0000 */
[----:B------:R-:W4:Y:S04]  /*2a8e0*/  SHFL.IDX PT, R56, R69, R2, 0x1c1f ;  /* 0x001c1f0245387589 */ /* 0x000f2800000e0000 */
[----:B------:R-:W4:Y:S01]  /*2a8f0*/  SHFL.IDX PT, R58, R73, R2, 0x1c1f ;  /* 0x001c1f02493a7589 */ /* 0x000f2200000e0000 */
[----:B-1----:R-:W-:-:S02]  /*2a900*/  SEL R5, R45, R42, P0 ;  /* 0x0000002a2d057207 */ /* 0x002fc40000000000 */
[----:B------:R-:W-:Y:S01]  /*2a910*/  SEL R7, R42, R45, P0 ;  /* 0x0000002d2a077207 */ /* 0x000fe20000000000 */
[----:B------:R1:W1:Y:S01]  /*2a920*/  SHFL.IDX PT, R75, R75, R0, 0x1c1f ;  /* 0x001c1f004b4b7589 */ /* 0x00026200000e0000 */
[----:B--2---:R-:W-:Y:S02]  /*2a930*/  SEL R9, R49, R44, P0 ;  /* 0x0000002c31097207 */ /* 0x004fe40000000000 */
[----:B------:R-:W-:Y:S01]  /*2a940*/  SEL R11, R44, R49, P0 ;  /* 0x000000312c0b7207 */ /* 0x000fe20000000000 */
[----:B------:R2:W1:Y:S01]  /*2a950*/  SHFL.IDX PT, R60, R77, R2, 0x1c1f ;  /* 0x001c1f024d3c7589 */ /* 0x00046200000e0000 */
[----:B---3--:R-:W-:Y:S02]  /*2a960*/  SEL R25, R53, R46, P0 ;  /* 0x0000002e35197207 */ /* 0x008fe40000000000 */
[----:B------:R-:W-:Y:S02]  /*2a970*/  SEL R27, R46, R53, P0 ;  /* 0x000000352e1b7207 */ /* 0x000fe40000000000 */
[----:B0-----:R-:W-:-:S02]  /*2a980*/  SEL R29, R57, R52, P0 ;  /* 0x00000034391d7207 */ /* 0x001fc40000000000 */
[----:B------:R-:W-:Y:S02]  /*2a990*/  SEL R31, R52, R57, P0 ;  /* 0x00000039341f7207 */ /* 0x000fe40000000000 */
[----:B----4-:R-:W-:Y:S02]  /*2a9a0*/  SEL R33, R61, R54, P0 ;  /* 0x000000363d217207 */ /* 0x010fe40000000000 */
[----:B------:R-:W-:Y:S02]  /*2a9b0*/  SEL R35, R54, R61, P0 ;  /* 0x0000003d36237207 */ /* 0x000fe40000000000 */
[----:B------:R-:W-:Y:S02]  /*2a9c0*/  SEL R37, R67, R56, P0 ;  /* 0x0000003843257207 */ /* 0x000fe40000000000 */
[----:B------:R-:W-:Y:S02]  /*2a9d0*/  SEL R39, R56, R67, P0 ;  /* 0x0000004338277207 */ /* 0x000fe40000000000 */
[----:B------:R-:W-:-:S02]  /*2a9e0*/  SEL R13, R71, R58, P0 ;  /* 0x0000003a470d7207 */ /* 0x000fc40000000000 */
[----:B--2---:R-:W-:-:S07]  /*2a9f0*/  SEL R15, R58, R71, P0 ;  /* 0x000000473a0f7207 */ /* 0x004fce0000000000 */
.L_x_1794:
[----:B------:R-:W-:Y:S05]  /*2aa00*/  WARPSYNC.ALL ;  /* 0x0000000000007948 */ /* 0x000fea0003800000 */
[----:B------:R-:W-:Y:S01]  /*2aa10*/  BAR.SYNC.DEFER_BLOCKING 0x1, 0x100 ;  /* 0x0044000000007b1d */ /* 0x000fe20000010000 */
[----:B-1----:R-:W-:Y:S02]  /*2aa20*/  SEL R49, R75, R60, P0 ;  /* 0x0000003c4b317207 */ /* 0x002fe40000000000 */
[----:B------:R-:W-:-:S03]  /*2aa30*/  SEL R51, R60, R75, P0 ;  /* 0x0000004b3c337207 */ /* 0x000fc60000000000 */
[----:B------:R-:W-:Y:S02]  /*2aa40*/  ULDC.64 UR4, c[0x0][0xbd8] ;  /* 0x0002f60000047ab9 */ /* 0x000fe40000000a00 */
[----:B------:R-:W0:Y:S01]  /*2aa50*/  LDC.64 R2, c[0x0][0xbd8] ;  /* 0x0002f600ff027b82 */ /* 0x000e220000000a00 */
[----:B------:R-:W-:-:S04]  /*2aa60*/  ISETP.NE.U32.AND P2, PT, RZ, UR4, PT ;  /* 0x00000004ff007c0c */ /* 0x000fc8000bf45070 */
[----:B------:R-:W-:Y:S01]  /*2aa70*/  ISETP.NE.AND.EX P2, PT, RZ, UR5, PT, P2 ;  /* 0x00000005ff007c0c */ /* 0x000fe2000bf45320 */
[----:B------:R-:W-:Y:S02]  /*2aa80*/  ULDC.64 UR4, c[0x0][0xbe0] ;  /* 0x0002f80000047ab9 */ /* 0x000fe40000000a00 */
[----:B------:R-:W-:-:S04]  /*2aa90*/  ISETP.NE.U32.AND P0, PT, RZ, UR4, PT ;  /* 0x00000004ff007c0c */ /* 0x000fc8000bf05070 */
[----:B------:R-:W-:Y:S01]  /*2aaa0*/  ISETP.NE.AND.EX P0, PT, RZ, UR5, PT, P0 ;  /* 0x00000005ff007c0c */ /* 0x000fe2000bf05300 */
[----:B------:R1:W-:Y:S04]  /*2aab0*/  STSM.16.M88.4 [R80], R4 ;  /* 0x0000000450007844 */ /* 0x0003e80000000200 */
[----:B------:R2:W-:Y:S01]  /*2aac0*/  STSM.16.M88.4 [R79], R8 ;  /* 0x000000084f007844 */ /* 0x0005e20000000200 */
[----:B0-----:R-:W-:-:S03]  /*2aad0*/  IMAD.WIDE R20, R218, 0x4, R2 ;  /* 0x00000004da147825 */ /* 0x001fc600078e0202 */
[----:B------:R2:W-:Y:S04]  /*2aae0*/  STSM.16.M88.4 [R78], R24 ;  /* 0x000000184e007844 */ /* 0x0005e80000000200 */
[----:B------:R-:W0:Y:S01]  /*2aaf0*/  @P0 LDC.64 R2, c[0x0][0xbe0] ;  /* 0x0002f800ff020b82 */ /* 0x000e220000000a00 */
[----:B------:R2:W-:Y:S04]  /*2ab00*/  STSM.16.M88.4 [R76], R28 ;  /* 0x0000001c4c007844 */ /* 0x0005e80000000200 */
[----:B------:R2:W-:Y:S04]  /*2ab10*/  STSM.16.M88.4 [R74], R32 ;  /* 0x000000204a007844 */ /* 0x0005e80000000200 */
[----:B------:R2:W-:Y:S04]  /*2ab20*/  STSM.16.M88.4 [R72], R36 ;  /* 0x0000002448007844 */ /* 0x0005e80000000200 */
[----:B------:R2:W-:Y:S04]  /*2ab30*/  STSM.16.M88.4 [R68], R12 ;  /* 0x0000000c44007844 */ /* 0x0005e80000000200 */
[----:B------:R2:W-:Y:S01]  /*2ab40*/  STSM.16.M88.4 [R66], R48 ;  /* 0x0000003042007844 */ /* 0x0005e20000000200 */
[----:B------:R-:W-:Y:S01]  /*2ab50*/  BAR.SYNC.DEFER_BLOCKING 0x1, 0x100 ;  /* 0x0044000000007b1d */ /* 0x000fe20000010000 */
[----:B0-----:R-:W-:-:S05]  /*2ab60*/  @P0 IMAD.WIDE R2, R218, 0x4, R2 ;  /* 0x00000004da020825 */ /* 0x001fca00078e0202 */
[----:B------:R-:W-:Y:S02]  /*2ab70*/  ULDC UR4, c[0x0][0xa88] ;  /* 0x0002a20000047ab9 */ /* 0x000fe40000000800 */
[----:B------:R-:W-:Y:S01]  /*2ab80*/  IMAD.U32 R0, RZ, RZ, UR4 ;  /* 0x00000004ff007e24 */ /* 0x000fe2000f8e00ff */
[----:B------:R2:W5:Y:S01]  /*2ab90*/  @P2 LDG.E R47, desc[UR60][R20.64] ;  /* 0x0000003c142f2981 */ /* 0x000562000c1e1900 */
[----:B-1----:R-:W-:-:S04]  /*2aba0*/  IMAD R5, R212, 0x40, R210 ;  /* 0x00000040d4057824 */ /* 0x002fc800078e02d2 */
[----:B------:R2:W5:Y:S01]  /*2abb0*/  @P0 LDG.E R0, desc[UR60][R2.64] ;  /* 0x0000003c02000981 */ /* 0x000562000c1e1900 */
[----:B------:R-:W-:Y:S01]  /*2abc0*/  IMAD.WIDE R64, R5, 0x2, R64 ;  /* 0x0000000205407825 */ /* 0x000fe200078e0240 */
[----:B------:R-:W-:Y:S06]  /*2abd0*/  @P0 BRA `(.L_x_1566) ;  /* 0x0000000000100947 */ /* 0x000fec0003800000 */
[----:B------:R-:W-:Y:S05]  /*2abe0*/  @!P2 BRA `(.L_x_1566) ;  /* 0x00000000000ca947 */ /* 0x000fea0003800000 */
[----:B--2---:R-:W2:Y:S04]  /*2abf0*/  LDG.E R3, desc[UR60][R20.64] ;  /* 0x0000003c14037981 */ /* 0x004ea8000c1e1900 */
[----:B-----5:R-:W2:Y:S02]  /*2ac00*/  LDG.E R0, desc[UR60][R20.64+0x4] ;  /* 0x0000043c14007981 */ /* 0x020ea4000c1e1900 */
[----:B--2---:R-:W-:-:S07]  /*2ac10*/  IMAD.IADD R0, R0, 0x1, -R3 ;  /* 0x0000000100007824 */ /* 0x004fce00078e0a03 */
.L_x_1566:
[----:B------:R-:W-:Y:S01]  /*2ac20*/  SHF.R.S32.HI R46, RZ, 0x1f, R217 ;  /* 0x0000001fff2e7819 */ /* 0x000fe200000114d9 */
[----:B------:R-:W-:Y:S01]  /*2ac30*/  ULDC.64 UR4, c[0x0][0xb70] ;  /* 0x0002dc0000047ab9 */ /* 0x000fe20000000a00 */
[--C-:B--2--5:R-:W-:Y:S01]  /*2ac40*/  SHF.R.S32.HI R21, RZ, 0x1f, R47.reuse ;  /* 0x0000001fff157819 */ /* 0x124fe2000001142f */
[----:B------:R-:W-:Y:S01]  /*2ac50*/  IMAD.MOV.U32 R20, RZ, RZ, R47 ;  /* 0x000000ffff147224 */ /* 0x000fe200078e002f */
[----:B------:R-:W-:Y:S01]  /*2ac60*/  SHF.R.S32.HI R48, RZ, 0x1f, R218 ;  /* 0x0000001fff307819 */ /* 0x000fe200000114da */
[----:B------:R-:W-:Y:S01]  /*2ac70*/  IMAD R4, R46, UR4, RZ ;  /* 0x000000042e047c24 */ /* 0x000fe2000f8e02ff */
[----:B------:R-:W-:Y:S01]  /*2ac80*/  SEL R49, R218, RZ, !P2 ;  /* 0x000000ffda317207 */ /* 0x000fe20005000000 */
[C---:B------:R-:W-:Y:S01]  /*2ac90*/  IMAD.WIDE.U32 R2, R217.reuse, UR4, R20 ;  /* 0x00000004d9027c25 */ /* 0x040fe2000f8e0014 */
[----:B------:R-:W-:Y:S02]  /*2aca0*/  SEL R48, R48, RZ, !P2 ;  /* 0x000000ff30307207 */ /* 0x000fe40005000000 */
[C---:B------:R-:W-:Y:S01]  /*2acb0*/  IADD3 R9, P0, R64.reuse, 0x1000, RZ ;  /* 0x0000100040097810 */ /* 0x040fe20007f1e0ff */
[----:B------:R-:W-:Y:S01]  /*2acc0*/  IMAD R5, R217, UR5, R4 ;  /* 0x00000005d9057c24 */ /* 0x000fe2000f8e0204 */
[----:B------:R-:W-:Y:S01]  /*2acd0*/  ULDC.64 UR4, c[0x0][0xb78] ;  /* 0x0002de0000047ab9 */ /* 0x000fe20000000a00 */
[----:B------:R-:W-:Y:S01]  /*2ace0*/  IMAD R7, R223, 0x80, R211 ;  /* 0x00000080df077824 */ /* 0x000fe200078e02d3 */
[----:B------:R-:W-:Y:S01]  /*2acf0*/  IADD3 R25, P2, R64, 0x3000, RZ ;  /* 0x0000300040197810 */ /* 0x000fe20007f5e0ff */
[----:B------:R-:W-:Y:S01]  /*2ad00*/  IMAD.IADD R3, R3, 0x1, R5 ;  /* 0x0000000103037824 */ /* 0x000fe200078e0205 */
[----:B------:R-:W-:Y:S01]  /*2ad10*/  LOP3.LUT R8, R9, 0x380, RZ, 0xc0, !PT ;  /* 0x0000038009087812 */ /* 0x000fe200078ec0ff */
[----:B------:R-:W-:Y:S01]  /*2ad20*/  IMAD R4, R48, UR4, RZ ;  /* 0x0000000430047c24 */ /* 0x000fe2000f8e02ff */
[----:B------:R-:W-:Y:S01]  /*2ad30*/  IADD3 R13, P1, R64, 0x2000, RZ ;  /* 0x00002000400d7810 */ /* 0x000fe20007f3e0ff */
[----:B------:R-:W-:Y:S01]  /*2ad40*/  IMAD.WIDE.U32 R2, R49, UR4, R2 ;  /* 0x0000000431027c25 */ /* 0x000fe2000f8e0002 */
[----:B------:R-:W-:-:S02]  /*2ad50*/  SHF.R.S32.HI R5, RZ, 0x1f, R7 ;  /* 0x0000001fff057819 */ /* 0x000fc40000011407 */
[----:B------:R-:W-:Y:S01]  /*2ad60*/  LOP3.LUT R24, R25, 0x380, RZ, 0xc0, !PT ;  /* 0x0000038019187812 */ /* 0x000fe200078ec0ff */
[----:B------:R-:W-:Y:S01]  /*2ad70*/  IMAD R4, R49, UR5, R4 ;  /* 0x0000000531047c24 */ /* 0x000fe2000f8e0204 */
[----:B------:R-:W-:Y:S01]  /*2ad80*/  IADD3 R2, P3, R7, R2, RZ ;  /* 0x0000000207027210 */ /* 0x000fe20007f7e0ff */
[----:B------:R-:W-:Y:S01]  /*2ad90*/  ULDC.64 UR4, c[0x0][0xb40] ;  /* 0x0002d00000047ab9 */ /* 0x000fe20000000a00 */
[----:B------:R-:W-:Y:S02]  /*2ada0*/  SHF.R.U64 R8, R8, 0x3, RZ ;  /* 0x0000000308087819 */ /* 0x000fe400000012ff */
[----:B------:R-:W-:Y:S02]  /*2adb0*/  LOP3.LUT R12, R13, 0x380, RZ, 0xc0, !PT ;  /* 0x000003800d0c7812 */ /* 0x000fe400078ec0ff */
[----:B------:R-:W-:Y:S01]  /*2adc0*/  IADD3.X R5, R5, R3, R4, P3, !PT ;  /* 0x0000000305057210 */ /* 0x000fe20001ffe404 */
[----:B------:R-:W-:Y:S01]  /*2add0*/  VIADD R3, R7, 0x8 ;  /* 0x0000000807037836 */ /* 0x000fe20000000000 */
[----:B------:R-:W-:-:S02]  /*2ade0*/  SHF.R.U64 R24, R24, 0x3, RZ ;  /* 0x0000000318187819 */ /* 0x000fc400000012ff */
[----:B------:R-:W-:Y:S02]  /*2adf0*/  LEA R44, P3, R2, UR4, 0x2 ;  /* 0x00000004022c7c11 */ /* 0x000fe4000f8610ff */
[----:B------:R-:W-:Y:S01]  /*2ae00*/  LOP3.LUT R8, R8, R9, RZ, 0x3c, !PT ;  /* 0x0000000908087212 */ /* 0x000fe200078e3cff */
[--C-:B------:R-:W-:Y:S01]  /*2ae10*/  IMAD.X R9, RZ, RZ, R65.reuse, P0 ;  /* 0x000000ffff097224 */ /* 0x100fe200000e0641 */
[----:B------:R-:W-:Y:S02]  /*2ae20*/  SHF.R.U64 R12, R12, 0x3, RZ ;  /* 0x000000030c0c7819 */ /* 0x000fe400000012ff */
[----:B------:R-:W-:Y:S02]  /*2ae30*/  LOP3.LUT P0, RZ, R225, 0x3, RZ, 0xc0, !PT ;  /* 0x00000003e1ff7812 */ /* 0x000fe4000780c0ff */
[----:B------:R-:W-:Y:S01]  /*2ae40*/  LOP3.LUT R24, R24, R25, RZ, 0x3c, !PT ;  /* 0x0000001918187212 */ /* 0x000fe200078e3cff */
[----:B------:R-:W-:Y:S01]  /*2ae50*/  IMAD.X R25, RZ, RZ, R65, P2 ;  /* 0x000000ffff197224 */ /* 0x000fe200010e0641 */
[----:B------:R-:W-:Y:S01]  /*2ae60*/  LEA.HI.X R45, R2, UR5, R5, 0x2, P3 ;  /* 0x00000005022d7c11 */ /* 0x000fe200098f1405 */
[----:B------:R-:W-:Y:S01]  /*2ae70*/  ULDC.64 UR4, c[0x0][0xaa0] ;  /* 0x0002a80000047ab9 */ /* 0x000fe20000000a00 */
[----:B------:R-:W-:-:S02]  /*2ae80*/  IADD3 R29, P5, R64, 0x4000, RZ ;  /* 0x00004000401d7810 */ /* 0x000fc40007fbe0ff */
[----:B------:R-:W-:Y:S01]  /*2ae90*/  LOP3.LUT R12, R12, R13, RZ, 0x3c, !PT ;  /* 0x0000000d0c0c7212 */ /* 0x000fe200078e3cff */
[----:B------:R-:W-:Y:S01]  /*2aea0*/  IMAD.X R13, RZ, RZ, R65, P1 ;  /* 0x000000ffff0d7224 */ /* 0x000fe200008e0641 */
[C---:B------:R-:W-:Y:S02]  /*2aeb0*/  IADD3 R33, P4, R64.reuse, 0x5000, RZ ;  /* 0x0000500040217810 */ /* 0x040fe40007f9e0ff */
[C---:B------:R-:W-:Y:S02]  /*2aec0*/  IADD3 R37, P3, R64.reuse, 0x6000, RZ ;  /* 0x0000600040257810 */ /* 0x040fe40007f7e0ff */
[C---:B------:R-:W-:Y:S02]  /*2aed0*/  LOP3.LUT R2, R64.reuse, 0x380, RZ, 0xc0, !PT ;  /* 0x0000038040027812 */ /* 0x040fe400078ec0ff */
[----:B------:R-:W-:Y:S02]  /*2aee0*/  IADD3 R5, P2, R64, 0x7000, RZ ;  /* 0x0000700040057810 */ /* 0x000fe40007f5e0ff */
[----:B------:R-:W-:-:S02]  /*2aef0*/  ISETP.GE.OR P1, PT, R7, R0, P0 ;  /* 0x000000000700720c */ /* 0x000fc40000726670 */
[----:B------:R-:W-:Y:S01]  /*2af00*/  ISETP.GE.OR P0, PT, R3, R0, P0 ;  /* 0x000000000300720c */ /* 0x000fe20000706670 */
[----:B------:R-:W-:Y:S01]  /*2af10*/  IMAD.X R41, RZ, RZ, R65, P2 ;  /* 0x000000ffff297224 */ /* 0x000fe200010e0641 */
[----:B------:R-:W-:Y:S02]  /*2af20*/  LOP3.LUT R28, R29, 0x380, RZ, 0xc0, !PT ;  /* 0x000003801d1c7812 */ /* 0x000fe400078ec0ff */
[----:B------:R-:W-:Y:S02]  /*2af30*/  LOP3.LUT R32, R33, 0x380, RZ, 0xc0, !PT ;  /* 0x0000038021207812 */ /* 0x000fe400078ec0ff */
[----:B------:R-:W-:Y:S02]  /*2af40*/  LOP3.LUT R36, R37, 0x380, RZ, 0xc0, !PT ;  /* 0x0000038025247812 */ /* 0x000fe400078ec0ff */
[----:B------:R-:W-:Y:S02]  /*2af50*/  SHF.R.U64 R3, R2, 0x3, RZ ;  /* 0x0000000302037819 */ /* 0x000fe400000012ff */
[----:B------:R-:W-:Y:S01]  /*2af60*/  LOP3.LUT R2, R5, 0x380, RZ, 0xc0, !PT ;  /* 0x0000038005027812 */ /* 0x000fe200078ec0ff */
[----:B------:R-:W-:Y:S01]  /*2af70*/  @!P1 STG.E desc[UR60][R44.64], R89 ;  /* 0x000000592c009986 */ /* 0x000fe2000c10193c */
[----:B------:R-:W-:-:S02]  /*2af80*/  SHF.R.U64 R28, R28, 0x3, RZ ;  /* 0x000000031c1c7819 */ /* 0x000fc400000012ff */
[----:B------:R-:W-:Y:S01]  /*2af90*/  SHF.R.U64 R32, R32, 0x3, RZ ;  /* 0x0000000320207819 */ /* 0x000fe200000012ff */
[----:B------:R0:W-:Y:S01]  /*2afa0*/  @!P0 STG.E desc[UR60][R44.64+0x20], R88 ;  /* 0x000020582c008986 */ /* 0x0001e2000c10193c */
[----:B------:R-:W-:Y:S02]  /*2afb0*/  SHF.R.U64 R36, R36, 0x3, RZ ;  /* 0x0000000324247819 */ /* 0x000fe400000012ff */
[----:B------:R-:W-:Y:S01]  /*2afc0*/  SHF.R.U64 R2, R2, 0x3, RZ ;  /* 0x0000000302027819 */ /* 0x000fe200000012ff */
[----:B------:R-:W-:Y:S01]  /*2afd0*/  IMAD R20, R21, UR4, RZ ;  /* 0x0000000415147c24 */ /* 0x000fe2000f8e02ff */
[----:B------:R-:W-:Y:S01]  /*2afe0*/  LOP3.LUT R28, R28, R29, RZ, 0x3c, !PT ;  /* 0x0000001d1c1c7212 */ /* 0x000fe200078e3cff */
[--C-:B------:R-:W-:Y:S01]  /*2aff0*/  IMAD.X R29, RZ, RZ, R65.reuse, P5 ;  /* 0x000000ffff1d7224 */ /* 0x100fe200028e0641 */
[----:B------:R-:W-:Y:S01]  /*2b000*/  LOP3.LUT R32, R32, R33, RZ, 0x3c, !PT ;  /* 0x0000002120207212 */ /* 0x000fe200078e3cff */
[--C-:B------:R-:W-:Y:S01]  /*2b010*/  IMAD.X R33, RZ, RZ, R65.reuse, P4 ;  /* 0x000000ffff217224 */ /* 0x100fe200020e0641 */
[----:B------:R-:W-:Y:S01]  /*2b020*/  LOP3.LUT R36, R36, R37, RZ, 0x3c, !PT ;  /* 0x0000002524247212 */ /* 0x000fe200078e3cff */
[----:B------:R-:W-:Y:S01]  /*2b030*/  IMAD.X R37, RZ, RZ, R65, P3 ;  /* 0x000000ffff257224 */ /* 0x000fe200018e0641 */
[----:B------:R-:W-:-:S02]  /*2b040*/  LOP3.LUT R40, R2, R5, RZ, 0x3c, !PT ;  /* 0x0000000502287212 */ /* 0x000fc400078e3cff */
[----:B------:R-:W-:Y:S01]  /*2b050*/  LOP3.LUT R64, R3, R64, RZ, 0x3c, !PT ;  /* 0x0000004003407212 */ /* 0x000fe200078e3cff */
[--C-:B------:R-:W-:Y:S01]  /*2b060*/  IMAD.MOV.U32 R2, RZ, RZ, R210.reuse ;  /* 0x000000ffff027224 */ /* 0x100fe200078e00d2 */
[----:B------:R-:W-:Y:S01]  /*2b070*/  SHF.R.S32.HI R3, RZ, 0x1f, R210 ;  /* 0x0000001fff037819 */ /* 0x000fe200000114d2 */
[----:B------:R-:W5:Y:S04]  /*2b080*/  LD.E.128 R8, desc[UR60][R8.64] ;  /* 0x0000003c08087980 */ /* 0x000f68000c101d00 */
[----:B------:R1:W5:Y:S01]  /*2b090*/  LD.E.128 R4, desc[UR60][R64.64] ;  /* 0x0000003c40047980 */ /* 0x000362000c101d00 */
[----:B------:R-:W-:-:S03]  /*2b0a0*/  IMAD.WIDE.U32 R2, R47, UR4, R2 ;  /* 0x000000042f027c25 */ /* 0x000fc6000f8e0002 */
[----:B------:R-:W5:Y:S01]  /*2b0b0*/  LD.E.128 R12, desc[UR60][R12.64] ;  /* 0x0000003c0c0c7980 */ /* 0x000f62000c101d00 */
[----:B------:R-:W-:Y:S01]  /*2b0c0*/  IMAD R47, R47, UR5, R20 ;  /* 0x000000052f2f7c24 */ /* 0x000fe2000f8e0214 */
[----:B------:R-:W-:Y:S02]  /*2b0d0*/  ULDC.64 UR4, c[0x0][0xae0] ;  /* 0x0002b80000047ab9 */ /* 0x000fe40000000a00 */
[----:B------:R-:W5:Y:S04]  /*2b0e0*/  LD.E.128 R24, desc[UR60][R24.64] ;  /* 0x0000003c18187980 */ /* 0x000f68000c101d00 */
[----:B------:R-:W5:Y:S04]  /*2b0f0*/  LD.E.128 R28, desc[UR60][R28.64] ;  /* 0x0000003c1c1c7980 */ /* 0x000f68000c101d00 */
[----:B------:R-:W5:Y:S04]  /*2b100*/  LD.E.128 R32, desc[UR60][R32.64] ;  /* 0x0000003c20207980 */ /* 0x000f68000c101d00 */
[----:B------:R-:W5:Y:S04]  /*2b110*/  LD.E.128 R36, desc[UR60][R36.64] ;  /* 0x0000003c24247980 */ /* 0x000f68000c101d00 */
[----:B------:R-:W5:Y:S01]  /*2b120*/  LD.E.128 R40, desc[UR60][R40.64] ;  /* 0x0000003c28287980 */ /* 0x000f62000c101d00 */
[----:B------:R-:W-:Y:S01]  /*2b130*/  @!PT LDS RZ, [RZ] ;  /* 0x00000000fffff984 */ /* 0x000fe20000000800 */
[----:B------:R-:W-:Y:S01]  /*2b140*/  @!PT LDS RZ, [RZ] ;  /* 0x00000000fffff984 */ /* 0x000fe20000000800 */
[----:B------:R-:W-:Y:S01]  /*2b150*/  @!PT LDS RZ, [RZ] ;  /* 0x00000000fffff984 */ /* 0x000fe20000000800 */
[----:B------:R-:W-:Y:S01]  /*2b160*/  @!PT LDS RZ, [RZ] ;  /* 0x00000000fffff984 */ /* 0x000fe20000000800 */
[----:B------:R2:W-:Y:S06]  /*2b170*/  MEMBAR.ALL.CTA ;  /* 0x0000000000007992 */ /* 0x0005ec0000008000 */
[----:B--2---:R-:W2:Y:S01]  /*2b180*/  FENCE.VIEW.ASYNC.S ;  /* 0x00000000000073c6 */ /* 0x004ea20000000000 */
[----:B------:R-:W-:-:S02]  /*2b190*/  IMAD.IADD R3, R3, 0x1, R47 ;  /* 0x0000000103037824 */ /* 0x000fc400078e022f */
[----:B------:R-:W-:Y:S02]  /*2b1a0*/  IMAD R47, R223, -0x80, R0 ;  /* 0xffffff80df2f7824 */ /* 0x000fe400078e0200 */
[----:B------:R-:W-:Y:S02]  /*2b1b0*/  VIADD R0, R212, 0x40 ;  /* 0x00000040d4007836 */ /* 0x000fe40000000000 */
[----:B0-----:R-:W-:Y:S01]  /*2b1c0*/  IMAD R44, R46, UR4, RZ ;  /* 0x000000042e2c7c24 */ /* 0x001fe2000f8e02ff */
[CC--:B------:R-:W-:Y:S01]  /*2b1d0*/  ISETP.GE.AND P3, PT, R212.reuse, R47.reuse, PT ;  /* 0x0000002fd400720c */ /* 0x0c0fe20003f66270 */
[----:B------:R-:W-:Y:S01]  /*2b1e0*/  VIADD R20, R212, 0x20 ;  /* 0x00000020d4147836 */ /* 0x000fe20000000000 */
[----:B------:R-:W-:Y:S01]  /*2b1f0*/  ISETP.GE.AND P1, PT, R0, R47, PT ;  /* 0x0000002f0000720c */ /* 0x000fe20003f26270 */
[C---:B------:R-:W-:Y:S02]  /*2b200*/  IMAD R45, R217.reuse, UR5, R44 ;  /* 0x00000005d92d7c24 */ /* 0x040fe4000f8e022c */
[----:B------:R-:W-:Y:S01]  /*2b210*/  IMAD.WIDE.U32 R2, R217, UR4, R2 ;  /* 0x00000004d9027c25 */ /* 0x000fe2000f8e0002 */
[----:B------:R-:W-:-:S03]  /*2b220*/  ULDC.64 UR4, c[0x0][0xae8] ;  /* 0x0002ba0000047ab9 */ /* 0x000fc60000000a00 */
[----:B------:R-:W-:Y:S01]  /*2b230*/  VIADD R0, R17, 0x29820 ;  /* 0x0002982011007836 */ /* 0x000fe20000000000 */
[-C--:B------:R-:W-:Y:S01]  /*2b240*/  ISETP.GE.AND P0, PT, R20, R47.reuse, PT ;  /* 0x0000002f1400720c */ /* 0x080fe20003f06270 */
[----:B------:R-:W-:Y:S02]  /*2b250*/  VIADD R21, R212, 0x60 ;  /* 0x00000060d4157836 */ /* 0x000fe40000000000 */
[----:B------:R-:W-:Y:S01]  /*2b260*/  IMAD.IADD R3, R3, 0x1, R45 ;  /* 0x0000000103037824 */ /* 0x000fe200078e022d */
[----:B------:R-:W-:Y:S01]  /*2b270*/  PRMT R0, RZ, 0x654, R0 ;  /* 0x00000654ff007816 */ /* 0x000fe20000000000 */
[----:B------:R-:W-:Y:S01]  /*2b280*/  IMAD R20, R48, UR4, RZ ;  /* 0x0000000430147c24 */ /* 0x000fe2000f8e02ff */
[----:B------:R-:W-:Y:S01]  /*2b290*/  ISETP.GE.AND P2, PT, R21, R47, PT ;  /* 0x0000002f1500720c */ /* 0x000fe20003f46270 */
[C---:B------:R-:W-:Y:S01]  /*2b2a0*/  IMAD.WIDE.U32 R44, R49.reuse, UR4, R2 ;  /* 0x00000004312c7c25 */ /* 0x040fe2000f8e0002 */
[----:B------:R-:W-:Y:S01]  /*2b2b0*/  SHF.R.S32.HI R213, RZ, 0x1f, R212 ;  /* 0x0000001fffd57819 */ /* 0x000fe200000114d4 */
[----:B--2---:R1:W-:Y:S01]  /*2b2c0*/  SYNCS.ARRIVE.TRANS64.RED.A1T0 RZ, [R0+URZ], RZ ;  /* 0x000000ff00ff79a7 */ /* 0x0043e2000810043f */
[----:B------:R-:W-:Y:S01]  /*2b2d0*/  BSSY B1, `(.L_x_1567) ;  /* 0x0000015000017945 */ /* 0x000fe20003800000 */
[----:B------:R-:W-:-:S02]  /*2b2e0*/  IMAD R47, R49, UR5, R20 ;  /* 0x00000005312f7c24 */ /* 0x000fc4000f8e0214 */
[----:B------:R-:W-:-:S04]  /*2b2f0*/  IMAD.WIDE R20, R223, 0x80, R212 ;  /* 0x00000080df147825 */ /* 0x000fc800078e02d4 */
[----:B------:R-:W-:Y:S01]  /*2b300*/  IMAD.IADD R49, R45, 0x1, R47 ;  /* 0x000000012d317824 */ /* 0x000fe200078e022f */
[----:B-1----:R-:W-:Y:S06]  /*2b310*/  @P3 BRA `(.L_x_1568) ;  /* 0x0000000000403947 */ /* 0x002fec0003800000 */
        /* <DEDUP_REMOVED lines=16> */
.L_x_1568:
[----:B------:R-:W-:Y:S05]  /*2b420*/  BSYNC B1 ;  /* 0x0000000000017941 */ /* 0x000fea0003800000 */
.L_x_1567:
[----:B------:R-:W-:Y:S04]  /*2b430*/  BSSY B1, `(.L_x_1569) ;  /* 0x0000014000017945 */ /* 0x000fe80003800000 */
[----:B------:R-:W-:Y:S05]  /*2b440*/  @P0 BRA `(.L_x_1570) ;  /* 0x0000000000480947 */ /* 0x000fea0003800000 */
[----:B0----5:R-:W-:Y:S01]  /*2b450*/  IADD3 R5, P0, R20, 0x20, RZ ;  /* 0x0000002014057810 */ /* 0x021fe20007f1e0ff */
[----:B------:R-:W-:Y:S01]  /*2b460*/  ULDC.64 UR4, c[0x0][0xad8] ;  /* 0x0002b60000047ab9 */ /* 0x000fe20000000a00 */
[----:B------:R-:W-:Y:S01]  /*2b470*/  IMAD.MOV.U32 R2, RZ, RZ, R44 ;  /* 0x000000ffff027224 */ /* 0x000fe200078e002c */
[----:B------:R-:W-:Y:S01]  /*2b480*/  ULDC.64 UR6, c[0x0][0xa80] ;  /* 0x0002a00000067ab9 */ /* 0x000fe20000000a00 */
[----:B------:R-:W-:Y:S02]  /*2b490*/  IMAD.MOV.U32 R3, RZ, RZ, R49 ;  /* 0x000000ffff037224 */ /* 0x000fe400078e0031 */
[----:B------:R-:W-:Y:S02]  /*2b4a0*/  IMAD.X R0, RZ, RZ, R21, P0 ;  /* 0x000000ffff007224 */ /* 0x000fe400000e0615 */
[----:B------:R-:W-:Y:S02]  /*2b4b0*/  VIADD R4, R210, 0x40 ;  /* 0x00000040d2047836 */ /* 0x000fe40000000000 */
[----:B------:R-:W-:-:S02]  /*2b4c0*/  IMAD R0, R0, UR4, RZ ;  /* 0x0000000400007c24 */ /* 0x000fc4000f8e02ff */
[C---:B------:R-:W-:Y:S01]  /*2b4d0*/  IMAD.WIDE.U32 R2, R5.reuse, UR4, R2 ;  /* 0x0000000405027c25 */ /* 0x040fe2000f8e0002 */
[----:B------:R-:W-:Y:S02]  /*2b4e0*/  ULDC UR4, c[0x0][0xa8c] ;  /* 0x0002a30000047ab9 */ /* 0x000fe40000000800 */
        /* <DEDUP_REMOVED lines=8> */
.L_x_1570:
[----:B------:R-:W-:Y:S05]  /*2b570*/  BSYNC B1 ;  /* 0x0000000000017941 */ /* 0x000fea0003800000 */
.L_x_1569:
[----:B------:R-:W-:Y:S04]  /*2b580*/  BSSY B1, `(.L_x_1571) ;  /* 0x0000014000017945 */ /* 0x000fe80003800000 */
[----:B------:R-:W-:Y:S05]  /*2b590*/  @P1 BRA `(.L_x_1572) ;  /* 0x0000000000481947 */ /* 0x000fea0003800000 */
[----:B01---5:R-:W-:Y:S01]  /*2b5a0*/  IADD3 R5, P0, R20, 0x40, RZ ;  /* 0x0000004014057810 */ /* 0x023fe20007f1e0ff */
        /* <DEDUP_REMOVED lines=17> */
.L_x_1572:
[----:B------:R-:W-:Y:S05]  /*2b6c0*/  BSYNC B1 ;  /* 0x0000000000017941 */ /* 0x000fea0003800000 */
.L_x_1571:
[----:B------:R-:W-:Y:S05]  /*2b6d0*/  @P2 BRA `(.L_x_1573) ;  /* 0x0000000800d42947 */ /* 0x000fea0003800000 */
[----:B012--5:R-:W-:Y:S01]  /*2b6e0*/  IADD3 R5, P0, R20, 0x60, RZ ;  /* 0x0000006014057810 */ /* 0x027fe20007f1e0ff */
        /* <DEDUP_REMOVED lines=19> */
.L_x_1564:
[----:B------:R-:W-:Y:S01]  /*2b820*/  ULDC.64 UR4, c[0x0][0xbd8] ;  /* 0x0002f60000047ab9 */ /* 0x000fe20000000a00 */
[----:B------:R-:W2:Y:S01]  /*2b830*/  LDC.64 R2, c[0x0][0xbd8] ;  /* 0x0002f600ff027b82 */ /* 0x000ea20000000a00 */
[----:B------:R-:W-:Y:S01]  /*2b840*/  ISETP.NE.U32.AND P0, PT, RZ, UR4, PT ;  /* 0x00000004ff007c0c */ /* 0x000fe2000bf05070 */
[----:B------:R-:W-:-:S03]  /*2b850*/  IMAD.MOV.U32 R7, RZ, RZ, RZ ;  /* 0x000000ffff077224 */ /* 0x000fc600078e00ff */
[----:B------:R-:W-:Y:S01]  /*2b860*/  ISETP.NE.AND.EX P0, PT, RZ, UR5, PT, P0 ;  /* 0x00000005ff007c0c */ /* 0x000fe2000bf05300 */
[----:B------:R-:W-:Y:S02]  /*2b870*/  ULDC.64 UR4, c[0x0][0xbe0] ;  /* 0x0002f80000047ab9 */ /* 0x000fe40000000a00 */
[----:B------:R-:W-:-:S04]  /*2b880*/  ISETP.NE.U32.AND P1, PT, RZ, UR4, PT ;  /* 0x00000004ff007c0c */ /* 0x000fc8000bf25070 */
[----:B------:R-:W-:Y:S01]  /*2b890*/  ISETP.NE.AND.EX P1, PT, RZ, UR5, PT, P1 ;  /* 0x00000005ff007c0c */ /* 0x000fe2000bf25310 */
[----:B--2---:R-:W-:-:S12]  /*2b8a0*/  IMAD.WIDE R2, R218, 0x4, R2 ;  /* 0x00000004da027825 */ /* 0x004fd800078e0202 */
[----:B------:R-:W2:Y:S01]  /*2b8b0*/  @P1 LDC.64 R4, c[0x0][0xbe0] ;  /* 0x0002f800ff041b82 */ /* 0x000ea20000000a00 */
[----:B------:R-:W-:Y:S02]  /*2b8c0*/  ULDC UR4, c[0x0][0xa88] ;  /* 0x0002a20000047ab9 */ /* 0x000fe40000000800 */
[----:B------:R-:W-:Y:S01]  /*2b8d0*/  IMAD.U32 R0, RZ, RZ, UR4 ;  /* 0x00000004ff007e24 */ /* 0x000fe2000f8e00ff */
[----:B------:R3:W5:Y:S01]  /*2b8e0*/  @P0 LDG.E R7, desc[UR60][R2.64] ;  /* 0x0000003c02070981 */ /* 0x000762000c1e1900 */
[----:B------:R-:W4:Y:S01]  /*2b8f0*/  S2R R10, SR_TID.X ;  /* 0x00000000000a7919 */ /* 0x000f220000002100 */
[----:B--2---:R-:W-:-:S05]  /*2b900*/  @P1 IMAD.WIDE R4, R218, 0x4, R4 ;  /* 0x00000004da041825 */ /* 0x004fca00078e0204 */
[----:B------:R3:W5:Y:S01]  /*2b910*/  @P1 LDG.E R0, desc[UR60][R4.64] ;  /* 0x0000003c04001981 */ /* 0x000762000c1e1900 */
[----:B----4-:R-:W-:-:S05]  /*2b920*/  VIADD R6, R10, 0xffffff80 ;  /* 0xffffff800a067836 */ /* 0x010fca0000000000 */
[----:B------:R-:W-:Y:S01]  /*2b930*/  ISETP.GT.AND P2, PT, R6, 0x7f, PT ;  /* 0x0000007f0600780c */ /* 0x000fe20003f44270 */
[----:B------:R-:W-:-:S12]  /*2b940*/  @P1 BRA `(.L_x_1574) ;  /* 0x0000000000101947 */ /* 0x000fd80003800000 */
[----:B------:R-:W-:Y:S05]  /*2b950*/  @!P0 BRA `(.L_x_1574) ;  /* 0x00000000000c8947 */ /* 0x000fea0003800000 */
[----:B---3--:R-:W2:Y:S04]  /*2b960*/  LDG.E R5, desc[UR60][R2.64] ;  /* 0x0000003c02057981 */ /* 0x008ea8000c1e1900 */
[----:B-----5:R-:W2:Y:S02]  /*2b970*/  LDG.E R0, desc[UR60][R2.64+0x4] ;  /* 0x0000043c02007981 */ /* 0x020ea4000c1e1900 */
[----:B--2---:R-:W-:-:S07]  /*2b980*/  IMAD.IADD R0, R0, 0x1, -R5 ;  /* 0x0000000100007824 */ /* 0x004fce00078e0a05 */
.L_x_1574:
[----:B---3--:R-:W-:Y:S01]  /*2b990*/  SHF.R.S32.HI R2, RZ, 0x1f, R218 ;  /* 0x0000001fff027819 */ /* 0x008fe200000114da */
[----:B------:R-:W-:Y:S01]  /*2b9a0*/  BSSY B1, `(.L_x_1575) ;  /* 0x000001c000017945 */ /* 0x000fe20003800000 */
[----:B------:R-:W-:Y:S02]  /*2b9b0*/  SHF.R.S32.HI R8, RZ, 0x1f, R217 ;  /* 0x0000001fff087819 */ /* 0x000fe400000114d9 */
[----:B------:R-:W-:Y:S02]  /*2b9c0*/  SHF.R.S32.HI R13, RZ, 0x1f, R210 ;  /* 0x0000001fff0d7819 */ /* 0x000fe400000114d2 */
[----:B------:R-:W-:Y:S02]  /*2b9d0*/  SEL R11, R218, RZ, !P0 ;  /* 0x000000ffda0b7207 */ /* 0x000fe40004000000 */
[----:B------:R-:W-:Y:S02]  /*2b9e0*/  SEL R9, R2, RZ, !P0 ;  /* 0x000000ff02097207 */ /* 0x000fe40004000000 */
[----:B-----5:R-:W-:Y:S01]  /*2b9f0*/  SHF.R.S32.HI R6, RZ, 0x1f, R7 ;  /* 0x0000001fff067819 */ /* 0x020fe20000011407 */
[----:B------:R-:W-:Y:S06]  /*2ba00*/  @P2 BRA `(.L_x_1576) ;  /* 0x0000000000542947 */ /* 0x000fec0003800000 */
[----:B------:R-:W-:-:S04]  /*2ba10*/  IMAD R2, R223, 0x80, R10 ;  /* 0x00000080df027824 */ /* 0x000fc800078e020a */
[----:B------:R-:W-:-:S05]  /*2ba20*/  VIADD R3, R2, 0xffffff80 ;  /* 0xffffff8002037836 */ /* 0x000fca0000000000 */
[----:B------:R-:W-:-:S13]  /*2ba30*/  ISETP.GE.AND P0, PT, R3, R0, PT ;  /* 0x000000000300720c */ /* 0x000fda0003f06270 */
[----:B------:R-:W-:Y:S05]  /*2ba40*/  @P0 BRA `(.L_x_1576) ;  /* 0x0000000000440947 */ /* 0x000fea0003800000 */
[C---:B------:R-:W-:Y:S01]  /*2ba50*/  IADD3 R2, P0, R3.reuse, R7, RZ ;  /* 0x0000000703027210 */ /* 0x040fe20007f1e0ff */
[----:B------:R-:W-:Y:S02]  /*2ba60*/  ULDC.64 UR4, c[0x0][0xb70] ;  /* 0x0002dc0000047ab9 */ /* 0x000fe40000000a00 */
[----:B------:R-:W-:Y:S01]  /*2ba70*/  IMAD R4, R8, UR4, RZ ;  /* 0x0000000408047c24 */ /* 0x000fe2000f8e02ff */
[----:B------:R-:W-:-:S03]  /*2ba80*/  LEA.HI.X.SX32 R3, R3, R6, 0x1, P0 ;  /* 0x0000000603037211 */ /* 0x000fc600000f0eff */
[C---:B------:R-:W-:Y:S02]  /*2ba90*/  IMAD R5, R217.reuse, UR5, R4 ;  /* 0x00000005d9057c24 */ /* 0x040fe4000f8e0204 */
[----:B------:R-:W-:Y:S01]  /*2baa0*/  IMAD.WIDE.U32 R2, R217, UR4, R2 ;  /* 0x00000004d9027c25 */ /* 0x000fe2000f8e0002 */
[----:B------:R-:W-:-:S03]  /*2bab0*/  ULDC.64 UR4, c[0x0][0xb78] ;  /* 0x0002de0000047ab9 */ /* 0x000fc60000000a00 */
[----:B------:R-:W-:Y:S02]  /*2bac0*/  IMAD R4, R9, UR4, RZ ;  /* 0x0000000409047c24 */ /* 0x000fe4000f8e02ff */
[----:B------:R-:W-:Y:S02]  /*2bad0*/  IMAD.IADD R3, R3, 0x1, R5 ;  /* 0x0000000103037824 */ /* 0x000fe400078e0205 */
        /* <DEDUP_REMOVED lines=8> */
.L_x_1576:
[----:B------:R-:W-:Y:S05]  /*2bb60*/  BSYNC B1 ;  /* 0x0000000000017941 */ /* 0x000fea0003800000 */
.L_x_1575:
[----:B------:R-:W-:Y:S01]  /*2bb70*/  ULDC.64 UR4, c[0x0][0xaa0] ;  /* 0x0002a80000047ab9 */ /* 0x000fe20000000a00 */
[----:B------:R-:W-:Y:S01]  /*2bb80*/  IMAD.MOV.U32 R2, RZ, RZ, R210 ;  /* 0x000000ffff027224 */ /* 0x000fe200078e00d2 */
[----:B------:R-:W-:Y:S01]  /*2bb90*/  BSSY B1, `(.L_x_1577) ;  /* 0x000002c000017945 */ /* 0x000fe20003800000 */
[----:B--2---:R-:W-:Y:S02]  /*2bba0*/  IMAD.MOV.U32 R3, RZ, RZ, R13 ;  /* 0x000000ffff037224 */ /* 0x004fe400078e000d */
[----:B------:R-:W-:Y:S02]  /*2bbb0*/  IMAD R4, R6, UR4, RZ ;  /* 0x0000000406047c24 */ /* 0x000fe4000f8e02ff */
[----:B------:R-:W-:-:S04]  /*2bbc0*/  IMAD.WIDE.U32 R2, R7, UR4, R2 ;  /* 0x0000000407027c25 */ /* 0x000fc8000f8e0002 */
[----:B------:R-:W-:Y:S01]  /*2bbd0*/  IMAD R7, R7, UR5, R4 ;  /* 0x0000000507077c24 */ /* 0x000fe2000f8e0204 */
[----:B------:R-:W-:Y:S01]  /*2bbe0*/  ULDC.64 UR4, c[0x0][0xae0] ;  /* 0x0002b80000047ab9 */ /* 0x000fe20000000a00 */
[----:B------:R-:W-:Y:S02]  /*2bbf0*/  VIADD R6, R212, 0x20 ;  /* 0x00000020d4067836 */ /* 0x000fe40000000000 */
[----:B------:R-:W-:Y:S02]  /*2bc00*/  IMAD.IADD R3, R3, 0x1, R7 ;  /* 0x0000000103037824 */ /* 0x000fe400078e0207 */
[----:B------:R-:W-:Y:S02]  /*2bc10*/  IMAD R7, R223, -0x80, R0 ;  /* 0xffffff80df077824 */ /* 0x000fe400078e0200 */
[----:B------:R-:W-:Y:S02]  /*2bc20*/  IMAD R4, R8, UR4, RZ ;  /* 0x0000000408047c24 */ /* 0x000fe4000f8e02ff */
[C---:B------:R-:W-:Y:S01]  /*2bc30*/  VIADD R0, R212.reuse, 0x40 ;  /* 0x00000040d4007836 */ /* 0x040fe20000000000 */
[-C--:B------:R-:W-:Y:S01]  /*2bc40*/  ISETP.GE.AND P3, PT, R212, R7.reuse, PT ;  /* 0x00000007d400720c */ /* 0x080fe20003f66270 */
[C---:B------:R-:W-:Y:S01]  /*2bc50*/  IMAD R5, R217.reuse, UR5, R4 ;  /* 0x00000005d9057c24 */ /* 0x040fe2000f8e0204 */
[-C--:B------:R-:W-:Y:S01]  /*2bc60*/  ISETP.GE.AND P2, PT, R6, R7.reuse, PT ;  /* 0x000000070600720c */ /* 0x080fe20003f46270 */
[----:B------:R-:W-:Y:S01]  /*2bc70*/  IMAD.WIDE.U32 R2, R217, UR4, R2 ;  /* 0x00000004d9027c25 */ /* 0x000fe2000f8e0002 */
[----:B------:R-:W-:Y:S01]  /*2bc80*/  ULDC.64 UR4, c[0x0][0xae8] ;  /* 0x0002ba0000047ab9 */ /* 0x000fe20000000a00 */
[----:B------:R-:W-:-:S02]  /*2bc90*/  ISETP.GE.AND P0, PT, R0, R7, PT ;  /* 0x000000070000720c */ /* 0x000fc40003f06270 */
[----:B------:R-:W-:Y:S02]  /*2bca0*/  VIADD R4, R212, 0x60 ;  /* 0x00000060d4047836 */ /* 0x000fe40000000000 */
[----:B------:R-:W-:Y:S02]  /*2bcb0*/  IMAD.IADD R3, R3, 0x1, R5 ;  /* 0x0000000103037824 */ /* 0x000fe400078e0205 */
[----:B------:R-:W-:Y:S01]  /*2bcc0*/  IMAD R0, R9, UR4, RZ ;  /* 0x0000000409007c24 */ /* 0x000fe2000f8e02ff */
[----:B------:R-:W-:Y:S01]  /*2bcd0*/  ISETP.GE.AND P1, PT, R4, R7, PT ;  /* 0x000000070400720c */ /* 0x000fe20003f26270 */
[----:B------:R-:W-:Y:S01]  /*2bce0*/  IMAD.WIDE.U32 R4, R11, UR4, R2 ;  /* 0x000000040b047c25 */ /* 0x000fe2000f8e0002 */
[----:B------:R-:W-:-:S03]  /*2bcf0*/  SHF.R.S32.HI R7, RZ, 0x1f, R212 ;  /* 0x0000001fff077819 */ /* 0x000fc600000114d4 */
[----:B------:R-:W-:Y:S02]  /*2bd00*/  IMAD R9, R11, UR5, R0 ;  /* 0x000000050b097c24 */ /* 0x000fe4000f8e0200 */
[----:B------:R-:W-:Y:S02]  /*2bd10*/  IMAD.MOV.U32 R6, RZ, RZ, R212 ;  /* 0x000000ffff067224 */ /* 0x000fe400078e00d4 */
[----:B------:R-:W-:Y:S02]  /*2bd20*/  IMAD.IADD R11, R5, 0x1, R9 ;  /* 0x00000001050b7824 */ /* 0x000fe400078e0209 */
        /* <DEDUP_REMOVED lines=18> */
.L_x_1578:
[----:B------:R-:W-:Y:S05]  /*2be50*/  BSYNC B1 ;  /* 0x0000000000017941 */ /* 0x000fea0003800000 */
.L_x_1577:
[----:B------:R-:W-:Y:S04]  /*2be60*/  BSSY B1, `(.L_x_1579) ;  /* 0x0000014000017945 */ /* 0x000fe80003800000 */
[----:B------:R-:W-:Y:S05]  /*2be70*/  @P2 BRA `(.L_x_1580) ;  /* 0x0000000000482947 */ /* 0x000fea0003800000 */
[----:B--2---:R-:W-:Y:S01]  /*2be80*/  IADD3 R9, P2, R6, 0x20, RZ ;  /* 0x0000002006097810 */ /* 0x004fe20007f5e0ff */
        /* <DEDUP_REMOVED lines=17> */
.L_x_1580:
[----:B------:R-:W-:Y:S05]  /*2bfa0*/  BSYNC B1 ;  /* 0x0000000000017941 */ /* 0x000fea0003800000 */
.L_x_1579:
[----:B------:R-:W-:Y:S04]  /*2bfb0*/  BSSY B1, `(.L_x_1581) ;  /* 0x0000014000017945 */ /* 0x000fe80003800000 */
[----:B------:R-:W-:Y:S05]  /*2bfc0*/  @P0 BRA `(.L_x_1582) ;  /* 0x0000000000480947 */ /* 0x000fea0003800000 */
[----:B--23--:R-:W-:Y:S01]  /*2bfd0*/  IADD3 R9, P0, R6, 0x40, RZ ;  /* 0x0000004006097810 */ /* 0x00cfe20007f1e0ff */
        /* <DEDUP_REMOVED lines=17> */
.L_x_1582:
[----:B------:R-:W-:Y:S05]  /*2c0f0*/  BSYNC B1 ;  /* 0x0000000000017941 */ /* 0x000fea0003800000 */
.L_x_1581:
        /* <DEDUP_REMOVED lines=19> */
.L_x_1573:
[----:B------:R-:W-:Y:S05]  /*2c230*/  BSYNC B0 ;  /* 0x0000000000007941 */ /* 0x000fea0003800000 */
.L_x_1563:
[----:B------:R-:W-:Y:S02]  /*2c240*/  ULDC UR4, c[0x0][0xc14] ;  /* 0x0003050000047ab9 */ /* 0x000fe40000000800 */
[----:B-1----:R-:W-:-:S13]  /*2c250*/  ISETP.GE.AND P0, PT, R195, UR4, PT ;  /* 0x00000004c3007c0c */ /* 0x002fda000bf06270 */
[----:B------:R-:W-:Y:S05]  /*2c260*/  @!P0 BRA `(.L_x_1583) ;  /* 0xfffffd5000248947 */ /* 0x000fea000383ffff */
[----:B------:R-:W-:Y:S05]  /*2c270*/  BRA `(.L_x_1317) ;  /* 0x0000006c00707947 */ /* 0x000fea0003800000 */
.L_x_1315:
[----:B------:R-:W-:-:S08]  /*2c280*/  NOP ;  /* 0x0000000000007918 */ /* 0x000fd00000000000 */
[----:B------:R-:W0:-:S00]  /*2c290*/  USETMAXREG.DEALLOC.CTAPOOL 0x18 ;  /* 0x00000018000079c8 */ /* 0x000e0000080e0500 */
[----:B0-----:R-:W-:Y:S01]  /*2c2a0*/  LOP3.LUT R0, R0, 0x3, RZ, 0xc0, !PT ;  /* 0x0000000300007812 */ /* 0x001fe200078ec0ff */
[----:B------:R-:W-:Y:S01]  /*2c2b0*/  IMAD.MOV.U32 R5, RZ, RZ, RZ ;  /* 0x000000ffff057224 */ /* 0x000fe200078e00ff */
[----:B------:R-:W-:-:S04]  /*2c2c0*/  LOP3.LUT R16, R16, 0xfffffffd, RZ, 0xc0, !PT ;  /* 0xfffffffd10107812 */ /* 0x000fc800078ec0ff */
[----:B------:R-:W0:Y:S02]  /*2c2d0*/  SHFL.IDX PT, R0, R0, RZ, 0x1f ;  /* 0x00001fff00007589 */ /* 0x000e2400000e0000 */
[----:B0-----:R-:W-:-:S13]  /*2c2e0*/  ISETP.NE.AND P0, PT, R0, RZ, PT ;  /* 0x000000ff0000720c */ /* 0x001fda0003f05270 */
[----:B------:R-:W-:Y:S01]  /*2c2f0*/  @P0 LOP3.LUT R16, R16, 0x2, RZ, 0xfc, !PT ;  /* 0x0000000210100812 */ /* 0x000fe200078efcff */
[----:B------:R-:W-:Y:S06]  /*2c300*/  @!P0 BRA `(.L_x_1584) ;  /* 0x0000000000248947 */ /* 0x000fec0003800000 */
        /* <DEDUP_REMOVED lines=9> */
.L_x_1584:
[----:B------:R-:W0:Y:S01]  /*2c3a0*/  S2R R0, SR_TID.X ;  /* 0x0000000000007919 */ /* 0x000e220000002100 */
        /* <DEDUP_REMOVED lines=30> */
[----:B------:R-:W-:-:S03]  /*2c590*/  IMAD.MOV.U32 R4, RZ, RZ, RZ ;  /* 0x000000ffff047224 */ /* 0x000fc600078e00ff */
        /* <DEDUP_REMOVED lines=10> */
.L_x_1590:
[----:B------:R-:W-:Y:S01]  /*2c640*/  IMAD.U32 R2, RZ, RZ, UR7 ;  /* 0x00000007ff027e24 */ /* 0x000fe2000f8e00ff */
        /* <DEDUP_REMOVED lines=12> */
.L_x_1589:
[----:B------:R-:W-:Y:S05]  /*2c710*/  BSYNC B0 ;  /* 0x0000000000007941 */ /* 0x000fea0003800000 */
.L_x_1588:
        /* <DEDUP_REMOVED lines=16> */
[----:B0-----:R-:W-:-:S04]  /*2c820*/  IMAD R2, R2, UR5, RZ ;  /* 0x0000000502027c24 */ /* 0x001fc8000f8e02ff */
[----:B------:R-:W-:-:S05]  /*2c830*/  IMAD.IADD R7, R2, 0x1, R7 ;  /* 0x0000000102077824 */ /* 0x000fca00078e0207 */
[----:B------:R-:W-:-:S13]  /*2c840*/  ISETP.GT.AND P6, PT, R7, UR6, PT ;  /* 0x0000000607007c0c */ /* 0x000fda000bfc4270 */
[----:B------:R-:W-:Y:S05]  /*2c850*/  @!P6 BRA `(.L_x_1590) ;  /* 0xfffffffc0078e947 */ /* 0x000fea000383ffff */
[----:B------:R-:W-:-:S07]  /*2c860*/  IMAD.MOV.U32 R6, RZ, RZ, R10 ;  /* 0x000000ffff067224 */ /* 0x000fce00078e000a */
.L_x_1586:
[----:B------:R-:W-:-:S04]  /*2c870*/  IMAD.IADD R7, R7, 0x1, -R2 ;  /* 0x0000000107077824 */ /* 0x000fc800078e0a02 */
[----:B------:R-:W-:-:S05]  /*2c880*/  IMAD R2, R6, UR5, R7 ;  /* 0x0000000506027c24 */ /* 0x000fca000f8e0207 */
[----:B------:R-:W-:Y:S02]  /*2c890*/  ISETP.GT.AND P0, PT, R2, UR6, PT ;  /* 0x0000000602007c0c */ /* 0x000fe4000bf04270 */
[----:B------:R-:W0:Y:S11]  /*2c8a0*/  LDC.64 R2, c[0x0][0xc68] ;  /* 0x00031a00ff027b82 */ /* 0x000e360000000a00 */
[----:B------:R-:W-:-:S04]  /*2c8b0*/  VOTE.ANY R12, PT, !P0 ;  /* 0x00000000000c7806 */ /* 0x000fc800040e0100 */
[----:B------:R-:W1:Y:S02]  /*2c8c0*/  POPC R8, R12 ;  /* 0x0000000c00087309 */ /* 0x000e640000000000 */
[----:B-1----:R-:W-:-:S04]  /*2c8d0*/  VIADD R9, R8, UR4 ;  /* 0x0000000408097c36 */ /* 0x002fc80008000000 */
[----:B0-----:R-:W-:Y:S01]  /*2c8e0*/  IMAD.WIDE R2, R9, 0x4, R2 ;  /* 0x0000000409027825 */ /* 0x001fe200078e0202 */
[----:B------:R-:W0:Y:S04]  /*2c8f0*/  SHFL.IDX PT, R5, R5, R8, 0x1f ;  /* 0x00001f0805057589 */ /* 0x000e2800000e0000 */
[----:B------:R-:W0:Y:S04]  /*2c900*/  LDG.E R10, desc[UR60][R2.64] ;  /* 0x0000003c020a7981 */ /* 0x000e28000c1e1900 */
[----:B------:R0:W-:Y:S01]  /*2c910*/  STL [R1+0xc], R9 ;  /* 0x00000c0901007387 */ /* 0x0001e20000100800 */
[----:B------:R-:W-:Y:S01]  /*2c920*/  ISETP.NE.AND P0, PT, R12, RZ, PT ;  /* 0x000000ff0c00720c */ /* 0x000fe20003f05270 */
[----:B0-----:R-:W-:-:S05]  /*2c930*/  IMAD R9, R5, R10, RZ ;  /* 0x0000000a05097224 */ /* 0x001fca00078e02ff */
[----:B------:R-:W-:-:S04]  /*2c940*/  IABS R11, R9 ;  /* 0x00000009000b7213 */ /* 0x000fc80000000000 */
[----:B------:R-:W0:Y:S08]  /*2c950*/  I2F.RP R13, R11 ;  /* 0x0000000b000d7306 */ /* 0x000e300000209400 */
[----:B0-----:R-:W0:Y:S02]  /*2c960*/  MUFU.RCP R13, R13 ;  /* 0x0000000d000d7308 */ /* 0x001e240000001000 */
[----:B0-----:R-:W-:-:S06]  /*2c970*/  VIADD R14, R13, 0xffffffe ;  /* 0x0ffffffe0d0e7836 */ /* 0x001fcc0000000000 */
[----:B------:R0:W1:Y:S01]  /*2c980*/  F2I.FTZ.U32.TRUNC.NTZ R3, R14 ;  /* 0x0000000e00037305 */ /* 0x000062000021f000 */
[----:B------:R-:W-:Y:S05]  /*2c990*/  @!P0 BRA `(.L_x_1591) ;  /* 0x0000000000088947 */ /* 0x000fea0003800000 */
[----:B------:R-:W-:-:S05]  /*2c9a0*/  VIADD R13, R8, 0xffffffff ;  /* 0xffffffff080d7836 */ /* 0x000fca0000000000 */
[----:B------:R2:W3:Y:S02]  /*2c9b0*/  SHFL.IDX PT, R4, R6, R13, 0x1f ;  /* 0x00001f0d06047589 */ /* 0x0004e400000e0000 */
.L_x_1591:
[----:B-1----:R-:W-:Y:S01]  /*2c9c0*/  IMAD.MOV R2, RZ, RZ, -R3 ;  /* 0x000000ffff027224 */ /* 0x002fe200078e0a03 */
[----:B--2---:R-:W-:Y:S01]  /*2c9d0*/  IABS R6, R9 ;  /* 0x0000000900067213 */ /* 0x004fe20000000000 */
[----:B---3--:R-:W-:Y:S02]  /*2c9e0*/  IMAD R4, R4, UR5, R7 ;  /* 0x0000000504047c24 */ /* 0x008fe4000f8e0207 */
[----:B------:R-:W-:Y:S02]  /*2c9f0*/  IMAD R7, R2, R11, RZ ;  /* 0x0000000b02077224 */ /* 0x000fe400078e02ff */
[----:B------:R-:W-:Y:S01]  /*2ca00*/  IMAD.MOV.U32 R2, RZ, RZ, RZ ;  /* 0x000000ffff027224 */ /* 0x000fe200078e00ff */
[----:B------:R1:W-:Y:S01]  /*2ca10*/  STL [R1], R4 ;  /* 0x0000000401007387 */ /* 0x0003e20000100800 */
[----:B------:R-:W-:Y:S02]  /*2ca20*/  IMAD.MOV R6, RZ, RZ, -R6 ;  /* 0x000000ffff067224 */ /* 0x000fe400078e0a06 */
[----:B------:R-:W-:Y:S01]  /*2ca30*/  IMAD.HI.U32 R3, R3, R7, R2 ;  /* 0x0000000703037227 */ /* 0x000fe200078e0002 */
[----:B------:R-:W-:-:S04]  /*2ca40*/  IADD3 R2, -R4, UR6, RZ ;  /* 0x0000000604027c10 */ /* 0x000fc8000fffe1ff */
[----:B-1----:R-:W-:-:S05]  /*2ca50*/  IABS R4, R2 ;  /* 0x0000000200047213 */ /* 0x002fca0000000000 */
[----:B------:R-:W-:Y:S01]  /*2ca60*/  IMAD.HI.U32 R7, R3, R4, RZ ;  /* 0x0000000403077227 */ /* 0x000fe200078e00ff */
[----:B------:R-:W-:-:S03]  /*2ca70*/  LOP3.LUT R3, R2, R9, RZ, 0x3c, !PT ;  /* 0x0000000902037212 */ /* 0x000fc600078e3cff */
[----:B------:R-:W-:Y:S01]  /*2ca80*/  IMAD R4, R7, R6, R4 ;  /* 0x0000000607047224 */ /* 0x000fe200078e0204 */
[----:B------:R-:W-:-:S04]  /*2ca90*/  ISETP.GE.AND P2, PT, R3, RZ, PT ;  /* 0x000000ff0300720c */ /* 0x000fc80003f46270 */
[----:B------:R-:W-:-:S13]  /*2caa0*/  ISETP.GT.U32.AND P1, PT, R11, R4, PT ;  /* 0x000000040b00720c */ /* 0x000fda0003f24070 */
        /* <DEDUP_REMOVED lines=9> */
[----:B------:R-:W-:Y:S02]  /*2cb40*/  IMAD.MOV R3, RZ, RZ, -R4 ;  /* 0x000000ffff037224 */ /* 0x000fe400078e0a04 */
[----:B------:R-:W-:Y:S02]  /*2cb50*/  IMAD R9, R9, R7, R2 ;  /* 0x0000000709097224 */ /* 0x000fe400078e0202 */
[----:B------:R-:W-:Y:S01]  /*2cb60*/  IMAD.MOV.U32 R2, RZ, RZ, RZ ;  /* 0x000000ffff027224 */ /* 0x000fe200078e00ff */
[----:B------:R-:W-:-:S04]  /*2cb70*/  VIADDMNMX R10, R3, UR5, R10, PT ;  /* 0x00000005030a7c46 */ /* 0x000fc8000b80010a */
[----:B------:R-:W-:-:S04]  /*2cb80*/  IABS R6, R10 ;  /* 0x0000000a00067213 */ /* 0x000fc80000000000 */
[----:B------:R-:W1:Y:S08]  /*2cb90*/  I2F.RP R8, R6 ;  /* 0x0000000600087306 */ /* 0x000e700000209400 */
[----:B-1----:R-:W1:Y:S02]  /*2cba0*/  MUFU.RCP R8, R8 ;  /* 0x0000000800087308 */ /* 0x002e640000001000 */
[----:B-1----:R-:W-:Y:S01]  /*2cbb0*/  VIADD R3, R8, 0xffffffe ;  /* 0x0ffffffe08037836 */ /* 0x002fe20000000000 */
[----:B------:R-:W-:-:S05]  /*2cbc0*/  IABS R8, R10 ;  /* 0x0000000a00087213 */ /* 0x000fca0000000000 */
[----:B------:R-:W1:Y:S02]  /*2cbd0*/  F2I.FTZ.U32.TRUNC.NTZ R3, R3 ;  /* 0x0000000300037305 */ /* 0x000e64000021f000 */
[----:B-1----:R-:W-:-:S04]  /*2cbe0*/  IMAD.MOV R7, RZ, RZ, -R3 ;  /* 0x000000ffff077224 */ /* 0x002fc800078e0a03 */
[----:B------:R-:W-:-:S04]  /*2cbf0*/  IMAD R7, R7, R6, RZ ;  /* 0x0000000607077224 */ /* 0x000fc800078e02ff */
[----:B------:R-:W-:Y:S01]  /*2cc00*/  IMAD.HI.U32 R2, R3, R7, R2 ;  /* 0x0000000703027227 */ /* 0x000fe200078e0002 */
[----:B------:R-:W-:-:S03]  /*2cc10*/  IABS R7, R9 ;  /* 0x0000000900077213 */ /* 0x000fc60000000000 */
        /* <DEDUP_REMOVED lines=8> */
[C---:B------:R-:W-:Y:S01]  /*2cca0*/  LOP3.LUT R3, R9.reuse, R10, RZ, 0x3c, !PT ;  /* 0x0000000a09037212 */ /* 0x040fe200078e3cff */
[----:B------:R-:W-:-:S03]  /*2ccb0*/  IMAD.IADD R9, R9, 0x1, R4 ;  /* 0x0000000109097824 */ /* 0x000fc600078e0204 */
[----:B------:R-:W-:-:S07]  /*2ccc0*/  ISETP.GE.AND P2, PT, R3, RZ, PT ;  /* 0x000000ff0300720c */ /* 0x000fce0003f46270 */
[----:B------:R-:W-:-:S06]  /*2ccd0*/  @P0 VIADD R2, R2, 0x1 ;  /* 0x0000000102020836 */ /* 0x000fcc0000000000 */
[----:B------:R-:W-:Y:S01]  /*2cce0*/  @!P2 IMAD.MOV R2, RZ, RZ, -R2 ;  /* 0x000000ffff02a224 */ /* 0x000fe200078e0a02 */
[----:B------:R-:W-:Y:S01]  /*2ccf0*/  @!P1 LOP3.LUT R2, RZ, R10, RZ, 0x33, !PT ;  /* 0x0000000aff029212 */ /* 0x000fe200078e33ff */
[----:B------:R-:W-:-:S04]  /*2cd00*/  IMAD.MOV R10, RZ, RZ, -R10 ;  /* 0x000000ffff0a7224 */ /* 0x000fc800078e0a0a */
[----:B------:R-:W-:Y:S01]  /*2cd10*/  IMAD R3, R2, R10, R9 ;  /* 0x0000000a02037224 */ /* 0x000fe200078e0209 */
[----:B------:R-:W-:-:S04]  /*2cd20*/  LOP3.LUT R2, RZ, R2, RZ, 0x33, !PT ;  /* 0x00000002ff027212 */ /* 0x000fc800078e33ff */
[----:B------:R1:W-:Y:S01]  /*2cd30*/  STL [R1+0x8], R3 ;  /* 0x0000080301007387 */ /* 0x0003e20000100800 */
[----:B------:R-:W-:-:S05]  /*2cd40*/  IMAD.IADD R2, R5, 0x1, R2 ;  /* 0x0000000105027824 */ /* 0x000fca00078e0202 */
[----:B------:R1:W-:Y:S01]  /*2cd50*/  STL [R1+0x4], R2 ;  /* 0x0000040201007387 */ /* 0x0003e20000100800 */
[----:B------:R-:W-:Y:S05]  /*2cd60*/  BRA `(.L_x_1592) ;  /* 0x0000000000107947 */ /* 0x000fea0003800000 */
.L_x_1587:
[----:B------:R-:W-:Y:S01]  /*2cd70*/  IMAD.U32 R2, RZ, RZ, UR6 ;  /* 0x00000006ff027e24 */ /* 0x000fe2000f8e00ff */
[----:B------:R0:W-:Y:S04]  /*2cd80*/  STL [R1+0x4], RZ ;  /* 0x000004ff01007387 */ /* 0x0001e80000100800 */
[----:B------:R0:W-:Y:S04]  /*2cd90*/  STL [R1+0x8], RZ ;  /* 0x000008ff01007387 */ /* 0x0001e80000100800 */
[----:B------:R0:W-:Y:S02]  /*2cda0*/  STL [R1], R2 ;  /* 0x0000000201007387 */ /* 0x0001e40000100800 */
.L_x_1592:
[----:B------:R-:W2:Y:S04]  /*2cdb0*/  LDL R4, [R1] ;  /* 0x0000000001047983 */ /* 0x000ea80000100800 */
[----:B------:R-:W2:Y:S04]  /*2cdc0*/  LDL R5, [R1+0x4] ;  /* 0x0000040001057983 */ /* 0x000ea80000100800 */
[----:B------:R-:W2:Y:S04]  /*2cdd0*/  LDL R6, [R1+0x8] ;  /* 0x0000080001067983 */ /* 0x000ea80000100800 */
[----:B------:R-:W2:Y:S01]  /*2cde0*/  LDL R7, [R1+0xc] ;  /* 0x00000c0001077983 */ /* 0x000ea20000100800 */
[----:B------:R-:W-:-:S13]  /*2cdf0*/  ISETP.NE.AND P0, PT, R0, RZ, PT ;  /* 0x000000ff0000720c */ /* 0x000fda0003f05270 */
[----:B-1----:R-:W1:Y:S01]  /*2ce00*/  @!P0 S2R R3, SR_CgaCtaId ;  /* 0x0000000000038919 */ /* 0x002e620000008800 */
[----:B------:R-:W-:-:S04]  /*2ce10*/  @!P0 MOV R0, 0x400 ;  /* 0x0000040000008802 */ /* 0x000fc80000000f00 */
[----:B-1----:R-:W-:-:S05]  /*2ce20*/  @!P0 LEA R0, R3, R0, 0x18 ;  /* 0x0000000003008211 */ /* 0x002fca00078ec0ff */
[----:B--2---:R1:W-:Y:S01]  /*2ce30*/  @!P0 STS.128 [R0+0x298d0], R4 ;  /* 0x0298d00400008388 */ /* 0x0043e20000000c00 */
[----:B------:R-:W-:Y:S06]  /*2ce40*/  BAR.ARV 0x5, 0x180 ;  /* 0x0146000000007b1d */ /* 0x000fec0000002000 */
.L_x_1585:
[----:B-1----:R-:W3:Y:S01]  /*2ce50*/  LDL R0, [R1+0xc] ;  /* 0x00000c0001007983 */ /* 0x002ee20000100800 */
[----:B------:R-:W-:Y:S01]  /*2ce60*/  ULDC UR4, c[0x0][0xc14] ;  /* 0x0003050000047ab9 */ /* 0x000fe20000000800 */
[----:B------:R-:W-:Y:S01]  /*2ce70*/  IMAD.MOV.U32 R19, RZ, RZ, RZ ;  /* 0x000000ffff137224 */ /* 0x000fe200078e00ff */
[----:B---3--:R-:W-:Y:S01]  /*2ce80*/  ISETP.GE.AND P0, PT, R0, UR4, PT ;  /* 0x0000000400007c0c */ /* 0x008fe2000bf06270 */
[----:B------:R-:W-:-:S05]  /*2ce90*/  IMAD.MOV.U32 R0, RZ, RZ, 0x1 ;  /* 0x00000001ff007424 */ /* 0x000fca00078e00ff */
[----:B------:R1:W-:Y:S04]  /*2cea0*/  STL [R1+0x14], R0 ;  /* 0x0000140001007387 */ /* 0x0003e80000100800 */
[----:B------:R1:W-:Y:S03]  /*2ceb0*/  STL [R1+0x34], RZ ;  /* 0x000034ff01007387 */ /* 0x0003e60000100800 */
[----:B------:R-:W-:Y:S05]  /*2cec0*/  @P0 BRA `(.L_x_1593) ;  /* 0x0000005c00600947 */ /* 0x000fea0003800000 */
[----:B-1----:R-:W1:Y:S01]  /*2ced0*/  S2R R0, SR_TID.X ;  /* 0x0000000000007919 */ /* 0x002e620000002100 */
[----:B------:R-:W-:Y:S01]  /*2cee0*/  BSSY B7, `(.L_x_1593) ;  /* 0x00005d6000077945 */ /* 0x000fe20003800000 */
[----:B------:R-:W-:Y:S01]  /*2cef0*/  IMAD.MOV.U32 R19, RZ, RZ, RZ ;  /* 0x000000ffff137224 */ /* 0x000fe200078e00ff */
[----:B------:R-:W-:Y:S01]  /*2cf00*/  ULDC.64 UR40, c[0x0][0x198] ;  /* 0x0000660000287ab9 */ /* 0x000fe20000000a00 */
[----:B--2---:R-:W2:Y:S01]  /*2cf10*/  S2R R6, SR_TID.X ;  /* 0x0000000000067919 */ /* 0x004ea20000002100 */
[----:B------:R-:W-:Y:S02]  /*2cf20*/  ULOP3.LUT UR37, UR36, 0x1, URZ, 0xfc, !UPT ;  /* 0x0000000124257892 */ /* 0x000fe4000f8efc3f */
[----:B------:R-:W-:Y:S01]  /*2cf30*/  ULOP3.LUT UR39, UR36, 0x2, URZ, 0xfc, !UPT ;  /* 0x0000000224277892 */ /* 0x000fe2000f8efc3f */
[----:B------:R-:W-:Y:S01]  /*2cf40*/  ULDC UR38, c[0x0][0xc] ;  /* 0x0000030000267ab9 */ /* 0x000fe20000000800 */
[----:B-1----:R-:W-:Y:S01]  /*2cf50*/  LOP3.LUT R0, R0, 0x7f, RZ, 0xc0, !PT ;  /* 0x0000007f00007812 */ /* 0x002fe200078ec0ff */
[C---:B--2---:R-:W-:Y:S01]  /*2cf60*/  IMAD.SHL.U32 R4, R6.reuse, 0x20, RZ ;  /* 0x0000002006047824 */ /* 0x044fe200078e00ff */
        /* <DEDUP_REMOVED lines=10> */
[----:B------:R-:W-:Y:S01]  /*2d010*/  LOP3.LUT R2, R2, 0x30, R3, 0xf8, !PT ;  /* 0x0000003002027812 */ /* 0x000fe200078ef803 */
[----:B------:R-:W-:Y:S01]  /*2d020*/  IMAD.SHL.U32 R3, R6, 0x10, RZ ;  /* 0x0000001006037824 */ /* 0x000fe200078e00ff */
[----:B------:R-:W-:-:S04]  /*2d030*/  LOP3.LUT R4, R4, 0x10, R6, 0xf8, !PT ;  /* 0x0000001004047812 */ /* 0x000fc800078ef806 */
[----:B------:R-:W-:Y:S02]  /*2d040*/  LOP3.LUT R3, R2, 0x70, R3, 0x78, !PT ;  /* 0x0000007002037812 */ /* 0x000fe400078e7803 */
[----:B------:R-:W-:Y:S02]  /*2d050*/  LOP3.LUT R4, R4, 0x10, R7, 0x78, !PT ;  /* 0x0000001004047812 */ /* 0x000fe400078e7807 */
[----:B------:R-:W-:Y:S02]  /*2d060*/  LOP3.LUT R2, R3, 0xc00, R0, 0xf8, !PT ;  /* 0x00000c0003027812 */ /* 0x000fe400078ef800 */
[----:B------:R-:W-:-:S03]  /*2d070*/  LOP3.LUT R0, R5, R4, RZ, 0xfc, !PT ;  /* 0x0000000405007212 */ /* 0x000fc600078efcff */
[----:B------:R-:W-:Y:S04]  /*2d080*/  STL [R1+0x2c], R2 ;  /* 0x00002c0201007387 */ /* 0x000fe80000100800 */
[----:B------:R0:W-:Y:S04]  /*2d090*/  STL [R1+0x28], R0 ;  /* 0x0000280001007387 */ /* 0x0001e80000100800 */
[----:B------:R1:W-:Y:S01]  /*2d0a0*/  STL [R1+0x34], RZ ;  /* 0x000034ff01007387 */ /* 0x0003e20000100800 */
[----:B0-----:R-:W-:-:S05]  /*2d0b0*/  IMAD.MOV.U32 R0, RZ, RZ, 0x40 ;  /* 0x00000040ff007424 */ /* 0x001fca00078e00ff */
[----:B------:R-:W-:Y:S01]  /*2d0c0*/  SEL R2, R0, 0xffffffc0, !P0 ;  /* 0xffffffc000027807 */ /* 0x000fe20004000000 */
[----:B------:R-:W-:-:S05]  /*2d0d0*/  IMAD.MOV.U32 R0, RZ, RZ, 0x1 ;  /* 0x00000001ff007424 */ /* 0x000fca00078e00ff */
[----:B------:R1:W-:Y:S04]  /*2d0e0*/  STL [R1+0x18], R0 ;  /* 0x0000180001007387 */ /* 0x0003e80000100800 */
[----:B------:R1:W-:Y:S04]  /*2d0f0*/  STL [R1+0x10], RZ ;  /* 0x000010ff01007387 */ /* 0x0003e80000100800 */
[----:B------:R1:W-:Y:S02]  /*2d100*/  STL [R1+0x14], R0 ;  /* 0x0000140001007387 */ /* 0x0003e40000100800 */
.L_x_1714:
[----:B------:R-:W2:Y:S01]  /*2d110*/  LDL R14, [R1+0xc] ;  /* 0x00000c00010e7983 */ /* 0x000ea20000100800 */
[----:B------:R-:W-:Y:S05]  /*2d120*/  YIELD ;  /* 0x0000000000007946 */ /* 0x000fea0003800000 */
[----:B------:R-:W-:Y:S01]  /*2d130*/  ULDC.64 UR4, c[0x0][0xa28] ;  /* 0x00028a0000047ab9 */ /* 0x000fe20000000a00 */
[----:B------:R-:W-:Y:S01]  /*2d140*/  IMAD.MOV.U32 R8, RZ, RZ, RZ ;  /* 0x000000ffff087224 */ /* 0x000fe200078e00ff */
[----:B------:R-:W-:Y:S01]  /*2d150*/  ISETP.NE.U32.AND P0, PT, RZ, UR4, PT ;  /* 0x00000004ff007c0c */ /* 0x000fe2000bf05070 */
[----:B0-----:R-:W0:Y:S01]  /*2d160*/  LDC.64 R10, c[0x0][0xa00] ;  /* 0x00028000ff0a7b82 */ /* 0x001e220000000a00 */
[----:B-1----:R-:W-:Y:S01]  /*2d170*/  IMAD.MOV.U32 R0, RZ, RZ, RZ ;  /* 0x000000ffff007224 */ /* 0x002fe200078e00ff */
[----:B------:R-:W-:Y:S01]  /*2d180*/  ULDC.64 UR6, c[0x0][0xa08] ;  /* 0x0002820000067ab9 */ /* 0x000fe20000000a00 */
[----:B------:R-:W-:Y:S01]  /*2d190*/  ISETP.NE.AND.EX P0, PT, RZ, UR5, PT, P0 ;  /* 0x00000005ff007c0c */ /* 0x000fe2000bf05300 */
[----:B------:R-:W-:Y:S01]  /*2d1a0*/  ULDC.64 UR4, c[0x0][0xa18] ;  /* 0x0002860000047ab9 */ /* 0x000fe20000000a00 */
[----:B------:R-:W-:-:S03]  /*2d1b0*/  ULDC.64 UR8, c[0x0][0xa10] ;  /* 0x0002840000087ab9 */ /* 0x000fc60000000a00 */
[----:B------:R-:W1:Y:S08]  /*2d1c0*/  LDC.64 R4, c[0x0][0xa08] ;  /* 0x00028200ff047b82 */ /* 0x000e700000000a00 */
[----:B------:R-:W2:Y:S02]  /*2d1d0*/  @P0 LDC.64 R2, c[0x0][0xa28] ;  /* 0x00028a00ff020b82 */ /* 0x000ea40000000a00 */
[----:B--2---:R-:W-:-:S05]  /*2d1e0*/  @P0 IMAD.WIDE R2, R14, 0x4, R2 ;  /* 0x000000040e020825 */ /* 0x004fca00078e0202 */
[----:B------:R2:W5:Y:S01]  /*2d1f0*/  @P0 LDG.E R8, desc[UR60][R2.64] ;  /* 0x0000003c02080981 */ /* 0x000562000c1e1900 */
[----:B------:R-:W-:Y:S01]  /*2d200*/  ISETP.NE.U32.AND P0, PT, RZ, UR4, PT ;  /* 0x00000004ff007c0c */ /* 0x000fe2000bf05070 */
[----:B0-----:R-:W-:Y:S01]  /*2d210*/  IMAD.WIDE R10, R14, 0x4, R10 ;  /* 0x000000040e0a7825 */ /* 0x001fe200078e020a */
[----:B------:R-:W-:Y:S02]  /*2d220*/  ISETP.NE.U32.AND P2, PT, RZ, UR6, PT ;  /* 0x00000006ff007c0c */ /* 0x000fe4000bf45070 */
[----:B------:R-:W-:Y:S01]  /*2d230*/  ISETP.NE.AND.EX P0, PT, RZ, UR5, PT, P0 ;  /* 0x00000005ff007c0c */ /* 0x000fe2000bf05300 */
[----:B------:R-:W-:Y:S01]  /*2d240*/  ULDC.64 UR4, c[0x0][0xa00] ;  /* 0x0002800000047ab9 */ /* 0x000fe20000000a00 */
[----:B------:R-:W-:Y:S01]  /*2d250*/  ISETP.NE.U32.AND P4, PT, RZ, UR8, PT ;  /* 0x00000008ff007c0c */ /* 0x000fe2000bf85070 */
[----:B------:R-:W-:Y:S01]  /*2d260*/  IMAD.MOV.U32 R7, RZ, RZ, RZ ;  /* 0x000000ffff077224 */ /* 0x000fe200078e00ff */
[----:B------:R-:W-:Y:S01]  /*2d270*/  ISETP.NE.U32.AND P1, PT, RZ, UR4, PT ;  /* 0x00000004ff007c0c */ /* 0x000fe2000bf25070 */
[----:B--2---:R-:W0:Y:S01]  /*2d280*/  LDC.64 R2, c[0x0][0xa10] ;  /* 0x00028400ff027b82 */ /* 0x004e220000000a00 */
[----:B------:R-:W-:-:S02]  /*2d290*/  IMAD.MOV.U32 R18, RZ, RZ, RZ ;  /* 0x000000ffff127224 */ /* 0x000fc400078e00ff */
[----:B------:R-:W-:Y:S01]  /*2d2a0*/  ISETP.NE.AND.EX P3, PT, RZ, UR5, PT, P1 ;  /* 0x00000005ff007c0c */ /* 0x000fe2000bf65310 */
[----:B-1----:R-:W-:Y:S01]  /*2d2b0*/  IMAD.WIDE R4, R14, 0x4, R4 ;  /* 0x000000040e047825 */ /* 0x002fe200078e0204 */
[----:B------:R-:W-:Y:S02]  /*2d2c0*/  ISETP.NE.AND.EX P1, PT, RZ, UR7, PT, P2 ;  /* 0x00000007ff007c0c */ /* 0x000fe4000bf25320 */
[----:B------:R-:W-:Y:S01]  /*2d2d0*/  ISETP.NE.AND.EX P2, PT, RZ, UR9, PT, P4 ;  /* 0x00000009ff007c0c */ /* 0x000fe2000bf45340 */
[----:B------:R-:W1:Y:S08]  /*2d2e0*/  @P0 LDC.64 R12, c[0x0][0xa18] ;  /* 0x00028600ff0c0b82 */ /* 0x000e700000000a00 */
[----:B------:R-:W2:Y:S01]  /*2d2f0*/  @P3 LDG.E R0, desc[UR60][R10.64] ;  /* 0x0000003c0a003981 */ /* 0x000ea2000c1e1900 */
[----:B------:R-:W-:-:S03]  /*2d300*/  ULDC UR4, c[0x0][0x288] ;  /* 0x0000a20000047ab9 */ /* 0x000fc60000000800 */
[----:B------:R3:W5:Y:S01]  /*2d310*/  @P1 LDG.E R7, desc[UR60][R4.64] ;  /* 0x0000003c04071981 */ /* 0x000762000c1e1900 */
[----:B0-----:R-:W-:-:S05]  /*2d320*/  IMAD.WIDE R2, R14, 0x4, R2 ;  /* 0x000000040e027825 */ /* 0x001fca00078e0202 */
[----:B------:R3:W5:Y:S01]  /*2d330*/  @P2 LDG.E R18, desc[UR60][R2.64] ;  /* 0x0000003c02122981 */ /* 0x000762000c1e1900 */
[----:B-1----:R-:W-:-:S03]  /*2d340*/  @P0 IMAD.WIDE R12, R14, 0x4, R12 ;  /* 0x000000040e0c0825 */ /* 0x002fc600078e020c */
[----:B--2---:R0:W-:Y:S02]  /*2d350*/  STL [R1+0x1c], R0 ;  /* 0x00001c0001007387 */ /* 0x0041e40000100800 */
[----:B0-----:R-:W-:Y:S01]  /*2d360*/  IMAD.U32 R0, RZ, RZ, UR4 ;  /* 0x00000004ff007e24 */ /* 0x001fe2000f8e00ff */
[----:B------:R-:W-:-:S05]  /*2d370*/  ULDC.64 UR4, c[0x0][0x3f8] ;  /* 0x0000fe0000047ab9 */ /* 0x000fca0000000a00 */
        /* <DEDUP_REMOVED lines=9> */
[----:B------:R-:W-:Y:S01]  /*2d410*/  IMAD.U32 R6, RZ, RZ, UR4 ;  /* 0x00000004ff067e24 */ /* 0x000fe2000f8e00ff */
[----:B---3--:R-:W-:Y:S06]  /*2d420*/  @P0 BRA `(.L_x_1594) ;  /* 0x0000000000100947 */ /* 0x008fec0003800000 */
[----:B------:R-:W-:Y:S05]  /*2d430*/  @!P3 BRA `(.L_x_1594) ;  /* 0x00000000000cb947 */ /* 0x000fea0003800000 */
[----:B------:R-:W2:Y:S04]  /*2d440*/  LDG.E R12, desc[UR60][R10.64] ;  /* 0x0000003c0a0c7981 */ /* 0x000ea8000c1e1900 */
[----:B-----5:R-:W2:Y:S02]  /*2d450*/  LDG.E R0, desc[UR60][R10.64+0x4] ;  /* 0x0000043c0a007981 */ /* 0x020ea4000c1e1900 */
[----:B--2---:R-:W-:-:S07]  /*2d460*/  IMAD.IADD R0, R0, 0x1, -R12 ;  /* 0x0000000100007824 */ /* 0x004fce00078e0a0c */
.L_x_1594:
[----:B-----5:R-:W-:Y:S01]  /*2d470*/  IMAD.IADD R7, R7, 0x1, R8 ;  /* 0x0000000107077824 */ /* 0x020fe200078e0208 */
[----:B------:R-:W-:Y:S02]  /*2d480*/  ULDC.64 UR4, c[0x0][0xa20] ;  /* 0x0002880000047ab9 */ /* 0x000fe40000000a00 */
[----:B------:R-:W-:Y:S02]  /*2d490*/  ISETP.NE.U32.AND P0, PT, RZ, UR4, PT ;  /* 0x00000004ff007c0c */ /* 0x000fe4000bf05070 */
[----:B------:R0:W-:Y:S02]  /*2d4a0*/  STL [R1+0x24], R7 ;  /* 0x0000240701007387 */ /* 0x0001e40000100800 */
[----:B------:R-:W-:-:S13]  /*2d4b0*/  ISETP.NE.AND.EX P0, PT, RZ, UR5, PT, P0 ;  /* 0x00000005ff007c0c */ /* 0x000fda000bf05300 */
[----:B0-----:R-:W-:Y:S05]  /*2d4c0*/  @!P0 BRA `(.L_x_1595) ;  /* 0x0000000000108947 */ /* 0x001fea0003800000 */
[----:B------:R-:W0:Y:S02]  /*2d4d0*/  LDC.64 R6, c[0x0][0xa20] ;  /* 0x00028800ff067b82 */ /* 0x000e240000000a00 */
[----:B0-----:R-:W-:-:S06]  /*2d4e0*/  IMAD.WIDE R6, R14, 0x4, R6 ;  /* 0x000000040e067825 */ /* 0x001fcc00078e0206 */
[----:B------:R0:W5:Y:S01]  /*2d4f0*/  LDG.E R6, desc[UR60][R6.64] ;  /* 0x0000003c06067981 */ /* 0x000162000c1e1900 */
[----:B------:R-:W-:Y:S05]  /*2d500*/  BRA `(.L_x_1596) ;  /* 0x0000000000107947 */ /* 0x000fea0003800000 */
.L_x_1595:
[----:B------:R-:W-:Y:S05]  /*2d510*/  @!P1 BRA `(.L_x_1596) ;  /* 0x00000000000c9947 */ /* 0x000fea0003800000 */
[----:B------:R-:W2:Y:S04]  /*2d520*/  LDG.E R6, desc[UR60][R4.64] ;  /* 0x0000003c04067981 */ /* 0x000ea8000c1e1900 */
[----:B------:R-:W2:Y:S02]  /*2d530*/  LDG.E R4, desc[UR60][R4.64+0x4] ;  /* 0x0000043c04047981 */ /* 0x000ea4000c1e1900 */
[----:B--2---:R-:W-:-:S07]  /*2d540*/  IMAD.IADD R6, R4, 0x1, -R6 ;  /* 0x0000000104067824 */ /* 0x004fce00078e0a06 */
.L_x_1596:
[----:B------:R-:W2:Y:S04]  /*2d550*/  @P2 LDG.E R4, desc[UR60][R2.64] ;  /* 0x0000003c02042981 */ /* 0x000ea8000c1e1900 */
[----:B------:R-:W3:Y:S04]  /*2d560*/  LDL R10, [R1+0x4] ;  /* 0x00000400010a7983 */ /* 0x000ee80000100800 */
[----:B------:R-:W2:Y:S01]  /*2d570*/  @P2 LDG.E R2, desc[UR60][R2.64+0x4] ;  /* 0x0000043c02022981 */ /* 0x000ea2000c1e1900 */
[----:B-----5:R-:W-:Y:S02]  /*2d580*/  IMAD.IADD R8, R6, 0x1, -R8 ;  /* 0x0000000106087824 */ /* 0x020fe400078e0a08 */
[----:B--2---:R-:W-:-:S04]  /*2d590*/  @P2 IMAD.IADD R9, R2, 0x1, -R4 ;  /* 0x0000000102092824 */ /* 0x004fc800078e0a04 */
[----:B------:R-:W-:-:S04]  /*2d5a0*/  IMAD.IADD R6, R8, 0x1, R9 ;  /* 0x0000000108067824 */ /* 0x000fc800078e0209 */
[----:B------:R-:W-:-:S04]  /*2d5b0*/  VIADD R20, R6, 0x9f ;  /* 0x0000009f06147836 */ /* 0x000fc80000000000 */
[----:B------:R-:W-:-:S05]  /*2d5c0*/  IMAD.HI R20, R20, 0x66666667, RZ ;  /* 0x6666666714147827 */ /* 0x000fca00078e02ff */
[----:B------:R-:W-:-:S04]  /*2d5d0*/  SHF.R.U32.HI R2, RZ, 0x1f, R20 ;  /* 0x0000001fff027819 */ /* 0x000fc80000011614 */
[----:B------:R-:W-:Y:S02]  /*2d5e0*/  LEA.HI.SX32 R20, R20, R2, 0x1a ;  /* 0x0000000214147211 */ /* 0x000fe400078fd2ff */
[----:B------:R-:W1:Y:S01]  /*2d5f0*/  LDC.64 R2, c[0x0][0x9e0] ;  /* 0x00027800ff027b82 */ /* 0x000e620000000a00 */
[----:B---3--:R-:W-:-:S04]  /*2d600*/  LEA R17, R10, 0x80, 0x7 ;  /* 0x000000800a117811 */ /* 0x008fc800078e38ff */
[----:B------:R-:W-:Y:S02]  /*2d610*/  IADD3 R17, R6, R17, -R0 ;  /* 0x0000001106117210 */ /* 0x000fe40007ffe800 */
[----:B-1----:R-:W-:-:S03]  /*2d620*/  ISETP.GE.AND P1, PT, R3, 0x1, PT ;  /* 0x000000010300780c */ /* 0x002fc60003f26270 */
[----:B------:R-:W-:-:S10]  /*2d630*/  IMAD.IADD R2, R17, 0x1, R2 ;  /* 0x0000000111027824 */ /* 0x000fd400078e0202 */
[----:B------:R-:W-:Y:S05]  /*2d640*/  @!P1 BRA `(.L_x_1597) ;  /* 0x0000000000489947 */ /* 0x000fea0003800000 */
[C---:B------:R-:W-:Y:S01]  /*2d650*/  ISETP.GT.AND P0, PT, R17.reuse, RZ, PT ;  /* 0x000000ff1100720c */ /* 0x040fe20003f04270 */
[----:B------:R-:W-:Y:S01]  /*2d660*/  BSSY B0, `(.L_x_1598) ;  /* 0x000000e000007945 */ /* 0x000fe20003800000 */
[----:B0-----:R-:W-:-:S11]  /*2d670*/  VIADD R7, R17, 0xffffffff ;  /* 0xffffffff11077836 */ /* 0x001fd60000000000 */
        /* <DEDUP_REMOVED lines=8> */
.L_x_1599:
[----:B------:R-:W-:-:S13]  /*2d700*/  ISETP.NE.AND P0, PT, R3, 0x1, PT ;  /* 0x000000010300780c */ /* 0x000fda0003f05270 */
[----:B------:R-:W0:Y:S02]  /*2d710*/  @P0 LDC.64 R4, c[0x0][0x9e8] ;  /* 0x00027a00ff040b82 */ /* 0x000e240000000a00 */
[----:B0-----:R-:W-:-:S05]  /*2d720*/  @P0 IMAD.HI.U32 R4, R7, R4, RZ ;  /* 0x0000000407040227 */ /* 0x001fca00078e00ff */
[----:B------:R-:W-:-:S07]  /*2d730*/  @P0 SHF.R.U32.HI R7, RZ, R5, R4 ;  /* 0x00000005ff070219 */ /* 0x000fce0000011604 */
.L_x_1600:
[----:B------:R-:W-:Y:S05]  /*2d740*/  BSYNC B0 ;  /* 0x0000000000007941 */ /* 0x000fea0003800000 */
.L_x_1598:
[----:B------:R-:W-:-:S05]  /*2d750*/  IMAD R7, R7, R3, R3 ;  /* 0x0000000307077224 */ /* 0x000fca00078e0203 */
[----:B------:R-:W-:-:S07]  /*2d760*/  VIMNMX R2, R2, R7, PT ;  /* 0x0000000702027248 */ /* 0x000fce0003fe0100 */
.L_x_1597:
        /* <DEDUP_REMOVED lines=10> */
[----:B0-----:R-:W0:Y:S02]  /*2d810*/  @P0 LDC.64 R6, c[0x0][0x9e8] ;  /* 0x00027a00ff060b82 */ /* 0x001e240000000a00 */
[----:B0-----:R-:W-:-:S05]  /*2d820*/  @P0 IMAD.HI.U32 R6, R5, R6, RZ ;  /* 0x0000000605060227 */ /* 0x001fca00078e00ff */
[----:B------:R-:W-:-:S04]  /*2d830*/  @P0 SHF.R.U32.HI R5, RZ, R7, R6 ;  /* 0x00000007ff050219 */ /* 0x000fc80000011606 */
[----:B------:R-:W-:Y:S01]  /*2d840*/  LOP3.LUT R5, RZ, R5, RZ, 0x33, !PT ;  /* 0x00000005ff057212 */ /* 0x000fe200078e33ff */
[----:B------:R-:W-:Y:S06]  /*2d850*/  BRA `(.L_x_1604) ;  /* 0x0000000000147947 */ /* 0x000fec0003800000 */
.L_x_1603:
[----:B------:R-:W-:Y:S01]  /*2d860*/  ISETP.NE.AND P0, PT, R3, 0x1, PT ;  /* 0x000000010300780c */ /* 0x000fe20003f05270 */
[----:B------:R-:W-:-:S12]  /*2d870*/  IMAD.MOV.U32 R5, RZ, RZ, R4 ;  /* 0x000000ffff057224 */ /* 0x000fd800078e0004 */
[----:B0-----:R-:W0:Y:S02]  /*2d880*/  @P0 LDC.64 R6, c[0x0][0x9e8] ;  /* 0x00027a00ff060b82 */ /* 0x001e240000000a00 */
[----:B0-----:R-:W-:-:S05]  /*2d890*/  @P0 IMAD.HI.U32 R6, R4, R6, RZ ;  /* 0x0000000604060227 */ /* 0x001fca00078e00ff */
[----:B------:R-:W-:-:S07]  /*2d8a0*/  @P0 SHF.R.U32.HI R5, RZ, R7, R6 ;  /* 0x00000007ff050219 */ /* 0x000fce0000011606 */
.L_x_1604:
[----:B------:R-:W-:Y:S05]  /*2d8b0*/  BSYNC B0 ;  /* 0x0000000000007941 */ /* 0x000fea0003800000 */
.L_x_1602:
[----:B------:R-:W-:-:S05]  /*2d8c0*/  IMAD R3, R5, R3, RZ ;  /* 0x0000000305037224 */ /* 0x000fca00078e02ff */
[----:B------:R-:W-:-:S07]  /*2d8d0*/  VIMNMX R0, R0, R3, !PT ;  /* 0x0000000300007248 */ /* 0x000fce0007fe0100 */
.L_x_1601:
[----:B------:R-:W-:Y:S01]  /*2d8e0*/  VIADD R2, R2, 0x9f ;  /* 0x0000009f02027836 */ /* 0x000fe20000000000 */
[----:B------:R-:W-:Y:S01]  /*2d8f0*/  BSSY B0, `(.L_x_1605) ;  /* 0x0000138000007945 */ /* 0x000fe20003800000 */
[----:B------:R-:W-:-:S04]  /*2d900*/  IMAD.HI R0, R0, 0x66666667, RZ ;  /* 0x6666666700007827 */ /* 0x000fc800078e02ff */
[----:B------:R-:W-:-:S05]  /*2d910*/  IMAD.HI R2, R2, 0x66666667, RZ ;  /* 0x6666666702027827 */ /* 0x000fca00078e02ff */
[----:B------:R-:W-:-:S04]  /*2d920*/  SHF.R.U32.HI R3, RZ, 0x1f, R2 ;  /* 0x0000001fff037819 */ /* 0x000fc80000011602 */
[----:B------:R-:W-:Y:S02]  /*2d930*/  LEA.HI.SX32 R3, R2, R3, 0x1a ;  /* 0x0000000302037211 */ /* 0x000fe400078fd2ff */
[----:B------:R-:W-:-:S04]  /*2d940*/  SHF.R.U32.HI R2, RZ, 0x1f, R0 ;  /* 0x0000001fff027819 */ /* 0x000fc80000011600 */
[----:B------:R-:W-:-:S04]  /*2d950*/  LEA.HI.SX32 R0, R0, R2, 0x1a ;  /* 0x0000000200007211 */ /* 0x000fc800078fd2ff */
[----:B------:R-:W-:Y:S02]  /*2d960*/  VIMNMX R2, RZ, R0, !PT ;  /* 0x00000000ff027248 */ /* 0x000fe40007fe0100 */
[----:B------:R-:W-:-:S03]  /*2d970*/  VIMNMX R0, R20, R3, PT ;  /* 0x0000000314007248 */ /* 0x000fc60003fe0100 */
[--C-:B------:R-:W-:Y:S02]  /*2d980*/  IMAD R2, R2, 0xa0, -R8.reuse ;  /* 0x000000a002027824 */ /* 0x100fe400078e0a08 */
[----:B------:R-:W-:-:S03]  /*2d990*/  IMAD R8, R0, 0xa0, -R8 ;  /* 0x000000a000087824 */ /* 0x000fc600078e0a08 */
[----:B------:R-:W-:Y:S02]  /*2d9a0*/  VIMNMX R0, RZ, R2, !PT ;  /* 0x00000002ff007248 */ /* 0x000fe40007fe0100 */
[----:B------:R-:W-:-:S03]  /*2d9b0*/  VIMNMX R9, R8, R9, PT ;  /* 0x0000000908097248 */ /* 0x000fc60003fe0100 */
[----:B------:R-:W-:Y:S01]  /*2d9c0*/  IMAD.WIDE.U32 R2, R0, -0x33333333, RZ ;  /* 0xcccccccd00027825 */ /* 0x000fe200078e00ff */
[----:B------:R-:W-:-:S04]  /*2d9d0*/  ISETP.GT.AND P0, PT, R9, R0, PT ;  /* 0x000000000900720c */ /* 0x000fc80003f04270 */
[----:B------:R-:W-:-:S09]  /*2d9e0*/  SHF.R.U32.HI R3, RZ, 0x7, R3 ;  /* 0x00000007ff037819 */ /* 0x000fd20000011603 */
[----:B------:R-:W-:Y:S02]  /*2d9f0*/  @P0 VIADD R0, R9, 0x9f ;  /* 0x0000009f09000836 */ /* 0x000fe40000000000 */
[----:B------:R-:W-:Y:S02]  /*2da00*/  IMAD.MOV.U32 R9, RZ, RZ, R3 ;  /* 0x000000ffff097224 */ /* 0x000fe400078e0003 */
[----:B------:R-:W-:-:S05]  /*2da10*/  @P0 IMAD.HI R0, R0, 0x66666667, RZ ;  /* 0x6666666700000827 */ /* 0x000fca00078e02ff */
[----:B------:R-:W-:-:S04]  /*2da20*/  @P0 SHF.R.U32.HI R2, RZ, 0x1f, R0 ;  /* 0x0000001fff020819 */ /* 0x000fc80000011600 */
[----:B------:R-:W-:Y:S02]  /*2da30*/  @P0 LEA.HI.SX32 R9, R0, R2, 0x1a ;  /* 0x0000000200090211 */ /* 0x000fe400078fd2ff */
[----:B------:R-:W-:Y:S02]  /*2da40*/  PLOP3.LUT P0, PT, PT, PT, PT, 0x80, 0x0 ;  /* 0x000000000000781c */ /* 0x000fe40003f0f070 */
[----:B------:R-:W-:-:S13]  /*2da50*/  ISETP.GT.AND P1, PT, R9, R3, PT ;  /* 0x000000030900720c */ /* 0x000fda0003f24270 */
[----:B------:R-:W-:Y:S05]  /*2da60*/  @!P1 BRA `(.L_x_1606) ;  /* 0x0000001000809947 */ /* 0x000fea0003800000 */
[----:B------:R-:W2:Y:S01]  /*2da70*/  LDL R6, [R1+0x8] ;  /* 0x0000080001067983 */ /* 0x000ea20000100800 */
[----:B------:R-:W1:Y:S01]  /*2da80*/  LDC R0, c[0x0][0x428] ;  /* 0x00010a00ff007b82 */ /* 0x000e620000000800 */
[----:B------:R-:W-:Y:S01]  /*2da90*/  UMOV UR4, 0xffffffff ;  /* 0xffffffff00047882 */ /* 0x000fe20000000000 */
[----:B-1----:R-:W-:-:S13]  /*2daa0*/  ISETP.NE.AND P0, PT, R0, 0x1, PT ;  /* 0x000000010000780c */ /* 0x002fda0003f05270 */
[----:B------:R-:W2:Y:S08]  /*2dab0*/  @P0 LDC R0, c[0x0][0x42c] ;  /* 0x00010b00ff000b82 */ /* 0x000eb00000000800 */
[----:B------:R-:W1:Y:S01]  /*2dac0*/  @P0 LDC R5, c[0x0][0x430] ;  /* 0x00010c00ff050b82 */ /* 0x000e620000000800 */
[----:B--2---:R-:W-:-:S04]  /*2dad0*/  @P0 IMAD.HI.U32 R0, R6, R0, RZ ;  /* 0x0000000006000227 */ /* 0x004fc800078e00ff */
[----:B------:R-:W-:Y:S01]  /*2dae0*/  IMAD.MOV.U32 R2, RZ, RZ, R6 ;  /* 0x000000ffff027224 */ /* 0x000fe200078e0006 */
[----:B-1----:R-:W-:Y:S02]  /*2daf0*/  @P0 SHF.R.U32.HI R2, RZ, R5, R0 ;  /* 0x00000005ff020219 */ /* 0x002fe40000011600 */
[----:B------:R-:W-:Y:S01]  /*2db00*/  SEL R0, R14, RZ, !P2 ;  /* 0x000000ff0e007207 */ /* 0x000fe20005000000 */
[----:B------:R-:W-:Y:S06]  /*2db10*/  BRA.DIV UR4, `(.L_x_1607) ;  /* 0x0000006e04c87947 */ /* 0x000fec000b800000 */
[----:B------:R-:W1:Y:S02]  /*2db20*/  S2R R5, SR_TID.X ;  /* 0x0000000000057919 */ /* 0x000e640000002100 */
[----:B-1----:R-:W-:-:S04]  /*2db30*/  SHF.R.U32.HI R5, RZ, 0x5, R5 ;  /* 0x00000005ff057819 */ /* 0x002fc80000011605 */
[----:B------:R-:W-:-:S05]  /*2db40*/  LOP3.LUT R5, R5, 0x3, RZ, 0xc0, !PT ;  /* 0x0000000305057812 */ /* 0x000fca00078ec0ff */
[----:B------:R1:W2:Y:S02]  /*2db50*/  SHFL.IDX PT, R14, R5, RZ, 0x1f ;  /* 0x00001fff050e7589 */ /* 0x0002a400000e0000 */
.L_x_1797:
[----:B--2---:R-:W-:Y:S02]  /*2db60*/  ISETP.NE.AND P0, PT, R14, RZ, PT ;  /* 0x000000ff0e00720c */ /* 0x004fe40003f05270 */
[----:B------:R-:W-:-:S11]  /*2db70*/  PLOP3.LUT P6, PT, PT, PT, PT, 0x8, 0x0 ;  /* 0x000000000000781c */ /* 0x000fd60003fce170 */
[----:B------:R-:W-:Y:S05]  /*2db80*/  @P0 BRA `(.L_x_1608) ;  /* 0x00000000000c0947 */ /* 0x000fea0003800000 */
[----:B------:R-:W-:-:S03]  /*2db90*/  UMOV UR4, 0xffffffff ;  /* 0xffffffff00047882 */ /* 0x000fc60000000000 */
[----:B------:R-:W-:Y:S05]  /*2dba0*/  BRA.DIV UR4, `(.L_x_1609) ;  /* 0x0000006e04d87947 */ /* 0x000fea000b800000 */
[----:B------:R-:W-:-:S13]  /*2dbb0*/  ELECT P6, URZ, PT ;  /* 0x00000000003f782f */ /* 0x000fda00038c0000 */
.L_x_1608:
[----:B-1----:R-:W2:Y:S01]  /*2dbc0*/  LDL R5, [R1+0x34] ;  /* 0x0000340001057983 */ /* 0x002ea20000100800 */
        /* <DEDUP_REMOVED lines=11> */
.L_x_1800:
[----:B------:R-:W-:Y:S05]  /*2dc80*/  BSYNC B1 ;  /* 0x0000000000017941 */ /* 0x000fea0003800000 */
.L_x_1610:
[----:B------:R-:W-:Y:S04]  /*2dc90*/  BSSY B1, `(.L_x_1612) ;  /* 0x0000070000017945 */ /* 0x000fe80003800000 */
[----:B------:R-:W-:Y:S05]  /*2dca0*/  @!P6 BRA `(.L_x_1613) ;  /* 0x0000000400b8e947 */ /* 0x000fea0003800000 */
[----:B------:R-:W2:Y:S04]  /*2dcb0*/  LDL R8, [R1+0x10] ;  /* 0x0000100001087983 */ /* 0x000ea80000100800 */
[----:B0-----:R-:W3:Y:S01]  /*2dcc0*/  LDL R7, [R1+0x18] ;  /* 0x0000180001077983 */ /* 0x001ee20000100800 */
[----:B------:R-:W0:Y:S01]  /*2dcd0*/  S2R R6, SR_TID.X ;  /* 0x0000000000067919 */ /* 0x000e220000002100 */
[----:B------:R-:W-:Y:S01]  /*2dce0*/  BSSY B2, `(.L_x_1614) ;  /* 0x0000007000027945 */ /* 0x000fe20003800000 */
[----:B0-----:R-:W-:-:S04]  /*2dcf0*/  LOP3.LUT R6, R6, 0x7f, RZ, 0xc0, !PT ;  /* 0x0000007f06067812 */ /* 0x001fc800078ec0ff */
[----:B------:R-:W-:Y:S01]  /*2dd00*/  ISETP.NE.AND P1, PT, R6, RZ, PT ;  /* 0x000000ff0600720c */ /* 0x000fe20003f25270 */
[----:B--2---:R-:W-:Y:S01]  /*2dd10*/  IMAD R8, R8, 0x8, R12 ;  /* 0x0000000808087824 */ /* 0x004fe200078e020c */
[----:B---3--:R-:W-:-:S04]  /*2dd20*/  SHF.L.U32 R11, R7, 0x1f, RZ ;  /* 0x0000001f070b7819 */ /* 0x008fc800000006ff */
[----:B------:R-:W0:Y:S02]  /*2dd30*/  SYNCS.PHASECHK.TRANS64.TRYWAIT P0, [R8+URZ+0x298a0], R11 ;  /* 0x0298a00b080075a7 */ /* 0x000e24000800017f */
[----:B0-----:R-:W-:Y:S05]  /*2dd40*/  @!P0 BRA `(.L_x_1615) ;  /* 0x0000006c00a48947 */ /* 0x001fea0003800000 */
.L_x_1801:
[----:B------:R-:W-:Y:S05]  /*2dd50*/  BSYNC B2 ;  /* 0x0000000000027941 */ /* 0x000fea0003800000 */
.L_x_1614:
[----:B------:R-:W-:Y:S04]  /*2dd60*/  BSSY B2, `(.L_x_1616) ;  /* 0x0000009000027945 */ /* 0x000fe80003800000 */
[----:B------:R-:W-:Y:S05]  /*2dd70*/  @P1 BRA `(.L_x_1617) ;  /* 0x00000000001c1947 */ /* 0x000fea0003800000 */
[----:B-1----:R-:W1:Y:S02]  /*2dd80*/  S2R R5, SR_TID.X ;  /* 0x0000000000057919 */ /* 0x002e640000002100 */
[----:B-1----:R-:W-:Y:S01]  /*2dd90*/  LOP3.LUT R6, R5, 0x1f, RZ, 0xc0, !PT ;  /* 0x0000001f05067812 */ /* 0x002fe200078ec0ff */
[----:B------:R-:W-:-:S03]  /*2dda0*/  IMAD.MOV.U32 R5, RZ, RZ, 0x7800 ;  /* 0x00007800ff057424 */ /* 0x000fc600078e00ff */
[----:B------:R-:W-:Y:S01]  /*2ddb0*/  ISETP.NE.AND P0, PT, R6, RZ, PT ;  /* 0x000000ff0600720c */ /* 0x000fe20003f05270 */
[----:B------:R2:W-:-:S12]  /*2ddc0*/  SYNCS.ARRIVE.TRANS64 RZ, [R8+URZ+0x29890], R5 ;  /* 0x0298900508ff79a7 */ /* 0x0005d8000800003f */
[----:B--2---:R-:W-:Y:S05]  /*2ddd0*/  @!P0 BRA `(.L_x_1617) ;  /* 0x0000000000048947 */ /* 0x004fea0003800000 */
[----:B------:R-:W-:Y:S01]  /*2dde0*/  BPT.TRAP 0x1 ;  /* 0x000000040000795c */ /* 0x000fe20000300000 */
.L_x_1617:
[----:B------:R-:W-:Y:S05]  /*2ddf0*/  BSYNC B2 ;  /* 0x0000000000027941 */ /* 0x000fea0003800000 */
.L_x_1616:
[----:B-1----:R-:W2:Y:S01]  /*2de00*/  LDL R5, [R1+0x10] ;  /* 0x0000100001057983 */ /* 0x002ea20000100800 */
        /* <DEDUP_REMOVED lines=10> */
[----:B------:R-:W-:Y:S02]  /*2deb0*/  VIADD R5, R8, 0x29890 ;  /* 0x0002989008057836 */ /* 0x000fe40000000000 */
[----:B------:R-:W-:-:S07]  /*2dec0*/  VIADD R7, R10, 0x1a400 ;  /* 0x0001a4000a077836 */ /* 0x000fce0000000000 */
.L_x_1618:
        /* <DEDUP_REMOVED lines=15> */
.L_x_1619:
        /* <DEDUP_REMOVED lines=15> */
.L_x_1620:
        /* <DEDUP_REMOVED lines=13> */
.L_x_1802:
[----:B------:R-:W-:Y:S05]  /*2e180*/  BSYNC B2 ;  /* 0x0000000000027941 */ /* 0x000fea0003800000 */
.L_x_1621:
[----:B------:R-:W-:Y:S01]  /*2e190*/  BSSY B2, `(.L_x_1623) ;  /* 0x000000b000027945 */ /* 0x000fe20003800000 */
[----:B------:R-:W-:Y:S02]  /*2e1a0*/  IMAD.MOV.U32 R10, RZ, RZ, 0x0 ;  /* 0x00000000ff0a7424 */ /* 0x000fe400078e00ff */
[----:B01----:R-:W-:Y:S01]  /*2e1b0*/  IMAD.MOV.U32 R11, RZ, RZ, 0x12f00000 ;  /* 0x12f00000ff0b7424 */ /* 0x003fe200078e00ff */
[----:B------:R-:W-:Y:S06]  /*2e1c0*/  @P1 BRA `(.L_x_1624) ;  /* 0x00000000001c1947 */ /* 0x000fec0003800000 */
[----:B------:R-:W0:Y:S02]  /*2e1d0*/  S2R R5, SR_TID.X ;  /* 0x0000000000057919 */ /* 0x000e240000002100 */
[----:B0-----:R-:W-:Y:S01]  /*2e1e0*/  LOP3.LUT R7, R5, 0x1f, RZ, 0xc0, !PT ;  /* 0x0000001f05077812 */ /* 0x001fe200078ec0ff */
[----:B------:R-:W-:-:S03]  /*2e1f0*/  IMAD.MOV.U32 R5, RZ, RZ, 0x5000 ;  /* 0x00005000ff057424 */ /* 0x000fc600078e00ff */
[----:B------:R-:W-:Y:S01]  /*2e200*/  ISETP.NE.AND P0, PT, R7, RZ, PT ;  /* 0x000000ff0700720c */ /* 0x000fe20003f05270 */
[----:B------:R0:W-:-:S12]  /*2e210*/  SYNCS.ARRIVE.TRANS64 RZ, [R8+URZ+0x298b0], R5 ;  /* 0x0298b00508ff79a7 */ /* 0x0001d8000800003f */
[----:B0-----:R-:W-:Y:S05]  /*2e220*/  @!P0 BRA `(.L_x_1624) ;  /* 0x0000000000048947 */ /* 0x001fea0003800000 */
[----:B------:R-:W-:Y:S01]  /*2e230*/  BPT.TRAP 0x1 ;  /* 0x000000040000795c */ /* 0x000fe20000300000 */
.L_x_1624:
[----:B------:R-:W-:Y:S05]  /*2e240*/  BSYNC B2 ;  /* 0x0000000000027941 */ /* 0x000fea0003800000 */
.L_x_1623:
[----:B------:R-:W2:Y:S01]  /*2e250*/  LDL R5, [R1+0x10] ;  /* 0x0000100001057983 */ /* 0x000ea20000100800 */
        /* <DEDUP_REMOVED lines=9> */
.L_x_1625:
        /* <DEDUP_REMOVED lines=10> */
.L_x_1613:
[----:B------:R-:W-:Y:S05]  /*2e390*/  BSYNC B1 ;  /* 0x0000000000017941 */ /* 0x000fea0003800000 */
.L_x_1612:
[----:B------:R-:W1:Y:S04]  /*2e3a0*/  LDL.LU R10, [R1+0x10] ;  /* 0x00001000010a7983 */ /* 0x000e680000300800 */
[----:B0-----:R-:W2:Y:S01]  /*2e3b0*/  LDL.LU R7, [R1+0x18] ;  /* 0x0000180001077983 */ /* 0x001ea20000300800 */
[----:B------:R-:W-:Y:S01]  /*2e3c0*/  PLOP3.LUT P0, PT, PT, PT, PT, 0x8, 0x0 ;  /* 0x000000000000781c */ /* 0x000fe20003f0e170 */
[----:B-1----:R-:W-:-:S05]  /*2e3d0*/  VIADD R5, R10, 0x1 ;  /* 0x000000010a057836 */ /* 0x002fca0000000000 */
        /* <DEDUP_REMOVED lines=8> */
[----:B-1----:R-:W-:Y:S05]  /*2e460*/  @!P2 BRA `(.L_x_1606) ;  /* 0x000000080000a947 */ /* 0x002fea0003800000 */
[C---:B------:R-:W-:Y:S02]  /*2e470*/  IMAD R18, R9.reuse, 0xa0, R18 ;  /* 0x000000a009127824 */ /* 0x040fe400078e0212 */
[----:B------:R-:W-:Y:S02]  /*2e480*/  VIADD R10, R9, 0xffffffff ;  /* 0xffffffff090a7836 */ /* 0x000fe40000000000 */
[----:B------:R-:W-:-:S07]  /*2e490*/  VIADD R9, R18, 0xfffffec0 ;  /* 0xfffffec012097836 */ /* 0x000fce0000000000 */
.L_x_1640:
[----:B------:R-:W-:Y:S05]  /*2e4a0*/  YIELD ;  /* 0x0000000000007946 */ /* 0x000fea0003800000 */
[----:B------:R-:W-:Y:S04]  /*2e4b0*/  BSSY B1, `(.L_x_1626) ;  /* 0x000006e000017945 */ /* 0x000fe80003800000 */
[----:B-1----:R-:W-:Y:S05]  /*2e4c0*/  @!P6 BRA `(.L_x_1627) ;  /* 0x0000000400b0e947 */ /* 0x002fea0003800000 */
[----:B------:R-:W2:Y:S04]  /*2e4d0*/  LDL R7, [R1+0x10] ;  /* 0x0000100001077983 */ /* 0x000ea80000100800 */
[----:B------:R-:W3:Y:S01]  /*2e4e0*/  LDL R6, [R1+0x18] ;  /* 0x0000180001067983 */ /* 0x000ee20000100800 */
        /* <DEDUP_REMOVED lines=8> */
.L_x_1803:
[----:B------:R-:W-:Y:S05]  /*2e570*/  BSYNC B2 ;  /* 0x0000000000027941 */ /* 0x000fea0003800000 */
.L_x_1628:
        /* <DEDUP_REMOVED lines=9> */
.L_x_1631:
[----:B------:R-:W-:Y:S05]  /*2e610*/  BSYNC B2 ;  /* 0x0000000000027941 */ /* 0x000fea0003800000 */
.L_x_1630:
        /* <DEDUP_REMOVED lines=9> */
[----:B------:R-:W-:-:S02]  /*2e6b0*/  VIADD R5, R8, 0x29890 ;  /* 0x0002989008057836 */ /* 0x000fc40000000000 */
[----:B------:R-:W-:-:S09]  /*2e6c0*/  VIADD R11, R6, 0x1a400 ;  /* 0x0001a400060b7836 */ /* 0x000fd20000000000 */
.L_x_1632:
        /* <DEDUP_REMOVED lines=15> */
.L_x_1633:
        /* <DEDUP_REMOVED lines=15> */
.L_x_1634:
        /* <DEDUP_REMOVED lines=13> */
.L_x_1804:
[----:B------:R-:W-:Y:S05]  /*2e980*/  BSYNC B2 ;  /* 0x0000000000027941 */ /* 0x000fea0003800000 */
.L_x_1635:
        /* <DEDUP_REMOVED lines=11> */
.L_x_1638:
[----:B------:R-:W-:Y:S05]  /*2ea40*/  BSYNC B2 ;  /* 0x0000000000027941 */ /* 0x000fea0003800000 */
.L_x_1637:
        /* <DEDUP_REMOVED lines=10> */
.L_x_1639:
        /* <DEDUP_REMOVED lines=10> */
.L_x_1627:
[----:B------:R-:W-:Y:S05]  /*2eb90*/  BSYNC B1 ;  /* 0x0000000000017941 */ /* 0x000fea0003800000 */
.L_x_1626:
[----:B------:R-:W2:Y:S04]  /*2eba0*/  LDL.LU R6, [R1+0x10] ;  /* 0x0000100001067983 */ /* 0x000ea80000300800 */
[----:B------:R-:W3:Y:S01]  /*2ebb0*/  LDL.LU R7, [R1+0x18] ;  /* 0x0000180001077983 */ /* 0x000ee20000300800 */
[----:B------:R-:W-:Y:S02]  /*2ebc0*/  VIADD R10, R10, 0xffffffff ;  /* 0xffffffff0a0a7836 */ /* 0x000fe40000000000 */
[----:B------:R-:W-:-:S03]  /*2ebd0*/  VIADD R9, R9, 0xffffff60 ;  /* 0xffffff6009097836 */ /* 0x000fc60000000000 */
[----:B------:R-:W-:Y:S01]  /*2ebe0*/  ISETP.GT.AND P2, PT, R10, R3, PT ;  /* 0x000000030a00720c */ /* 0x000fe20003f44270 */
[----:B--2---:R-:W-:-:S05]  /*2ebf0*/  VIADD R5, R6, 0x1 ;  /* 0x0000000106057836 */ /* 0x004fca0000000000 */
[----:B------:R-:W-:-:S04]  /*2ec00*/  ISETP.NE.AND P1, PT, R5, 0x2, PT ;  /* 0x000000020500780c */ /* 0x000fc80003f25270 */
[----:B------:R-:W-:Y:S02]  /*2ec10*/  SEL R6, RZ, 0x1, P1 ;  /* 0x00000001ff067807 */ /* 0x000fe40000800000 */
[----:B------:R-:W-:Y:S02]  /*2ec20*/  SEL R5, R5, RZ, P1 ;  /* 0x000000ff05057207 */ /* 0x000fe40000800000 */
[----:B---3--:R-:W-:-:S03]  /*2ec30*/  LOP3.LUT R7, R7, R6, RZ, 0x3c, !PT ;  /* 0x0000000607077212 */ /* 0x008fc600078e3cff */
[----:B------:R1:W-:Y:S04]  /*2ec40*/  STL [R1+0x10], R5 ;  /* 0x0000100501007387 */ /* 0x0003e80000100800 */
[----:B------:R1:W-:Y:S01]  /*2ec50*/  STL [R1+0x18], R7 ;  /* 0x0000180701007387 */ /* 0x0003e20000100800 */
[----:B------:R-:W-:Y:S05]  /*2ec60*/  @P2 BRA `(.L_x_1640) ;  /* 0xfffffff8000c2947 */ /* 0x000fea000383ffff */
.L_x_1606:
[----:B------:R-:W-:Y:S05]  /*2ec70*/  BSYNC B0 ;  /* 0x0000000000007941 */ /* 0x000fea0003800000 */
.L_x_1605:
[----:B------:R-:W2:Y:S01]  /*2ec80*/  LDC.64 R2, c[0x0][0x9e0] ;  /* 0x00027800ff027b82 */ /* 0x000ea20000000a00 */
[----:B------:R-:W-:Y:S07]  /*2ec90*/  @!P0 WARPSYNC.ALL ;  /* 0x0000000000008948 */ /* 0x000fee0003800000 */
[----:B------:R-:W-:Y:S01]  /*2eca0*/  @!P0 BAR.SYNC.DEFER_BLOCKING 0xc, 0x180 ;  /* 0x0306000000008b1d */ /* 0x000fe20000010000 */
[----:B--2---:R-:W-:Y:S01]  /*2ecb0*/  ISETP.GE.AND P0, PT, R3, 0x1, PT ;  /* 0x000000010300780c */ /* 0x004fe20003f06270 */
[----:B------:R-:W-:-:S12]  /*2ecc0*/  IMAD.IADD R2, R17, 0x1, R2 ;  /* 0x0000000111027824 */ /* 0x000fd800078e0202 */
[----:B------:R-:W-:Y:S05]  /*2ecd0*/  @!P0 BRA `(.L_x_1641) ;  /* 0x0000000000488947 */ /* 0x000fea0003800000 */
[C---:B------:R-:W-:Y:S01]  /*2ece0*/  ISETP.GT.AND P1, PT, R17.reuse, RZ, PT ;  /* 0x000000ff1100720c */ /* 0x040fe20003f24270 */
[----:B------:R-:W-:Y:S01]  /*2ecf0*/  BSSY B0, `(.L_x_1642) ;  /* 0x000000e000007945 */ /* 0x000fe20003800000 */
[----:B------:R-:W-:-:S11]  /*2ed00*/  VIADD R0, R17, 0xffffffff ;  /* 0xffffffff11007836 */ /* 0x000fd60000000000 */
[----:B------:R-:W-:Y:S05]  /*2ed10*/  @P1 BRA `(.L_x_1643) ;  /* 0x00000000001c1947 */ /* 0x000fea0003800000 */
[----:B------:R-:W-:Y:S01]  /*2ed20*/  ISETP.NE.AND P1, PT, R3, 0x1, PT ;  /* 0x000000010300780c */ /* 0x000fe20003f25270 */
[----:B------:R-:W-:-:S12]  /*2ed30*/  IMAD.MOV R0, RZ, RZ, -R17 ;  /* 0x000000ffff007224 */ /* 0x000fd800078e0a11 */
[----:B01----:R-:W0:Y:S02]  /*2ed40*/  @P1 LDC.64 R6, c[0x0][0x9e8] ;  /* 0x00027a00ff061b82 */ /* 0x003e240000000a00 */
[----:B0-----:R-:W-:-:S05]  /*2ed50*/  @P1 IMAD.HI.U32 R6, R0, R6, RZ ;  /* 0x0000000600061227 */ /* 0x001fca00078e00ff */
[----:B------:R-:W-:-:S04]  /*2ed60*/  @P1 SHF.R.U32.HI R0, RZ, R7, R6 ;  /* 0x00000007ff001219 */ /* 0x000fc80000011606 */
[----:B------:R-:W-:Y:S01]  /*2ed70*/  LOP3.LUT R0, RZ, R0, RZ, 0x33, !PT ;  /* 0x00000000ff007212 */ /* 0x000fe200078e33ff */
[----:B------:R-:W-:Y:S06]  /*2ed80*/  BRA `(.L_x_1644) ;  /* 0x0000000000107947 */ /* 0x000fec0003800000 */
.L_x_1643:
[----:B------:R-:W-:-:S13]  /*2ed90*/  ISETP.NE.AND P1, PT, R3, 0x1, PT ;  /* 0x000000010300780c */ /* 0x000fda0003f25270 */
[----:B01----:R-:W0:Y:S02]  /*2eda0*/  @P1 LDC.64 R6, c[0x0][0x9e8] ;  /* 0x00027a00ff061b82 */ /* 0x003e240000000a00 */
[----:B0-----:R-:W-:-:S05]  /*2edb0*/  @P1 IMAD.HI.U32 R6, R0, R6, RZ ;  /* 0x0000000600061227 */ /* 0x001fca00078e00ff */
[----:B------:R-:W-:-:S07]  /*2edc0*/  @P1 SHF.R.U32.HI R0, RZ, R7, R6 ;  /* 0x00000007ff001219 */ /* 0x000fce0000011606 */
.L_x_1644:
[----:B------:R-:W-:Y:S05]  /*2edd0*/  BSYNC B0 ;  /* 0x0000000000007941 */ /* 0x000fea0003800000 */
.L_x_1642:
[----:B------:R-:W-:-:S05]  /*2ede0*/  IMAD R0, R0, R3, R3 ;  /* 0x0000000300007224 */ /* 0x000fca00078e0203 */
[----:B------:R-:W-:-:S07]  /*2edf0*/  VIMNMX R2, R2, R0, PT ;  /* 0x0000000002027248 */ /* 0x000fce0003fe0100 */
.L_x_1641:
[----:B------:R-:W-:Y:S01]  /*2ee00*/  VIADD R0, R2, 0x9f ;  /* 0x0000009f02007836 */ /* 0x000fe20000000000 */
[----:B------:R-:W-:-:S03]  /*2ee10*/  ULDC UR4, c[0x0][0x9dc] ;  /* 0x0002770000047ab9 */ /* 0x000fc60000000800 */
[----:B------:R-:W-:-:S05]  /*2ee20*/  IMAD.HI R0, R0, 0x66666667, RZ ;  /* 0x6666666700007827 */ /* 0x000fca00078e02ff */
        /* <DEDUP_REMOVED lines=10> */
[----:B01----:R-:W0:Y:S02]  /*2eed0*/  @P0 LDC.64 R6, c[0x0][0x9e8] ;  /* 0x00027a00ff060b82 */ /* 0x003e240000000a00 */
[----:B0-----:R-:W-:-:S05]  /*2eee0*/  @P0 IMAD.HI.U32 R6, R4, R6, RZ ;  /* 0x0000000604060227 */ /* 0x001fca00078e00ff */
[----:B------:R-:W-:-:S04]  /*2eef0*/  @P0 SHF.R.U32.HI R4, RZ, R7, R6 ;  /* 0x00000007ff040219 */ /* 0x000fc80000011606 */
[----:B------:R-:W-:Y:S01]  /*2ef00*/  LOP3.LUT R4, RZ, R4, RZ, 0x33, !PT ;  /* 0x00000004ff047212 */ /* 0x000fe200078e33ff */
[----:B------:R-:W-:Y:S06]  /*2ef10*/  BRA `(.L_x_1648) ;  /* 0x0000000000107947 */ /* 0x000fec0003800000 */
.L_x_1647:
[----:B------:R-:W-:-:S13]  /*2ef20*/  ISETP.NE.AND P0, PT, R3, 0x1, PT ;  /* 0x000000010300780c */ /* 0x000fda0003f05270 */
[----:B01----:R-:W0:Y:S02]  /*2ef30*/  @P0 LDC.64 R6, c[0x0][0x9e8] ;  /* 0x00027a00ff060b82 */ /* 0x003e240000000a00 */
[----:B0-----:R-:W-:-:S05]  /*2ef40*/  @P0 IMAD.HI.U32 R6, R4, R6, RZ ;  /* 0x0000000604060227 */ /* 0x001fca00078e00ff */
[----:B------:R-:W-:-:S07]  /*2ef50*/  @P0 SHF.R.U32.HI R4, RZ, R7, R6 ;  /* 0x00000007ff040219 */ /* 0x000fce0000011606 */
.L_x_1648:
[----:B------:R-:W-:Y:S05]  /*2ef60*/  BSYNC B0 ;  /* 0x0000000000007941 */ /* 0x000fea0003800000 */
.L_x_1646:
[----:B------:R-:W-:-:S05]  /*2ef70*/  IMAD R3, R4, R3, RZ ;  /* 0x0000000304037224 */ /* 0x000fca00078e02ff */
[----:B------:R-:W-:-:S07]  /*2ef80*/  VIMNMX R0, R0, R3, !PT ;  /* 0x0000000300007248 */ /* 0x000fce0007fe0100 */
.L_x_1645:
[----:B------:R-:W-:Y:S01]  /*2ef90*/  IMAD.HI R0, R0, 0x66666667, RZ ;  /* 0x6666666700007827 */ /* 0x000fe200078e02ff */
[----:B------:R-:W-:Y:S04]  /*2efa0*/  BSSY B6, `(.L_x_1649) ;  /* 0x00002f4000067945 */ /* 0x000fe80003800000 */
[----:B------:R-:W-:-:S04]  /*2efb0*/  SHF.R.U32.HI R3, RZ, 0x1f, R0 ;  /* 0x0000001fff037819 */ /* 0x000fc80000011600 */
[----:B------:R-:W-:-:S04]  /*2efc0*/  LEA.HI.SX32 R3, R0, R3, 0x1a ;  /* 0x0000000300037211 */ /* 0x000fc800078fd2ff */
[----:B------:R-:W-:-:S04]  /*2efd0*/  VIMNMX R2, RZ, R3, !PT ;  /* 0x00000003ff027248 */ /* 0x000fc80007fe0100 */
[----:B------:R-:W-:Y:S01]  /*2efe0*/  ISETP.GT.AND P0, PT, R17, R2, PT ;  /* 0x000000021100720c */ /* 0x000fe20003f04270 */
[----:B------:R2:W-:-:S12]  /*2eff0*/  STL [R1+0x20], R2 ;  /* 0x0000200201007387 */ /* 0x0005d80000100800 */
[----:B--2---:R-:W-:Y:S05]  /*2f000*/  @P0 BRA `(.L_x_1650) ;  /* 0x0000000000480947 */ /* 0x004fea0003800000 */
[----:B------:R-:W2:Y:S02]  /*2f010*/  S2R R2, SR_TID.X ;  /* 0x0000000000027919 */ /* 0x000ea40000002100 */
[----:B--2---:R-:W-:-:S04]  /*2f020*/  LOP3.LUT R2, R2, 0x7f, RZ, 0xc0, !PT ;  /* 0x0000007f02027812 */ /* 0x004fc800078ec0ff */
[----:B------:R-:W-:-:S13]  /*2f030*/  ISETP.NE.AND P0, PT, R2, RZ, PT ;  /* 0x000000ff0200720c */ /* 0x000fda0003f05270 */
[----:B------:R-:W-:Y:S05]  /*2f040*/  @P0 BRA `(.L_x_1651) ;  /* 0x0000002c00a40947 */ /* 0x000fea0003800000 */
[----:B-1----:R-:W1:Y:S01]  /*2f050*/  S2R R5, SR_LANEID ;  /* 0x0000000000057919 */ /* 0x002e620000000000 */
        /* <DEDUP_REMOVED lines=8> */
[----:B0-----:R-:W0:Y:S01]  /*2f0e0*/  POPC R7, R4 ;  /* 0x0000000400077309 */ /* 0x001e220000000000 */
[----:B--2---:R-:W0:Y:S02]  /*2f0f0*/  SHFL.IDX PT, R0, R3, R0, 0x1f ;  /* 0x00001f0003007589 */ /* 0x004e2400000e0000 */
[----:B0-----:R-:W-:-:S05]  /*2f100*/  IADD3 R0, R0, UR38, R7 ;  /* 0x0000002600007c10 */ /* 0x001fca000fffe007 */
[----:B------:R2:W-:Y:S01]  /*2f110*/  STL [R1], R0 ;  /* 0x0000000001007387 */ /* 0x0005e20000100800 */
[----:B------:R-:W-:Y:S05]  /*2f120*/  BRA `(.L_x_1651) ;  /* 0x0000002c006c7947 */ /* 0x000fea0003800000 */
.L_x_1650:
[----:B------:R-:W2:Y:S01]  /*2f130*/  S2R R0, SR_CgaCtaId ;  /* 0x0000000000007919 */ /* 0x000ea20000008800 */
[----:B------:R-:W-:-:S04]  /*2f140*/  MOV R2, 0x400 ;  /* 0x0000040000027802 */ /* 0x000fc80000000f00 */
[----:B--2---:R-:W-:-:S05]  /*2f150*/  LEA R18, R0, R2, 0x18 ;  /* 0x0000000200127211 */ /* 0x004fca00078ec0ff */
[----:B------:R2:W-:Y:S01]  /*2f160*/  STL [R1+0x30], R18 ;  /* 0x0000301201007387 */ /* 0x0005e20000100800 */
[----:B------:R-:W-:-:S05]  /*2f170*/  VIADD R0, R18, 0x1a400 ;  /* 0x0001a40012007836 */ /* 0x000fca0000000000 */
[----:B------:R-:W-:-:S13]  /*2f180*/  LOP3.LUT P0, RZ, R0, 0x1bf, RZ, 0xc0, !PT ;  /* 0x000001bf00ff7812 */ /* 0x000fda000780c0ff */
[----:B--2---:R-:W-:Y:S05]  /*2f190*/  @!P0 BRA `(.L_x_1652) ;  /* 0x0000000000408947 */ /* 0x004fea0003800000 */
[----:B------:R-:W-:Y:S01]  /*2f1a0*/  MOV R2, 0x0 ;  /* 0x0000000000027802 */ /* 0x000fe20000000f00 */
[----:B------:R-:W-:Y:S01]  /*2f1b0*/  ULDC.64 UR6, c[0x4][0xa0] ;  /* 0x0100280000067ab9 */ /* 0x000fe20000000a00 */
[----:B------:R-:W-:Y:S01]  /*2f1c0*/  ULDC.64 UR8, c[0x4][0xa8] ;  /* 0x01002a0000087ab9 */ /* 0x000fe20000000a00 */
[----:B------:R-:W-:Y:S01]  /*2f1d0*/  ULDC.64 UR4, c[0x4][0x8] ;  /* 0x0100020000047ab9 */ /* 0x000fe20000000a00 */
[----:B------:R-:W-:Y:S02]  /*2f1e0*/  IMAD.U32 R4, RZ, RZ, UR6 ;  /* 0x00000006ff047e24 */ /* 0x000fe4000f8e00ff */
[----:B------:R-:W2:Y:S01]  /*2f1f0*/  LDC.64 R2, c[0x4][R2] ;  /* 0x0100000002027b82 */ /* 0x000ea20000000a00 */
[----:B-1----:R-:W-:Y:S02]  /*2f200*/  IMAD.U32 R5, RZ, RZ, UR7 ;  /* 0x00000007ff057e24 */ /* 0x002fe4000f8e00ff */
[----:B------:R-:W-:Y:S02]  /*2f210*/  IMAD.U32 R6, RZ, RZ, UR8 ;  /* 0x00000008ff067e24 */ /* 0x000fe4000f8e00ff */
[----:B0-----:R-:W-:-:S02]  /*2f220*/  IMAD.U32 R7, RZ, RZ, UR9 ;  /* 0x00000009ff077e24 */ /* 0x001fc4000f8e00ff */
[----:B------:R-:W-:Y:S02]  /*2f230*/  IMAD.U32 R10, RZ, RZ, UR4 ;  /* 0x00000004ff0a7e24 */ /* 0x000fe4000f8e00ff */
[----:B------:R-:W-:Y:S02]  /*2f240*/  IMAD.U32 R11, RZ, RZ, UR5 ;  /* 0x00000005ff0b7e24 */ /* 0x000fe4000f8e00ff */
[----:B------:R-:W-:Y:S02]  /*2f250*/  IMAD.MOV.U32 R8, RZ, RZ, 0x70 ;  /* 0x00000070ff087424 */ /* 0x000fe400078e00ff */
[----:B------:R-:W-:Y:S02]  /*2f260*/  IMAD.MOV.U32 R12, RZ, RZ, 0x1 ;  /* 0x00000001ff0c7424 */ /* 0x000fe400078e00ff */
[----:B------:R-:W-:-:S07]  /*2f270*/  IMAD.MOV.U32 R13, RZ, RZ, RZ ;  /* 0x000000ffff0d7224 */ /* 0x000fce00078e00ff */
[----:B------:R-:W-:-:S07]  /*2f280*/  LEPC R20, `(.L_x_1652) ;  /* 0x000000001014794e */ /* 0x000fce0000000000 */
[----:B--2---:R-:W-:Y:S05]  /*2f290*/  CALL.ABS.NOINC R2 ;  /* 0x0000000002007343 */ /* 0x004fea0003c00000 */
.L_x_1652:
[----:B------:R-:W-:Y:S01]  /*2f2a0*/  VIADD R18, R18, 0xa400 ;  /* 0x0000a40012127836 */ /* 0x000fe20000000000 */
[----:B------:R-:W-:-:S04]  /*2f2b0*/  LOP3.LUT R16, R16, 0xfffffffe, RZ, 0xc0, !PT ;  /* 0xfffffffe10107812 */ /* 0x000fc800078ec0ff */
[----:B------:R-:W-:-:S13]  /*2f2c0*/  LOP3.LUT P0, RZ, R18, 0x3ff, RZ, 0xc0, !PT ;  /* 0x000003ff12ff7812 */ /* 0x000fda000780c0ff */
[----:B------:R-:W-:Y:S01]  /*2f2d0*/  @P0 LOP3.LUT R16, R16, 0x1, RZ, 0xfc, !PT ;  /* 0x0000000110100812 */ /* 0x000fe200078efcff */
[----:B------:R-:W-:Y:S06]  /*2f2e0*/  @!P0 BRA `(.L_x_1653) ;  /* 0x0000000000408947 */ /* 0x000fec0003800000 */
        /* <DEDUP_REMOVED lines=16> */
.L_x_1653:
[----:B------:R-:W2:Y:S02]  /*2f3f0*/  LDL R2, [R1+0x30] ;  /* 0x0000300001027983 */ /* 0x000ea40000100800 */
[----:B--2---:R-:W-:-:S05]  /*2f400*/  VIADD R0, R2, 0x400 ;  /* 0x0000040002007836 */ /* 0x004fca0000000000 */
        /* <DEDUP_REMOVED lines=18> */
.L_x_1654:
        /* <DEDUP_REMOVED lines=18> */
.L_x_1655:
[----:B------:R-:W2:Y:S01]  /*2f650*/  LDL.LU R3, [R1+0x1c] ;  /* 0x00001c0001037983 */ /* 0x000ea20000300800 */
[----:B------:R-:W3:Y:S01]  /*2f660*/  LDC R0, c[0x0][0x428] ;  /* 0x00010a00ff007b82 */ /* 0x000ee20000000800 */
[----:B------:R-:W-:Y:S02]  /*2f670*/  ULDC.64 UR4, c[0x0][0x9f8] ;  /* 0x00027e0000047ab9 */ /* 0x000fe40000000a00 */
[----:B------:R-:W2:Y:S04]  /*2f680*/  LDL.LU R2, [R1+0x4] ;  /* 0x0000040001027983 */ /* 0x000ea80000300800 */
[----:B-1----:R-:W4:Y:S04]  /*2f690*/  LDL R5, [R1+0x8] ;  /* 0x0000080001057983 */ /* 0x002f280000100800 */
[----:B------:R-:W5:Y:S01]  /*2f6a0*/  LDL R18, [R1+0xc] ;  /* 0x00000c0001127983 */ /* 0x000f620000100800 */
[----:B---3--:R-:W-:Y:S01]  /*2f6b0*/  ISETP.NE.AND P0, PT, R0, 0x1, PT ;  /* 0x000000010000780c */ /* 0x008fe20003f05270 */
[----:B--2---:R-:W-:-:S12]  /*2f6c0*/  IMAD R4, R2, 0x80, R3 ;  /* 0x0000008002047824 */ /* 0x004fd800078e0203 */
[----:B------:R-:W1:Y:S01]  /*2f6d0*/  @P0 LDC R3, c[0x0][0x42c] ;  /* 0x00010b00ff030b82 */ /* 0x000e620000000800 */
[----:B----4-:R-:W-:Y:S02]  /*2f6e0*/  IMAD.MOV.U32 R0, RZ, RZ, R5 ;  /* 0x000000ffff007224 */ /* 0x010fe400078e0005 */
[----:B-----5:R-:W-:-:S05]  /*2f6f0*/  IMAD.MOV.U32 R6, RZ, RZ, R18 ;  /* 0x000000ffff067224 */ /* 0x020fca00078e0012 */
[----:B------:R-:W2:Y:S01]  /*2f700*/  @P0 LDC R2, c[0x0][0x430] ;  /* 0x00010c00ff020b82 */ /* 0x000ea20000000800 */
[----:B-1----:R-:W-:Y:S02]  /*2f710*/  @P0 IMAD.HI.U32 R3, R5, R3, RZ ;  /* 0x0000000305030227 */ /* 0x002fe400078e00ff */
[----:B------:R-:W1:Y:S03]  /*2f720*/  S2R R5, SR_TID.X ;  /* 0x0000000000057919 */ /* 0x000e660000002100 */
[----:B--2---:R-:W-:Y:S02]  /*2f730*/  @P0 SHF.R.U32.HI R0, RZ, R2, R3 ;  /* 0x00000002ff000219 */ /* 0x004fe40000011603 */
[----:B------:R-:W-:-:S04]  /*2f740*/  ISETP.NE.U32.AND P0, PT, RZ, UR4, PT ;  /* 0x00000004ff007c0c */ /* 0x000fc8000bf05070 */
[----:B------:R-:W-:Y:S01]  /*2f750*/  ISETP.NE.AND.EX P0, PT, RZ, UR5, PT, P0 ;  /* 0x00000005ff007c0c */ /* 0x000fe2000bf05300 */
[----:B------:R-:W-:-:S12]  /*2f760*/  ULDC.64 UR4, c[0x0][0xa00] ;  /* 0x0002800000047ab9 */ /* 0x000fd80000000a00 */
[----:B------:R-:W2:Y:S01]  /*2f770*/  @P0 LDC.64 R2, c[0x0][0x9f8] ;  /* 0x00027e00ff020b82 */ /* 0x000ea20000000a00 */
[----:B-1----:R-:W-:Y:S01]  /*2f780*/  LOP3.LUT R5, R5, 0x7f, RZ, 0xc0, !PT ;  /* 0x0000007f05057812 */ /* 0x002fe200078ec0ff */
[----:B--2---:R-:W-:-:S05]  /*2f790*/  @P0 IMAD.WIDE R2, R18, 0x4, R2 ;  /* 0x0000000412020825 */ /* 0x004fca00078e0202 */
[----:B------:R1:W2:Y:S01]  /*2f7a0*/  @P0 LDG.E R6, desc[UR60][R2.64] ;  /* 0x0000003c02060981 */ /* 0x0002a2000c1e1900 */
[----:B------:R-:W-:Y:S02]  /*2f7b0*/  ISETP.NE.AND P1, PT, R5, RZ, PT ;  /* 0x000000ff0500720c */ /* 0x000fe40003f25270 */
[----:B------:R-:W-:Y:S02]  /*2f7c0*/  ISETP.NE.U32.AND P0, PT, RZ, UR4, PT ;  /* 0x00000004ff007c0c */ /* 0x000fe4000bf05070 */
[----:B------:R-:W-:Y:S02]  /*2f7d0*/  PLOP3.LUT P3, PT, P1, PT, PT, 0x8, 0x0 ;  /* 0x000000000000781c */ /* 0x000fe40000f6e170 */
[----:B------:R-:W-:-:S04]  /*2f7e0*/  ISETP.NE.AND.EX P2, PT, RZ, UR5, PT, P0 ;  /* 0x00000005ff007c0c */ /* 0x000fc8000bf45300 */
[----:B-1----:R-:W-:-:S03]  /*2f7f0*/  SEL R3, R18, RZ, !P2 ;  /* 0x000000ff12037207 */ /* 0x002fc60005000000 */
[----:B------:R-:W-:-:S05]  /*2f800*/  VOTEU.ALL UP1, P1 ;  /* 0x00000000003f7886 */ /* 0x000fca0000820000 */
[----:B------:R-:W-:-:S04]  /*2f810*/  @!UP1 UIADD3 UR8, UP0, UR40, 0x270, URZ ;  /* 0x0000027028089890 */ /* 0x000fc8000ff1e03f */
[----:B------:R-:W-:-:S03]  /*2f820*/  @!UP1 UIADD3.X UR9, URZ, UR41, URZ, UP0, !UPT ;  /* 0x000000293f099290 */ /* 0x000fc600087fe43f */
[----:B------:R-:W-:Y:S01]  /*2f830*/  VOTEU.ALL UP0, P1 ;  /* 0x00000000003f7886 */ /* 0x000fe20000800000 */
[----:B--2---:R1:W-:Y:S08]  /*2f840*/  STL [R1+0x4], R6 ;  /* 0x0000040601007387 */ /* 0x0043f00000100800 */
.L_x_1656:
        /* <DEDUP_REMOVED lines=10> */
[----:B--2---:R-:W-:Y:S05]  /*2f8f0*/  @P3 BRA.U.ANY `(.L_x_1656) ;  /* 0xfffffffd00d43947 */ /* 0x004fea000393ffff */
[----:B------:R-:W-:Y:S01]  /*2f900*/  PLOP3.LUT P2, PT, P1, PT, PT, 0x8, 0x0 ;  /* 0x000000000000781c */ /* 0x000fe20000f4e170 */
[----:B------:R-:W-:Y:S01]  /*2f910*/  VOTEU.ALL UP0, P1 ;  /* 0x00000000003f7886 */ /* 0x000fe20000800000 */
[----:B------:R-:W-:-:S11]  /*2f920*/  UMOV UR4, 0x40 ;  /* 0x0000004000047882 */ /* 0x000fd60000000000 */
.L_x_1657:
        /* <DEDUP_REMOVED lines=13> */
.L_x_1658:
        /* <DEDUP_REMOVED lines=10> */
[----:B------:R-:W2:Y:S01]  /*2faa0*/  LDL R18, [R1+0x4] ;  /* 0x0000040001127983 */ /* 0x000ea20000100800 */
[----:B01----:R-:W0:Y:S01]  /*2fab0*/  LDC.64 R6, c[0x0][0x3f8] ;  /* 0x0000fe00ff067b82 */ /* 0x003e220000000a00 */
        /* <DEDUP_REMOVED lines=12> */
.L_x_1807:
[----:B--2---:R-:W-:Y:S02]  /*2fb80*/  ISETP.NE.AND P0, PT, R14, RZ, PT ;  /* 0x000000ff0e00720c */ /* 0x004fe40003f05270 */
[----:B------:R-:W-:-:S11]  /*2fb90*/  PLOP3.LUT P6, PT, PT, PT, PT, 0x8, 0x0 ;  /* 0x000000000000781c */ /* 0x000fd60003fce170 */
[----:B------:R-:W-:Y:S05]  /*2fba0*/  @P0 BRA `(.L_x_1660) ;  /* 0x00000008003c0947 */ /* 0x000fea0003800000 */
[----:B------:R-:W-:-:S03]  /*2fbb0*/  UMOV UR4, 0xffffffff ;  /* 0xffffffff00047882 */ /* 0x000fc60000000000 */
[----:B------:R-:W-:Y:S05]  /*2fbc0*/  BRA.DIV UR4, `(.L_x_1661) ;  /* 0x0000005204887947 */ /* 0x000fea000b800000 */
[----:B------:R-:W-:-:S13]  /*2fbd0*/  ELECT P6, URZ, PT ;  /* 0x00000000003f782f */ /* 0x000fda00038c0000 */
.L_x_1810:
[----:B------:R-:W-:Y:S05]  /*2fbe0*/  @!P6 BRA `(.L_x_1662) ;  /* 0x000000040090e947 */ /* 0x000fea0003800000 */
[----:B------:R-:W-:Y:S01]  /*2fbf0*/  ISETP.NE.U32.AND P0, PT, R6, RZ, PT ;  /* 0x000000ff0600720c */ /* 0x000fe20003f05070 */
[----:B-1----:R-:W-:-:S03]  /*2fc00*/  VIADD R8, R17, 0xffffffff ;  /* 0xffffffff11087836 */ /* 0x002fc60000000000 */
[----:B------:R-:W-:-:S13]  /*2fc10*/  ISETP.NE.AND.EX P0, PT, R7, RZ, PT, P0 ;  /* 0x000000ff0700720c */ /* 0x000fda0003f05300 */
[----:B------:R-:W-:Y:S05]  /*2fc20*/  @!P0 BRA `(.L_x_1663) ;  /* 0x00000000004c8947 */ /* 0x000fea0003800000 */
[----:B------:R-:W1:Y:S01]  /*2fc30*/  LDC R9, c[0x0][0x41c] ;  /* 0x00010700ff097b82 */ /* 0x000e620000000800 */
[----:B------:R-:W-:Y:S01]  /*2fc40*/  IMAD.MOV.U32 R2, RZ, RZ, R8 ;  /* 0x000000ffff027224 */ /* 0x000fe200078e0008 */
[----:B------:R-:W-:Y:S01]  /*2fc50*/  ULDC.64 UR4, c[0x0][0x408] ;  /* 0x0001020000047ab9 */ /* 0x000fe20000000a00 */
[----:B------:R-:W-:Y:S01]  /*2fc60*/  IMAD.MOV.U32 R12, RZ, RZ, R5 ;  /* 0x000000ffff0c7224 */ /* 0x000fe200078e0005 */
[----:B-1----:R-:W-:-:S13]  /*2fc70*/  ISETP.NE.AND P0, PT, R9, 0x1, PT ;  /* 0x000000010900780c */ /* 0x002fda0003f05270 */
[----:B------:R-:W1:Y:S02]  /*2fc80*/  @P0 LDC.64 R10, c[0x0][0x420] ;  /* 0x00010800ff0a0b82 */ /* 0x000e640000000a00 */
[----:B-1----:R-:W-:-:S05]  /*2fc90*/  @P0 IMAD.HI.U32 R10, R8, R10, RZ ;  /* 0x0000000a080a0227 */ /* 0x002fca00078e00ff */
[----:B------:R-:W-:-:S04]  /*2fca0*/  @P0 SHF.R.U32.HI R2, RZ, R11, R10 ;  /* 0x0000000bff020219 */ /* 0x000fc8000001160a */
[--C-:B------:R-:W-:Y:S01]  /*2fcb0*/  SHF.R.S32.HI R11, RZ, 0x1f, R2.reuse ;  /* 0x0000001fff0b7819 */ /* 0x100fe20000011402 */
[--C-:B0-----:R-:W-:Y:S02]  /*2fcc0*/  IMAD.MOV R5, RZ, RZ, -R2.reuse ;  /* 0x000000ffff057224 */ /* 0x101fe400078e0a02 */
[----:B------:R-:W-:Y:S02]  /*2fcd0*/  IMAD.MOV.U32 R10, RZ, RZ, R2 ;  /* 0x000000ffff0a7224 */ /* 0x000fe400078e0002 */
        /* <DEDUP_REMOVED lines=8> */
.L_x_1663:
[----:B-1----:R-:W2:Y:S01]  /*2fd60*/  LDL R6, [R1+0x14] ;  /* 0x0000140001067983 */ /* 0x002ea20000100800 */
[----:B0-----:R-:W-:Y:S01]  /*2fd70*/  MOV R5, 0x400 ;  /* 0x0000040000057802 */ /* 0x001fe20000000f00 */
[----:B------:R-:W0:Y:S01]  /*2fd80*/  S2R R9, SR_CgaCtaId ;  /* 0x0000000000097919 */ /* 0x000e220000008800 */
[----:B------:R-:W1:Y:S02]  /*2fd90*/  S2R R7, SR_TID.X ;  /* 0x0000000000077919 */ /* 0x000e640000002100 */
[----:B0-----:R-:W-:-:S05]  /*2fda0*/  LEA R5, R9, R5, 0x18 ;  /* 0x0000000509057211 */ /* 0x001fca00078ec0ff */
[----:B------:R-:W-:Y:S01]  /*2fdb0*/  IMAD R5, R19, 0x8, R5 ;  /* 0x0000000813057824 */ /* 0x000fe200078e0205 */
[----:B-1----:R-:W-:-:S04]  /*2fdc0*/  LOP3.LUT R7, R7, 0x7f, RZ, 0xc0, !PT ;  /* 0x0000007f07077812 */ /* 0x002fc800078ec0ff */
[----:B------:R-:W-:Y:S02]  /*2fdd0*/  ISETP.NE.AND P0, PT, R7, RZ, PT ;  /* 0x000000ff0700720c */ /* 0x000fe40003f05270 */
[----:B--2---:R-:W-:-:S04]  /*2fde0*/  SHF.L.U32 R6, R6, 0x1f, RZ ;  /* 0x0000001f06067819 */ /* 0x004fc800000006ff */
[----:B------:R-:W0:Y:S02]  /*2fdf0*/  SYNCS.PHASECHK.TRANS64.TRYWAIT P2, [R5+URZ+0x29880], R6 ;  /* 0x02988006050075a7 */ /* 0x000e24000804017f */
[----:B0-----:R-:W-:Y:S05]  /*2fe00*/  @!P2 BRA `(.L_x_1664) ;  /* 0x000000500018a947 */ /* 0x001fea0003800000 */
.L_x_1811:
        /* <DEDUP_REMOVED lines=8> */
.L_x_1665:
[----:B------:R-:W2:Y:S01]  /*2fe90*/  LDL R9, [R1+0x24] ;  /* 0x0000240001097983 */ /* 0x000ea20000100800 */
[----:B------:R-:W-:Y:S01]  /*2fea0*/  MOV R7, 0x400 ;  /* 0x0000040000077802 */ /* 0x000fe20000000f00 */
[----:B------:R-:W1:Y:S01]  /*2feb0*/  S2R R10, SR_CgaCtaId ;  /* 0x00000000000a7919 */ /* 0x000e620000008800 */
[----:B------:R-:W-:Y:S01]  /*2fec0*/  R2UR UR9, R5 ;  /* 0x00000000050972ca */ /* 0x000fe200000e0000 */
[----:B------:R-:W-:Y:S01]  /*2fed0*/  UIADD3 UR4, UP0, UR40, 0x470, URZ ;  /* 0x0000047028047890 */ /* 0x000fe2000ff1e03f */
[----:B------:R-:W-:Y:S02]  /*2fee0*/  R2UR UR12, R0 ;  /* 0x00000000000c72ca */ /* 0x000fe400000e0000 */
[----:B-----5:R-:W-:Y:S01]  /*2fef0*/  R2UR UR13, R2 ;  /* 0x00000000020d72ca */ /* 0x020fe200000e0000 */
[----:B------:R-:W-:Y:S01]  /*2ff00*/  UIADD3.X UR5, URZ, UR41, URZ, UP0, !UPT ;  /* 0x000000293f057290 */ /* 0x000fe200087fe43f */
[----:B-1----:R-:W-:-:S05]  /*2ff10*/  LEA R7, R10, R7, 0x18 ;  /* 0x000000070a077211 */ /* 0x002fca00078ec0ff */
[----:B------:R-:W-:-:S05]  /*2ff20*/  IMAD R7, R19, 0x5000, R7 ;  /* 0x0000500013077824 */ /* 0x000fca00078e0207 */
[----:B------:R-:W-:Y:S01]  /*2ff30*/  R2UR UR8, R7 ;  /* 0x00000000070872ca */ /* 0x000fe200000e0000 */
[----:B------:R-:W-:Y:S01]  /*2ff40*/  UIADD3 UR9, UR9, 0x29870, URZ ;  /* 0x0002987009097890 */ /* 0x000fe2000fffe03f */
[----:B------:R-:W-:Y:S01]  /*2ff50*/  UMOV UR6, 0x0 ;  /* 0x0000000000067882 */ /* 0x000fe20000000000 */
[----:B------:R-:W-:Y:S01]  /*2ff60*/  UMOV UR7, 0x14f00000 ;  /* 0x14f0000000077882 */ /* 0x000fe20000000000 */
[----:B------:R-:W-:-:S09]  /*2ff70*/  UMOV UR10, URZ ;  /* 0x0000003f000a7c82 */ /* 0x000fd20008000000 */
[----:B------:R-:W-:Y:S01]  /*2ff80*/  UIADD3 UR8, UR8, 0xa400, URZ ;  /* 0x0000a40008087890 */ /* 0x000fe2000fffe03f */
[----:B--2---:R-:W-:-:S05]  /*2ff90*/  IMAD R8, R8, 0xa0, R9 ;  /* 0x000000a008087824 */ /* 0x004fca00078e0209 */
[----:B------:R-:W-:-:S13]  /*2ffa0*/  R2UR UR11, R8 ;  /* 0x00000000080b72ca */ /* 0x000fda00000e0000 */
[----:B------:R1:W-:Y:S01]  /*2ffb0*/  UTMALDG.4D [UR8], [UR4], desc[UR6] ;  /* 0x00000608040075b4 */ /* 0x0003e20008019000 */
[----:B------:R-:W2:Y:S02]  /*2ffc0*/  SYNCS.PHASECHK.TRANS64.TRYWAIT P2, [R5+URZ+0x29840], R6 ;  /* 0x02984006050075a7 */ /* 0x000ea4000804017f */
[----:B-12---:R-:W-:Y:S05]  /*2ffd0*/  @!P2 BRA `(.L_x_1666) ;  /* 0x0000004c00b8a947 */ /* 0x006fea0003800000 */
.L_x_1812:
        /* <DEDUP_REMOVED lines=8> */
.L_x_1667:
[----:B------:R-:W2:Y:S01]  /*30060*/  S2R R7, SR_CgaCtaId ;  /* 0x0000000000077919 */ /* 0x000ea20000008800 */
[----:B01----:R-:W-:Y:S01]  /*30070*/  MOV R6, 0x400 ;  /* 0x0000040000067802 */ /* 0x003fe20000000f00 */
[----:B------:R-:W-:Y:S01]  /*30080*/  UIADD3 UR4, UP0, UR40, 0x370, URZ ;  /* 0x0000037028047890 */ /* 0x000fe2000ff1e03f */
[----:B------:R-:W-:Y:S01]  /*30090*/  R2UR UR9, R5 ;  /* 0x00000000050972ca */ /* 0x000fe200000e0000 */
[----:B------:R-:W-:Y:S01]  /*300a0*/  UMOV UR10, URZ ;  /* 0x0000003f000a7c82 */ /* 0x000fe20008000000 */
[----:B------:R-:W-:Y:S01]  /*300b0*/  R2UR UR11, R8 ;  /* 0x00000000080b72ca */ /* 0x000fe200000e0000 */
[----:B------:R-:W-:Y:S01]  /*300c0*/  UIADD3.X UR5, URZ, UR41, URZ, UP0, !UPT ;  /* 0x000000293f057290 */ /* 0x000fe200087fe43f */
[----:B------:R-:W-:Y:S01]  /*300d0*/  R2UR UR12, R0 ;  /* 0x00000000000c72ca */ /* 0x000fe200000e0000 */
[----:B------:R-:W-:Y:S01]  /*300e0*/  UMOV UR6, 0x0 ;  /* 0x0000000000067882 */ /* 0x000fe20000000000 */
[----:B------:R-:W-:Y:S01]  /*300f0*/  R2UR UR13, R2 ;  /* 0x00000000020d72ca */ /* 0x000fe200000e0000 */
[----:B------:R-:W-:Y:S01]  /*30100*/  UMOV UR7, 0x14f00000 ;  /* 0x14f0000000077882 */ /* 0x000fe20000000000 */
[----:B------:R-:W-:-:S05]  /*30110*/  UMOV UR17, 0x40 ;  /* 0x0000004000117882 */ /* 0x000fca0000000000 */
[----:B------:R-:W-:Y:S01]  /*30120*/  UIADD3 UR9, UR9, 0x29830, URZ ;  /* 0x0002983009097890 */ /* 0x000fe2000fffe03f */
[----:B--2---:R-:W-:-:S05]  /*30130*/  LEA R6, R7, R6, 0x18 ;  /* 0x0000000607067211 */ /* 0x004fca00078ec0ff */
[----:B------:R-:W-:-:S05]  /*30140*/  IMAD R5, R19, 0x7800, R6 ;  /* 0x0000780013057824 */ /* 0x000fca00078e0206 */
[----:B------:R-:W-:-:S13]  /*30150*/  R2UR UR8, R5 ;  /* 0x00000000050872ca */ /* 0x000fda00000e0000 */
        /* <DEDUP_REMOVED lines=12> */
[----:B--2---:R-:W-:Y:S01]  /*30220*/  NOP ;  /* 0x0000000000007918 */ /* 0x004fe20000000000 */
.L_x_1662:
[----:B------:R-:W2:Y:S01]  /*30230*/  LDL.LU R6, [R1+0x8] ;  /* 0x0000080001067983 */ /* 0x000ea20000300800 */
[----:B------:R-:W-:Y:S01]  /*30240*/  MOV R7, 0x400 ;  /* 0x0000040000077802 */ /* 0x000fe20000000f00 */
[----:B-1----:R-:W1:Y:S01]  /*30250*/  S2R R8, SR_CgaCtaId ;  /* 0x0000000000087919 */ /* 0x002e620000008800 */
[----:B------:R-:W-:Y:S05]  /*30260*/  WARPSYNC.ALL ;  /* 0x0000000000007948 */ /* 0x000fea0003800000 */
[----:B------:R-:W-:-:S13]  /*30270*/  ELECT P0, URZ, PT ;  /* 0x00000000003f782f */ /* 0x000fda0003800000 */
[----:B------:R-:W-:Y:S01]  /*30280*/  @P0 R2UR UR13, R3 ;  /* 0x00000000030d02ca */ /* 0x000fe200000e0000 */
[----:B------:R-:W-:Y:S01]  /*30290*/  UIADD3 UR4, UP0, UR40, 0x270, URZ ;  /* 0x0000027028047890 */ /* 0x000fe2000ff1e03f */
[----:B------:R-:W-:-:S03]  /*302a0*/  @P0 R2UR UR11, R4 ;  /* 0x00000000040b02ca */ /* 0x000fc600000e0000 */
[----:B------:R-:W-:Y:S01]  /*302b0*/  UIADD3.X UR5, URZ, UR41, URZ, UP0, !UPT ;  /* 0x000000293f057290 */ /* 0x000fe200087fe43f */
[----:B-1----:R-:W-:-:S04]  /*302c0*/  LEA R7, R8, R7, 0x18 ;  /* 0x0000000708077211 */ /* 0x002fc800078ec0ff */
[----:B------:R-:W-:Y:S01]  /*302d0*/  R2UR UR24, R7 ;  /* 0x00000000071872ca */ /* 0x000fe200000e0000 */
[----:B0-----:R-:W-:Y:S01]  /*302e0*/  @P0 IMAD.MOV.U32 R5, RZ, RZ, 0x6000 ;  /* 0x00006000ff050424 */ /* 0x001fe200078e00ff */
        /* <DEDUP_REMOVED lines=20> */
[----:B0-----:R-:W-:Y:S02]  /*30430*/  @P0 R2UR UR13, R3 ;  /* 0x00000000030d02ca */ /* 0x001fe400000e0000 */
[----:B------:R-:W-:Y:S02]  /*30440*/  @P0 R2UR UR12, R6 ;  /* 0x00000000060c02ca */ /* 0x000fe400000e0000 */
[----:B------:R-:W-:Y:S01]  /*30450*/  @P0 R2UR UR11, R4 ;  /* 0x00000000040b02ca */ /* 0x000fe200000e0000 */
[----:B------:R-:W-:Y:S01]  /*30460*/  UIADD3 UR8, UR24, 0x18400, URZ ;  /* 0x0001840018087890 */ /* 0x000fe2000fffe03f */
[----:B------:R-:W-:-:S11]  /*30470*/  UMOV UR10, 0x80 ;  /* 0x00000080000a7882 */ /* 0x000fd60000000000 */
[----:B------:R3:W-:Y:S02]  /*30480*/  UTMALDG.4D [UR8], [UR4], desc[UR22] ;  /* 0x00001608040075b4 */ /* 0x0007e40008019000 */
[----:B---3--:R-:W-:Y:S01]  /*30490*/  NOP ;  /* 0x0000000000007918 */ /* 0x008fe20000000000 */
.L_x_1660:
[----:B------:R-:W2:Y:S01]  /*304a0*/  LDL.LU R6, [R1+0x34] ;  /* 0x0000340001067983 */ /* 0x000ea20000300800 */
[----:B------:R-:W-:Y:S01]  /*304b0*/  MOV R4, 0x400 ;  /* 0x0000040000047802 */ /* 0x000fe20000000f00 */
[----:B------:R-:W-:Y:S01]  /*304c0*/  BSSY B0, `(.L_x_1668) ;  /* 0x000000b000007945 */ /* 0x000fe20003800000 */
[----:B0-----:R-:W0:Y:S02]  /*304d0*/  S2R R5, SR_CgaCtaId ;  /* 0x0000000000057919 */ /* 0x001e240000008800 */
[----:B0-----:R-:W-:Y:S01]  /*304e0*/  LEA R4, R5, R4, 0x18 ;  /* 0x0000000405047211 */ /* 0x001fe200078ec0ff */
[----:B--2---:R-:W-:-:S05]  /*304f0*/  VIADD R6, R6, 0x1 ;  /* 0x0000000106067836 */ /* 0x004fca0000000000 */
[----:B------:R-:W-:Y:S01]  /*30500*/  LEA.HI R3, R6, R6, RZ, 0x1 ;  /* 0x0000000606037211 */ /* 0x000fe200078f08ff */
[----:B------:R0:W-:Y:S03]  /*30510*/  STL [R1+0x34], R6 ;  /* 0x0000340601007387 */ /* 0x0001e60000100800 */
[----:B------:R-:W-:-:S05]  /*30520*/  LOP3.LUT R3, R3, 0xfffffffe, RZ, 0xc0, !PT ;  /* 0xfffffffe03037812 */ /* 0x000fca00078ec0ff */
[----:B------:R-:W-:-:S05]  /*30530*/  IMAD.IADD R3, R6, 0x1, -R3 ;  /* 0x0000000106037824 */ /* 0x000fca00078e0a03 */
[----:B------:R-:W-:-:S04]  /*30540*/  SHF.L.U32 R3, R3, 0x1f, RZ ;  /* 0x0000001f03037819 */ /* 0x000fc800000006ff */
[----:B------:R-:W2:Y:S02]  /*30550*/  SYNCS.PHASECHK.TRANS64.TRYWAIT P0, [R4+URZ+0x29820], R3 ;  /* 0x02982003040075a7 */ /* 0x000ea4000800017f */
[----:B0-2---:R-:W-:Y:S05]  /*30560*/  @!P0 BRA `(.L_x_1669) ;  /* 0x0000004800688947 */ /* 0x005fea0003800000 */
.L_x_1813:
[----:B------:R-:W-:Y:S05]  /*30570*/  BSYNC B0 ;  /* 0x0000000000007941 */ /* 0x000fea0003800000 */
.L_x_1668:
[----:B0-----:R-:W2:Y:S01]  /*30580*/  LDL R4, [R1+0x20] ;  /* 0x0000200001047983 */ /* 0x001ea20000100800 */
[----:B------:R-:W-:-:S05]  /*30590*/  VIADD R17, R17, 0xfffffffe ;  /* 0xfffffffe11117836 */ /* 0x000fca0000000000 */
[----:B--2---:R-:W-:-:S13]  /*305a0*/  ISETP.GE.AND P0, PT, R17, R4, PT ;  /* 0x000000041100720c */ /* 0x004fda0003f06270 */
[----:B------:R-:W-:Y:S05]  /*305b0*/  @!P0 BRA `(.L_x_1670) ;  /* 0x00000010002c8947 */ /* 0x000fea0003800000 */
[----:B------:R0:W5:Y:S01]  /*305c0*/  LDL.LU R7, [R1+0x14] ;  /* 0x0000140001077983 */ /* 0x0001620000300800 */
[----:B------:R-:W-:-:S07]  /*305d0*/  IMAD.MOV.U32 R6, RZ, RZ, R19 ;  /* 0x000000ffff067224 */ /* 0x000fce00078e0013 */
.L_x_1692:
[----:B------:R-:W-:Y:S01]  /*305e0*/  VIADD R19, R6, 0x1 ;  /* 0x0000000106137836 */ /* 0x000fe20000000000 */
[----:B------:R-:W-:Y:S05]  /*305f0*/  YIELD ;  /* 0x0000000000007946 */ /* 0x000fea0003800000 */
[----:B------:R-:W-:Y:S01]  /*30600*/  ISETP.NE.AND P0, PT, R19, 0x2, PT ;  /* 0x000000021300780c */ /* 0x000fe20003f05270 */
[----:B------:R-:W-:Y:S03]  /*30610*/  BSSY B0, `(.L_x_1671) ;  /* 0x0000091000007945 */ /* 0x000fe60003800000 */
[----:B------:R-:W-:-:S02]  /*30620*/  SEL R3, RZ, 0x1, P0 ;  /* 0x00000001ff037807 */ /* 0x000fc40000000000 */
[----:B------:R-:W-:Y:S02]  /*30630*/  SEL R19, R19, RZ, P0 ;  /* 0x000000ff13137207 */ /* 0x000fe40000000000 */
[----:B--2--5:R-:W-:-:S05]  /*30640*/  LOP3.LUT R9, R7, R3, RZ, 0x3c, !PT ;  /* 0x0000000307097212 */ /* 0x024fca00078e3cff */
[----:B------:R2:W-:Y:S01]  /*30650*/  STL [R1+0x14], R9 ;  /* 0x0000140901007387 */ /* 0x0005e20000100800 */
[----:B------:R-:W-:Y:S05]  /*30660*/  @!P6 BRA `(.L_x_1672) ;  /* 0x00000008002ce947 */ /* 0x000fea0003800000 */
[----:B------:R-:W-:Y:S01]  /*30670*/  ULDC.64 UR4, c[0x0][0x3f8] ;  /* 0x0000fe0000047ab9 */ /* 0x000fe20000000a00 */
[----:B-1----:R-:W-:Y:S01]  /*30680*/  IMAD.MOV.U32 R8, RZ, RZ, R17 ;  /* 0x000000ffff087224 */ /* 0x002fe200078e0011 */
[----:B------:R-:W-:-:S04]  /*30690*/  ISETP.NE.U32.AND P0, PT, RZ, UR4, PT ;  /* 0x00000004ff007c0c */ /* 0x000fc8000bf05070 */
[----:B------:R-:W-:-:S13]  /*306a0*/  ISETP.NE.AND.EX P0, PT, RZ, UR5, PT, P0 ;  /* 0x00000005ff007c0c */ /* 0x000fda000bf05300 */
[----:B------:R-:W-:Y:S05]  /*306b0*/  @!P0 BRA `(.L_x_1673) ;  /* 0x00000000004c8947 */ /* 0x000fea0003800000 */
[----:B------:R-:W3:Y:S01]  /*306c0*/  LDL R11, [R1+0x1c] ;  /* 0x00001c00010b7983 */ /* 0x000ee20000100800 */
[----:B------:R-:W1:Y:S01]  /*306d0*/  LDC R5, c[0x0][0x41c] ;  /* 0x00010700ff057b82 */ /* 0x000e620000000800 */
[----:B------:R-:W-:Y:S02]  /*306e0*/  ULDC.64 UR6, c[0x0][0x408] ;  /* 0x0001020000067ab9 */ /* 0x000fe40000000a00 */
[----:B------:R-:W4:Y:S01]  /*306f0*/  LDL R10, [R1+0x4] ;  /* 0x00000400010a7983 */ /* 0x000f220000100800 */
        /* <DEDUP_REMOVED lines=8> */
[----:B---3--:R-:W-:-:S04]  /*30780*/  IMAD R4, R11, UR6, RZ ;  /* 0x000000060b047c24 */ /* 0x008fc8000f8e02ff */
[C---:B----4-:R-:W-:Y:S02]  /*30790*/  IMAD R4, R10.reuse, UR7, R4 ;  /* 0x000000070a047c24 */ /* 0x050fe4000f8e0204 */
[----:B------:R-:W-:-:S04]  /*307a0*/  IMAD.WIDE.U32 R2, R10, UR6, R2 ;  /* 0x000000060a027c25 */ /* 0x000fc8000f8e0002 */
[----:B------:R-:W-:Y:S01]  /*307b0*/  IMAD.IADD R3, R4, 0x1, R3 ;  /* 0x0000000104037824 */ /* 0x000fe200078e0203 */
[----:B------:R-:W-:-:S04]  /*307c0*/  LEA R4, P0, R2, UR4, 0x2 ;  /* 0x0000000402047c11 */ /* 0x000fc8000f8010ff */
[----:B------:R-:W-:-:S05]  /*307d0*/  LEA.HI.X R5, R2, UR5, R3, 0x2, P0 ;  /* 0x0000000502057c11 */ /* 0x000fca00080f1403 */
[----:B------:R1:W5:Y:S04]  /*307e0*/  LDG.E R2, desc[UR60][R4.64] ;  /* 0x0000003c04027981 */ /* 0x000368000c1e1900 */
.L_x_1673:
[----:B-1----:R-:W1:Y:S01]  /*307f0*/  S2R R4, SR_CgaCtaId ;  /* 0x0000000000047919 */ /* 0x002e620000008800 */
[----:B------:R-:W-:Y:S01]  /*30800*/  MOV R3, 0x400 ;  /* 0x0000040000037802 */ /* 0x000fe20000000f00 */
[----:B------:R-:W-:Y:S01]  /*30810*/  BSSY B1, `(.L_x_1674) ;  /* 0x0000009000017945 */ /* 0x000fe20003800000 */
[----:B------:R-:W3:Y:S02]  /*30820*/  S2R R5, SR_TID.X ;  /* 0x0000000000057919 */ /* 0x000ee40000002100 */
[----:B-1----:R-:W-:Y:S02]  /*30830*/  LEA R3, R4, R3, 0x18 ;  /* 0x0000000304037211 */ /* 0x002fe400078ec0ff */
[----:B---3--:R-:W-:-:S03]  /*30840*/  LOP3.LUT R5, R5, 0x7f, RZ, 0xc0, !PT ;  /* 0x0000007f05057812 */ /* 0x008fc600078ec0ff */
[----:B------:R-:W-:Y:S01]  /*30850*/  IMAD R4, R19, 0x8, R3 ;  /* 0x0000000813047824 */ /* 0x000fe200078e0203 */
[----:B------:R-:W-:Y:S02]  /*30860*/  SHF.L.U32 R3, R9, 0x1f, RZ ;  /* 0x0000001f09037819 */ /* 0x000fe400000006ff */
[----:B------:R-:W-:Y:S02]  /*30870*/  ISETP.NE.AND P2, PT, R5, RZ, PT ;  /* 0x000000ff0500720c */ /* 0x000fe40003f45270 */
[----:B------:R-:W1:Y:S02]  /*30880*/  SYNCS.PHASECHK.TRANS64.TRYWAIT P0, [R4+URZ+0x29880], R3 ;  /* 0x02988003040075a7 */ /* 0x000e64000800017f */
[----:B-1----:R-:W-:Y:S09]  /*30890*/  @!P0 BRA `(.L_x_1675) ;  /* 0x0000004400bc8947 */ /* 0x002ff20003800000 */
.L_x_1814:
[----:B------:R-:W-:Y:S05]  /*308a0*/  BSYNC B1 ;  /* 0x0000000000017941 */ /* 0x000fea0003800000 */
.L_x_1674:
[----:B------:R-:W-:Y:S04]  /*308b0*/  BSSY B1, `(.L_x_1676) ;  /* 0x0000009000017945 */ /* 0x000fe80003800000 */
[----:B------:R-:W-:Y:S05]  /*308c0*/  @P2 BRA `(.L_x_1677) ;  /* 0x00000000001c2947 */ /* 0x000fea0003800000 */
[----:B------:R-:W2:Y:S02]  /*308d0*/  S2R R5, SR_TID.X ;  /* 0x0000000000057919 */ /* 0x000ea40000002100 */
[----:B--2---:R-:W-:Y:S01]  /*308e0*/  LOP3.LUT R9, R5, 0x1f, RZ, 0xc0, !PT ;  /* 0x0000001f05097812 */ /* 0x004fe200078ec0ff */
[----:B------:R-:W-:-:S03]  /*308f0*/  IMAD.MOV.U32 R5, RZ, RZ, 0x5000 ;  /* 0x00005000ff057424 */ /* 0x000fc600078e00ff */
[----:B------:R-:W-:Y:S01]  /*30900*/  ISETP.NE.AND P0, PT, R9, RZ, PT ;  /* 0x000000ff0900720c */ /* 0x000fe20003f05270 */
[----:B------:R3:W-:-:S12]  /*30910*/  SYNCS.ARRIVE.TRANS64 RZ, [R4+URZ+0x29870], R5 ;  /* 0x0298700504ff79a7 */ /* 0x0007d8000800003f */
[----:B---3--:R-:W-:Y:S05]  /*30920*/  @!P0 BRA `(.L_x_1677) ;  /* 0x0000000000048947 */ /* 0x008fea0003800000 */
[----:B------:R-:W-:Y:S01]  /*30930*/  BPT.TRAP 0x1 ;  /* 0x000000040000795c */ /* 0x000fe20000300000 */
.L_x_1677:
[----:B------:R-:W-:Y:S05]  /*30940*/  BSYNC B1 ;  /* 0x0000000000017941 */ /* 0x000fea0003800000 */
.L_x_1676:
[----:B------:R-:W3:Y:S01]  /*30950*/  LDL R5, [R1+0x24] ;  /* 0x0000240001057983 */ /* 0x000ee20000100800 */
[----:B------:R-:W-:Y:S01]  /*30960*/  IMAD.MOV.U32 R12, RZ, RZ, RZ ;  /* 0x000000ffff0c7224 */ /* 0x000fe200078e00ff */
[----:B--2---:R-:W-:Y:S01]  /*30970*/  MOV R9, 0x400 ;  /* 0x0000040000097802 */ /* 0x004fe20000000f00 */
[----:B------:R-:W-:Y:S01]  /*30980*/  UIADD3 UR4, UP0, UR40, 0x470, URZ ;  /* 0x0000047028047890 */ /* 0x000fe2000ff1e03f */
[----:B------:R-:W2:Y:S01]  /*30990*/  S2R R10, SR_CgaCtaId ;  /* 0x00000000000a7919 */ /* 0x000ea20000008800 */
[----:B------:R-:W-:Y:S01]  /*309a0*/  PLOP3.LUT P0, PT, PT, PT, PT, 0x80, 0x0 ;  /* 0x000000000000781c */ /* 0x000fe20003f0f070 */
[----:B------:R-:W-:Y:S01]  /*309b0*/  UMOV UR6, 0x0 ;  /* 0x0000000000067882 */ /* 0x000fe20000000000 */
[----:B------:R-:W-:Y:S01]  /*309c0*/  R2UR UR10, R12 ;  /* 0x000000000c0a72ca */ /* 0x000fe200000e0000 */
[----:B------:R-:W-:Y:S01]  /*309d0*/  UIADD3.X UR5, URZ, UR41, URZ, UP0, !UPT ;  /* 0x000000293f057290 */ /* 0x000fe200087fe43f */
[----:B------:R-:W-:Y:S01]  /*309e0*/  UMOV UR7, 0x14f00000 ;  /* 0x14f0000000077882 */ /* 0x000fe20000000000 */
[----:B--2---:R-:W-:-:S05]  /*309f0*/  LEA R9, R10, R9, 0x18 ;  /* 0x000000090a097211 */ /* 0x004fca00078ec0ff */
[----:B------:R-:W-:Y:S02]  /*30a00*/  IMAD R9, R19, 0x5000, R9 ;  /* 0x0000500013097824 */ /* 0x000fe400078e0209 */
[----:B---3--:R-:W-:Y:S02]  /*30a10*/  IMAD R5, R8, 0xa0, R5 ;  /* 0x000000a008057824 */ /* 0x008fe400078e0205 */
[----:B------:R-:W-:Y:S02]  /*30a20*/  VIADD R8, R9, 0xa400 ;  /* 0x0000a40009087836 */ /* 0x000fe40000000000 */
[----:B------:R-:W-:-:S07]  /*30a30*/  VIADD R9, R4, 0x29870 ;  /* 0x0002987004097836 */ /* 0x000fce0000000000 */
.L_x_1678:
        /* <DEDUP_REMOVED lines=10> */
[----:B------:R-:W2:Y:S01]  /*30ae0*/  SYNCS.PHASECHK.TRANS64.TRYWAIT P0, [R4+URZ+0x29840], R3 ;  /* 0x02984003040075a7 */ /* 0x000ea2000800017f */
[----:B------:R-:W-:Y:S04]  /*30af0*/  BSSY B1, `(.L_x_1679) ;  /* 0x0000002000017945 */ /* 0x000fe80003800000 */
[----:B--2---:R-:W-:Y:S05]  /*30b00*/  @!P0 BRA `(.L_x_1680) ;  /* 0x0000004400348947 */ /* 0x004fea0003800000 */
.L_x_1815:
[----:B------:R-:W-:Y:S05]  /*30b10*/  BSYNC B1 ;  /* 0x0000000000017941 */ /* 0x000fea0003800000 */
.L_x_1679:
        /* <DEDUP_REMOVED lines=11> */
.L_x_1682:
[----:B------:R-:W-:Y:S05]  /*30bd0*/  BSYNC B1 ;  /* 0x0000000000017941 */ /* 0x000fea0003800000 */
.L_x_1681:
[----:B------:R-:W3:Y:S01]  /*30be0*/  S2R R8, SR_CgaCtaId ;  /* 0x0000000000087919 */ /* 0x000ee20000008800 */
[----:B-12---:R-:W-:Y:S01]  /*30bf0*/  MOV R3, 0x400 ;  /* 0x0000040000037802 */ /* 0x006fe20000000f00 */
[----:B------:R-:W-:Y:S01]  /*30c00*/  UIADD3 UR4, UP0, UR40, 0x370, URZ ;  /* 0x0000037028047890 */ /* 0x000fe2000ff1e03f */
[----:B------:R-:W-:Y:S01]  /*30c10*/  R2UR UR10, R12 ;  /* 0x000000000c0a72ca */ /* 0x000fe200000e0000 */
[----:B------:R-:W-:Y:S01]  /*30c20*/  VIADD R4, R4, 0x29830 ;  /* 0x0002983004047836 */ /* 0x000fe20000000000 */
[----:B------:R-:W-:Y:S01]  /*30c30*/  R2UR UR6, R10 ;  /* 0x000000000a0672ca */ /* 0x000fe200000e0000 */
[----:B------:R-:W-:Y:S01]  /*30c40*/  UIADD3.X UR5, URZ, UR41, URZ, UP0, !UPT ;  /* 0x000000293f057290 */ /* 0x000fe200087fe43f */
[----:B------:R-:W-:Y:S02]  /*30c50*/  R2UR UR7, R11 ;  /* 0x000000000b0772ca */ /* 0x000fe400000e0000 */
[----:B------:R-:W-:Y:S02]  /*30c60*/  PLOP3.LUT P0, PT, PT, PT, PT, 0x80, 0x0 ;  /* 0x000000000000781c */ /* 0x000fe40003f0f070 */
[----:B---3--:R-:W-:-:S05]  /*30c70*/  LEA R3, R8, R3, 0x18 ;  /* 0x0000000308037211 */ /* 0x008fca00078ec0ff */
[----:B------:R-:W-:-:S04]  /*30c80*/  IMAD R3, R19, 0x7800, R3 ;  /* 0x0000780013037824 */ /* 0x000fc800078e0203 */
[----:B------:R-:W-:-:S07]  /*30c90*/  VIADD R8, R3, 0x1a400 ;  /* 0x0001a40003087836 */ /* 0x000fce0000000000 */
.L_x_1683:
        /* <DEDUP_REMOVED lines=15> */
.L_x_1684:
        /* <DEDUP_REMOVED lines=15> */
.L_x_1685:
        /* <DEDUP_REMOVED lines=9> */
[----:B---3--:R-:W-:Y:S05]  /*30f10*/  @P0 BRA.U.ANY `(.L_x_1685) ;  /* 0xfffffffd00d80947 */ /* 0x008fea000393ffff */
.L_x_1672:
[----:B------:R-:W-:Y:S05]  /*30f20*/  BSYNC B0 ;  /* 0x0000000000007941 */ /* 0x000fea0003800000 */
.L_x_1671:
[----:B------:R-:W-:-:S06]  /*30f30*/  UISETP.NE.AND UP0, UPT, UR37, 0x3, UPT ;  /* 0x000000032500788c */ /* 0x000fcc000bf05270 */
[----:B------:R-:W-:-:S13]  /*30f40*/  PLOP3.LUT P0, PT, PT, PT, UP0, 0x80, 0x0 ;  /* 0x000000000000781c */ /* 0x000fda0003f0f008 */
[----:B------:R-:W-:Y:S05]  /*30f50*/  @!P0 BRA `(.L_x_1686) ;  /* 0x0000000000048947 */ /* 0x000fea0003800000 */
[----:B------:R-:W-:Y:S01]  /*30f60*/  BPT.TRAP 0x1 ;  /* 0x000000040000795c */ /* 0x000fe20000300000 */
.L_x_1686:
[----:B------:R-:W3:Y:S01]  /*30f70*/  S2R R5, SR_CgaCtaId ;  /* 0x0000000000057919 */ /* 0x000ee20000008800 */
[----:B------:R-:W-:Y:S01]  /*30f80*/  IMAD.U32 R3, RZ, RZ, UR39 ;  /* 0x00000027ff037e24 */ /* 0x000fe2000f8e00ff */
[----:B------:R-:W-:Y:S01]  /*30f90*/  MOV R4, 0x400 ;  /* 0x0000040000047802 */ /* 0x000fe20000000f00 */
[----:B------:R-:W-:Y:S03]  /*30fa0*/  BSSY B0, `(.L_x_1687) ;  /* 0x0000008000007945 */ /* 0x000fe60003800000 */
[----:B------:R-:W-:Y:S02]  /*30fb0*/  ISETP.NE.AND P0, PT, R3, 0x3, PT ;  /* 0x000000030300780c */ /* 0x000fe40003f05270 */
[----:B------:R-:W-:-:S04]  /*30fc0*/  LOP3.LUT R3, R7, 0x1, RZ, 0x3c, !PT ;  /* 0x0000000107037812 */ /* 0x000fc800078e3cff */
[----:B------:R-:W-:Y:S02]  /*30fd0*/  SHF.L.U32 R3, R3, 0x1f, RZ ;  /* 0x0000001f03037819 */ /* 0x000fe400000006ff */
[----:B---3--:R-:W-:-:S05]  /*30fe0*/  LEA R4, R5, R4, 0x18 ;  /* 0x0000000405047211 */ /* 0x008fca00078ec0ff */
[----:B------:R-:W-:-:S04]  /*30ff0*/  IMAD R20, R6, 0x8, R4 ;  /* 0x0000000806147824 */ /* 0x000fc800078e0204 */
[----:B------:R-:W3:Y:S02]  /*31000*/  SYNCS.PHASECHK.TRANS64.TRYWAIT P2, [R20+URZ+0x29870], R3 ;  /* 0x02987003140075a7 */ /* 0x000ee4000804017f */
[----:B---3--:R-:W-:Y:S05]  /*31010*/  @!P2 BRA `(.L_x_1688) ;  /* 0x000000400004a947 */ /* 0x008fea0003800000 */
.L_x_1816:
[----:B------:R-:W-:Y:S05]  /*31020*/  BSYNC B0 ;  /* 0x0000000000007941 */ /* 0x000fea0003800000 */
.L_x_1687:
[----:B------:R-:W-:Y:S05]  /*31030*/  @!P0 BRA `(.L_x_1689) ;  /* 0x0000000000048947 */ /* 0x000fea0003800000 */
[----:B------:R-:W-:Y:S01]  /*31040*/  BPT.TRAP 0x1 ;  /* 0x000000040000795c */ /* 0x000fe20000300000 */
.L_x_1689:
[----:B---3--:R-:W-:Y:S01]  /*31050*/  SHF.L.U32 R3, R7, 0x1f, RZ ;  /* 0x0000001f07037819 */ /* 0x008fe200000006ff */
[----:B------:R-:W-:-:S03]  /*31060*/  IMAD R12, R6, 0x5000, RZ ;  /* 0x00005000060c7824 */ /* 0x000fc600078e02ff */
[----:B------:R-:W3:Y:S02]  /*31070*/  SYNCS.PHASECHK.TRANS64.TRYWAIT P2, [R20+URZ+0x29860], R3 ;  /* 0x02986003140075a7 */ /* 0x000ee4000804017f */
[----:B---3--:R-:W-:Y:S05]  /*31080*/  @!P2 BRA `(.L_x_1690) ;  /* 0x0000003c00fca947 */ /* 0x008fea0003800000 */
.L_x_1817:
[----:B------:R-:W3:Y:S04]  /*31090*/  LDL R4, [R1+0x2c] ;  /* 0x00002c0001047983 */ /* 0x000ee80000100800 */
[----:B------:R-:W4:Y:S01]  /*310a0*/  LDL R15, [R1+0x28] ;  /* 0x00002800010f7983 */ /* 0x000f220000100800 */
[----:B------:R-:W-:Y:S01]  /*310b0*/  MOV R13, 0x400 ;  /* 0x00000400000d7802 */ /* 0x000fe20000000f00 */
[----:B------:R-:W-:Y:S05]  /*310c0*/  WARPSYNC.ALL ;  /* 0x0000000000007948 */ /* 0x000fea0003800000 */
[----:B------:R-:W5:Y:S01]  /*310d0*/  S2R R14, SR_CgaCtaId ;  /* 0x00000000000e7919 */ /* 0x000f620000008800 */
[----:B------:R-:W-:Y:S01]  /*310e0*/  IMAD.MOV.U32 R18, RZ, RZ, 0x40 ;  /* 0x00000040ff127424 */ /* 0x000fe200078e00ff */
[----:B--2---:R-:W2:Y:S01]  /*310f0*/  S2R R9, SR_TID.X ;  /* 0x0000000000097919 */ /* 0x004ea20000002100 */
[----:B-----5:R-:W-:-:S02]  /*31100*/  LEA R13, R14, R13, 0x18 ;  /* 0x0000000d0e0d7211 */ /* 0x020fc400078ec0ff */
[----:B--2---:R-:W-:-:S04]  /*31110*/  LOP3.LUT P2, RZ, R9, 0x4, RZ, 0xc0, !PT ;  /* 0x0000000409ff7812 */ /* 0x004fc8000784c0ff */
[----:B------:R-:W-:Y:S02]  /*31120*/  SEL R18, R18, 0xffffffc0, !P2 ;  /* 0xffffffc012127807 */ /* 0x000fe40005000000 */
[C---:B---3--:R-:W-:Y:S02]  /*31130*/  LOP3.LUT R3, R12.reuse, R4, RZ, 0xfc, !PT ;  /* 0x000000040c037212 */ /* 0x048fe400078efcff */
[----:B----4-:R-:W-:-:S03]  /*31140*/  LOP3.LUT R21, R12, R15, RZ, 0xfc, !PT ;  /* 0x0000000f0c157212 */ /* 0x010fc600078efcff */
[----:B------:R-:W-:-:S04]  /*31150*/  IMAD.IADD R3, R13, 0x1, R3 ;  /* 0x000000010d037824 */ /* 0x000fc800078e0203 */
[----:B------:R-:W-:Y:S01]  /*31160*/  IMAD.IADD R18, R18, 0x1, R3 ;  /* 0x0000000112127824 */ /* 0x000fe200078e0203 */
[----:B------:R-:W1:Y:S01]  /*31170*/  LDSM.16.MT88.4 R4, [R3+0xa400] ;  /* 0x00a400000304783b */ /* 0x000e620000004200 */
        /* <DEDUP_REMOVED lines=12> */
[----:B------:R-:W1:Y:S02]  /*31240*/  LDSM.16.MT88.4 R4, [R3+0xb400] ;  /* 0x00b400000304783b */ /* 0x000e640000004200 */
        /* <DEDUP_REMOVED lines=55> */
.L_x_1691:
[----:B------:R-:W3:Y:S01]  /*315c0*/  LDL R3, [R1+0x20] ;  /* 0x0000200001037983 */ /* 0x000ee20000100800 */
[----:B-1----:R1:W-:Y:S01]  /*315d0*/  SYNCS.ARRIVE.TRANS64.A1T0 RZ, [R20+URZ+0x29850], RZ ;  /* 0x029850ff14ff79a7 */ /* 0x0023e2000810003f */
[----:B------:R-:W-:Y:S02]  /*315e0*/  IMAD.MOV.U32 R6, RZ, RZ, R19 ;  /* 0x000000ffff067224 */ /* 0x000fe400078e0013 */
[----:B------:R4:W5:Y:S01]  /*315f0*/  LDL R7, [R1+0x14] ;  /* 0x0000140001077983 */ /* 0x0009620000100800 */
[----:B-1----:R-:W-:-:S05]  /*31600*/  @!P1 VIADD R20, R20, 0x29880 ;  /* 0x0002988014149836 */ /* 0x002fca0000000000 */
[----:B------:R-:W-:Y:S01]  /*31610*/  @!P1 PRMT R20, RZ, 0x654, R20 ;  /* 0x00000654ff149816 */ /* 0x000fe20000000014 */
[----:B------:R-:W-:Y:S06]  /*31620*/  BAR.SYNC.DEFER_BLOCKING 0x2, 0x80 ;  /* 0x0082000000007b1d */ /* 0x000fec0000010000 */
[----:B------:R4:W-:Y:S01]  /*31630*/  @!P1 SYNCS.ARRIVE.TRANS64.RED.A1T0 RZ, [R20+URZ], RZ ;  /* 0x000000ff14ff99a7 */ /* 0x0009e2000810043f */
[C---:B---3--:R-:W-:Y:S01]  /*31640*/  ISETP.GT.AND P0, PT, R17.reuse, R3, PT ;  /* 0x000000031100720c */ /* 0x048fe20003f04270 */
[----:B------:R-:W-:-:S12]  /*31650*/  VIADD R17, R17, 0xffffffff ;  /* 0xffffffff11117836 */ /* 0x000fd80000000000 */
[----:B----4-:R-:W-:Y:S05]  /*31660*/  @P0 BRA `(.L_x_1692) ;  /* 0xffffffec00dc0947 */ /* 0x010fea000383ffff */
.L_x_1670:
[----:B------:R-:W-:Y:S04]  /*31670*/  BSSY B0, `(.L_x_1693) ;  /* 0x000000f000007945 */ /* 0x000fe80003800000 */
[----:B------:R-:W-:Y:S05]  /*31680*/  @P1 BRA `(.L_x_1694) ;  /* 0x0000000000341947 */ /* 0x000fea0003800000 */
[----:B------:R-:W3:Y:S01]  /*31690*/  S2R R5, SR_LANEID ;  /* 0x0000000000057919 */ /* 0x000ee20000000000 */
[----:B------:R-:W-:Y:S01]  /*316a0*/  VOTEU.ANY UR4, UPT, PT ;  /* 0x0000000000047886 */ /* 0x000fe200038e0100 */
[----:B------:R-:W4:Y:S01]  /*316b0*/  LDC.64 R2, c[0x0][0xc38] ;  /* 0x00030e00ff027b82 */ /* 0x000f220000000a00 */
[----:B------:R-:W3:Y:S02]  /*316c0*/  FLO.U32 R0, UR4 ;  /* 0x0000000400007d00 */ /* 0x000ee400080e0000 */
[----:B---3--:R-:W-:-:S06]  /*316d0*/  ISETP.EQ.U32.AND P0, PT, R0, R5, PT ;  /* 0x000000050000720c */ /* 0x008fcc0003f02070 */
[----:B------:R-:W4:Y:S07]  /*316e0*/  POPC R5, UR4 ;  /* 0x0000000400057d09 */ /* 0x000f2e0008000000 */
[----:B----4-:R-:W3:Y:S01]  /*316f0*/  @P0 ATOMG.E.ADD.STRONG.GPU PT, R3, desc[UR60][R2.64], R5 ;  /* 0x00000005020309a8 */ /* 0x010ee200081ee1fc */
[----:B------:R-:W4:Y:S02]  /*31700*/  S2R R4, SR_LTMASK ;  /* 0x0000000000047919 */ /* 0x000f240000003900 */
[----:B----4-:R-:W-:-:S04]  /*31710*/  LOP3.LUT R4, R4, UR4, RZ, 0xc0, !PT ;  /* 0x0000000404047c12 */ /* 0x010fc8000f8ec0ff */
[----:B-----5:R-:W4:Y:S01]  /*31720*/  POPC R7, R4 ;  /* 0x0000000400077309 */ /* 0x020f220000000000 */
[----:B---3--:R-:W4:Y:S02]  /*31730*/  SHFL.IDX PT, R0, R3, R0, 0x1f ;  /* 0x00001f0003007589 */ /* 0x008f2400000e0000 */
[----:B----4-:R-:W-:-:S05]  /*31740*/  IADD3 R0, R0, UR38, R7 ;  /* 0x0000002600007c10 */ /* 0x010fca000fffe007 */
[----:B------:R3:W-:Y:S02]  /*31750*/  STL [R1], R0 ;  /* 0x0000000001007387 */ /* 0x0007e40000100800 */
.L_x_1694:
[----:B------:R-:W-:Y:S05]  /*31760*/  BSYNC B0 ;  /* 0x0000000000007941 */ /* 0x000fea0003800000 */
.L_x_1693:
[----:B------:R-:W-:-:S06]  /*31770*/  UISETP.NE.AND UP0, UPT, UR37, 0x3, UPT ;  /* 0x000000032500788c */ /* 0x000fcc000bf05270 */
[----:B------:R-:W-:-:S13]  /*31780*/  PLOP3.LUT P0, PT, PT, PT, UP0, 0x80, 0x0 ;  /* 0x000000000000781c */ /* 0x000fda0003f0f008 */
[----:B------:R-:W-:Y:S05]  /*31790*/  @!P0 BRA `(.L_x_1695) ;  /* 0x0000000000048947 */ /* 0x000fea0003800000 */
[----:B------:R-:W-:Y:S01]  /*317a0*/  BPT.TRAP 0x1 ;  /* 0x000000040000795c */ /* 0x000fe20000300000 */
.L_x_1695:
[----:B---3--:R-:W3:Y:S01]  /*317b0*/  LDL R0, [R1+0x14] ;  /* 0x0000140001007983 */ /* 0x008ee20000100800 */
[----:B------:R-:W-:Y:S01]  /*317c0*/  MOV R2, 0x400 ;  /* 0x0000040000027802 */ /* 0x000fe20000000f00 */
[----:B------:R-:W-:Y:S01]  /*317d0*/  BSSY B0, `(.L_x_1696) ;  /* 0x000000a000007945 */ /* 0x000fe20003800000 */
[----:B------:R-:W4:Y:S02]  /*317e0*/  S2R R3, SR_CgaCtaId ;  /* 0x0000000000037919 */ /* 0x000f240000008800 */
[----:B----4-:R-:W-:-:S05]  /*317f0*/  LEA R2, R3, R2, 0x18 ;  /* 0x0000000203027211 */ /* 0x010fca00078ec0ff */
[----:B------:R-:W-:Y:S02]  /*31800*/  IMAD R17, R19, 0x8, R2 ;  /* 0x0000000813117824 */ /* 0x000fe400078e0202 */
[----:B------:R-:W-:-:S05]  /*31810*/  IMAD.U32 R2, RZ, RZ, UR39 ;  /* 0x00000027ff027e24 */ /* 0x000fca000f8e00ff */
[----:B------:R-:W-:Y:S02]  /*31820*/  ISETP.NE.AND P2, PT, R2, 0x3, PT ;  /* 0x000000030200780c */ /* 0x000fe40003f45270 */
[----:B---3--:R-:W-:-:S04]  /*31830*/  LOP3.LUT R0, R0, 0x1, RZ, 0x3c, !PT ;  /* 0x0000000100007812 */ /* 0x008fc800078e3cff */
[----:B------:R-:W-:-:S04]  /*31840*/  SHF.L.U32 R0, R0, 0x1f, RZ ;  /* 0x0000001f00007819 */ /* 0x000fc800000006ff */
[----:B------:R-:W3:Y:S02]  /*31850*/  SYNCS.PHASECHK.TRANS64.TRYWAIT P0, [R17+URZ+0x29870], R0 ;  /* 0x02987000110075a7 */ /* 0x000ee4000800017f */
[----:B---3--:R-:W-:Y:S05]  /*31860*/  @!P0 BRA `(.L_x_1697) ;  /* 0x0000003800188947 */ /* 0x008fea0003800000 */
.L_x_1818:
[----:B------:R-:W-:Y:S05]  /*31870*/  BSYNC B0 ;  /* 0x0000000000007941 */ /* 0x000fea0003800000 */
.L_x_1696:
[----:B------:R-:W-:Y:S05]  /*31880*/  @!P2 BRA `(.L_x_1698) ;  /* 0x000000000004a947 */ /* 0x000fea0003800000 */
[----:B------:R-:W-:Y:S01]  /*31890*/  BPT.TRAP 0x1 ;  /* 0x000000040000795c */ /* 0x000fe20000300000 */
.L_x_1698:
[----:B---3--:R-:W3:Y:S02]  /*318a0*/  LDL R0, [R1+0x14] ;  /* 0x0000140001007983 */ /* 0x008ee40000100800 */
[----:B---3--:R-:W-:-:S04]  /*318b0*/  SHF.L.U32 R0, R0, 0x1f, RZ ;  /* 0x0000001f00007819 */ /* 0x008fc800000006ff */
[----:B------:R-:W3:Y:S02]  /*318c0*/  SYNCS.PHASECHK.TRANS64.TRYWAIT P0, [R17+URZ+0x29860], R0 ;  /* 0x02986000110075a7 */ /* 0x000ee4000800017f */
[----:B---3--:R-:W-:Y:S05]  /*318d0*/  @!P0 BRA `(.L_x_1699) ;  /* 0x0000003800108947 */ /* 0x008fea0003800000 */
.L_x_1819:
[----:B------:R-:W4:Y:S04]  /*318e0*/  LDL R2, [R1+0x2c] ;  /* 0x00002c0001027983 */ /* 0x000f280000100800 */
[----:B--2---:R-:W2:Y:S01]  /*318f0*/  LDL R10, [R1+0x28] ;  /* 0x00002800010a7983 */ /* 0x004ea20000100800 */
[----:B---3--:R-:W-:Y:S01]  /*31900*/  IMAD R0, R19, 0x5000, RZ ;  /* 0x0000500013007824 */ /* 0x008fe200078e02ff */
[----:B-1----:R-:W-:Y:S01]  /*31910*/  MOV R8, 0x400 ;  /* 0x0000040000087802 */ /* 0x002fe20000000f00 */
[----:B------:R-:W-:Y:S05]  /*31920*/  WARPSYNC.ALL ;  /* 0x0000000000007948 */ /* 0x000fea0003800000 */
[----:B------:R-:W1:Y:S01]  /*31930*/  S2R R9, SR_CgaCtaId ;  /* 0x0000000000097919 */ /* 0x000e620000008800 */
[----:B------:R-:W3:Y:S01]  /*31940*/  S2R R3, SR_TID.X ;  /* 0x0000000000037919 */ /* 0x000ee20000002100 */
[----:B-1----:R-:W-:-:S02]  /*31950*/  LEA R8, R9, R8, 0x18 ;  /* 0x0000000809087211 */ /* 0x002fc400078ec0ff */
[----:B---3--:R-:W-:Y:S01]  /*31960*/  LOP3.LUT P0, RZ, R3, 0x4, RZ, 0xc0, !PT ;  /* 0x0000000403ff7812 */ /* 0x008fe2000780c0ff */
[----:B------:R-:W-:-:S05]  /*31970*/  IMAD.MOV.U32 R3, RZ, RZ, 0x40 ;  /* 0x00000040ff037424 */ /* 0x000fca00078e00ff */
[----:B------:R-:W-:Y:S02]  /*31980*/  SEL R3, R3, 0xffffffc0, !P0 ;  /* 0xffffffc003037807 */ /* 0x000fe40004000000 */
[C---:B----4-:R-:W-:Y:S02]  /*31990*/  LOP3.LUT R2, R0.reuse, R2, RZ, 0xfc, !PT ;  /* 0x0000000200027212 */ /* 0x050fe400078efcff */
[----:B--2---:R-:W-:-:S03]  /*319a0*/  LOP3.LUT R0, R0, R10, RZ, 0xfc, !PT ;  /* 0x0000000a00007212 */ /* 0x004fc600078efcff */
[----:B------:R-:W-:-:S04]  /*319b0*/  IMAD.IADD R2, R8, 0x1, R2 ;  /* 0x0000000108027824 */ /* 0x000fc800078e0202 */
[----:B------:R-:W-:Y:S01]  /*319c0*/  IMAD.IADD R3, R3, 0x1, R2 ;  /* 0x0000000103037824 */ /* 0x000fe200078e0202 */
[----:B-----5:R-:W1:Y:S01]  /*319d0*/  LDSM.16.MT88.4 R4, [R2+0xa400] ;  /* 0x00a400000204783b */ /* 0x020e620000004200 */
        /* <DEDUP_REMOVED lines=68> */
.L_x_1700:
[----:B------:R-:W3:Y:S01]  /*31e20*/  LDL.LU R2, [R1+0x14] ;  /* 0x0000140001027983 */ /* 0x000ee20000300800 */
[----:B-1----:R-:W-:Y:S01]  /*31e30*/  SYNCS.ARRIVE.TRANS64.A1T0 RZ, [R17+URZ+0x29850], RZ ;  /* 0x029850ff11ff79a7 */ /* 0x002fe2000810003f */
[----:B--2---:R-:W-:Y:S02]  /*31e40*/  @!P1 VIADD R0, R17, 0x29880 ;  /* 0x0002988011009836 */ /* 0x004fe40000000000 */
[----:B------:R-:W-:-:S03]  /*31e50*/  VIADD R19, R19, 0x1 ;  /* 0x0000000113137836 */ /* 0x000fc60000000000 */
[----:B------:R-:W-:Y:S01]  /*31e60*/  @!P1 PRMT R0, RZ, 0x654, R0 ;  /* 0x00000654ff009816 */ /* 0x000fe20000000000 */
[----:B------:R-:W-:Y:S01]  /*31e70*/  BAR.SYNC.DEFER_BLOCKING 0x2, 0x80 ;  /* 0x0082000000007b1d */ /* 0x000fe20000010000 */
[----:B------:R-:W-:-:S04]  /*31e80*/  ISETP.NE.AND P0, PT, R19, 0x2, PT ;  /* 0x000000021300780c */ /* 0x000fc80003f05270 */
[----:B------:R-:W-:Y:S01]  /*31e90*/  SEL R19, R19, RZ, P0 ;  /* 0x000000ff13137207 */ /* 0x000fe20000000000 */
[----:B------:R1:W-:Y:S02]  /*31ea0*/  @!P1 SYNCS.ARRIVE.TRANS64.RED.A1T0 RZ, [R0+URZ], RZ ;  /* 0x000000ff00ff99a7 */ /* 0x0003e4000810043f */
[----:B-1----:R-:W-:-:S04]  /*31eb0*/  SEL R0, RZ, 0x1, P0 ;  /* 0x00000001ff007807 */ /* 0x002fc80000000000 */
[----:B---3--:R-:W-:-:S05]  /*31ec0*/  LOP3.LUT R2, R2, R0, RZ, 0x3c, !PT ;  /* 0x0000000002027212 */ /* 0x008fca00078e3cff */
[----:B------:R1:W-:Y:S02]  /*31ed0*/  STL [R1+0x14], R2 ;  /* 0x0000140201007387 */ /* 0x0003e40000100800 */
.L_x_1651:
[----:B------:R-:W-:Y:S05]  /*31ee0*/  BSYNC B6 ;  /* 0x0000000000067941 */ /* 0x000fea0003800000 */
.L_x_1649:
[----:B------:R-:W-:-:S13]  /*31ef0*/  LOP3.LUT P0, RZ, R16, 0x2, RZ, 0xc0, !PT ;  /* 0x0000000210ff7812 */ /* 0x000fda000780c0ff */
[----:B------:R-:W-:Y:S05]  /*31f00*/  @!P0 BRA `(.L_x_1701) ;  /* 0x0000000000288947 */ /* 0x000fea0003800000 */
[----:B------:R-:W-:Y:S05]  /*31f10*/  WARPSYNC.ALL ;  /* 0x0000000000007948 */ /* 0x000fea0003800000 */
[----:B------:R-:W3:Y:S08]  /*31f20*/  S2UR UR5, SR_CgaCtaId ;  /* 0x00000000000579c3 */ /* 0x000ef00000008800 */
[----:B------:R-:W-:Y:S06]  /*31f30*/  BAR.SYNC.DEFER_BLOCKING 0x5, 0x180 ;  /* 0x0146000000007b1d */ /* 0x000fec0000010000 */
[----:B------:R-:W-:-:S02]  /*31f40*/  UMOV UR4, 0x400 ;  /* 0x0000040000047882 */ /* 0x000fc40000000000 */
[----:B---3--:R-:W-:-:S09]  /*31f50*/  ULEA UR4, UR5, UR4, 0x18 ;  /* 0x0000000405047291 */ /* 0x008fd2000f8ec03f */
[----:B01----:R-:W0:Y:S04]  /*31f60*/  LDS.128 R4, [UR4+0x298d0] ;  /* 0x0298d004ff047984 */ /* 0x003e280008000c00 */
[----:B0-----:R0:W-:Y:S04]  /*31f70*/  STL.64 [R1], R4 ;  /* 0x0000000401007387 */ /* 0x0011e80000100a00 */
[----:B------:R0:W-:Y:S01]  /*31f80*/  STL.64 [R1+0x8], R6 ;  /* 0x0000080601007387 */ /* 0x0001e20000100a00 */
[----:B------:R-:W-:Y:S06]  /*31f90*/  BAR.ARV 0x4, 0x180 ;  /* 0x0106000000007b1d */ /* 0x000fec0000002000 */
[----:B------:R-:W-:Y:S05]  /*31fa0*/  BRA `(.L_x_1702) ;  /* 0x0000000c00147947 */ /* 0x000fea0003800000 */
.L_x_1701:
[----:B--2---:R-:W0:Y:S01]  /*31fb0*/  S2R R0, SR_TID.X ;  /* 0x0000000000007919 */ /* 0x004e220000002100 */
[----:B------:R-:W-:Y:S01]  /*31fc0*/  UMOV UR4, 0xffffffff ;  /* 0xffffffff00047882 */ /* 0x000fe20000000000 */
[----:B01----:R-:W-:-:S04]  /*31fd0*/  LOP3.LUT R7, R0, 0x1f, RZ, 0xc0, !PT ;  /* 0x0000001f00077812 */ /* 0x003fc800078ec0ff */
        /* <DEDUP_REMOVED lines=16> */
[----:B0-----:R-:W-:Y:S02]  /*320e0*/  IMAD.MOV.U32 R3, RZ, RZ, RZ ;  /* 0x000000ffff037224 */ /* 0x001fe400078e00ff */
        /* <DEDUP_REMOVED lines=17> */
[----:B------:R0:W1:Y:S02]  /*32200*/  SHFL.IDX PT, R14, R2, 0x1f, 0x1f ;  /* 0x03e01f00020e7f89 */ /* 0x00006400000e0000 */
.L_x_1829:
[----:B------:R-:W-:Y:S02]  /*32210*/  ULDC UR4, c[0x0][0xc10] ;  /* 0x0003040000047ab9 */ /* 0x000fe40000000800 */
[----:B------:R-:W-:-:S04]  /*32220*/  IMAD.U32 R5, RZ, RZ, UR4 ;  /* 0x00000004ff057e24 */ /* 0x000fc8000f8e00ff */
[----:B-1----:R-:W-:-:S04]  /*32230*/  IMAD R7, R14, R5, RZ ;  /* 0x000000050e077224 */ /* 0x002fc800078e02ff */
[----:B------:R-:W-:-:S05]  /*32240*/  IMAD.IADD R4, R4, 0x1, R7 ;  /* 0x0000000104047824 */ /* 0x000fca00078e0207 */
[----:B------:R-:W-:-:S13]  /*32250*/  ISETP.GT.AND P6, PT, R4, R0, PT ;  /* 0x000000000400720c */ /* 0x000fda0003fc4270 */
[----:B------:R-:W-:Y:S05]  /*32260*/  @P6 BRA `(.L_x_1704) ;  /* 0x0000000000a46947 */ /* 0x000fea0003800000 */
.L_x_1709:
        /* <DEDUP_REMOVED lines=16> */
.L_x_1707:
[----:B------:R-:W-:Y:S05]  /*32370*/  BSYNC B0 ;  /* 0x0000000000007941 */ /* 0x000fea0003800000 */
.L_x_1706:
[----:B------:R-:W-:-:S03]  /*32380*/  UMOV UR4, 0xffffffff ;  /* 0xffffffff00047882 */ /* 0x000fc60000000000 */
[----:B------:R-:W-:Y:S05]  /*32390*/  BRA.DIV UR4, `(.L_x_1708) ;  /* 0x0000003204a07947 */ /* 0x000fea000b800000 */
[----:B-----5:R-:W1:Y:S02]  /*323a0*/  SHFL.UP PT, R14, R3, 0x1, RZ ;  /* 0x04200000030e7989 */ /* 0x020e6400000e00ff */
        /* <DEDUP_REMOVED lines=12> */
[----:B0-----:R-:W-:-:S05]  /*32470*/  SEL R2, R14, RZ, P5 ;  /* 0x000000ff0e027207 */ /* 0x001fca0002800000 */
[----:B------:R-:W-:-:S05]  /*32480*/  IMAD.IADD R2, R7, 0x1, R2 ;  /* 0x0000000107027824 */ /* 0x000fca00078e0202 */
[----:B------:R0:W1:Y:S02]  /*32490*/  SHFL.IDX PT, R14, R2, 0x1f, 0x1f ;  /* 0x03e01f00020e7f89 */ /* 0x00006400000e0000 */
.L_x_1837:
[----:B------:R-:W-:Y:S02]  /*324a0*/  ULDC UR4, c[0x0][0xc10] ;  /* 0x0003040000047ab9 */ /* 0x000fe40000000800 */
[----:B------:R-:W-:-:S04]  /*324b0*/  IMAD.U32 R5, RZ, RZ, UR4 ;  /* 0x00000004ff057e24 */ /* 0x000fc8000f8e00ff */
[----:B-1----:R-:W-:-:S04]  /*324c0*/  IMAD R7, R14, R5, RZ ;  /* 0x000000050e077224 */ /* 0x002fc800078e02ff */
[----:B------:R-:W-:-:S05]  /*324d0*/  IMAD.IADD R4, R7, 0x1, R4 ;  /* 0x0000000107047824 */ /* 0x000fca00078e0204 */
[----:B------:R-:W-:-:S13]  /*324e0*/  ISETP.GT.AND P6, PT, R4, R0, PT ;  /* 0x000000000400720c */ /* 0x000fda0003fc4270 */
[----:B------:R-:W-:Y:S05]  /*324f0*/  @!P6 BRA `(.L_x_1709) ;  /* 0xfffffffc005ce947 */ /* 0x000fea000383ffff */
.L_x_1704:
        /* <DEDUP_REMOVED lines=8> */
.L_x_1841:
[----:B------:R-:W-:Y:S01]  /*32580*/  ISETP.NE.AND P0, PT, R6, RZ, PT ;  /* 0x000000ff0600720c */ /* 0x000fe20003f05270 */
[----:B------:R-:W-:-:S12]  /*32590*/  IMAD.MOV.U32 R9, RZ, RZ, RZ ;  /* 0x000000ffff097224 */ /* 0x000fd800078e00ff */
[----:B------:R-:W-:Y:S05]  /*325a0*/  @!P0 BRA `(.L_x_1711) ;  /* 0x0000000000108947 */ /* 0x000fea0003800000 */
[----:B------:R-:W-:Y:S01]  /*325b0*/  UMOV UR4, 0xffffffff ;  /* 0xffffffff00047882 */ /* 0x000fe20000000000 */
[----:B------:R-:W-:Y:S02]  /*325c0*/  VIADD R12, R7, 0xffffffff ;  /* 0xffffffff070c7836 */ /* 0x000fe40000000000 */
[----:B------:R-:W-:Y:S05]  /*325d0*/  BRA.DIV UR4, `(.L_x_1712) ;  /* 0x0000003604147947 */ /* 0x000fea000b800000 */
[----:B------:R3:W4:Y:S02]  /*325e0*/  SHFL.IDX PT, R9, R2, R12, 0x1f ;  /* 0x00001f0c02097589 */ /* 0x00072400000e0000 */
.L_x_1711:
[----:B------:R-:W5:Y:S01]  /*325f0*/  LDL.LU R6, [R1+0xc] ;  /* 0x00000c0001067983 */ /* 0x000f620000300800 */
[----:B01-3--:R-:W0:Y:S01]  /*32600*/  LDC.64 R2, c[0x0][0xc68] ;  /* 0x00031a00ff027b82 */ /* 0x00be220000000a00 */
[----:B-----5:R-:W-:-:S04]  /*32610*/  IMAD.IADD R6, R7, 0x1, R6 ;  /* 0x0000000107067824 */ /* 0x020fc800078e0206 */
[----:B0-----:R-:W-:Y:S01]  /*32620*/  IMAD.WIDE R2, R6, 0x4, R2 ;  /* 0x0000000406027825 */ /* 0x001fe200078e0202 */
[----:B------:R2:W-:Y:S04]  /*32630*/  STL [R1+0xc], R6 ;  /* 0x00000c0601007387 */ /* 0x0005e80000100800 */
[----:B------:R-:W2:Y:S01]  /*32640*/  LDG.E R7, desc[UR60][R2.64] ;  /* 0x0000003c02077981 */ /* 0x000ea2000c1e1900 */
[----:B----4-:R-:W-:-:S04]  /*32650*/  IMAD R9, R9, R5, R8 ;  /* 0x0000000509097224 */ /* 0x010fc800078e0208 */
[----:B------:R-:W-:Y:S01]  /*32660*/  IMAD.IADD R0, R0, 0x1, -R9 ;  /* 0x0000000100007824 */ /* 0x000fe200078e0a09 */
[----:B------:R0:W-:Y:S01]  /*32670*/  STL [R1], R9 ;  /* 0x0000000901007387 */ /* 0x0001e20000100800 */
[----:B--2---:R-:W-:-:S05]  /*32680*/  IMAD R6, R4, R7, RZ ;  /* 0x0000000704067224 */ /* 0x004fca00078e02ff */
[----:B------:R-:W-:-:S04]  /*32690*/  IABS R10, R6 ;  /* 0x00000006000a7213 */ /* 0x000fc80000000000 */
[----:B------:R-:W1:Y:S08]  /*326a0*/  I2F.RP R2, R10 ;  /* 0x0000000a00027306 */ /* 0x000e700000209400 */
[----:B-1----:R-:W1:Y:S02]  /*326b0*/  MUFU.RCP R2, R2 ;  /* 0x0000000200027308 */ /* 0x002e640000001000 */
[----:B-1----:R-:W-:-:S06]  /*326c0*/  VIADD R2, R2, 0xffffffe ;  /* 0x0ffffffe02027836 */ /* 0x002fcc0000000000 */
[----:B------:R-:W1:Y:S02]  /*326d0*/  F2I.FTZ.U32.TRUNC.NTZ R3, R2 ;  /* 0x0000000200037305 */ /* 0x000e64000021f000 */
[----:B-1----:R-:W-:-:S04]  /*326e0*/  IMAD.MOV R2, RZ, RZ, -R3 ;  /* 0x000000ffff027224 */ /* 0x002fc800078e0a03 */
[----:B------:R-:W-:Y:S02]  /*326f0*/  IMAD R8, R2, R10, RZ ;  /* 0x0000000a02087224 */ /* 0x000fe400078e02ff */
[----:B------:R-:W-:-:S04]  /*32700*/  IMAD.MOV.U32 R2, RZ, RZ, RZ ;  /* 0x000000ffff027224 */ /* 0x000fc800078e00ff */
[----:B------:R-:W-:Y:S01]  /*32710*/  IMAD.HI.U32 R2, R3, R8, R2 ;  /* 0x0000000803027227 */ /* 0x000fe200078e0002 */
[----:B------:R-:W-:Y:S02]  /*32720*/  IABS R3, R0 ;  /* 0x0000000000037213 */ /* 0x000fe40000000000 */
[----:B------:R-:W-:-:S03]  /*32730*/  IABS R8, R6 ;  /* 0x0000000600087213 */ /* 0x000fc60000000000 */
[----:B------:R-:W-:-:S04]  /*32740*/  IMAD.HI.U32 R2, R2, R3, RZ ;  /* 0x0000000302027227 */ /* 0x000fc800078e00ff */
[----:B------:R-:W-:-:S04]  /*32750*/  IMAD.MOV R8, RZ, RZ, -R8 ;  /* 0x000000ffff087224 */ /* 0x000fc800078e0a08 */
        /* <DEDUP_REMOVED lines=10> */
[----:B------:R-:W-:-:S05]  /*32800*/  @!P1 LOP3.LUT R2, RZ, R6, RZ, 0x33, !PT ;  /* 0x00000006ff029212 */ /* 0x000fca00078e33ff */
[----:B------:R-:W-:Y:S02]  /*32810*/  IMAD R8, R7, R2, RZ ;  /* 0x0000000207087224 */ /* 0x000fe400078e02ff */
[----:B------:R-:W-:Y:S02]  /*32820*/  IMAD.MOV R2, RZ, RZ, -R2 ;  /* 0x000000ffff027224 */ /* 0x000fe400078e0a02 */
[----:B------:R-:W-:Y:S02]  /*32830*/  IMAD.MOV R3, RZ, RZ, -R8 ;  /* 0x000000ffff037224 */ /* 0x000fe400078e0a08 */
[----:B------:R-:W-:-:S03]  /*32840*/  IMAD R0, R6, R2, R0 ;  /* 0x0000000206007224 */ /* 0x000fc600078e0200 */
[----:B------:R-:W-:-:S04]  /*32850*/  VIADDMNMX R5, R3, R5, R7, PT ;  /* 0x0000000503057246 */ /* 0x000fc80003800107 */
        /* <DEDUP_REMOVED lines=13> */
[----:B------:R-:W-:Y:S01]  /*32930*/  IMAD R6, R2, R6, R3 ;  /* 0x0000000602067224 */ /* 0x000fe200078e0203 */
[----:B------:R-:W-:-:S04]  /*32940*/  LOP3.LUT R3, R0, R5, RZ, 0x3c, !PT ;  /* 0x0000000500037212 */ /* 0x000fc800078e3cff */
[----:B------:R-:W-:Y:S02]  /*32950*/  ISETP.GT.U32.AND P1, PT, R7, R6, PT ;  /* 0x000000060700720c */ /* 0x000fe40003f24070 */
[----:B------:R-:W-:Y:S01]  /*32960*/  ISETP.GE.AND P2, PT, R3, RZ, PT ;  /* 0x000000ff0300720c */ /* 0x000fe20003f46270 */
[----:B------:R-:W-:-:S10]  /*32970*/  IMAD.IADD R3, R0, 0x1, R8 ;  /* 0x0000000100037824 */ /* 0x000fd400078e0208 */
        /* <DEDUP_REMOVED lines=14> */
.L_x_1705:
        /* <DEDUP_REMOVED lines=10> */
.L_x_1713:
[----:B-1----:R-:W2:Y:S04]  /*32b00*/  LDL R3, [R1+0x8] ;  /* 0x0000080001037983 */ /* 0x002ea80000100800 */
[----:B------:R-:W3:Y:S04]  /*32b10*/  LDL R2, [R1+0xc] ;  /* 0x00000c0001027983 */ /* 0x000ee80000100800 */
[----:B------:R-:W4:Y:S04]  /*32b20*/  LDL R4, [R1] ;  /* 0x0000000001047983 */ /* 0x000f280000100800 */
[----:B0-----:R-:W4:Y:S01]  /*32b30*/  LDL R5, [R1+0x4] ;  /* 0x0000040001057983 */ /* 0x001f220000100800 */
[----:B------:R-:W-:Y:S05]  /*32b40*/  WARPSYNC.ALL ;  /* 0x0000000000007948 */ /* 0x000fea0003800000 */
[----:B------:R-:W0:Y:S02]  /*32b50*/  S2R R0, SR_TID.X ;  /* 0x0000000000007919 */ /* 0x000e240000002100 */
[----:B0-----:R-:W-:Y:S01]  /*32b60*/  LOP3.LUT R0, R0, 0x1f, RZ, 0xc0, !PT ;  /* 0x0000001f00007812 */ /* 0x001fe200078ec0ff */
[----:B------:R-:W-:Y:S03]  /*32b70*/  BAR.SYNC.DEFER_BLOCKING 0x4, 0x180 ;  /* 0x0106000000007b1d */ /* 0x000fe60000010000 */
[----:B------:R-:W-:-:S13]  /*32b80*/  ISETP.NE.AND P0, PT, R0, RZ, PT ;  /* 0x000000ff0000720c */ /* 0x000fda0003f05270 */
[----:B------:R-:W-:Y:S01]  /*32b90*/  @!P0 MOV R0, 0x400 ;  /* 0x0000040000008802 */ /* 0x000fe20000000f00 */
[----:B--2---:R-:W-:Y:S02]  /*32ba0*/  IMAD.MOV.U32 R6, RZ, RZ, R3 ;  /* 0x000000ffff067224 */ /* 0x004fe400078e0003 */
[----:B------:R-:W0:Y:S01]  /*32bb0*/  @!P0 S2R R3, SR_CgaCtaId ;  /* 0x0000000000038919 */ /* 0x000e220000008800 */
[----:B---3--:R-:W-:Y:S01]  /*32bc0*/  IMAD.MOV.U32 R7, RZ, RZ, R2 ;  /* 0x000000ffff077224 */ /* 0x008fe200078e0002 */
[----:B0-----:R-:W-:-:S05]  /*32bd0*/  @!P0 LEA R0, R3, R0, 0x18 ;  /* 0x0000000003008211 */ /* 0x001fca00078ec0ff */
[----:B----4-:R1:W-:Y:S01]  /*32be0*/  @!P0 STS.128 [R0+0x298d0], R4 ;  /* 0x0298d00400008388 */ /* 0x0103e20000000c00 */
[----:B------:R-:W-:Y:S06]  /*32bf0*/  BAR.ARV 0x5, 0x180 ;  /* 0x0146000000007b1d */ /* 0x000fec0000002000 */
.L_x_1702:
[----:B-12---:R-:W2:Y:S01]  /*32c00*/  LDL R0, [R1+0xc] ;  /* 0x00000c0001007983 */ /* 0x006ea20000100800 */
[----:B------:R-:W-:Y:S02]  /*32c10*/  ULDC UR4, c[0x0][0xc14] ;  /* 0x0003050000047ab9 */ /* 0x000fe40000000800 */
[----:B--2---:R-:W-:-:S13]  /*32c20*/  ISETP.GE.AND P0, PT, R0, UR4, PT ;  /* 0x0000000400007c0c */ /* 0x004fda000bf06270 */
[----:B------:R-:W-:Y:S05]  /*32c30*/  @!P0 BRA `(.L_x_1714) ;  /* 0xffffffa400348947 */ /* 0x000fea000383ffff */
[----:B------:R-:W-:Y:S05]  /*32c40*/  BSYNC B7 ;  /* 0x0000000000077941 */ /* 0x000fea0003800000 */
.L_x_1593:
[----:B-1----:R-:W3:Y:S01]  /*32c50*/  LDL.LU R0, [R1+0x34] ;  /* 0x0000340001007983 */ /* 0x002ee20000300800 */
[----:B------:R-:W-:Y:S01]  /*32c60*/  BSSY B0, `(.L_x_1715) ;  /* 0x000000b000007945 */ /* 0x000fe20003800000 */
[----:B0-2---:R-:W0:Y:S01]  /*32c70*/  S2R R5, SR_CgaCtaId ;  /* 0x0000000000057919 */ /* 0x005e220000008800 */
[----:B---3--:R-:W-:-:S05]  /*32c80*/  VIADD R0, R0, 0x1 ;  /* 0x0000000100007836 */ /* 0x008fca0000000000 */
        /* <DEDUP_REMOVED lines=8> */
.L_x_1844:
[----:B------:R-:W-:Y:S05]  /*32d10*/  BSYNC B0 ;  /* 0x0000000000007941 */ /* 0x000fea0003800000 */
.L_x_1715:
[----:B------:R-:W-:-:S03]  /*32d20*/  UMOV UR4, 0xffffffff ;  /* 0xffffffff00047882 */ /* 0x000fc60000000000 */
[----:B------:R-:W-:Y:S05]  /*32d30*/  BRA.DIV UR4, `(.L_x_1717) ;  /* 0x0000002e04787947 */ /* 0x000fea000b800000 */
[----:B------:R-:W1:Y:S02]  /*32d40*/  S2R R2, SR_TID.X ;  /* 0x0000000000027919 */ /* 0x000e640000002100 */
[----:B-1----:R-:W-:-:S04]  /*32d50*/  SHF.R.U32.HI R2, RZ, 0x5, R2 ;  /* 0x00000005ff027819 */ /* 0x002fc80000011602 */
[----:B------:R-:W-:-:S05]  /*32d60*/  LOP3.LUT R2, R2, 0x3, RZ, 0xc0, !PT ;  /* 0x0000000302027812 */ /* 0x000fca00078ec0ff */
[----:B------:R1:W2:Y:S02]  /*32d70*/  SHFL.IDX PT, R14, R2, RZ, 0x1f ;  /* 0x00001fff020e7589 */ /* 0x0002a400000e0000 */
.L_x_1847:
[----:B--2---:R-:W-:-:S13]  /*32d80*/  ISETP.NE.AND P0, PT, R14, RZ, PT ;  /* 0x000000ff0e00720c */ /* 0x004fda0003f05270 */
[----:B------:R-:W-:Y:S05]  /*32d90*/  @P0 BRA `(.L_x_1317) ;  /* 0x0000000000a80947 */ /* 0x000fea0003800000 */
[----:B------:R-:W-:-:S03]  /*32da0*/  UMOV UR4, 0xffffffff ;  /* 0xffffffff00047882 */ /* 0x000fc60000000000 */
[----:B------:R-:W-:Y:S05]  /*32db0*/  BRA.DIV UR4, `(.L_x_1718) ;  /* 0x0000002e048c7947 */ /* 0x000fea000b800000 */
[----:B------:R-:W-:-:S13]  /*32dc0*/  ELECT P6, URZ, PT ;  /* 0x00000000003f782f */ /* 0x000fda00038c0000 */
.L_x_1850:
[----:B------:R-:W-:Y:S05]  /*32dd0*/  @!P6 BRA `(.L_x_1317) ;  /* 0x000000000098e947 */ /* 0x000fea0003800000 */
[----:B------:R-:W-:-:S06]  /*32de0*/  ULOP3.LUT UR4, UR36, 0x2, URZ, 0xfc, !UPT ;  /* 0x0000000224047892 */ /* 0x000fcc000f8efc3f */
[----:B-1----:R-:W-:-:S05]  /*32df0*/  IMAD.U32 R2, RZ, RZ, UR4 ;  /* 0x00000004ff027e24 */ /* 0x002fca000f8e00ff */
[----:B------:R-:W-:-:S13]  /*32e00*/  ISETP.NE.AND P0, PT, R2, 0x3, PT ;  /* 0x000000030200780c */ /* 0x000fda0003f05270 */
[----:B------:R-:W-:Y:S05]  /*32e10*/  @!P0 BRA `(.L_x_1719) ;  /* 0x0000000000048947 */ /* 0x000fea0003800000 */
[----:B------:R-:W-:Y:S01]  /*32e20*/  BPT.TRAP 0x1 ;  /* 0x000000040000795c */ /* 0x000fe20000300000 */
.L_x_1719:
[----:B------:R-:W2:Y:S01]  /*32e30*/  LDL.LU R7, [R1+0x14] ;  /* 0x0000140001077983 */ /* 0x000ea20000300800 */
[----:B------:R-:W-:Y:S02]  /*32e40*/  VIADD R2, R0, 0x29840 ;  /* 0x0002984000027836 */ /* 0x000fe40000000000 */
[C---:B0-----:R-:W-:Y:S02]  /*32e50*/  VIADD R3, R19.reuse, 0x1 ;  /* 0x0000000113037836 */ /* 0x041fe40000000000 */
[----:B------:R-:W-:-:S03]  /*32e60*/  IMAD R6, R19, 0x8, R2 ;  /* 0x0000000813067824 */ /* 0x000fc600078e0202 */
[----:B------:R-:W-:-:S04]  /*32e70*/  ISETP.NE.AND P2, PT, R3, 0x2, PT ;  /* 0x000000020300780c */ /* 0x000fc80003f45270 */
[----:B------:R-:W-:Y:S02]  /*32e80*/  SEL R4, RZ, 0x1, P2 ;  /* 0x00000001ff047807 */ /* 0x000fe40001000000 */
[----:B------:R-:W-:Y:S02]  /*32e90*/  SEL R3, R3, RZ, P2 ;  /* 0x000000ff03037207 */ /* 0x000fe40001000000 */
[C---:B--2---:R-:W-:Y:S02]  /*32ea0*/  SHF.L.U32 R5, R7.reuse, 0x1f, RZ ;  /* 0x0000001f07057819 */ /* 0x044fe400000006ff */
[----:B------:R-:W-:Y:S01]  /*32eb0*/  LOP3.LUT R4, R7, R4, RZ, 0x3c, !PT ;  /* 0x0000000407047212 */ /* 0x000fe200078e3cff */
[----:B------:R-:W-:Y:S01]  /*32ec0*/  IMAD R7, R3, 0x8, R2 ;  /* 0x0000000803077824 */ /* 0x000fe200078e0202 */
[----:B------:R-:W0:Y:S02]  /*32ed0*/  SYNCS.PHASECHK.TRANS64.TRYWAIT P1, [R6+URZ], R5 ;  /* 0x00000005060075a7 */ /* 0x000e24000802017f */
[----:B------:R-:W-:Y:S01]  /*32ee0*/  SHF.L.U32 R2, R4, 0x1f, RZ ;  /* 0x0000001f04027819 */ /* 0x000fe200000006ff */
[----:B0-----:R-:W-:Y:S06]  /*32ef0*/  @!P1 BRA `(.L_x_1720) ;  /* 0x0000002c005c9947 */ /* 0x001fec0003800000 */
.L_x_1851:
[----:B------:R-:W1:Y:S02]  /*32f00*/  SYNCS.PHASECHK.TRANS64.TRYWAIT P1, [R7+URZ], R2 ;  /* 0x00000002070075a7 */ /* 0x000e64000802017f */
[----:B-1----:R-:W-:Y:S05]  /*32f10*/  @!P1 BRA `(.L_x_1721) ;  /* 0x0000002c00689947 */ /* 0x002fea0003800000 */
.L_x_1852:
[----:B------:R-:W-:Y:S05]  /*32f20*/  @!P0 BRA `(.L_x_1722) ;  /* 0x0000000000048947 */ /* 0x000fea0003800000 */
[----:B------:R-:W-:Y:S01]  /*32f30*/  BPT.TRAP 0x1 ;  /* 0x000000040000795c */ /* 0x000fe20000300000 */
.L_x_1722:
[----:B------:R-:W-:-:S04]  /*32f40*/  IMAD R4, R19, 0x8, R0 ;  /* 0x0000000813047824 */ /* 0x000fc800078e0200 */
[----:B------:R-:W2:Y:S02]  /*32f50*/  SYNCS.PHASECHK.TRANS64.TRYWAIT P1, [R4+URZ+0x29860], R5 ;  /* 0x02986005040075a7 */ /* 0x000ea4000802017f */
[----:B--2---:R-:W-:Y:S05]  /*32f60*/  @!P1 BRA `(.L_x_1723) ;  /* 0x0000002c00689947 */ /* 0x004fea0003800000 */
.L_x_1853:
[----:B------:R-:W-:Y:S05]  /*32f70*/  @!P0 BRA `(.L_x_1724) ;  /* 0x0000000000048947 */ /* 0x000fea0003800000 */
[----:B------:R-:W-:Y:S01]  /*32f80*/  BPT.TRAP 0x1 ;  /* 0x000000040000795c */ /* 0x000fe20000300000 */
.L_x_1724:
[----:B------:R-:W-:-:S04]  /*32f90*/  IMAD R3, R3, 0x8, R0 ;  /* 0x0000000803037824 */ /* 0x000fc800078e0200 */
[----:B------:R-:W3:Y:S02]  /*32fa0*/  SYNCS.PHASECHK.TRANS64.TRYWAIT P1, [R3+URZ+0x29860], R2 ;  /* 0x02986002030075a7 */ /* 0x000ee4000802017f */
[----:B---3--:R-:W-:Y:S05]  /*32fb0*/  @!P1 BRA `(.L_x_1725) ;  /* 0x0000002c00689947 */ /* 0x008fea0003800000 */
.L_x_1854:
[----:B------:R-:W-:Y:S05]  /*32fc0*/  @!P0 BRA `(.L_x_1726) ;  /* 0x0000000000048947 */ /* 0x000fea0003800000 */
[----:B------:R-:W-:Y:S01]  /*32fd0*/  BPT.TRAP 0x1 ;  /* 0x000000040000795c */ /* 0x000fe20000300000 */
.L_x_1726:
[----:B------:R-:W4:Y:S02]  /*32fe0*/  SYNCS.PHASECHK.TRANS64.TRYWAIT P0, [R4+URZ+0x29880], R5 ;  /* 0x02988005040075a7 */ /* 0x000f24000800017f */
[----:B----4-:R-:W-:Y:S05]  /*32ff0*/  @!P0 BRA `(.L_x_1727) ;  /* 0x0000002c006c8947 */ /* 0x010fea0003800000 */
.L_x_1728:
[----:B------:R0:W0:Y:S02]  /*33000*/  SYNCS.PHASECHK.TRANS64.TRYWAIT P0, [R3+URZ+0x29880], R2 ;  /* 0x02988002030075a7 */ /* 0x000024000800017f */
[----:B0-----:R-:W-:Y:S05]  /*33010*/  @!P0 NANOSLEEP.SYNCS 0x989680 ;  /* 0x009896800000895d */ /* 0x001fea0003900000 */
[----:B------:R-:W0:Y:S02]  /*33020*/  @!P0 SYNCS.PHASECHK.TRANS64 P0, [R3+URZ+0x29880], R2 ;  /* 0x02988002030085a7 */ /* 0x000e24000800007f */
[----:B0-----:R-:W-:Y:S05]  /*33030*/  @!P0 BRA `(.L_x_1728) ;  /* 0xfffffffc00f08947 */ /* 0x001fea000383ffff */
.L_x_1317:
[----:B------:R-:W-:Y:S05]  /*33040*/  BSYNC B8 ;  /* 0x0000000000087941 */ /* 0x000fea0003800000 */
.L_x_1314:
[----:B------:R-:W-:Y:S05]  /*33050*/  EXIT ;  /* 0x000000000000794d */ /* 0x000fea0003800000 */
.L_x_1343:
[----:B-1----:R1:W2:Y:S02]  /*33060*/  SYNCS.PHASECHK.TRANS64.TRYWAIT P5, [R38+URZ+0x29890], R39 ;  /* 0x02989027260075a7 */ /* 0x0022a400080a017f */
[----:B--2---:R-:W-:Y:S05]  /*33070*/  @!P5 NANOSLEEP.SYNCS 0x989680 ;  /* 0x009896800000d95d */ /* 0x004fea0003900000 */
[----:B------:R-:W2:Y:S02]  /*33080*/  @!P5 SYNCS.PHASECHK.TRANS64 P5, [R38+URZ+0x29890], R39 ;  /* 0x029890272600d5a7 */ /* 0x000ea400080a007f */
[----:B--2---:R-:W-:Y:S05]  /*33090*/  @!P5 BRA `(.L_x_1343) ;  /* 0xfffffffc00f0d947 */ /* 0x004fea000383ffff */
[----:B------:R-:W-:Y:S05]  /*330a0*/  BRA `(.L_x_1729) ;  /* 0xfffffd0400ac7947 */ /* 0x000fea000383ffff */
.L_x_1397:
[----:B-1----:R1:W3:Y:S02]  /*330b0*/  SYNCS.PHASECHK.TRANS64.TRYWAIT P5, [R38+URZ+0x29890], R39 ;  /* 0x02989027260075a7 */ /* 0x0022e400080a017f */
[----:B---3--:R-:W-:Y:S05]  /*330c0*/  @!P5 NANOSLEEP.SYNCS 0x989680 ;  /* 0x009896800000d95d */ /* 0x008fea0003900000 */
[----:B------:R-:W3:Y:S02]  /*330d0*/  @!P5 SYNCS.PHASECHK.TRANS64 P5, [R38+URZ+0x29890], R39 ;  /* 0x029890272600d5a7 */ /* 0x000ee400080a007f */
[----:B---3--:R-:W-:Y:S05]  /*330e0*/  @!P5 BRA `(.L_x_1397) ;  /* 0xfffffffc00f0d947 */ /* 0x008fea000383ffff */
[----:B------:R-:W-:Y:S05]  /*330f0*/  BRA `(.L_x_1730) ;  /* 0xfffffd6400107947 */ /* 0x000fea000383ffff */
.L_x_1422:
[----:B0-----:R0:W1:Y:S02]  /*33100*/  SYNCS.PHASECHK.TRANS64.TRYWAIT P2, [R38+URZ+0x29890], R39 ;  /* 0x02989027260075a7 */ /* 0x001064000804017f */
[----:B-1----:R-:W-:Y:S05]  /*33110*/  @!P2 NANOSLEEP.SYNCS 0x989680 ;  /* 0x009896800000a95d */ /* 0x002fea0003900000 */
[----:B------:R-:W1:Y:S02]  /*33120*/  @!P2 SYNCS.PHASECHK.TRANS64 P2, [R38+URZ+0x29890], R39 ;  /* 0x029890272600a5a7 */ /* 0x000e64000804007f */
[----:B-1----:R-:W-:Y:S05]  /*33130*/  @!P2 BRA `(.L_x_1422) ;  /* 0xfffffffc00f0a947 */ /* 0x002fea000383ffff */
[----:B------:R-:W-:Y:S05]  /*33140*/  BRA `(.L_x_1731) ;  /* 0xfffffdc000ac7947 */ /* 0x000fea000383ffff */
.L_x_1428:
[----:B0-----:R0:W1:Y:S02]  /*33150*/  SYNCS.PHASECHK.TRANS64.TRYWAIT P1, [R38+URZ+0x298b0], R39 ;  /* 0x0298b027260075a7 */ /* 0x001064000802017f */
[----:B-1----:R-:W-:Y:S05]  /*33160*/  @!P1 NANOSLEEP.SYNCS 0x989680 ;  /* 0x009896800000995d */ /* 0x002fea0003900000 */
[----:B------:R-:W1:Y:S02]  /*33170*/  @!P1 SYNCS.PHASECHK.TRANS64 P1, [R38+URZ+0x298b0], R39 ;  /* 0x0298b027260095a7 */ /* 0x000e64000802007f */
[----:B-1----:R-:W-:Y:S05]  /*33180*/  @!P1 BRA `(.L_x_1428) ;  /* 0xfffffffc00f09947 */ /* 0x002fea000383ffff */
[----:B------:R-:W-:Y:S05]  /*33190*/  BRA `(.L_x_1732) ;  /* 0xfffffdc400ac7947 */ /* 0x000fea000383ffff */
.L_x_1444:
[----:B------:R-:W-:Y:S01]  /*331a0*/  BSSY B0, `(.L_x_1733) ;  /* 0x0000008000007945 */ /* 0x000fe20003800000 */
[----:B------:R-:W-:Y:S02]  /*331b0*/  IMAD.MOV.U32 R13, RZ, RZ, R229 ;  /* 0x000000ffff0d7224 */ /* 0x000fe400078e00e5 */
[----:B------:R-:W-:Y:S02]  /*331c0*/  IMAD.MOV.U32 R12, RZ, RZ, RZ ;  /* 0x000000ffff0c7224 */ /* 0x000fe400078e00ff */
[----:B------:R-:W-:Y:S02]  /*331d0*/  IMAD.MOV.U32 R11, RZ, RZ, 0x1f ;  /* 0x0000001fff0b7424 */ /* 0x000fe400078e00ff */
[----:B------:R-:W-:-:S07]  /*331e0*/  IMAD.MOV.U32 R15, RZ, RZ, -0x1 ;  /* 0xffffffffff0f7424 */ /* 0x000fce00078e00ff */
[----:B-----5:R-:W-:Y:S05]  /*331f0*/  WARPSYNC.COLLECTIVE R15, `(.L_x_1734) ;  /* 0x000000000f087348 */ /* 0x020fea0003c00000 */
[----:B------:R0:W1:Y:S02]  /*33200*/  SHFL.IDX P6, R14, R13, R12, R11 ;  /* 0x0000000c0d0e7389 */ /* 0x00006400000c000b */
[----:B01---5:R-:W-:Y:S01]  /*33210*/  ENDCOLLECTIVE ;  /* 0x000000000000791b */ /* 0x023fe20003800000 */
.L_x_1734:
[----:B------:R-:W-:Y:S05]  /*33220*/  BSYNC B0 ;  /* 0x0000000000007941 */ /* 0x000fea0003800000 */
.L_x_1733:
[----:B------:R-:W-:Y:S01]  /*33230*/  IMAD.MOV.U32 R194, RZ, RZ, R14 ;  /* 0x000000ffffc27224 */ /* 0x000fe200078e000e */
[----:B------:R-:W-:Y:S06]  /*33240*/  BRA `(.L_x_1735) ;  /* 0xfffffdd400147947 */ /* 0x000fec000383ffff */
.L_x_1456:
[----:B------:R-:W-:Y:S01]  /*33250*/  BSSY B1, `(.L_x_1736) ;  /* 0x0000007000017945 */ /* 0x000fe20003800000 */
[----:B------:R-:W-:Y:S02]  /*33260*/  IMAD.MOV.U32 R12, RZ, RZ, RZ ;  /* 0x000000ffff0c7224 */ /* 0x000fe400078e00ff */
[----:B------:R-:W-:Y:S02]  /*33270*/  IMAD.MOV.U32 R11, RZ, RZ, 0x1e1f ;  /* 0x00001e1fff0b7424 */ /* 0x000fe400078e00ff */
[----:B-1----:R-:W-:-:S07]  /*33280*/  IMAD.MOV.U32 R15, RZ, RZ, -0x1 ;  /* 0xffffffffff0f7424 */ /* 0x002fce00078e00ff */
[----:B0----5:R-:W-:Y:S05]  /*33290*/  WARPSYNC.COLLECTIVE R15, `(.L_x_1737) ;  /* 0x000000000f087348 */ /* 0x021fea0003c00000 */
[----:B------:R1:W2:Y:S02]  /*332a0*/  SHFL.IDX P6, R14, R13, R12, R11 ;  /* 0x0000000c0d0e7389 */ /* 0x0002a400000c000b */
[----:B012--5:R-:W-:Y:S01]  /*332b0*/  ENDCOLLECTIVE ;  /* 0x000000000000791b */ /* 0x027fe20003800000 */
.L_x_1737:
[----:B------:R-:W-:Y:S05]  /*332c0*/  BSYNC B1 ;  /* 0x0000000000017941 */ /* 0x000fea0003800000 */
.L_x_1736:
[----:B------:R-:W-:Y:S05]  /*332d0*/  BRA `(.L_x_1738) ;  /* 0xfffffddc00fc7947 */ /* 0x000fea000383ffff */
.L_x_1457:
[----:B------:R-:W-:Y:S01]  /*332e0*/  BSSY B1, `(.L_x_1739) ;  /* 0x0000008000017945 */ /* 0x000fe20003800000 */
[----:B------:R-:W-:Y:S02]  /*332f0*/  IMAD.MOV.U32 R13, RZ, RZ, R4 ;  /* 0x000000ffff0d7224 */ /* 0x000fe400078e0004 */
[----:B------:R-:W-:Y:S02]  /*33300*/  IMAD.MOV.U32 R12, RZ, RZ, RZ ;  /* 0x000000ffff0c7224 */ /* 0x000fe400078e00ff */
[----:B------:R-:W-:Y:S02]  /*33310*/  IMAD.MOV.U32 R11, RZ, RZ, 0x1e1f ;  /* 0x00001e1fff0b7424 */ /* 0x000fe400078e00ff */
[----:B-1----:R-:W-:-:S07]  /*33320*/  IMAD.MOV.U32 R15, RZ, RZ, -0x1 ;  /* 0xffffffffff0f7424 */ /* 0x002fce00078e00ff */
[----:B0----5:R-:W-:Y:S05]  /*33330*/  WARPSYNC.COLLECTIVE R15, `(.L_x_1740) ;  /* 0x000000000f087348 */ /* 0x021fea0003c00000 */
[----:B------:R1:W2:Y:S02]  /*33340*/  SHFL.IDX P6, R14, R13, R12, R11 ;  /* 0x0000000c0d0e7389 */ /* 0x0002a400000c000b */
[----:B012--5:R-:W-:Y:S01]  /*33350*/  ENDCOLLECTIVE ;  /* 0x000000000000791b */ /* 0x027fe20003800000 */
.L_x_1740:
[----:B------:R-:W-:Y:S05]  /*33360*/  BSYNC B1 ;  /* 0x0000000000017941 */ /* 0x000fea0003800000 */
.L_x_1739:
[----:B------:R-:W-:Y:S05]  /*33370*/  BRA `(.L_x_1741) ;  /* 0xfffffddc00dc7947 */ /* 0x000fea000383ffff */
.L_x_1458:
        /* <DEDUP_REMOVED lines=8> */
.L_x_1743:
[----:B------:R-:W-:Y:S05]  /*33400*/  BSYNC B1 ;  /* 0x0000000000017941 */ /* 0x000fea0003800000 */
.L_x_1742:
[----:B------:R-:W-:Y:S05]  /*33410*/  BRA `(.L_x_1744) ;  /* 0xfffffddc00bc7947 */ /* 0x000fea000383ffff */
.L_x_1459:
        /* <DEDUP_REMOVED lines=8> */
.L_x_1746:
[----:B------:R-:W-:Y:S05]  /*334a0*/  BSYNC B1 ;  /* 0x0000000000017941 */ /* 0x000fea0003800000 */
.L_x_1745:
[----:B------:R-:W-:Y:S05]  /*334b0*/  BRA `(.L_x_1747) ;  /* 0xfffffddc009c7947 */ /* 0x000fea000383ffff */
.L_x_1461:
[----:B--2---:R2:W3:Y:S02]  /*334c0*/  SYNCS.PHASECHK.TRANS64.TRYWAIT P1, [R17+URZ+0x29800], R0 ;  /* 0x02980000110075a7 */ /* 0x0044e4000802017f */
[----:B---3--:R-:W-:Y:S05]  /*334d0*/  @!P1 NANOSLEEP.SYNCS 0x989680 ;  /* 0x009896800000995d */ /* 0x008fea0003900000 */
[----:B------:R-:W3:Y:S02]  /*334e0*/  @!P1 SYNCS.PHASECHK.TRANS64 P1, [R17+URZ+0x29800], R0 ;  /* 0x02980000110095a7 */ /* 0x000ee4000802007f */
[----:B---3--:R-:W-:Y:S05]  /*334f0*/  @!P1 BRA `(.L_x_1461) ;  /* 0xfffffffc00f09947 */ /* 0x008fea000383ffff */
[----:B------:R-:W-:Y:S05]  /*33500*/  BRA `(.L_x_1748) ;  /* 0xfffffddc00a87947 */ /* 0x000fea000383ffff */
.L_x_1475:
[----:B------:R-:W-:Y:S01]  /*33510*/  BSSY B1, `(.L_x_1749) ;  /* 0x0000007000017945 */ /* 0x000fe20003800000 */
[----:B------:R-:W-:Y:S02]  /*33520*/  IMAD.MOV.U32 R12, RZ, RZ, RZ ;  /* 0x000000ffff0c7224 */ /* 0x000fe400078e00ff */
[----:B------:R-:W-:Y:S02]  /*33530*/  IMAD.MOV.U32 R11, RZ, RZ, 0x1e1f ;  /* 0x00001e1fff0b7424 */ /* 0x000fe400078e00ff */
[----:B------:R-:W-:-:S07]  /*33540*/  IMAD.MOV.U32 R15, RZ, RZ, -0x1 ;  /* 0xffffffffff0f7424 */ /* 0x000fce00078e00ff */
[----:B0----5:R-:W-:Y:S05]  /*33550*/  WARPSYNC.COLLECTIVE R15, `(.L_x_1750) ;  /* 0x000000000f087348 */ /* 0x021fea0003c00000 */
[----:B------:R1:W2:Y:S02]  /*33560*/  SHFL.IDX P6, R14, R13, R12, R11 ;  /* 0x0000000c0d0e7389 */ /* 0x0002a400000c000b */
[----:B012--5:R-:W-:Y:S01]  /*33570*/  ENDCOLLECTIVE ;  /* 0x000000000000791b */ /* 0x027fe20003800000 */
.L_x_1750:
[----:B------:R-:W-:Y:S05]  /*33580*/  BSYNC B1 ;  /* 0x0000000000017941 */ /* 0x000fea0003800000 */
.L_x_1749:
[----:B------:R-:W-:Y:S05]  /*33590*/  BRA `(.L_x_1751) ;  /* 0xfffffe1000907947 */ /* 0x000fea000383ffff */
.L_x_1476:
[----:B------:R-:W-:Y:S01]  /*335a0*/  BSSY B1, `(.L_x_1752) ;  /* 0x0000008000017945 */ /* 0x000fe20003800000 */
[----:B------:R-:W-:Y:S02]  /*335b0*/  IMAD.MOV.U32 R13, RZ, RZ, R8 ;  /* 0x000000ffff0d7224 */ /* 0x000fe400078e0008 */
[----:B------:R-:W-:Y:S02]  /*335c0*/  IMAD.MOV.U32 R12, RZ, RZ, RZ ;  /* 0x000000ffff0c7224 */ /* 0x000fe400078e00ff */
[----:B------:R-:W-:Y:S02]  /*335d0*/  IMAD.MOV.U32 R11, RZ, RZ, 0x1e1f ;  /* 0x00001e1fff0b7424 */ /* 0x000fe400078e00ff */
[----:B------:R-:W-:-:S07]  /*335e0*/  IMAD.MOV.U32 R15, RZ, RZ, -0x1 ;  /* 0xffffffffff0f7424 */ /* 0x000fce00078e00ff */
[----:B0----5:R-:W-:Y:S05]  /*335f0*/  WARPSYNC.COLLECTIVE R15, `(.L_x_1753) ;  /* 0x000000000f087348 */ /* 0x021fea0003c00000 */
[----:B------:R1:W2:Y:S02]  /*33600*/  SHFL.IDX P6, R14, R13, R12, R11 ;  /* 0x0000000c0d0e7389 */ /* 0x0002a400000c000b */
[----:B012--5:R-:W-:Y:S01]  /*33610*/  ENDCOLLECTIVE ;  /* 0x000000000000791b */ /* 0x027fe20003800000 */
.L_x_1753:
[----:B------:R-:W-:Y:S05]  /*33620*/  BSYNC B1 ;  /* 0x0000000000017941 */ /* 0x000fea0003800000 */
.L_x_1752:
[----:B------:R-:W-:Y:S05]  /*33630*/  BRA `(.L_x_1754) ;  /* 0xfffffe1000707947 */ /* 0x000fea000383ffff */
.L_x_1477:
        /* <DEDUP_REMOVED lines=8> */
.L_x_1756:
[----:B------:R-:W-:Y:S05]  /*336c0*/  BSYNC B1 ;  /* 0x0000000000017941 */ /* 0x000fea0003800000 */
.L_x_1755:
[----:B------:R-:W-:Y:S05]  /*336d0*/  BRA `(.L_x_1757) ;  /* 0xfffffe1000507947 */ /* 0x000fea000383ffff */
.L_x_1478:
        /* <DEDUP_REMOVED lines=8> */
.L_x_1759:
[----:B------:R-:W-:Y:S05]  /*33760*/  BSYNC B1 ;  /* 0x0000000000017941 */ /* 0x000fea0003800000 */
.L_x_1758:
[----:B------:R-:W-:Y:S05]  /*33770*/  BRA `(.L_x_1760) ;  /* 0xfffffe1000307947 */ /* 0x000fea000383ffff */
.L_x_1480:
[----:B-1----:R1:W2:Y:S02]  /*33780*/  SYNCS.PHASECHK.TRANS64.TRYWAIT P1, [R17+URZ+0x29800], R0 ;  /* 0x02980000110075a7 */ /* 0x0022a4000802017f */
[----:B--2---:R-:W-:Y:S05]  /*33790*/  @!P1 NANOSLEEP.SYNCS 0x989680 ;  /* 0x009896800000995d */ /* 0x004fea0003900000 */
[----:B------:R-:W2:Y:S02]  /*337a0*/  @!P1 SYNCS.PHASECHK.TRANS64 P1, [R17+URZ+0x29800], R0 ;  /* 0x02980000110095a7 */ /* 0x000ea4000802007f */
[----:B--2---:R-:W-:Y:S05]  /*337b0*/  @!P1 BRA `(.L_x_1480) ;  /* 0xfffffffc00f09947 */ /* 0x004fea000383ffff */
[----:B------:R-:W-:Y:S05]  /*337c0*/  BRA `(.L_x_1761) ;  /* 0xfffffe10003c7947 */ /* 0x000fea000383ffff */
.L_x_1488:
[----:B--2---:R2:W3:Y:S02]  /*337d0*/  SYNCS.PHASECHK.TRANS64.TRYWAIT P1, [R3+URZ+0x29830], R0 ;  /* 0x02983000030075a7 */ /* 0x0044e4000802017f */
[----:B---3--:R-:W-:Y:S05]  /*337e0*/  @!P1 NANOSLEEP.SYNCS 0x989680 ;  /* 0x009896800000995d */ /* 0x008fea0003900000 */
[----:B------:R-:W3:Y:S02]  /*337f0*/  @!P1 SYNCS.PHASECHK.TRANS64 P1, [R3+URZ+0x29830], R0 ;  /* 0x02983000030095a7 */ /* 0x000ee4000802007f */
[----:B---3--:R-:W-:Y:S05]  /*33800*/  @!P1 BRA `(.L_x_1488) ;  /* 0xfffffffc00f09947 */ /* 0x008fea000383ffff */
[----:B------:R-:W-:Y:S05]  /*33810*/  BRA `(.L_x_1487) ;  /* 0xfffffe4000847947 */ /* 0x000fea000383ffff */
.L_x_1506:
[----:B-1----:R1:W2:Y:S02]  /*33820*/  SYNCS.PHASECHK.TRANS64.TRYWAIT P2, [R21+URZ+0x29830], R8 ;  /* 0x02983008150075a7 */ /* 0x0022a4000804017f */
[----:B--2---:R-:W-:Y:S05]  /*33830*/  @!P2 NANOSLEEP.SYNCS 0x989680 ;  /* 0x009896800000a95d */ /* 0x004fea0003900000 */
[----:B------:R-:W2:Y:S02]  /*33840*/  @!P2 SYNCS.PHASECHK.TRANS64 P2, [R21+URZ+0x29830], R8 ;  /* 0x029830081500a5a7 */ /* 0x000ea4000804007f */
[----:B--2---:R-:W-:Y:S05]  /*33850*/  @!P2 BRA `(.L_x_1506) ;  /* 0xfffffffc00f0a947 */ /* 0x004fea000383ffff */
[----:B------:R-:W-:Y:S05]  /*33860*/  BRA `(.L_x_1505) ;  /* 0xfffffe88006c7947 */ /* 0x000fea000383ffff */
.L_x_1510:
[----:B-1----:R1:W2:Y:S02]  /*33870*/  SYNCS.PHASECHK.TRANS64.TRYWAIT P1, [R21+URZ+0x29850], R8 ;  /* 0x02985008150075a7 */ /* 0x0022a4000802017f */
[----:B--2---:R-:W-:Y:S05]  /*33880*/  @!P1 NANOSLEEP.SYNCS 0x989680 ;  /* 0x009896800000995d */ /* 0x004fea0003900000 */
[----:B------:R-:W2:Y:S02]  /*33890*/  @!P1 SYNCS.PHASECHK.TRANS64 P1, [R21+URZ+0x29850], R8 ;  /* 0x02985008150095a7 */ /* 0x000ea4000802007f */
[----:B--2---:R-:W-:Y:S05]  /*338a0*/  @!P1 BRA `(.L_x_1510) ;  /* 0xfffffffc00f09947 */ /* 0x004fea000383ffff */
[----:B------:R-:W-:Y:S05]  /*338b0*/  BRA `(.L_x_1507) ;  /* 0xfffffe9800987947 */ /* 0x000fea000383ffff */
.L_x_1530:
[----:B-1----:R1:W2:Y:S02]  /*338c0*/  SYNCS.PHASECHK.TRANS64.TRYWAIT P2, [R0+URZ+0x29830], R3 ;  /* 0x02983003000075a7 */ /* 0x0022a4000804017f */
[----:B--2---:R-:W-:Y:S05]  /*338d0*/  @!P2 NANOSLEEP.SYNCS 0x989680 ;  /* 0x009896800000a95d */ /* 0x004fea0003900000 */
[----:B------:R-:W2:Y:S02]  /*338e0*/  @!P2 SYNCS.PHASECHK.TRANS64 P2, [R0+URZ+0x29830], R3 ;  /* 0x029830030000a5a7 */ /* 0x000ea4000804007f */
[----:B--2---:R-:W-:Y:S05]  /*338f0*/  @!P2 BRA `(.L_x_1530) ;  /* 0xfffffffc00f0a947 */ /* 0x004fea000383ffff */
[----:B------:R-:W-:Y:S05]  /*33900*/  BRA `(.L_x_1529) ;  /* 0xfffffed800587947 */ /* 0x000fea000383ffff */
.L_x_1535:
[----:B-1----:R1:W2:Y:S02]  /*33910*/  SYNCS.PHASECHK.TRANS64.TRYWAIT P1, [R3+URZ+0x29850], R0 ;  /* 0x02985000030075a7 */ /* 0x0022a4000802017f */
[----:B--2---:R-:W-:Y:S05]  /*33920*/  @!P1 NANOSLEEP.SYNCS 0x989680 ;  /* 0x009896800000995d */ /* 0x004fea0003900000 */
[----:B------:R-:W2:Y:S02]  /*33930*/  @!P1 SYNCS.PHASECHK.TRANS64 P1, [R3+URZ+0x29850], R0 ;  /* 0x02985000030095a7 */ /* 0x000ea4000802007f */
[----:B--2---:R-:W-:Y:S05]  /*33940*/  @!P1 BRA `(.L_x_1535) ;  /* 0xfffffffc00f09947 */ /* 0x004fea000383ffff */
[----:B------:R-:W-:Y:S05]  /*33950*/  BRA `(.L_x_1534) ;  /* 0xfffffee8009c7947 */ /* 0x000fea000383ffff */
.L_x_1543:
[----:B-1----:R1:W2:Y:S02]  /*33960*/  SYNCS.PHASECHK.TRANS64.TRYWAIT P2, [R0+URZ+0x29830], R3 ;  /* 0x02983003000075a7 */ /* 0x0022a4000804017f */
[----:B--2---:R-:W-:Y:S05]  /*33970*/  @!P2 NANOSLEEP.SYNCS 0x989680 ;  /* 0x009896800000a95d */ /* 0x004fea0003900000 */
[----:B------:R-:W2:Y:S02]  /*33980*/  @!P2 SYNCS.PHASECHK.TRANS64 P2, [R0+URZ+0x29830], R3 ;  /* 0x029830030000a5a7 */ /* 0x000ea4000804007f */
[----:B--2---:R-:W-:Y:S05]  /*33990*/  @!P2 BRA `(.L_x_1543) ;  /* 0xfffffffc00f0a947 */ /* 0x004fea000383ffff */
[----:B------:R-:W-:Y:S05]  /*339a0*/  BRA `(.L_x_1542) ;  /* 0xffffff0800e07947 */ /* 0x000fea000383ffff */
.L_x_1547:
[----:B-1----:R1:W2:Y:S02]  /*339b0*/  SYNCS.PHASECHK.TRANS64.TRYWAIT P1, [R3+URZ+0x29850], R0 ;  /* 0x02985000030075a7 */ /* 0x0022a4000802017f */
[----:B--2---:R-:W-:Y:S05]  /*339c0*/  @!P1 NANOSLEEP.SYNCS 0x989680 ;  /* 0x009896800000995d */ /* 0x004fea0003900000 */
[----:B------:R-:W2:Y:S02]  /*339d0*/  @!P1 SYNCS.PHASECHK.TRANS64 P1, [R3+URZ+0x29850], R0 ;  /* 0x02985000030095a7 */ /* 0x000ea4000802007f */
[----:B--2---:R-:W-:Y:S05]  /*339e0*/  @!P1 BRA `(.L_x_1547) ;  /* 0xfffffffc00f09947 */ /* 0x004fea000383ffff */
[----:B------:R-:W-:Y:S05]  /*339f0*/  BRA `(.L_x_1544) ;  /* 0xffffff1c00207947 */ /* 0x000fea000383ffff */
.L_x_1561:
[----:B-1----:R1:W2:Y:S02]  /*33a00*/  SYNCS.PHASECHK.TRANS64.TRYWAIT P0, [R15+URZ+0x29850], R4 ;  /* 0x029850040f0075a7 */ /* 0x0022a4000800017f */
[----:B--2---:R-:W-:Y:S05]  /*33a10*/  @!P0 NANOSLEEP.SYNCS 0x989680 ;  /* 0x009896800000895d */ /* 0x004fea0003900000 */
[----:B------:R-:W2:Y:S02]  /*33a20*/  @!P0 SYNCS.PHASECHK.TRANS64 P0, [R15+URZ+0x29850], R4 ;  /* 0x029850040f0085a7 */ /* 0x000ea4000800007f */
[----:B--2---:R-:W-:Y:S05]  /*33a30*/  @!P0 BRA `(.L_x_1561) ;  /* 0xfffffffc00f08947 */ /* 0x004fea000383ffff */
[----:B------:R-:W-:Y:S05]  /*33a40*/  BRA `(.L_x_1560) ;  /* 0xffffff5800447947 */ /* 0x000fea000383ffff */
.L_x_1565:
[----:B------:R-:W-:Y:S01]  /*33a50*/  IMAD.MOV.U32 R12, RZ, RZ, R0 ;  /* 0x000000ffff0c7224 */ /* 0x000fe200078e0000 */
[----:B------:R-:W-:Y:S01]  /*33a60*/  SEL R5, R36, R37, P0 ;  /* 0x0000002524057207 */ /* 0x000fe20000000000 */
        /* <DEDUP_REMOVED lines=8> */
.L_x_1762:
        /* <DEDUP_REMOVED lines=8> */
[----:B------:R-:W-:Y:S01]  /*33b70*/  SEL R47, R49, R48, P0 ;  /* 0x00000030312f7207 */ /* 0x000fe20000000000 */
[----:B------:R-:W-:Y:S01]  /*33b80*/  IMAD.MOV.U32 R12, RZ, RZ, R2 ;  /* 0x000000ffff0c7224 */ /* 0x000fe200078e0002 */
        /* <DEDUP_REMOVED lines=9> */
.L_x_1763:
        /* <DEDUP_REMOVED lines=19> */
.L_x_1764:
        /* <DEDUP_REMOVED lines=8> */
.L_x_1765:
[----:B------:R-:W-:Y:S02]  /*33dd0*/  IMAD.MOV.U32 R13, RZ, RZ, R9 ;  /* 0x000000ffff0d7224 */ /* 0x000fe400078e0009 */
[----:B------:R-:W-:Y:S02]  /*33de0*/  IMAD.MOV.U32 R12, RZ, RZ, R0 ;  /* 0x000000ffff0c7224 */ /* 0x000fe400078e0000 */
[----:B------:R-:W-:-:S07]  /*33df0*/  IMAD.MOV.U32 R7, RZ, RZ, R14 ;  /* 0x000000ffff077224 */ /* 0x000fce00078e000e */
[----:B------:R-:W-:Y:S05]  /*33e00*/  WARPSYNC.COLLECTIVE R15, `(.L_x_1766) ;  /* 0x000000000f087348 */ /* 0x000fea0003c00000 */
[----:B------:R0:W1:Y:S02]  /*33e10*/  SHFL.IDX P6, R14, R13, R12, R11 ;  /* 0x0000000c0d0e7389 */ /* 0x00006400000c000b */
[----:B01----:R-:W-:Y:S01]  /*33e20*/  ENDCOLLECTIVE ;  /* 0x000000000000791b */ /* 0x003fe20003800000 */
.L_x_1766:
        /* <DEDUP_REMOVED lines=8> */
.L_x_1767:
[----:B------:R-:W-:Y:S02]  /*33eb0*/  IMAD.MOV.U32 R13, RZ, RZ, R25 ;  /* 0x000000ffff0d7224 */ /* 0x000fe400078e0019 */
[----:B------:R-:W-:Y:S02]  /*33ec0*/  IMAD.MOV.U32 R12, RZ, RZ, R0 ;  /* 0x000000ffff0c7224 */ /* 0x000fe400078e0000 */
[----:B------:R-:W-:-:S07]  /*33ed0*/  IMAD.MOV.U32 R21, RZ, RZ, R14 ;  /* 0x000000ffff157224 */ /* 0x000fce00078e000e */
[----:B------:R-:W-:Y:S05]  /*33ee0*/  WARPSYNC.COLLECTIVE R15, `(.L_x_1768) ;  /* 0x000000000f087348 */ /* 0x000fea0003c00000 */
[----:B------:R0:W1:Y:S02]  /*33ef0*/  SHFL.IDX P6, R14, R13, R12, R11 ;  /* 0x0000000c0d0e7389 */ /* 0x00006400000c000b */
[----:B01----:R-:W-:Y:S01]  /*33f00*/  ENDCOLLECTIVE ;  /* 0x000000000000791b */ /* 0x003fe20003800000 */
.L_x_1768:
        /* <DEDUP_REMOVED lines=8> */
.L_x_1769:
[----:B------:R-:W-:Y:S02]  /*33f90*/  IMAD.MOV.U32 R13, RZ, RZ, R29 ;  /* 0x000000ffff0d7224 */ /* 0x000fe400078e001d */
[----:B------:R-:W-:Y:S02]  /*33fa0*/  IMAD.MOV.U32 R12, RZ, RZ, R0 ;  /* 0x000000ffff0c7224 */ /* 0x000fe400078e0000 */
[----:B------:R-:W-:-:S07]  /*33fb0*/  IMAD.MOV.U32 R27, RZ, RZ, R14 ;  /* 0x000000ffff1b7224 */ /* 0x000fce00078e000e */
[----:B------:R-:W-:Y:S05]  /*33fc0*/  WARPSYNC.COLLECTIVE R15, `(.L_x_1770) ;  /* 0x000000000f087348 */ /* 0x000fea0003c00000 */
[----:B------:R0:W1:Y:S02]  /*33fd0*/  SHFL.IDX P6, R14, R13, R12, R11 ;  /* 0x0000000c0d0e7389 */ /* 0x00006400000c000b */
[----:B01----:R-:W-:Y:S01]  /*33fe0*/  ENDCOLLECTIVE ;  /* 0x000000000000791b */ /* 0x003fe20003800000 */
.L_x_1770:
        /* <DEDUP_REMOVED lines=8> */
.L_x_1771:
[----:B------:R-:W-:Y:S02]  /*34070*/  IMAD.MOV.U32 R13, RZ, RZ, R33 ;  /* 0x000000ffff0d7224 */ /* 0x000fe400078e0021 */
[----:B------:R-:W-:Y:S02]  /*34080*/  IMAD.MOV.U32 R12, RZ, RZ, R0 ;  /* 0x000000ffff0c7224 */ /* 0x000fe400078e0000 */
[----:B------:R-:W-:-:S07]  /*34090*/  IMAD.MOV.U32 R31, RZ, RZ, R14 ;  /* 0x000000ffff1f7224 */ /* 0x000fce00078e000e */
[----:B------:R-:W-:Y:S05]  /*340a0*/  WARPSYNC.COLLECTIVE R15, `(.L_x_1772) ;  /* 0x000000000f087348 */ /* 0x000fea0003c00000 */
[----:B------:R0:W1:Y:S02]  /*340b0*/  SHFL.IDX P6, R14, R13, R12, R11 ;  /* 0x0000000c0d0e7389 */ /* 0x00006400000c000b */
[----:B01----:R-:W-:Y:S01]  /*340c0*/  ENDCOLLECTIVE ;  /* 0x000000000000791b */ /* 0x003fe20003800000 */
.L_x_1772:
        /* <DEDUP_REMOVED lines=8> */
.L_x_1773:
[----:B------:R-:W-:Y:S02]  /*34150*/  IMAD.MOV.U32 R13, RZ, RZ, R37 ;  /* 0x000000ffff0d7224 */ /* 0x000fe400078e0025 */
[----:B------:R-:W-:Y:S02]  /*34160*/  IMAD.MOV.U32 R12, RZ, RZ, R0 ;  /* 0x000000ffff0c7224 */ /* 0x000fe400078e0000 */
[----:B------:R-:W-:-:S07]  /*34170*/  IMAD.MOV.U32 R35, RZ, RZ, R14 ;  /* 0x000000ffff237224 */ /* 0x000fce00078e000e */
[----:B------:R-:W-:Y:S05]  /*34180*/  WARPSYNC.COLLECTIVE R15, `(.L_x_1774) ;  /* 0x000000000f087348 */ /* 0x000fea0003c00000 */
[----:B------:R0:W1:Y:S02]  /*34190*/  SHFL.IDX P6, R14, R13, R12, R11 ;  /* 0x0000000c0d0e7389 */ /* 0x00006400000c000b */
[----:B01----:R-:W-:Y:S01]  /*341a0*/  ENDCOLLECTIVE ;  /* 0x000000000000791b */ /* 0x003fe20003800000 */
.L_x_1774:
        /* <DEDUP_REMOVED lines=8> */
.L_x_1775:
[----:B------:R-:W-:Y:S02]  /*34230*/  IMAD.MOV.U32 R13, RZ, RZ, R41 ;  /* 0x000000ffff0d7224 */ /* 0x000fe400078e0029 */
[----:B------:R-:W-:Y:S02]  /*34240*/  IMAD.MOV.U32 R12, RZ, RZ, R0 ;  /* 0x000000ffff0c7224 */ /* 0x000fe400078e0000 */
[----:B------:R-:W-:-:S07]  /*34250*/  IMAD.MOV.U32 R20, RZ, RZ, R14 ;  /* 0x000000ffff147224 */ /* 0x000fce00078e000e */
[----:B------:R-:W-:Y:S05]  /*34260*/  WARPSYNC.COLLECTIVE R15, `(.L_x_1776) ;  /* 0x000000000f087348 */ /* 0x000fea0003c00000 */
[----:B------:R0:W1:Y:S02]  /*34270*/  SHFL.IDX P6, R14, R13, R12, R11 ;  /* 0x0000000c0d0e7389 */ /* 0x00006400000c000b */
[----:B01----:R-:W-:Y:S01]  /*34280*/  ENDCOLLECTIVE ;  /* 0x000000000000791b */ /* 0x003fe20003800000 */
.L_x_1776:
[----:B------:R-:W-:Y:S02]  /*34290*/  IMAD.MOV.U32 R13, RZ, RZ, R43 ;  /* 0x000000ffff0d7224 */ /* 0x000fe400078e002b */
[----:B------:R-:W-:Y:S02]  /*342a0*/  IMAD.MOV.U32 R12, RZ, RZ, R2 ;  /* 0x000000ffff0c7224 */ /* 0x000fe400078e0002 */
[----:B------:R-:W-:-:S07]  /*342b0*/  IMAD.MOV.U32 R41, RZ, RZ, R14 ;  /* 0x000000ffff297224 */ /* 0x000fce00078e000e */
[----:B------:R-:W-:Y:S05]  /*342c0*/  WARPSYNC.COLLECTIVE R15, `(.L_x_1777) ;  /* 0x000000000f087348 */ /* 0x000fea0003c00000 */
[----:B------:R0:W1:Y:S02]  /*342d0*/  SHFL.IDX P6, R14, R13, R12, R11 ;  /* 0x0000000c0d0e7389 */ /* 0x00006400000c000b */
[----:B01----:R-:W-:Y:S01]  /*342e0*/  ENDCOLLECTIVE ;  /* 0x000000000000791b */ /* 0x003fe20003800000 */
.L_x_1777:
[----:B------:R-:W-:Y:S02]  /*342f0*/  IMAD.MOV.U32 R13, RZ, RZ, R45 ;  /* 0x000000ffff0d7224 */ /* 0x000fe400078e002d */
[----:B------:R-:W-:Y:S02]  /*34300*/  IMAD.MOV.U32 R12, RZ, RZ, R0 ;  /* 0x000000ffff0c7224 */ /* 0x000fe400078e0000 */
[----:B------:R-:W-:-:S07]  /*34310*/  IMAD.MOV.U32 R40, RZ, RZ, R14 ;  /* 0x000000ffff287224 */ /* 0x000fce00078e000e */
[----:B------:R-:W-:Y:S05]  /*34320*/  WARPSYNC.COLLECTIVE R15, `(.L_x_1778) ;  /* 0x000000000f087348 */ /* 0x000fea0003c00000 */
[----:B------:R0:W1:Y:S02]  /*34330*/  SHFL.IDX P6, R14, R13, R12, R11 ;  /* 0x0000000c0d0e7389 */ /* 0x00006400000c000b */
[----:B01----:R-:W-:Y:S01]  /*34340*/  ENDCOLLECTIVE ;  /* 0x000000000000791b */ /* 0x003fe20003800000 */
.L_x_1778:
[----:B------:R-:W-:Y:S02]  /*34350*/  SEL R48, R41, R40, P0 ;  /* 0x0000002829307207 */ /* 0x000fe40000000000 */
[----:B------:R-:W-:Y:S01]  /*34360*/  SEL R50, R40, R41, P0 ;  /* 0x0000002928327207 */ /* 0x000fe20000000000 */
[----:B------:R-:W-:Y:S02]  /*34370*/  IMAD.MOV.U32 R13, RZ, RZ, R47 ;  /* 0x000000ffff0d7224 */ /* 0x000fe400078e002f */
[----:B------:R-:W-:Y:S02]  /*34380*/  IMAD.MOV.U32 R12, RZ, RZ, R2 ;  /* 0x000000ffff0c7224 */ /* 0x000fe400078e0002 */
[----:B------:R-:W-:Y:S02]  /*34390*/  IMAD.MOV.U32 R47, RZ, RZ, RZ ;  /* 0x000000ffff2f7224 */ /* 0x000fe400078e00ff */
[----:B------:R-:W-:-:S07]  /*343a0*/  IMAD.MOV.U32 R45, RZ, RZ, R14 ;  /* 0x000000ffff2d7224 */ /* 0x000fce00078e000e */
[----:B------:R-:W-:Y:S05]  /*343b0*/  WARPSYNC.COLLECTIVE R15, `(.L_x_1779) ;  /* 0x000000000f087348 */ /* 0x000fea0003c00000 */
[----:B------:R0:W1:Y:S02]  /*343c0*/  SHFL.IDX P6, R14, R13, R12, R11 ;  /* 0x0000000c0d0e7389 */ /* 0x00006400000c000b */
[----:B01----:R-:W-:Y:S01]  /*343d0*/  ENDCOLLECTIVE ;  /* 0x000000000000791b */ /* 0x003fe20003800000 */
.L_x_1779:
[----:B------:R-:W-:Y:S02]  /*343e0*/  IMAD.MOV.U32 R13, RZ, RZ, R49 ;  /* 0x000000ffff0d7224 */ /* 0x000fe400078e0031 */
[----:B------:R-:W-:Y:S02]  /*343f0*/  IMAD.MOV.U32 R12, RZ, RZ, R0 ;  /* 0x000000ffff0c7224 */ /* 0x000fe400078e0000 */
[----:B------:R-:W-:-:S07]  /*34400*/  IMAD.MOV.U32 R42, RZ, RZ, R14 ;  /* 0x000000ffff2a7224 */ /* 0x000fce00078e000e */
[----:B------:R-:W-:Y:S05]  /*34410*/  WARPSYNC.COLLECTIVE R15, `(.L_x_1780) ;  /* 0x000000000f087348 */ /* 0x000fea0003c00000 */
[----:B------:R0:W1:Y:S02]  /*34420*/  SHFL.IDX P6, R14, R13, R12, R11 ;  /* 0x0000000c0d0e7389 */ /* 0x00006400000c000b */
[----:B01----:R-:W-:Y:S01]  /*34430*/  ENDCOLLECTIVE ;  /* 0x000000000000791b */ /* 0x003fe20003800000 */
.L_x_1780:
        /* <DEDUP_REMOVED lines=8> */
.L_x_1781:
[----:B------:R-:W-:Y:S02]  /*344c0*/  IMAD.MOV.U32 R13, RZ, RZ, R53 ;  /* 0x000000ffff0d7224 */ /* 0x000fe400078e0035 */
[----:B------:R-:W-:Y:S02]  /*344d0*/  IMAD.MOV.U32 R12, RZ, RZ, R0 ;  /* 0x000000ffff0c7224 */ /* 0x000fe400078e0000 */
[----:B------:R-:W-:-:S07]  /*344e0*/  IMAD.MOV.U32 R44, RZ, RZ, R14 ;  /* 0x000000ffff2c7224 */ /* 0x000fce00078e000e */
[----:B------:R-:W-:Y:S05]  /*344f0*/  WARPSYNC.COLLECTIVE R15, `(.L_x_1782) ;  /* 0x000000000f087348 */ /* 0x000fea0003c00000 */
[----:B------:R0:W1:Y:S02]  /*34500*/  SHFL.IDX P6, R14, R13, R12, R11 ;  /* 0x0000000c0d0e7389 */ /* 0x00006400000c000b */
[----:B01----:R-:W-:Y:S01]  /*34510*/  ENDCOLLECTIVE ;  /* 0x000000000000791b */ /* 0x003fe20003800000 */
.L_x_1782:
[----:B------:R-:W-:Y:S01]  /*34520*/  SEL R9, R49, R44, P0 ;  /* 0x0000002c31097207 */ /* 0x000fe20000000000 */
[----:B------:R-:W-:Y:S02]  /*34530*/  IMAD.MOV.U32 R13, RZ, RZ, R55 ;  /* 0x000000ffff0d7224 */ /* 0x000fe400078e0037 */
[----:B------:R-:W-:Y:S02]  /*34540*/  IMAD.MOV.U32 R12, RZ, RZ, R2 ;  /* 0x000000ffff0c7224 */ /* 0x000fe400078e0002 */
[----:B------:R-:W-:-:S07]  /*34550*/  IMAD.MOV.U32 R53, RZ, RZ, R14 ;  /* 0x000000ffff357224 */ /* 0x000fce00078e000e */
[----:B------:R-:W-:Y:S05]  /*34560*/  WARPSYNC.COLLECTIVE R15, `(.L_x_1783) ;  /* 0x000000000f087348 */ /* 0x000fea0003c00000 */
[----:B------:R0:W1:Y:S02]  /*34570*/  SHFL.IDX P6, R14, R13, R12, R11 ;  /* 0x0000000c0d0e7389 */ /* 0x00006400000c000b */
[----:B01----:R-:W-:Y:S01]  /*34580*/  ENDCOLLECTIVE ;  /* 0x000000000000791b */ /* 0x003fe20003800000 */
.L_x_1783:
[----:B------:R-:W-:Y:S02]  /*34590*/  IMAD.MOV.U32 R13, RZ, RZ, R57 ;  /* 0x000000ffff0d7224 */ /* 0x000fe400078e0039 */
[----:B------:R-:W-:Y:S02]  /*345a0*/  IMAD.MOV.U32 R12, RZ, RZ, R0 ;  /* 0x000000ffff0c7224 */ /* 0x000fe400078e0000 */
[----:B------:R-:W-:-:S07]  /*345b0*/  IMAD.MOV.U32 R46, RZ, RZ, R14 ;  /* 0x000000ffff2e7224 */ /* 0x000fce00078e000e */
[----:B------:R-:W-:Y:S05]  /*345c0*/  WARPSYNC.COLLECTIVE R15, `(.L_x_1784) ;  /* 0x000000000f087348 */ /* 0x000fea0003c00000 */
[----:B------:R0:W1:Y:S02]  /*345d0*/  SHFL.IDX P6, R14, R13, R12, R11 ;  /* 0x0000000c0d0e7389 */ /* 0x00006400000c000b */
[----:B01----:R-:W-:Y:S01]  /*345e0*/  ENDCOLLECTIVE ;  /* 0x000000000000791b */ /* 0x003fe20003800000 */
.L_x_1784:
        /* <DEDUP_REMOVED lines=8> */
.L_x_1785:
[----:B------:R-:W-:Y:S02]  /*34670*/  IMAD.MOV.U32 R13, RZ, RZ, R61 ;  /* 0x000000ffff0d7224 */ /* 0x000fe400078e003d */
[----:B------:R-:W-:Y:S02]  /*34680*/  IMAD.MOV.U32 R12, RZ, RZ, R0 ;  /* 0x000000ffff0c7224 */ /* 0x000fe400078e0000 */
[----:B------:R-:W-:-:S07]  /*34690*/  IMAD.MOV.U32 R52, RZ, RZ, R14 ;  /* 0x000000ffff347224 */ /* 0x000fce00078e000e */
[----:B------:R-:W-:Y:S05]  /*346a0*/  WARPSYNC.COLLECTIVE R15, `(.L_x_1786) ;  /* 0x000000000f087348 */ /* 0x000fea0003c00000 */
[----:B------:R0:W1:Y:S02]  /*346b0*/  SHFL.IDX P6, R14, R13, R12, R11 ;  /* 0x0000000c0d0e7389 */ /* 0x00006400000c000b */
[----:B01----:R-:W-:Y:S01]  /*346c0*/  ENDCOLLECTIVE ;  /* 0x000000000000791b */ /* 0x003fe20003800000 */
.L_x_1786:
        /* <DEDUP_REMOVED lines=8> */
.L_x_1787:
[----:B------:R-:W-:Y:S02]  /*34750*/  IMAD.MOV.U32 R13, RZ, RZ, R67 ;  /* 0x000000ffff0d7224 */ /* 0x000fe400078e0043 */
[----:B------:R-:W-:Y:S02]  /*34760*/  IMAD.MOV.U32 R12, RZ, RZ, R0 ;  /* 0x000000ffff0c7224 */ /* 0x000fe400078e0000 */
[----:B------:R-:W-:-:S07]  /*34770*/  IMAD.MOV.U32 R54, RZ, RZ, R14 ;  /* 0x000000ffff367224 */ /* 0x000fce00078e000e */
[----:B------:R-:W-:Y:S05]  /*34780*/  WARPSYNC.COLLECTIVE R15, `(.L_x_1788) ;  /* 0x000000000f087348 */ /* 0x000fea0003c00000 */
[----:B------:R0:W1:Y:S02]  /*34790*/  SHFL.IDX P6, R14, R13, R12, R11 ;  /* 0x0000000c0d0e7389 */ /* 0x00006400000c000b */
[----:B01----:R-:W-:Y:S01]  /*347a0*/  ENDCOLLECTIVE ;  /* 0x000000000000791b */ /* 0x003fe20003800000 */
.L_x_1788:
        /* <DEDUP_REMOVED lines=8> */
.L_x_1789:
[----:B------:R-:W-:Y:S02]  /*34830*/  IMAD.MOV.U32 R13, RZ, RZ, R71 ;  /* 0x000000ffff0d7224 */ /* 0x000fe400078e0047 */
[----:B------:R-:W-:Y:S02]  /*34840*/  IMAD.MOV.U32 R12, RZ, RZ, R0 ;  /* 0x000000ffff0c7224 */ /* 0x000fe400078e0000 */
[----:B------:R-:W-:-:S07]  /*34850*/  IMAD.MOV.U32 R56, RZ, RZ, R14 ;  /* 0x000000ffff387224 */ /* 0x000fce00078e000e */
[----:B------:R-:W-:Y:S05]  /*34860*/  WARPSYNC.COLLECTIVE R15, `(.L_x_1790) ;  /* 0x000000000f087348 */ /* 0x000fea0003c00000 */
[----:B------:R0:W1:Y:S02]  /*34870*/  SHFL.IDX P6, R14, R13, R12, R11 ;  /* 0x0000000c0d0e7389 */ /* 0x00006400000c000b */
[----:B01----:R-:W-:Y:S01]  /*34880*/  ENDCOLLECTIVE ;  /* 0x000000000000791b */ /* 0x003fe20003800000 */
.L_x_1790:
[----:B------:R-:W-:Y:S01]  /*34890*/  SEL R39, R56, R67, P0 ;  /* 0x0000004338277207 */ /* 0x000fe20000000000 */
[----:B------:R-:W-:Y:S02]  /*348a0*/  IMAD.MOV.U32 R13, RZ, RZ, R73 ;  /* 0x000000ffff0d7224 */ /* 0x000fe400078e0049 */
[----:B------:R-:W-:Y:S02]  /*348b0*/  IMAD.MOV.U32 R12, RZ, RZ, R2 ;  /* 0x000000ffff0c7224 */ /* 0x000fe400078e0002 */
[----:B------:R-:W-:-:S07]  /*348c0*/  IMAD.MOV.U32 R71, RZ, RZ, R14 ;  /* 0x000000ffff477224 */ /* 0x000fce00078e000e */
[----:B------:R-:W-:Y:S05]  /*348d0*/  WARPSYNC.COLLECTIVE R15, `(.L_x_1791) ;  /* 0x000000000f087348 */ /* 0x000fea0003c00000 */
[----:B------:R0:W1:Y:S02]  /*348e0*/  SHFL.IDX P6, R14, R13, R12, R11 ;  /* 0x0000000c0d0e7389 */ /* 0x00006400000c000b */
[----:B01----:R-:W-:Y:S01]  /*348f0*/  ENDCOLLECTIVE ;  /* 0x000000000000791b */ /* 0x003fe20003800000 */
.L_x_1791:
[----:B------:R-:W-:Y:S02]  /*34900*/  IMAD.MOV.U32 R13, RZ, RZ, R75 ;  /* 0x000000ffff0d7224 */ /* 0x000fe400078e004b */
[----:B------:R-:W-:Y:S02]  /*34910*/  IMAD.MOV.U32 R12, RZ, RZ, R0 ;  /* 0x000000ffff0c7224 */ /* 0x000fe400078e0000 */
[----:B------:R-:W-:-:S07]  /*34920*/  IMAD.MOV.U32 R58, RZ, RZ, R14 ;  /* 0x000000ffff3a7224 */ /* 0x000fce00078e000e */
[----:B------:R-:W-:Y:S05]  /*34930*/  WARPSYNC.COLLECTIVE R15, `(.L_x_1792) ;  /* 0x000000000f087348 */ /* 0x000fea0003c00000 */
[----:B------:R0:W1:Y:S02]  /*34940*/  SHFL.IDX P6, R14, R13, R12, R11 ;  /* 0x0000000c0d0e7389 */ /* 0x00006400000c000b */
[----:B01----:R-:W-:Y:S01]  /*34950*/  ENDCOLLECTIVE ;  /* 0x000000000000791b */ /* 0x003fe20003800000 */
.L_x_1792:
[----:B------:R-:W-:Y:S02]  /*34960*/  IMAD.MOV.U32 R13, RZ, RZ, R77 ;  /* 0x000000ffff0d7224 */ /* 0x000fe400078e004d */
[----:B------:R-:W-:Y:S02]  /*34970*/  IMAD.MOV.U32 R12, RZ, RZ, R2 ;  /* 0x000000ffff0c7224 */ /* 0x000fe400078e0002 */
[----:B------:R-:W-:-:S07]  /*34980*/  IMAD.MOV.U32 R75, RZ, RZ, R14 ;  /* 0x000000ffff4b7224 */ /* 0x000fce00078e000e */
[----:B------:R-:W-:Y:S05]  /*34990*/  WARPSYNC.COLLECTIVE R15, `(.L_x_1793) ;  /* 0x000000000f087348 */ /* 0x000fea0003c00000 */
[----:B------:R0:W1:Y:S02]  /*349a0*/  SHFL.IDX P6, R14, R13, R12, R11 ;  /* 0x0000000c0d0e7389 */ /* 0x00006400000c000b */
[----:B01----:R-:W-:Y:S01]  /*349b0*/  ENDCOLLECTIVE ;  /* 0x000000000000791b */ /* 0x003fe20003800000 */
.L_x_1793:
[----:B------:R-:W-:Y:S02]  /*349c0*/  SEL R12, R37, R20, P0 ;  /* 0x00000014250c7207 */ /* 0x000fe40000000000 */
[----:B------:R-:W-:Y:S02]  /*349d0*/  SEL R11, R44, R49, P0 ;  /* 0x000000312c0b7207 */ /* 0x000fe40000000000 */
[----:B------:R-:W-:Y:S02]  /*349e0*/  SEL R13, R71, R58, P0 ;  /* 0x0000003a470d7207 */ /* 0x000fe40000000000 */
[----:B------:R-:W-:Y:S01]  /*349f0*/  SEL R15, R58, R71, P0 ;  /* 0x000000473a0f7207 */ /* 0x000fe20000000000 */
[----:B------:R-:W-:Y:S01]  /*34a00*/  IMAD.MOV.U32 R60, RZ, RZ, R14 ;  /* 0x000000ffff3c7224 */ /* 0x000fe200078e000e */
[----:B------:R-:W-:Y:S02]  /*34a10*/  SEL R14, R20, R37, P0 ;  /* 0x00000025140e7207 */ /* 0x000fe40000000000 */
[----:B------:R-:W-:Y:S01]  /*34a20*/  SEL R37, R67, R56, P0 ;  /* 0x0000003843257207 */ /* 0x000fe20000000000 */
[----:B------:R-:W-:Y:S06]  /*34a30*/  BRA `(.L_x_1794) ;  /* 0xffffff5c00f07947 */ /* 0x000fec000383ffff */
.L_x_1607:
        /* <DEDUP_REMOVED lines=11> */
.L_x_1796:
[----:B------:R-:W-:Y:S05]  /*34af0*/  BSYNC B1 ;  /* 0x0000000000017941 */ /* 0x000fea0003800000 */
.L_x_1795:
[----:B------:R-:W-:Y:S05]  /*34b00*/  BRA `(.L_x_1797) ;  /* 0xffffff9000147947 */ /* 0x000fea000383ffff */
.L_x_1609:
[----:B------:R-:W-:Y:S01]  /*34b10*/  BSSY B1, `(.L_x_1798) ;  /* 0x0000006000017945 */ /* 0x000fe20003800000 */
[----:B------:R-:W-:-:S07]  /*34b20*/  IMAD.MOV.U32 R15, RZ, RZ, -0x1 ;  /* 0xffffffffff0f7424 */ /* 0x000fce00078e00ff */
[----:B01----:R-:W-:Y:S05]  /*34b30*/  WARPSYNC.COLLECTIVE R15, `(.L_x_1799) ;  /* 0x000000000f0c7348 */ /* 0x003fea0003c00000 */
[----:B------:R-:W-:Y:S02]  /*34b40*/  ELECT P6, UR62, PT ;  /* 0x00000000003e782f */ /* 0x000fe400038c0000 */
[----:B------:R-:W-:Y:S01]  /*34b50*/  MOV R14, UR62 ;  /* 0x0000003e000e7c02 */ /* 0x000fe20008000f00 */
[----:B01----:R-:W-:Y:S10]  /*34b60*/  ENDCOLLECTIVE ;  /* 0x000000000000791b */ /* 0x003ff40003800000 */
.L_x_1799:
[----:B------:R-:W-:Y:S05]  /*34b70*/  BSYNC B1 ;  /* 0x0000000000017941 */ /* 0x000fea0003800000 */
.L_x_1798:
[----:B------:R-:W-:Y:S05]  /*34b80*/  BRA `(.L_x_1608) ;  /* 0xffffff90000c7947 */ /* 0x000fea000383ffff */
.L_x_1611:
[----:B-1----:R1:W2:Y:S02]  /*34b90*/  SYNCS.PHASECHK.TRANS64.TRYWAIT P0, [R12+URZ+0x29820], R5 ;  /* 0x029820050c0075a7 */ /* 0x0022a4000800017f */
[----:B--2---:R-:W-:Y:S05]  /*34ba0*/  @!P0 NANOSLEEP.SYNCS 0x989680 ;  /* 0x009896800000895d */ /* 0x004fea0003900000 */
[----:B------:R-:W2:Y:S02]  /*34bb0*/  @!P0 SYNCS.PHASECHK.TRANS64 P0, [R12+URZ+0x29820], R5 ;  /* 0x029820050c0085a7 */ /* 0x000ea4000800007f */
[----:B--2---:R-:W-:Y:S05]  /*34bc0*/  @!P0 BRA `(.L_x_1611) ;  /* 0xfffffffc00f08947 */ /* 0x004fea000383ffff */
[----:B------:R-:W-:Y:S05]  /*34bd0*/  BRA `(.L_x_1800) ;  /* 0xffffff9000287947 */ /* 0x000fea000383ffff */
.L_x_1615:
[----:B0-----:R0:W2:Y:S02]  /*34be0*/  SYNCS.PHASECHK.TRANS64.TRYWAIT P0, [R8+URZ+0x298a0], R11 ;  /* 0x0298a00b080075a7 */ /* 0x0010a4000800017f */
[----:B--2---:R-:W-:Y:S05]  /*34bf0*/  @!P0 NANOSLEEP.SYNCS 0x989680 ;  /* 0x009896800000895d */ /* 0x004fea0003900000 */
[----:B------:R-:W2:Y:S02]  /*34c00*/  @!P0 SYNCS.PHASECHK.TRANS64 P0, [R8+URZ+0x298a0], R11 ;  /* 0x0298a00b080085a7 */ /* 0x000ea4000800007f */
[----:B--2---:R-:W-:Y:S05]  /*34c10*/  @!P0 BRA `(.L_x_1615) ;  /* 0xfffffffc00f08947 */ /* 0x004fea000383ffff */
[----:B------:R-:W-:Y:S05]  /*34c20*/  BRA `(.L_x_1801) ;  /* 0xffffff9000487947 */ /* 0x000fea000383ffff */
.L_x_1622:
[----:B-1----:R1:W2:Y:S02]  /*34c30*/  SYNCS.PHASECHK.TRANS64.TRYWAIT P0, [R8+URZ+0x298c0], R11 ;  /* 0x0298c00b080075a7 */ /* 0x0022a4000800017f */
[----:B--2---:R-:W-:Y:S05]  /*34c40*/  @!P0 NANOSLEEP.SYNCS 0x989680 ;  /* 0x009896800000895d */ /* 0x004fea0003900000 */
[----:B------:R-:W2:Y:S02]  /*34c50*/  @!P0 SYNCS.PHASECHK.TRANS64 P0, [R8+URZ+0x298c0], R11 ;  /* 0x0298c00b080085a7 */ /* 0x000ea4000800007f */
[----:B--2---:R-:W-:Y:S05]  /*34c60*/  @!P0 BRA `(.L_x_1622) ;  /* 0xfffffffc00f08947 */ /* 0x004fea000383ffff */
[----:B------:R-:W-:Y:S05]  /*34c70*/  BRA `(.L_x_1802) ;  /* 0xffffff9400407947 */ /* 0x000fea000383ffff */
.L_x_1629:
[----:B0-----:R0:W1:Y:S02]  /*34c80*/  SYNCS.PHASECHK.TRANS64.TRYWAIT P1, [R8+URZ+0x298a0], R7 ;  /* 0x0298a007080075a7 */ /* 0x001064000802017f */
[----:B-1----:R-:W-:Y:S05]  /*34c90*/  @!P1 NANOSLEEP.SYNCS 0x989680 ;  /* 0x009896800000995d */ /* 0x002fea0003900000 */
[----:B------:R-:W1:Y:S02]  /*34ca0*/  @!P1 SYNCS.PHASECHK.TRANS64 P1, [R8+URZ+0x298a0], R7 ;  /* 0x0298a007080095a7 */ /* 0x000e64000802007f */
[----:B-1----:R-:W-:Y:S05]  /*34cb0*/  @!P1 BRA `(.L_x_1629) ;  /* 0xfffffffc00f09947 */ /* 0x002fea000383ffff */
[----:B------:R-:W-:Y:S05]  /*34cc0*/  BRA `(.L_x_1803) ;  /* 0xffffff9800287947 */ /* 0x000fea000383ffff */
.L_x_1636:
[----:B-1----:R1:W2:Y:S02]  /*34cd0*/  SYNCS.PHASECHK.TRANS64.TRYWAIT P1, [R8+URZ+0x298c0], R7 ;  /* 0x0298c007080075a7 */ /* 0x0022a4000802017f */
[----:B--2---:R-:W-:Y:S05]  /*34ce0*/  @!P1 NANOSLEEP.SYNCS 0x989680 ;  /* 0x009896800000995d */ /* 0x004fea0003900000 */
[----:B------:R-:W2:Y:S02]  /*34cf0*/  @!P1 SYNCS.PHASECHK.TRANS64 P1, [R8+URZ+0x298c0], R7 ;  /* 0x0298c007080095a7 */ /* 0x000ea4000802007f */
[----:B--2---:R-:W-:Y:S05]  /*34d00*/  @!P1 BRA `(.L_x_1636) ;  /* 0xfffffffc00f09947 */ /* 0x004fea000383ffff */
[----:B------:R-:W-:Y:S05]  /*34d10*/  BRA `(.L_x_1804) ;  /* 0xffffff9c00187947 */ /* 0x000fea000383ffff */
.L_x_1659:
        /* <DEDUP_REMOVED lines=11> */
.L_x_1806:
[----:B------:R-:W-:Y:S05]  /*34dd0*/  BSYNC B0 ;  /* 0x0000000000007941 */ /* 0x000fea0003800000 */
.L_x_1805:
[----:B------:R-:W-:Y:S05]  /*34de0*/  BRA `(.L_x_1807) ;  /* 0xffffffac00647947 */ /* 0x000fea000383ffff */
.L_x_1661:
[----:B------:R-:W-:Y:S01]  /*34df0*/  BSSY B0, `(.L_x_1808) ;  /* 0x0000006000007945 */ /* 0x000fe20003800000 */
[----:B------:R-:W-:-:S07]  /*34e00*/  IMAD.MOV.U32 R15, RZ, RZ, -0x1 ;  /* 0xffffffffff0f7424 */ /* 0x000fce00078e00ff */
[----:B01----:R-:W-:Y:S05]  /*34e10*/  WARPSYNC.COLLECTIVE R15, `(.L_x_1809) ;  /* 0x000000000f0c7348 */ /* 0x003fea0003c00000 */
[----:B------:R-:W-:Y:S02]  /*34e20*/  ELECT P6, UR62, PT ;  /* 0x00000000003e782f */ /* 0x000fe400038c0000 */
[----:B------:R-:W-:Y:S01]  /*34e30*/  MOV R14, UR62 ;  /* 0x0000003e000e7c02 */ /* 0x000fe20008000f00 */
[----:B01----:R-:W-:Y:S10]  /*34e40*/  ENDCOLLECTIVE ;  /* 0x000000000000791b */ /* 0x003ff40003800000 */
.L_x_1809:
[----:B------:R-:W-:Y:S05]  /*34e50*/  BSYNC B0 ;  /* 0x0000000000007941 */ /* 0x000fea0003800000 */
.L_x_1808:
[----:B------:R-:W-:Y:S05]  /*34e60*/  BRA `(.L_x_1810) ;  /* 0xffffffac005c7947 */ /* 0x000fea000383ffff */
.L_x_1664:
[----:B0-----:R0:W1:Y:S02]  /*34e70*/  SYNCS.PHASECHK.TRANS64.TRYWAIT P2, [R5+URZ+0x29880], R6 ;  /* 0x02988006050075a7 */ /* 0x001064000804017f */
[----:B-1----:R-:W-:Y:S05]  /*34e80*/  @!P2 NANOSLEEP.SYNCS 0x989680 ;  /* 0x009896800000a95d */ /* 0x002fea0003900000 */
[----:B------:R-:W1:Y:S02]  /*34e90*/  @!P2 SYNCS.PHASECHK.TRANS64 P2, [R5+URZ+0x29880], R6 ;  /* 0x029880060500a5a7 */ /* 0x000e64000804007f */
[----:B-1----:R-:W-:Y:S05]  /*34ea0*/  @!P2 BRA `(.L_x_1664) ;  /* 0xfffffffc00f0a947 */ /* 0x002fea000383ffff */
[----:B------:R-:W-:Y:S05]  /*34eb0*/  BRA `(.L_x_1811) ;  /* 0xffffffac00d47947 */ /* 0x000fea000383ffff */
.L_x_1666:
[----:B-1----:R1:W2:Y:S02]  /*34ec0*/  SYNCS.PHASECHK.TRANS64.TRYWAIT P2, [R5+URZ+0x29840], R6 ;  /* 0x02984006050075a7 */ /* 0x0022a4000804017f */
[----:B--2---:R-:W-:Y:S05]  /*34ed0*/  @!P2 NANOSLEEP.SYNCS 0x989680 ;  /* 0x009896800000a95d */ /* 0x004fea0003900000 */
[----:B------:R-:W2:Y:S02]  /*34ee0*/  @!P2 SYNCS.PHASECHK.TRANS64 P2, [R5+URZ+0x29840], R6 ;  /* 0x029840060500a5a7 */ /* 0x000ea4000804007f */
[----:B--2---:R-:W-:Y:S05]  /*34ef0*/  @!P2 BRA `(.L_x_1666) ;  /* 0xfffffffc00f0a947 */ /* 0x004fea000383ffff */
[----:B------:R-:W-:Y:S05]  /*34f00*/  BRA `(.L_x_1812) ;  /* 0xffffffb000347947 */ /* 0x000fea000383ffff */
.L_x_1669:
[----:B0-----:R-:W0:Y:S01]  /*34f10*/  S2R R5, SR_CgaCtaId ;  /* 0x0000000000057919 */ /* 0x001e220000008800 */
[----:B------:R-:W-:-:S04]  /*34f20*/  MOV R4, 0x400 ;  /* 0x0000040000047802 */ /* 0x000fc80000000f00 */
[----:B0-----:R-:W-:-:S04]  /*34f30*/  LEA R4, R5, R4, 0x18 ;  /* 0x0000000405047211 */ /* 0x001fc800078ec0ff */
[----:B------:R0:W2:Y:S03]  /*34f40*/  SYNCS.PHASECHK.TRANS64.TRYWAIT P0, [R4+URZ+0x29820], R3 ;  /* 0x02982003040075a7 */ /* 0x0000a6000800017f */
[----:B--2---:R-:W-:Y:S05]  /*34f50*/  @!P0 NANOSLEEP.SYNCS 0x989680 ;  /* 0x009896800000895d */ /* 0x004fea0003900000 */
[----:B------:R-:W2:Y:S02]  /*34f60*/  @!P0 SYNCS.PHASECHK.TRANS64 P0, [R4+URZ+0x29820], R3 ;  /* 0x02982003040085a7 */ /* 0x000ea4000800007f */
[----:B--2---:R-:W-:Y:S05]  /*34f70*/  @!P0 BRA `(.L_x_1669) ;  /* 0xfffffffc00e48947 */ /* 0x004fea000383ffff */
[----:B------:R-:W-:Y:S05]  /*34f80*/  BRA `(.L_x_1813) ;  /* 0xffffffb400787947 */ /* 0x000fea000383ffff */
.L_x_1675:
[----:B-1----:R1:W3:Y:S02]  /*34f90*/  SYNCS.PHASECHK.TRANS64.TRYWAIT P0, [R4+URZ+0x29880], R3 ;  /* 0x02988003040075a7 */ /* 0x0022e4000800017f */
[----:B---3--:R-:W-:Y:S05]  /*34fa0*/  @!P0 NANOSLEEP.SYNCS 0x989680 ;  /* 0x009896800000895d */ /* 0x008fea0003900000 */
[----:B------:R-:W3:Y:S02]  /*34fb0*/  @!P0 SYNCS.PHASECHK.TRANS64 P0, [R4+URZ+0x29880], R3 ;  /* 0x02988003040085a7 */ /* 0x000ee4000800007f */
[----:B---3--:R-:W-:Y:S05]  /*34fc0*/  @!P0 BRA `(.L_x_1675) ;  /* 0xfffffffc00f08947 */ /* 0x008fea000383ffff */
[----:B------:R-:W-:Y:S05]  /*34fd0*/  BRA `(.L_x_1814) ;  /* 0xffffffb800307947 */ /* 0x000fea000383ffff */
.L_x_1680:
[----:B--2---:R2:W3:Y:S02]  /*34fe0*/  SYNCS.PHASECHK.TRANS64.TRYWAIT P0, [R4+URZ+0x29840], R3 ;  /* 0x02984003040075a7 */ /* 0x0044e4000800017f */
[----:B---3--:R-:W-:Y:S05]  /*34ff0*/  @!P0 NANOSLEEP.SYNCS 0x989680 ;  /* 0x009896800000895d */ /* 0x008fea0003900000 */
[----:B------:R-:W3:Y:S02]  /*35000*/  @!P0 SYNCS.PHASECHK.TRANS64 P0, [R4+URZ+0x29840], R3 ;  /* 0x02984003040085a7 */ /* 0x000ee4000800007f */
[----:B---3--:R-:W-:Y:S05]  /*35010*/  @!P0 BRA `(.L_x_1680) ;  /* 0xfffffffc00f08947 */ /* 0x008fea000383ffff */
[----:B------:R-:W-:Y:S05]  /*35020*/  BRA `(.L_x_1815) ;  /* 0xffffffb800b87947 */ /* 0x000fea000383ffff */
.L_x_1688:
[----:B---3--:R3:W4:Y:S02]  /*35030*/  SYNCS.PHASECHK.TRANS64.TRYWAIT P2, [R20+URZ+0x29870], R3 ;  /* 0x02987003140075a7 */ /* 0x008724000804017f */
[----:B----4-:R-:W-:Y:S05]  /*35040*/  @!P2 NANOSLEEP.SYNCS 0x989680 ;  /* 0x009896800000a95d */ /* 0x010fea0003900000 */
[----:B------:R-:W4:Y:S02]  /*35050*/  @!P2 SYNCS.PHASECHK.TRANS64 P2, [R20+URZ+0x29870], R3 ;  /* 0x029870031400a5a7 */ /* 0x000f24000804007f */
[----:B----4-:R-:W-:Y:S05]  /*35060*/  @!P2 BRA `(.L_x_1688) ;  /* 0xfffffffc00f0a947 */ /* 0x010fea000383ffff */
[----:B------:R-:W-:Y:S05]  /*35070*/  BRA `(.L_x_1816) ;  /* 0xffffffbc00e87947 */ /* 0x000fea000383ffff */
.L_x_1690:
[----:B---3--:R3:W4:Y:S02]  /*35080*/  SYNCS.PHASECHK.TRANS64.TRYWAIT P2, [R20+URZ+0x29860], R3 ;  /* 0x02986003140075a7 */ /* 0x008724000804017f */
[----:B----4-:R-:W-:Y:S05]  /*35090*/  @!P2 NANOSLEEP.SYNCS 0x989680 ;  /* 0x009896800000a95d */ /* 0x010fea0003900000 */
[----:B------:R-:W4:Y:S02]  /*350a0*/  @!P2 SYNCS.PHASECHK.TRANS64 P2, [R20+URZ+0x29860], R3 ;  /* 0x029860031400a5a7 */ /* 0x000f24000804007f */
[----:B----4-:R-:W-:Y:S05]  /*350b0*/  @!P2 BRA `(.L_x_1690) ;  /* 0xfffffffc00f0a947 */ /* 0x010fea000383ffff */
[----:B------:R-:W-:Y:S05]  /*350c0*/  BRA `(.L_x_1817) ;  /* 0xffffffbc00f07947 */ /* 0x000fea000383ffff */
.L_x_1697:
[----:B---3--:R3:W4:Y:S02]  /*350d0*/  SYNCS.PHASECHK.TRANS64.TRYWAIT P0, [R17+URZ+0x29870], R0 ;  /* 0x02987000110075a7 */ /* 0x008724000800017f */
[----:B----4-:R-:W-:Y:S05]  /*350e0*/  @!P0 NANOSLEEP.SYNCS 0x989680 ;  /* 0x009896800000895d */ /* 0x010fea0003900000 */
[----:B------:R-:W4:Y:S02]  /*350f0*/  @!P0 SYNCS.PHASECHK.TRANS64 P0, [R17+URZ+0x29870], R0 ;  /* 0x02987000110085a7 */ /* 0x000f24000800007f */
[----:B----4-:R-:W-:Y:S05]  /*35100*/  @!P0 BRA `(.L_x_1697) ;  /* 0xfffffffc00f08947 */ /* 0x010fea000383ffff */
[----:B------:R-:W-:Y:S05]  /*35110*/  BRA `(.L_x_1818) ;  /* 0xffffffc400d47947 */ /* 0x000fea000383ffff */
.L_x_1699:
[----:B---3--:R3:W4:Y:S02]  /*35120*/  SYNCS.PHASECHK.TRANS64.TRYWAIT P0, [R17+URZ+0x29860], R0 ;  /* 0x02986000110075a7 */ /* 0x008724000800017f */
[----:B----4-:R-:W-:Y:S05]  /*35130*/  @!P0 NANOSLEEP.SYNCS 0x989680 ;  /* 0x009896800000895d */ /* 0x010fea0003900000 */
[----:B------:R-:W4:Y:S02]  /*35140*/  @!P0 SYNCS.PHASECHK.TRANS64 P0, [R17+URZ+0x29860], R0 ;  /* 0x02986000110085a7 */ /* 0x000f24000800007f */
[----:B----4-:R-:W-:Y:S05]  /*35150*/  @!P0 BRA `(.L_x_1699) ;  /* 0xfffffffc00f08947 */ /* 0x010fea000383ffff */
[----:B------:R-:W-:Y:S05]  /*35160*/  BRA `(.L_x_1819) ;  /* 0xffffffc400dc7947 */ /* 0x000fea000383ffff */
.L_x_1703:
[----:B------:R-:W2:Y:S01]  /*35170*/  LDL R3, [R1] ;  /* 0x0000000001037983 */ /* 0x000ea20000100800 */
[----:B------:R-:W-:Y:S01]  /*35180*/  BSSY B0, `(.L_x_1820) ;  /* 0x0000008000007945 */ /* 0x000fe20003800000 */
[----:B------:R-:W-:Y:S02]  /*35190*/  IMAD.MOV.U32 R12, RZ, RZ, RZ ;  /* 0x000000ffff0c7224 */ /* 0x000fe400078e00ff */
[----:B------:R-:W-:Y:S02]  /*351a0*/  IMAD.MOV.U32 R11, RZ, RZ, 0x1f ;  /* 0x0000001fff0b7424 */ /* 0x000fe400078e00ff */
[----:B------:R-:W-:Y:S02]  /*351b0*/  IMAD.MOV.U32 R15, RZ, RZ, -0x1 ;  /* 0xffffffffff0f7424 */ /* 0x000fe400078e00ff */
[----:B--2---:R-:W-:-:S07]  /*351c0*/  IMAD.MOV.U32 R13, RZ, RZ, R3 ;  /* 0x000000ffff0d7224 */ /* 0x004fce00078e0003 */
[----:B------:R-:W-:Y:S05]  /*351d0*/  WARPSYNC.COLLECTIVE R15, `(.L_x_1821) ;  /* 0x000000000f087348 */ /* 0x000fea0003c00000 */
[----:B------:R0:W1:Y:S02]  /*351e0*/  SHFL.IDX P6, R14, R13, R12, R11 ;  /* 0x0000000c0d0e7389 */ /* 0x00006400000c000b */
[----:B01----:R-:W-:Y:S01]  /*351f0*/  ENDCOLLECTIVE ;  /* 0x000000000000791b */ /* 0x003fe20003800000 */
.L_x_1821:
[----:B------:R-:W-:Y:S05]  /*35200*/  BSYNC B0 ;  /* 0x0000000000007941 */ /* 0x000fea0003800000 */
.L_x_1820:
[----:B------:R0:W5:Y:S01]  /*35210*/  LDL R2, [R1+0xc] ;  /* 0x00000c0001027983 */ /* 0x0001620000100800 */
[----:B------:R-:W-:Y:S02]  /*35220*/  IMAD.MOV.U32 R13, RZ, RZ, R3 ;  /* 0x000000ffff0d7224 */ /* 0x000fe400078e0003 */
[----:B------:R-:W-:Y:S02]  /*35230*/  IMAD.MOV.U32 R12, RZ, RZ, 0x1 ;  /* 0x00000001ff0c7424 */ /* 0x000fe400078e00ff */
[----:B------:R-:W-:Y:S02]  /*35240*/  IMAD.MOV.U32 R11, RZ, RZ, 0x1f ;  /* 0x0000001fff0b7424 */ /* 0x000fe400078e00ff */
[----:B------:R-:W-:Y:S02]  /*35250*/  IMAD.MOV.U32 R15, RZ, RZ, -0x1 ;  /* 0xffffffffff0f7424 */ /* 0x000fe400078e00ff */
[----:B0-----:R-:W-:-:S07]  /*35260*/  IMAD.MOV.U32 R0, RZ, RZ, R14 ;  /* 0x000000ffff007224 */ /* 0x001fce00078e000e */
[----:B-----5:R-:W-:Y:S05]  /*35270*/  WARPSYNC.COLLECTIVE R15, `(.L_x_1822) ;  /* 0x000000000f087348 */ /* 0x020fea0003c00000 */
[----:B------:R0:W1:Y:S02]  /*35280*/  SHFL.IDX P6, R14, R13, R12, R11 ;  /* 0x0000000c0d0e7389 */ /* 0x00006400000c000b */
[----:B01---5:R-:W-:Y:S01]  /*35290*/  ENDCOLLECTIVE ;  /* 0x000000000000791b */ /* 0x023fe20003800000 */
.L_x_1822:
        /* <DEDUP_REMOVED lines=12> */
[----:B0-----:R-:W-:Y:S02]  /*35360*/  IMAD.MOV.U32 R3, RZ, RZ, RZ ;  /* 0x000000ffff037224 */ /* 0x001fe400078e00ff */
[----:B--2---:R-:W-:Y:S01]  /*35370*/  @!P1 IMAD.MOV.U32 R3, RZ, RZ, R2 ;  /* 0x000000ffff039224 */ /* 0x004fe200078e0002 */
[----:B------:R-:W-:-:S03]  /*35380*/  ISETP.NE.AND P1, PT, R7, RZ, PT ;  /* 0x000000ff0700720c */ /* 0x000fc60003f25270 */
[----:B------:R-:W-:-:S10]  /*35390*/  IMAD.MOV.U32 R13, RZ, RZ, R3 ;  /* 0x000000ffff0d7224 */ /* 0x000fd400078e0003 */
[----:B------:R-:W-:Y:S05]  /*353a0*/  WARPSYNC.COLLECTIVE R15, `(.L_x_1823) ;  /* 0x000000000f087348 */ /* 0x000fea0003c00000 */
[----:B------:R0:W1:Y:S02]  /*353b0*/  SHFL.UP P6, R14, R13, R12, R11 ;  /* 0x0400000c0d0e7389 */ /* 0x00006400000c000b */
[----:B01----:R-:W-:Y:S01]  /*353c0*/  ENDCOLLECTIVE ;  /* 0x000000000000791b */ /* 0x003fe20003800000 */
.L_x_1823:
[----:B------:R-:W-:Y:S01]  /*353d0*/  IMAD.MOV.U32 R12, RZ, RZ, 0x2 ;  /* 0x00000002ff0c7424 */ /* 0x000fe200078e00ff */
[----:B------:R-:W-:-:S05]  /*353e0*/  SEL R14, R14, RZ, P1 ;  /* 0x000000ff0e0e7207 */ /* 0x000fca0000800000 */
[----:B------:R-:W-:-:S04]  /*353f0*/  IMAD.IADD R2, R3, 0x1, R14 ;  /* 0x0000000103027824 */ /* 0x000fc800078e020e */
[----:B------:R-:W-:-:S07]  /*35400*/  IMAD.MOV.U32 R13, RZ, RZ, R2 ;  /* 0x000000ffff0d7224 */ /* 0x000fce00078e0002 */
[----:B------:R-:W-:Y:S05]  /*35410*/  WARPSYNC.COLLECTIVE R15, `(.L_x_1824) ;  /* 0x000000000f087348 */ /* 0x000fea0003c00000 */
[----:B------:R0:W1:Y:S02]  /*35420*/  SHFL.UP P6, R14, R13, R12, R11 ;  /* 0x0400000c0d0e7389 */ /* 0x00006400000c000b */
[----:B01----:R-:W-:Y:S01]  /*35430*/  ENDCOLLECTIVE ;  /* 0x000000000000791b */ /* 0x003fe20003800000 */
.L_x_1824:
[----:B------:R-:W-:Y:S01]  /*35440*/  IMAD.MOV.U32 R12, RZ, RZ, 0x4 ;  /* 0x00000004ff0c7424 */ /* 0x000fe200078e00ff */
[----:B------:R-:W-:-:S05]  /*35450*/  SEL R5, R14, RZ, P2 ;  /* 0x000000ff0e057207 */ /* 0x000fca0001000000 */
[----:B------:R-:W-:-:S04]  /*35460*/  IMAD.IADD R2, R2, 0x1, R5 ;  /* 0x0000000102027824 */ /* 0x000fc800078e0205 */
[----:B------:R-:W-:-:S07]  /*35470*/  IMAD.MOV.U32 R13, RZ, RZ, R2 ;  /* 0x000000ffff0d7224 */ /* 0x000fce00078e0002 */
[----:B------:R-:W-:Y:S05]  /*35480*/  WARPSYNC.COLLECTIVE R15, `(.L_x_1825) ;  /* 0x000000000f087348 */ /* 0x000fea0003c00000 */
[----:B------:R0:W1:Y:S02]  /*35490*/  SHFL.UP P6, R14, R13, R12, R11 ;  /* 0x0400000c0d0e7389 */ /* 0x00006400000c000b */
[----:B01----:R-:W-:Y:S01]  /*354a0*/  ENDCOLLECTIVE ;  /* 0x000000000000791b */ /* 0x003fe20003800000 */
.L_x_1825:
[----:B------:R-:W-:Y:S01]  /*354b0*/  IMAD.MOV.U32 R12, RZ, RZ, 0x8 ;  /* 0x00000008ff0c7424 */ /* 0x000fe200078e00ff */
[----:B------:R-:W-:-:S05]  /*354c0*/  SEL R5, R14, RZ, P3 ;  /* 0x000000ff0e057207 */ /* 0x000fca0001800000 */
[----:B------:R-:W-:-:S04]  /*354d0*/  IMAD.IADD R2, R2, 0x1, R5 ;  /* 0x0000000102027824 */ /* 0x000fc800078e0205 */
[----:B------:R-:W-:-:S07]  /*354e0*/  IMAD.MOV.U32 R13, RZ, RZ, R2 ;  /* 0x000000ffff0d7224 */ /* 0x000fce00078e0002 */
[----:B------:R-:W-:Y:S05]  /*354f0*/  WARPSYNC.COLLECTIVE R15, `(.L_x_1826) ;  /* 0x000000000f087348 */ /* 0x000fea0003c00000 */
[----:B------:R0:W1:Y:S02]  /*35500*/  SHFL.UP P6, R14, R13, R12, R11 ;  /* 0x0400000c0d0e7389 */ /* 0x00006400000c000b */
[----:B01----:R-:W-:Y:S01]  /*35510*/  ENDCOLLECTIVE ;  /* 0x000000000000791b */ /* 0x003fe20003800000 */
.L_x_1826:
[----:B------:R-:W-:Y:S01]  /*35520*/  IMAD.MOV.U32 R12, RZ, RZ, 0x10 ;  /* 0x00000010ff0c7424 */ /* 0x000fe200078e00ff */
[----:B------:R-:W-:-:S05]  /*35530*/  SEL R5, R14, RZ, P4 ;  /* 0x000000ff0e057207 */ /* 0x000fca0002000000 */
[----:B------:R-:W-:-:S04]  /*35540*/  IMAD.IADD R2, R2, 0x1, R5 ;  /* 0x0000000102027824 */ /* 0x000fc800078e0205 */
[----:B------:R-:W-:-:S07]  /*35550*/  IMAD.MOV.U32 R13, RZ, RZ, R2 ;  /* 0x000000ffff0d7224 */ /* 0x000fce00078e0002 */
[----:B------:R-:W-:Y:S05]  /*35560*/  WARPSYNC.COLLECTIVE R15, `(.L_x_1827) ;  /* 0x000000000f087348 */ /* 0x000fea0003c00000 */
[----:B------:R0:W1:Y:S02]  /*35570*/  SHFL.UP P6, R14, R13, R12, R11 ;  /* 0x0400000c0d0e7389 */ /* 0x00006400000c000b */
[----:B01----:R-:W-:Y:S01]  /*35580*/  ENDCOLLECTIVE ;  /* 0x000000000000791b */ /* 0x003fe20003800000 */
.L_x_1827:
[----:B------:R-:W-:Y:S02]  /*35590*/  IMAD.MOV.U32 R12, RZ, RZ, 0x1f ;  /* 0x0000001fff0c7424 */ /* 0x000fe400078e00ff */
[----:B------:R-:W-:Y:S01]  /*355a0*/  IMAD.MOV.U32 R11, RZ, RZ, 0x1f ;  /* 0x0000001fff0b7424 */ /* 0x000fe200078e00ff */
[----:B------:R-:W-:-:S05]  /*355b0*/  SEL R5, R14, RZ, P5 ;  /* 0x000000ff0e057207 */ /* 0x000fca0002800000 */
[----:B------:R-:W-:-:S04]  /*355c0*/  IMAD.IADD R2, R2, 0x1, R5 ;  /* 0x0000000102027824 */ /* 0x000fc800078e0205 */
[----:B------:R-:W-:-:S07]  /*355d0*/  IMAD.MOV.U32 R13, RZ, RZ, R2 ;  /* 0x000000ffff0d7224 */ /* 0x000fce00078e0002 */
[----:B------:R-:W-:Y:S05]  /*355e0*/  WARPSYNC.COLLECTIVE R15, `(.L_x_1828) ;  /* 0x000000000f087348 */ /* 0x000fea0003c00000 */
[----:B------:R0:W1:Y:S02]  /*355f0*/  SHFL.IDX P6, R14, R13, R12, R11 ;  /* 0x0000000c0d0e7389 */ /* 0x00006400000c000b */
[----:B01----:R-:W-:Y:S01]  /*35600*/  ENDCOLLECTIVE ;  /* 0x000000000000791b */ /* 0x003fe20003800000 */
.L_x_1828:
[----:B------:R-:W-:Y:S05]  /*35610*/  BRA `(.L_x_1829) ;  /* 0xffffffc800fc7947 */ /* 0x000fea000383ffff */
.L_x_1708:
[----:B------:R-:W-:Y:S01]  /*35620*/  BSSY B0, `(.L_x_1830) ;  /* 0x0000008000007945 */ /* 0x000fe20003800000 */
[----:B-----5:R-:W-:Y:S02]  /*35630*/  IMAD.MOV.U32 R13, RZ, RZ, R3 ;  /* 0x000000ffff0d7224 */ /* 0x020fe400078e0003 */
[----:B------:R-:W-:Y:S02]  /*35640*/  IMAD.MOV.U32 R12, RZ, RZ, 0x1 ;  /* 0x00000001ff0c7424 */ /* 0x000fe400078e00ff */
[----:B------:R-:W-:Y:S02]  /*35650*/  IMAD.MOV.U32 R11, RZ, RZ, RZ ;  /* 0x000000ffff0b7224 */ /* 0x000fe400078e00ff */
[----:B------:R-:W-:-:S07]  /*35660*/  IMAD.MOV.U32 R15, RZ, RZ, -0x1 ;  /* 0xffffffffff0f7424 */ /* 0x000fce00078e00ff */
[----:B0-----:R-:W-:Y:S05]  /*35670*/  WARPSYNC.COLLECTIVE R15, `(.L_x_1831) ;  /* 0x000000000f087348 */ /* 0x001fea0003c00000 */
[----:B------:R1:W2:Y:S02]  /*35680*/  SHFL.UP P6, R14, R13, R12, R11 ;  /* 0x0400000c0d0e7389 */ /* 0x0002a400000c000b */
[----:B012---:R-:W-:Y:S01]  /*35690*/  ENDCOLLECTIVE ;  /* 0x000000000000791b */ /* 0x007fe20003800000 */
.L_x_1831:
[----:B------:R-:W-:Y:S05]  /*356a0*/  BSYNC B0 ;  /* 0x0000000000007941 */ /* 0x000fea0003800000 */
.L_x_1830:
[----:B------:R-:W-:Y:S01]  /*356b0*/  SEL R14, R14, RZ, P1 ;  /* 0x000000ff0e0e7207 */ /* 0x000fe20000800000 */
[----:B------:R-:W-:Y:S02]  /*356c0*/  IMAD.MOV.U32 R12, RZ, RZ, 0x2 ;  /* 0x00000002ff0c7424 */ /* 0x000fe400078e00ff */
[----:B------:R-:W-:Y:S02]  /*356d0*/  IMAD.MOV.U32 R11, RZ, RZ, RZ ;  /* 0x000000ffff0b7224 */ /* 0x000fe400078e00ff */
[----:B------:R-:W-:Y:S02]  /*356e0*/  IMAD.IADD R13, R3, 0x1, R14 ;  /* 0x00000001030d7824 */ /* 0x000fe400078e020e */
[----:B------:R-:W-:-:S07]  /*356f0*/  IMAD.MOV.U32 R15, RZ, RZ, -0x1 ;  /* 0xffffffffff0f7424 */ /* 0x000fce00078e00ff */
[----:B------:R-:W-:Y:S05]  /*35700*/  WARPSYNC.COLLECTIVE R15, `(.L_x_1832) ;  /* 0x000000000f087348 */ /* 0x000fea0003c00000 */
[----:B------:R0:W1:Y:S02]  /*35710*/  SHFL.UP P6, R14, R13, R12, R11 ;  /* 0x0400000c0d0e7389 */ /* 0x00006400000c000b */
[----:B01----:R-:W-:Y:S01]  /*35720*/  ENDCOLLECTIVE ;  /* 0x000000000000791b */ /* 0x003fe20003800000 */
.L_x_1832:
[----:B------:R-:W-:Y:S01]  /*35730*/  IMAD.MOV.U32 R12, RZ, RZ, 0x4 ;  /* 0x00000004ff0c7424 */ /* 0x000fe200078e00ff */
[----:B------:R-:W-:-:S05]  /*35740*/  SEL R14, R14, RZ, P2 ;  /* 0x000000ff0e0e7207 */ /* 0x000fca0001000000 */
[----:B------:R-:W-:-:S04]  /*35750*/  IMAD.IADD R5, R13, 0x1, R14 ;  /* 0x000000010d057824 */ /* 0x000fc800078e020e */
[----:B------:R-:W-:-:S07]  /*35760*/  IMAD.MOV.U32 R13, RZ, RZ, R5 ;  /* 0x000000ffff0d7224 */ /* 0x000fce00078e0005 */
[----:B------:R-:W-:Y:S05]  /*35770*/  WARPSYNC.COLLECTIVE R15, `(.L_x_1833) ;  /* 0x000000000f087348 */ /* 0x000fea0003c00000 */
[----:B------:R0:W1:Y:S02]  /*35780*/  SHFL.UP P6, R14, R13, R12, R11 ;  /* 0x0400000c0d0e7389 */ /* 0x00006400000c000b */
[----:B01----:R-:W-:Y:S01]  /*35790*/  ENDCOLLECTIVE ;  /* 0x000000000000791b */ /* 0x003fe20003800000 */
.L_x_1833:
[----:B------:R-:W-:Y:S01]  /*357a0*/  IMAD.MOV.U32 R12, RZ, RZ, 0x8 ;  /* 0x00000008ff0c7424 */ /* 0x000fe200078e00ff */
[----:B------:R-:W-:-:S05]  /*357b0*/  SEL R6, R14, RZ, P3 ;  /* 0x000000ff0e067207 */ /* 0x000fca0001800000 */
[----:B------:R-:W-:-:S04]  /*357c0*/  IMAD.IADD R6, R5, 0x1, R6 ;  /* 0x0000000105067824 */ /* 0x000fc800078e0206 */
[----:B------:R-:W-:-:S07]  /*357d0*/  IMAD.MOV.U32 R13, RZ, RZ, R6 ;  /* 0x000000ffff0d7224 */ /* 0x000fce00078e0006 */
[----:B------:R-:W-:Y:S05]  /*357e0*/  WARPSYNC.COLLECTIVE R15, `(.L_x_1834) ;  /* 0x000000000f087348 */ /* 0x000fea0003c00000 */
[----:B------:R0:W1:Y:S02]  /*357f0*/  SHFL.UP P6, R14, R13, R12, R11 ;  /* 0x0400000c0d0e7389 */ /* 0x00006400000c000b */
[----:B01----:R-:W-:Y:S01]  /*35800*/  ENDCOLLECTIVE ;  /* 0x000000000000791b */ /* 0x003fe20003800000 */
.L_x_1834:
[----:B------:R-:W-:Y:S01]  /*35810*/  IMAD.MOV.U32 R12, RZ, RZ, 0x10 ;  /* 0x00000010ff0c7424 */ /* 0x000fe200078e00ff */
[----:B------:R-:W-:-:S05]  /*35820*/  SEL R7, R14, RZ, P4 ;  /* 0x000000ff0e077207 */ /* 0x000fca0002000000 */
[----:B------:R-:W-:-:S04]  /*35830*/  IMAD.IADD R7, R6, 0x1, R7 ;  /* 0x0000000106077824 */ /* 0x000fc800078e0207 */
[----:B------:R-:W-:-:S07]  /*35840*/  IMAD.MOV.U32 R13, RZ, RZ, R7 ;  /* 0x000000ffff0d7224 */ /* 0x000fce00078e0007 */
[----:B------:R-:W-:Y:S05]  /*35850*/  WARPSYNC.COLLECTIVE R15, `(.L_x_1835) ;  /* 0x000000000f087348 */ /* 0x000fea0003c00000 */
[----:B------:R0:W1:Y:S02]  /*35860*/  SHFL.UP P6, R14, R13, R12, R11 ;  /* 0x0400000c0d0e7389 */ /* 0x00006400000c000b */
[----:B01----:R-:W-:Y:S01]  /*35870*/  ENDCOLLECTIVE ;  /* 0x000000000000791b */ /* 0x003fe20003800000 */
.L_x_1835:
        /* <DEDUP_REMOVED lines=8> */
.L_x_1836:
[----:B------:R-:W-:Y:S05]  /*35900*/  BRA `(.L_x_1837) ;  /* 0xffffffc800e47947 */ /* 0x000fea000383ffff */
.L_x_1710:
[----:B------:R-:W-:Y:S01]  /*35910*/  BSSY B0, `(.L_x_1838) ;  /* 0x0000006000007945 */ /* 0x000fe20003800000 */
[----:B------:R-:W-:Y:S01]  /*35920*/  PLOP3.LUT P6, PT, P6, PT, PT, 0x8, 0x0 ;  /* 0x000000000000781c */ /* 0x000fe200037ce170 */
[----:B------:R-:W-:-:S12]  /*35930*/  IMAD.MOV.U32 R15, RZ, RZ, -0x1 ;  /* 0xffffffffff0f7424 */ /* 0x000fd800078e00ff */
[----:B0-----:R-:W-:Y:S05]  /*35940*/  WARPSYNC.COLLECTIVE R15, `(.L_x_1839) ;  /* 0x000000000f087348 */ /* 0x001fea0003c00000 */
[----:B------:R-:W-:Y:S01]  /*35950*/  VOTE.ANY R14, PT, P6 ;  /* 0x00000000000e7806 */ /* 0x000fe200030e0100 */
[----:B0-----:R-:W-:Y:S06]  /*35960*/  ENDCOLLECTIVE ;  /* 0x000000000000791b */ /* 0x001fec0003800000 */
.L_x_1839:
[----:B------:R-:W-:Y:S05]  /*35970*/  BSYNC B0 ;  /* 0x0000000000007941 */ /* 0x000fea0003800000 */
.L_x_1838:
[----:B------:R-:W-:Y:S02]  /*35980*/  IMAD.MOV.U32 R6, RZ, RZ, R14 ;  /* 0x000000ffff067224 */ /* 0x000fe400078e000e */
[----:B------:R-:W-:Y:S02]  /*35990*/  IMAD.MOV.U32 R13, RZ, RZ, R3 ;  /* 0x000000ffff0d7224 */ /* 0x000fe400078e0003 */
[----:B------:R-:W0:Y:S01]  /*359a0*/  POPC R7, R6 ;  /* 0x0000000600077309 */ /* 0x000e220000000000 */
[----:B------:R-:W-:Y:S02]  /*359b0*/  IMAD.MOV.U32 R11, RZ, RZ, 0x1f ;  /* 0x0000001fff0b7424 */ /* 0x000fe400078e00ff */
[----:B------:R-:W-:Y:S02]  /*359c0*/  IMAD.MOV.U32 R15, RZ, RZ, -0x1 ;  /* 0xffffffffff0f7424 */ /* 0x000fe400078e00ff */
[----:B0-----:R-:W-:-:S07]  /*359d0*/  IMAD.MOV.U32 R12, RZ, RZ, R7 ;  /* 0x000000ffff0c7224 */ /* 0x001fce00078e0007 */
[----:B------:R-:W-:Y:S05]  /*359e0*/  WARPSYNC.COLLECTIVE R15, `(.L_x_1840) ;  /* 0x000000000f087348 */ /* 0x000fea0003c00000 */
[----:B------:R0:W1:Y:S02]  /*359f0*/  SHFL.IDX P6, R14, R13, R12, R11 ;  /* 0x0000000c0d0e7389 */ /* 0x00006400000c000b */
[----:B01----:R-:W-:Y:S01]  /*35a00*/  ENDCOLLECTIVE ;  /* 0x000000000000791b */ /* 0x003fe20003800000 */
.L_x_1840:
[----:B------:R-:W-:Y:S01]  /*35a10*/  IMAD.MOV.U32 R4, RZ, RZ, R14 ;  /* 0x000000ffff047224 */ /* 0x000fe200078e000e */
[----:B------:R-:W-:Y:S06]  /*35a20*/  BRA `(.L_x_1841) ;  /* 0xffffffc800d47947 */ /* 0x000fec000383ffff */
.L_x_1712:
[----:B------:R-:W-:Y:S01]  /*35a30*/  BSSY B0, `(.L_x_1842) ;  /* 0x0000007000007945 */ /* 0x000fe20003800000 */
[----:B------:R-:W-:Y:S02]  /*35a40*/  IMAD.MOV.U32 R13, RZ, RZ, R2 ;  /* 0x000000ffff0d7224 */ /* 0x000fe400078e0002 */
[----:B------:R-:W-:Y:S02]  /*35a50*/  IMAD.MOV.U32 R11, RZ, RZ, 0x1f ;  /* 0x0000001fff0b7424 */ /* 0x000fe400078e00ff */
[----:B------:R-:W-:-:S07]  /*35a60*/  IMAD.MOV.U32 R15, RZ, RZ, -0x1 ;  /* 0xffffffffff0f7424 */ /* 0x000fce00078e00ff */
[----:B012---:R-:W-:Y:S05]  /*35a70*/  WARPSYNC.COLLECTIVE R15, `(.L_x_1843) ;  /* 0x000000000f087348 */ /* 0x007fea0003c00000 */
[----:B------:R3:W4:Y:S02]  /*35a80*/  SHFL.IDX P6, R14, R13, R12, R11 ;  /* 0x0000000c0d0e7389 */ /* 0x00072400000c000b */
[----:B01234-:R-:W-:Y:S01]  /*35a90*/  ENDCOLLECTIVE ;  /* 0x000000000000791b */ /* 0x01ffe20003800000 */
.L_x_1843:
[----:B------:R-:W-:Y:S05]  /*35aa0*/  BSYNC B0 ;  /* 0x0000000000007941 */ /* 0x000fea0003800000 */
.L_x_1842:
[----:B------:R-:W-:Y:S01]  /*35ab0*/  IMAD.MOV.U32 R9, RZ, RZ, R14 ;  /* 0x000000ffff097224 */ /* 0x000fe200078e000e */
[----:B------:R-:W-:Y:S06]  /*35ac0*/  BRA `(.L_x_1711) ;  /* 0xffffffc800c87947 */ /* 0x000fec000383ffff */
.L_x_1716:
[----:B0-----:R0:W1:Y:S02]  /*35ad0*/  SYNCS.PHASECHK.TRANS64.TRYWAIT P0, [R0+URZ+0x29820], R3 ;  /* 0x02982003000075a7 */ /* 0x001064000800017f */
[----:B-1----:R-:W-:Y:S05]  /*35ae0*/  @!P0 NANOSLEEP.SYNCS 0x989680 ;  /* 0x009896800000895d */ /* 0x002fea0003900000 */
[----:B------:R-:W1:Y:S02]  /*35af0*/  @!P0 SYNCS.PHASECHK.TRANS64 P0, [R0+URZ+0x29820], R3 ;  /* 0x02982003000085a7 */ /* 0x000e64000800007f */
[----:B-1----:R-:W-:Y:S05]  /*35b00*/  @!P0 BRA `(.L_x_1716) ;  /* 0xfffffffc00f08947 */ /* 0x002fea000383ffff */
[----:B------:R-:W-:Y:S05]  /*35b10*/  BRA `(.L_x_1844) ;  /* 0xffffffd0007c7947 */ /* 0x000fea000383ffff */
.L_x_1717:
        /* <DEDUP_REMOVED lines=11> */
.L_x_1846:
[----:B------:R-:W-:Y:S05]  /*35bd0*/  BSYNC B0 ;  /* 0x0000000000007941 */ /* 0x000fea0003800000 */
.L_x_1845:
[----:B------:R-:W-:Y:S05]  /*35be0*/  BRA `(.L_x_1847) ;  /* 0xffffffd000647947 */ /* 0x000fea000383ffff */
.L_x_1718:
[----:B------:R-:W-:Y:S01]  /*35bf0*/  BSSY B0, `(.L_x_1848) ;  /* 0x0000006000007945 */ /* 0x000fe20003800000 */
[----:B------:R-:W-:-:S07]  /*35c00*/  IMAD.MOV.U32 R15, RZ, RZ, -0x1 ;  /* 0xffffffffff0f7424 */ /* 0x000fce00078e00ff */
[----:B01----:R-:W-:Y:S05]  /*35c10*/  WARPSYNC.COLLECTIVE R15, `(.L_x_1849) ;  /* 0x000000000f0c7348 */ /* 0x003fea0003c00000 */
[----:B------:R-:W-:Y:S02]  /*35c20*/  ELECT P6, UR62, PT ;  /* 0x00000000003e782f */ /* 0x000fe400038c0000 */
[----:B------:R-:W-:Y:S01]  /*35c30*/  MOV R14, UR62 ;  /* 0x0000003e000e7c02 */ /* 0x000fe20008000f00 */
[----:B01----:R-:W-:Y:S10]  /*35c40*/  ENDCOLLECTIVE ;  /* 0x000000000000791b */ /* 0x003ff40003800000 */
.L_x_1849:
[----:B------:R-:W-:Y:S05]  /*35c50*/  BSYNC B0 ;  /* 0x0000000000007941 */ /* 0x000fea0003800000 */
.L_x_1848:
[----:B------:R-:W-:Y:S05]  /*35c60*/  BRA `(.L_x_1850) ;  /* 0xffffffd000587947 */ /* 0x000fea000383ffff */
.L_x_1720:
[----:B0-----:R0:W1:Y:S02]  /*35c70*/  SYNCS.PHASECHK.TRANS64.TRYWAIT P1, [R6+URZ], R5 ;  /* 0x00000005060075a7 */ /* 0x001064000802017f */
[----:B-1----:R-:W-:Y:S05]  /*35c80*/  @!P1 NANOSLEEP.SYNCS 0x989680 ;  /* 0x009896800000995d */ /* 0x002fea0003900000 */
[----:B------:R-:W1:Y:S02]  /*35c90*/  @!P1 SYNCS.PHASECHK.TRANS64 P1, [R6+URZ], R5 ;  /* 0x00000005060095a7 */ /* 0x000e64000802007f */
[----:B-1----:R-:W-:Y:S05]  /*35ca0*/  @!P1 BRA `(.L_x_1720) ;  /* 0xfffffffc00f09947 */ /* 0x002fea000383ffff */
[----:B------:R-:W-:Y:S05]  /*35cb0*/  BRA `(.L_x_1851) ;  /* 0xffffffd000907947 */ /* 0x000fea000383ffff */
.L_x_1721:
[----:B-1----:R1:W2:Y:S02]  /*35cc0*/  SYNCS.PHASECHK.TRANS64.TRYWAIT P1, [R7+URZ], R2 ;  /* 0x00000002070075a7 */ /* 0x0022a4000802017f */
[----:B--2---:R-:W-:Y:S05]  /*35cd0*/  @!P1 NANOSLEEP.SYNCS 0x989680 ;  /* 0x009896800000995d */ /* 0x004fea0003900000 */
[----:B------:R-:W2:Y:S02]  /*35ce0*/  @!P1 SYNCS.PHASECHK.TRANS64 P1, [R7+URZ], R2 ;  /* 0x00000002070095a7 */ /* 0x000ea4000802007f */
[----:B--2---:R-:W-:Y:S05]  /*35cf0*/  @!P1 BRA `(.L_x_1721) ;  /* 0xfffffffc00f09947 */ /* 0x004fea000383ffff */
[----:B------:R-:W-:Y:S05]  /*35d00*/  BRA `(.L_x_1852) ;  /* 0xffffffd000847947 */ /* 0x000fea000383ffff */
.L_x_1723:
[----:B--2---:R2:W3:Y:S02]  /*35d10*/  SYNCS.PHASECHK.TRANS64.TRYWAIT P1, [R4+URZ+0x29860], R5 ;  /* 0x02986005040075a7 */ /* 0x0044e4000802017f */
[----:B---3--:R-:W-:Y:S05]  /*35d20*/  @!P1 NANOSLEEP.SYNCS 0x989680 ;  /* 0x009896800000995d */ /* 0x008fea0003900000 */
[----:B------:R-:W3:Y:S02]  /*35d30*/  @!P1 SYNCS.PHASECHK.TRANS64 P1, [R4+URZ+0x29860], R5 ;  /* 0x02986005040095a7 */ /* 0x000ee4000802007f */
[----:B---3--:R-:W-:Y:S05]  /*35d40*/  @!P1 BRA `(.L_x_1723) ;  /* 0xfffffffc00f09947 */ /* 0x008fea000383ffff */
[----:B------:R-:W-:Y:S05]  /*35d50*/  BRA `(.L_x_1853) ;  /* 0xffffffd000847947 */ /* 0x000fea000383ffff */
.L_x_1725:
[----:B---3--:R3:W4:Y:S02]  /*35d60*/  SYNCS.PHASECHK.TRANS64.TRYWAIT P1, [R3+URZ+0x29860], R2 ;  /* 0x02986002030075a7 */ /* 0x008724000802017f */
[----:B----4-:R-:W-:Y:S05]  /*35d70*/  @!P1 NANOSLEEP.SYNCS 0x989680 ;  /* 0x009896800000995d */ /* 0x010fea0003900000 */
[----:B------:R-:W4:Y:S02]  /*35d80*/  @!P1 SYNCS.PHASECHK.TRANS64 P1, [R3+URZ+0x29860], R2 ;  /* 0x02986002030095a7 */ /* 0x000f24000802007f */
[----:B----4-:R-:W-:Y:S05]  /*35d90*/  @!P1 BRA `(.L_x_1725) ;  /* 0xfffffffc00f09947 */ /* 0x010fea000383ffff */
[----:B------:R-:W-:Y:S05]  /*35da0*/  BRA `(.L_x_1854) ;  /* 0xffffffd000847947 */ /* 0x000fea000383ffff */
.L_x_1727:
[----:B----4-:R4:W0:Y:S02]  /*35db0*/  SYNCS.PHASECHK.TRANS64.TRYWAIT P0, [R4+URZ+0x29880], R5 ;  /* 0x02988005040075a7 */ /* 0x010824000800017f */
[----:B0-----:R-:W-:Y:S05]  /*35dc0*/  @!P0 NANOSLEEP.SYNCS 0x989680 ;  /* 0x009896800000895d */ /* 0x001fea0003900000 */
[----:B------:R-:W0:Y:S02]  /*35dd0*/  @!P0 SYNCS.PHASECHK.TRANS64 P0, [R4+URZ+0x29880], R5 ;  /* 0x02988005040085a7 */ /* 0x000e24000800007f */
[----:B0-----:R-:W-:Y:S05]  /*35de0*/  @!P0 BRA `(.L_x_1727) ;  /* 0xfffffffc00f08947 */ /* 0x001fea000383ffff */
[----:B------:R-:W-:Y:S05]  /*35df0*/  BRA `(.L_x_1728) ;  /* 0xffffffd000807947 */ /* 0x000fea000383ffff */
.L_x_1855:
        /* <DEDUP_REMOVED lines=16> */
.L_x_2673:


//--------------------- .text._ZN7cutlass13device_kernelIN5flash11enable_sm90INS1_16FlashAttnFwdSm90INS1_25CollectiveMainloopFwdSm90ILi2EN4cute5tupleIJNS5_1CILi1EEES8_S8_EEENS6_IJNS7_ILi128EEENS7_ILi160EEENS7_ILi192EEEEEELi128ENS_12float_e4m3_tEfNS_4arch4Sm90ELb1ELb0ELb0ELb0ELb0ELb0ELb0ELb1ELb1ELb0ELb0ELb0EEENS1_21CollectiveEpilogueFwdINS6_IJSA_SA_SB_EEES9_NS_10bfloat16_tESG_Li256ELb0ELb0ELb0ELb1EEENS1_30DynamicPersistentTileSchedulerILi256ELi128ELb0ELb0ELb1EEEEEEEEEvNT_6ParamsE --------------------------
	.section	.text._ZN7cutlass13device_kernelIN5flash11enable_sm90INS1_16FlashAttnFwdSm90INS1_25CollectiveMainloopFwdSm90ILi2EN4cute5tupleIJNS5_1CILi1EEES8_S8_EEENS6_IJNS7_ILi128EEENS7_ILi160EEENS7_ILi192EEEEEELi128ENS_12float_e4m3_tEfNS_4arch4Sm90ELb1ELb0ELb0ELb0ELb0ELb0ELb0ELb1ELb1ELb0ELb0ELb0EEENS1_21CollectiveEpilogueFwdINS6_IJSA_SA_SB_EEES9_NS_10bfloat16_tESG_Li256ELb0ELb0ELb0ELb1EEENS1_30DynamicPersistentTileSchedulerILi256ELi128ELb0ELb0ELb1EEEEEEEEEvNT_6ParamsE,"ax",@progbits
	.align	128
.text._ZN7cutlass13device_kernelIN5flash11enable_sm90INS1_16FlashAttnFwdSm90INS1_25CollectiveMainloopFwdSm90ILi2EN4cute5tupleIJNS5_1CILi1EEES8_S8_EEENS6_IJNS7_ILi128EEENS7_ILi160EEENS7_ILi192EEEEEELi128ENS_12float_e4m3_tEfNS_4arch4Sm90ELb1ELb0ELb0ELb0ELb0ELb0ELb0ELb1ELb1ELb0ELb0ELb0EEENS1_21CollectiveEpilogueFwdINS6_IJSA_SA_SB_EEES9_NS_10bfloat16_tESG_Li256ELb0ELb0ELb0ELb1EEENS1_30DynamicPersistentTileSchedulerILi256ELi128ELb0ELb0ELb1EEEEEEEEEvNT_6ParamsE:
        .type           _ZN7cutlass13device_kernelIN5flash11enable_sm90INS1_16FlashAttnFwdSm90INS1_25CollectiveMainloopFwdSm90ILi2EN4cute5tupleIJNS5_1CILi1EEES8_S8_EEENS6_IJNS7_ILi128EEENS7_ILi160EEENS7_ILi192EEEEEELi128ENS_12float_e4m3_tEfNS_4arch4Sm90ELb1ELb0ELb0ELb0ELb0ELb0ELb0ELb1ELb1ELb0ELb0ELb0EEENS1_21CollectiveEpilogueFwdINS6_IJSA_SA_SB_EEES9_NS_10bfloat16_tESG_Li256ELb0ELb0ELb0ELb1EEENS1_30DynamicPersistentTileSchedulerILi256ELi128ELb0ELb0ELb1EEEEEEEEEvNT_6ParamsE,@function
        .size           _ZN7cutlass13device_kernelIN5flash11enable_sm90INS1_16FlashAttnFwdSm90INS1_25CollectiveMainloopFwdSm90ILi2EN4cute5tupleIJNS5_1CILi1EEES8_S8_EEENS6_IJNS7_ILi128EEENS7_ILi160EEENS7_ILi192EEEEEELi128ENS_12float_e4m3_tEfNS_4arch4Sm90ELb1ELb0ELb0ELb0ELb0ELb0ELb0ELb1ELb1ELb0ELb0ELb0EEENS1_21CollectiveEpilogueFwdINS6_IJSA_SA_SB_EEES9_NS_10bfloat16_tESG_Li256ELb0ELb0ELb0ELb1EEENS1_30DynamicPersistentTileSchedulerILi256ELi128ELb0ELb0ELb1EEEEEEEEEvNT_6ParamsE,(.L_x_2674 - _ZN7cutlass13device_kernelIN5flash11enable_sm90INS1_16FlashAttnFwdSm90INS1_25CollectiveMainloopFwdSm90ILi2EN4cute5tupleIJNS5_1CILi1EEES8_S8_EEENS6_IJNS7_ILi128EEENS7_ILi160EEENS7_ILi192EEEEEELi128ENS_12float_e4m3_tEfNS_4arch4Sm90ELb1ELb0ELb0ELb0ELb0ELb0ELb0ELb1ELb1ELb0ELb0ELb0EEENS1_21CollectiveEpilogueFwdINS6_IJSA_SA_SB_EEES9_NS_10bfloat16_tESG_Li256ELb0ELb0ELb0ELb1EEENS1_30DynamicPersistentTileSchedulerILi256ELi128ELb0ELb0ELb1EEEEEEEEEvNT_6ParamsE)
        .other          _ZN7cutlass13device_kernelIN5flash11enable_sm90INS1_16FlashAttnFwdSm90INS1_25CollectiveMainloopFwdSm90ILi2EN4cute5tupleIJNS5_1CILi1EEES8_S8_EEENS6_IJNS7_ILi128EEENS7_ILi160EEENS7_ILi192EEEEEELi128ENS_12float_e4m3_tEfNS_4arch4Sm90ELb1ELb0ELb0ELb0ELb0ELb0ELb0ELb1ELb1ELb0ELb0ELb0EEENS1_21CollectiveEpilogueFwdINS6_IJSA_SA_SB_EEES9_NS_10bfloat16_tESG_Li256ELb0ELb0ELb0ELb1EEENS1_30DynamicPersistentTileSchedulerILi256ELi128ELb0ELb0ELb1EEEEEEEEEvNT_6ParamsE,@"STO_CUDA_ENTRY STV_DEFAULT"
_ZN7cutlass13device_kernelIN5flash11enable_sm90INS1_16FlashAttnFwdSm90INS1_25CollectiveMainloopFwdSm90ILi2EN4cute5tupleIJNS5_1CILi1EEES8_S8_EEENS6_IJNS7_ILi128EEENS7_ILi160EEENS7_ILi192EEEEEELi128ENS_12float_e4m3_tEfNS_4arch4Sm90ELb1ELb0ELb0ELb0ELb0ELb0ELb0ELb1ELb1ELb0ELb0ELb0EEENS1_21CollectiveEpilogueFwdINS6_IJSA_SA_SB_EEES9_NS_10bfloat16_tESG_Li256ELb0ELb0ELb0ELb1EEENS1_30DynamicPersistentTileSchedulerILi256ELi128ELb0ELb0ELb1EEEEEEEEEvNT_6ParamsE:
        /* <DEDUP_REMOVED lines=24> */
.L_x_1857:
[----:B------:R-:W-:Y:S05]  /*0180*/  BSYNC B0 ;  /* 0x0000000000007941 */ /* 0x000fea0003800000 */
.L_x_1856:
        /* <DEDUP_REMOVED lines=37> */
.L_x_1858:
        /* <DEDUP_REMOVED lines=22> */
.L_x_1859:
        /* <DEDUP_REMOVED lines=18> */
.L_x_1860:
        /* <DEDUP_REMOVED lines=22> */
.L_x_1861:
        /* <DEDUP_REMOVED lines=22> */
.L_x_1862:
[----:B------:R-:W-:Y:S01]  /*0920*/  PLOP3.LUT P0, PT, PT, PT, UP0, 0x80, 0x0 ;  /* 0x000000000000781c */ /* 0x000fe20003f0f008 */
[----:B------:R-:W-:Y:S01]  /*0930*/  UMOV UR61, 0x1 ;  /* 0x00000001003d7882 */ /* 0x000fe20000000000 */
[----:B------:R-:W-:Y:S01]  /*0940*/  NOP ;  /* 0x0000000000007918 */ /* 0x000fe20000000000 */
[----:B------:R-:W-:Y:S01]  /*0950*/  USEL UR61, UR61, 0x2, !UP0 ;  /* 0x000000023d3d7887 */ /* 0x000fe2000c000000 */
[----:B------:R-:W-:Y:S01]  /*0960*/  ULDC.64 UR54, c[0x0][0x208] ;  /* 0x0000820000367ab9 */ /* 0x000fe20000000a00 */
[----:B-123--:R-:W-:Y:S08]  /*0970*/  BAR.SYNC.DEFER_BLOCKING 0x0 ;  /* 0x0000000000007b1d */ /* 0x00eff00000010000 */
[----:B------:R-:W-:Y:S05]  /*0980*/  @!P0 BRA `(.L_x_1863) ;  /* 0x000000cc00e08947 */ /* 0x000fea0003800000 */
.L_x_1864:
        /* <DEDUP_REMOVED lines=28> */
[----:B------:R-:W-:Y:S01]  /*0b50*/  LEA.HI R192, R0, R193, RZ, 0x5 ;  /* 0x000000c100c07211 */ /* 0x000fe200078f28ff */
[----:B------:R-:W-:Y:S01]  /*0b60*/  IMAD.IADD R190, R193, 0x1, -R190 ;  /* 0x00000001c1be7824 */ /* 0x000fe200078e0abe */
[----:B------:R-:W-:Y:S02]  /*0b70*/  LOP3.LUT R5, R5, 0x1ffffffe, RZ, 0xc0, !PT ;  /* 0x1ffffffe05057812 */ /* 0x000fe400078ec0ff */
[----:B------:R-:W-:-:S02]  /*0b80*/  SHF.R.S32.HI R192, RZ, 0x5, R192 ;  /* 0x00000005ffc07819 */ /* 0x000fc400000114c0 */
[----:B------:R-:W-:Y:S01]  /*0b90*/  SHF.R.S32.HI R7, RZ, 0x1f, R190 ;  /* 0x0000001fff077819 */ /* 0x000fe200000114be */
[----:B------:R-:W-:Y:S01]  /*0ba0*/  IMAD.IADD R5, R4, 0x1, -R5 ;  /* 0x0000000104057824 */ /* 0x000fe200078e0a05 */
[----:B------:R-:W-:Y:S01]  /*0bb0*/  LOP3.LUT R4, R3, 0x3fffff0, RZ, 0xc0, !PT ;  /* 0x03fffff003047812 */ /* 0x000fe200078ec0ff */
[----:B-1----:R-:W-:Y:S01]  /*0bc0*/  ULEA UR38, UR52, UR38, 0x18 ;  /* 0x0000002634267291 */ /* 0x002fe2000f8ec03f */
[----:B------:R-:W-:Y:S02]  /*0bd0*/  LEA.HI R6, R7, R190, RZ, 0x2 ;  /* 0x000000be07067211 */ /* 0x000fe400078f10ff */
[----:B------:R-:W-:Y:S01]  /*0be0*/  SHF.R.S32.HI R191, RZ, 0x7, R2 ;  /* 0x00000007ffbf7819 */ /* 0x000fe20000011402 */
[----:B------:R-:W-:Y:S01]  /*0bf0*/  IMAD.IADD R3, R193, 0x1, -R4 ;  /* 0x00000001c1037824 */ /* 0x000fe200078e0a04 */
[--C-:B------:R-:W-:Y:S02]  /*0c00*/  SHF.R.S32.HI R4, RZ, 0x2, R6.reuse ;  /* 0x00000002ff047819 */ /* 0x100fe40000011406 */
[----:B------:R-:W-:Y:S01]  /*0c10*/  SHF.R.S32.HI R9, RZ, 0x1f, R6 ;  /* 0x0000001fff097819 */ /* 0x000fe20000011406 */
[----:B------:R-:W-:Y:S01]  /*0c20*/  IMAD R8, R192, 0x10, R3 ;  /* 0x00000010c0087824 */ /* 0x000fe200078e0203 */
[----:B------:R-:W-:Y:S01]  /*0c30*/  LEA.HI R2, R2, R191, RZ, 0x1 ;  /* 0x000000bf02027211 */ /* 0x000fe200078f08ff */
[----:B------:R-:W-:Y:S01]  /*0c40*/  UMOV UR4, UR38 ;  /* 0x0000002600047c82 */ /* 0x000fe20008000000 */
[----:B--2---:R-:W-:Y:S01]  /*0c50*/  UMOV UR5, UR6 ;  /* 0x0000000600057c82 */ /* 0x004fe20008000000 */
[----:B------:R-:W-:Y:S01]  /*0c60*/  LEA.HI R9, R9, R4, RZ, 0x3 ;  /* 0x0000000409097211 */ /* 0x000fe200078f18ff */
[----:B------:R-:W-:Y:S01]  /*0c70*/  IMAD R3, R8, 0x8, R5 ;  /* 0x0000000808037824 */ /* 0x000fe200078e0205 */
[----:B------:R-:W-:Y:S01]  /*0c80*/  LOP3.LUT R2, R2, 0x3fffffe, RZ, 0xc0, !PT ;  /* 0x03fffffe02027812 */ /* 0x000fe200078ec0ff */
[----:B------:R-:W-:Y:S01]  /*0c90*/  IMAD.U32 R16, RZ, RZ, UR4 ;  /* 0x00000004ff107e24 */ /* 0x000fe2000f8e00ff */
[----:B------:R-:W-:Y:S01]  /*0ca0*/  LOP3.LUT R9, R9, 0xfffffff8, RZ, 0xc0, !PT ;  /* 0xfffffff809097812 */ /* 0x000fe200078ec0ff */
[----:B------:R-:W-:Y:S01]  /*0cb0*/  IMAD.U32 R17, RZ, RZ, UR5 ;  /* 0x00000005ff117e24 */ /* 0x000fe2000f8e00ff */
[----:B------:R-:W-:Y:S01]  /*0cc0*/  LEA.HI R7, R7, R190, RZ, 0x5 ;  /* 0x000000be07077211 */ /* 0x000fe200078f28ff */
[----:B------:R-:W-:Y:S01]  /*0cd0*/  IMAD.SHL.U32 R3, R3, 0x8, RZ ;  /* 0x0000000803037824 */ /* 0x000fe200078e00ff */
[----:B------:R-:W-:Y:S01]  /*0ce0*/  LEA.HI R0, R0, R193, RZ, 0x3 ;  /* 0x000000c100007211 */ /* 0x000fe200078f18ff */
[----:B------:R-:W-:Y:S01]  /*0cf0*/  IMAD.IADD R23, R191, 0x1, -R2 ;  /* 0x00000001bf177824 */ /* 0x000fe200078e0a02 */
[----:B------:R-:W-:Y:S01]  /*0d00*/  SHF.R.S32.HI R7, RZ, 0x5, R7 ;  /* 0x00000005ff077819 */ /* 0x000fe20000011407 */
[----:B------:R-:W-:Y:S01]  /*0d10*/  IMAD.IADD R4, R4, 0x1, -R9 ;  /* 0x0000000104047824 */ /* 0x000fe200078e0a09 */
[----:B------:R-:W-:Y:S01]  /*0d20*/  LOP3.LUT R2, R0, 0x1ffffff8, RZ, 0xc0, !PT ;  /* 0x1ffffff800027812 */ /* 0x000fe200078ec0ff */
[----:B------:R-:W-:Y:S01]  /*0d30*/  IMAD.WIDE R16, R3, 0x2, R16 ;  /* 0x0000000203107825 */ /* 0x000fe200078e0210 */
[----:B------:R-:W-:Y:S01]  /*0d40*/  LOP3.LUT R3, R6, 0x7ffffffc, RZ, 0xc0, !PT ;  /* 0x7ffffffc06037812 */ /* 0x000fe200078ec0ff */
[----:B------:R-:W-:Y:S01]  /*0d50*/  UMOV UR4, UR7 ;  /* 0x0000000700047c82 */ /* 0x000fe20008000000 */
[----:B------:R-:W-:Y:S01]  /*0d60*/  SHF.R.S32.HI R188, RZ, 0x3, R0 ;  /* 0x00000003ffbc7819 */ /* 0x000fe20000011400 */
[----:B------:R-:W-:-:S02]  /*0d70*/  IMAD R4, R7, 0x10, R4 ;  /* 0x0000001007047824 */ /* 0x000fc400078e0204 */
[----:B------:R-:W-:Y:S02]  /*0d80*/  IMAD.IADD R2, R193, 0x1, -R2 ;  /* 0x00000001c1027824 */ /* 0x000fe400078e0a02 */
[----:B------:R-:W-:Y:S02]  /*0d90*/  IMAD R23, R23, 0x40, R4 ;  /* 0x0000004017177824 */ /* 0x000fe400078e0204 */
[----:B------:R-:W-:Y:S02]  /*0da0*/  IMAD.SHL.U32 R18, R2, 0x8, RZ ;  /* 0x0000000802127824 */ /* 0x000fe400078e00ff */
[----:B------:R-:W-:-:S07]  /*0db0*/  IMAD.IADD R22, R190, 0x1, -R3 ;  /* 0x00000001be167824 */ /* 0x000fce00078e0a03 */
.L_x_1914:
        /* <DEDUP_REMOVED lines=20> */
.L_x_1865:
[----:B------:R-:W-:Y:S01]  /*0f00*/  ULDC UR6, c[0x0][0xdc4] ;  /* 0x0003710000067ab9 */ /* 0x000fe20000000800 */
[----:B------:R-:W-:Y:S01]  /*0f10*/  UMOV UR53, UR7 ;  /* 0x0000000700357c82 */ /* 0x000fe20008000000 */
[----:B------:R-:W-:-:S11]  /*0f20*/  UISETP.NE.AND UP0, UPT, UR6, 0x1, UPT ;  /* 0x000000010600788c */ /* 0x000fd6000bf05270 */
[----:B------:R-:W-:Y:S02]  /*0f30*/  @UP0 ULDC.64 UR10, c[0x0][0xdc8] ;  /* 0x00037200000a0ab9 */ /* 0x000fe40000000a00 */
[----:B------:R-:W-:-:S04]  /*0f40*/  UIMAD.WIDE.U32 UR4, UR7, UR10, URZ ;  /* 0x0000000a070472a5 */ /* 0x000fc8000f8e003f */
[----:B------:R-:W-:-:S04]  /*0f50*/  @UP0 USHF.R.U32.HI UR53, URZ, UR11, UR5 ;  /* 0x0000000b3f350299 */ /* 0x000fc80008011605 */
[----:B------:R-:W-:-:S12]  /*0f60*/  UIMAD UR4, UR53, UR6, URZ ;  /* 0x00000006350472a4 */ /* 0x000fd8000f8e023f */
.L_x_1866:
[----:B------:R-:W-:Y:S01]  /*0f70*/  ULDC UR43, c[0x0][0xdb8] ;  /* 0x00036e00002b7ab9 */ /* 0x000fe20000000800 */
[----:B------:R-:W-:Y:S01]  /*0f80*/  UIADD3 UR6, UR7, -UR4, URZ ;  /* 0x8000000407067290 */ /* 0x000fe2000fffe03f */
[----:B------:R-:W-:Y:S01]  /*0f90*/  IMAD.MOV.U32 R7, RZ, RZ, 0x3f800000 ;  /* 0x3f800000ff077424 */ /* 0x000fe200078e00ff */
[----:B------:R-:W-:Y:S01]  /*0fa0*/  UISETP.NE.AND UP1, UPT, UR43, 0x1, UPT ;  /* 0x000000012b00788c */ /* 0x000fe2000bf25270 */
[----:B------:R-:W-:Y:S01]  /*0fb0*/  IMAD.MOV.U32 R0, RZ, RZ, 0x3f800000 ;  /* 0x3f800000ff007424 */ /* 0x000fe200078e00ff */
[----:B------:R-:W-:Y:S01]  /*0fc0*/  ULDC UR12, c[0x0][0xdc4] ;  /* 0x00037100000c7ab9 */ /* 0x000fe20000000800 */
[----:B------:R-:W-:Y:S01]  /*0fd0*/  ULDC.64 UR4, c[0x0][0x990] ;  /* 0x0002640000047ab9 */ /* 0x000fe20000000a00 */
[----:B------:R-:W-:Y:S02]  /*0fe0*/  UIMAD UR12, UR8, UR12, UR6 ;  /* 0x0000000c080c72a4 */ /* 0x000fe4000f8e0206 */
[----:B------:R-:W-:Y:S01]  /*0ff0*/  UISETP.NE.U32.AND UP0, UPT, UR4, URZ, UPT ;  /* 0x0000003f0400728c */ /* 0x000fe2000bf05070 */
[----:B------:R-:W-:Y:S01]  /*1000*/  ULDC.64 UR6, c[0x0][0x998] ;  /* 0x0002660000067ab9 */ /* 0x000fe20000000a00 */
[----:B------:R-:W-:-:S02]  /*1010*/  ULDC UR11, c[0x0][0x428] ;  /* 0x00010a00000b7ab9 */ /* 0x000fc40000000800 */
[----:B------:R-:W-:Y:S01]  /*1020*/  UISETP.NE.AND.EX UP0, UPT, UR5, URZ, UPT, UP0 ;  /* 0x0000003f0500728c */ /* 0x000fe2000bf05300 */
[----:B------:R-:W-:Y:S01]  /*1030*/  @UP1 ULDC UR8, c[0x0][0xdbc] ;  /* 0x00036f0000081ab9 */ /* 0x000fe20000000800 */
[----:B------:R-:W-:Y:S01]  /*1040*/  @UP1 ULDC UR10, c[0x0][0xdc0] ;  /* 0x00037000000a1ab9 */ /* 0x000fe20000000800 */
[----:B------:R-:W-:Y:S02]  /*1050*/  UIMAD.WIDE.U32 UR8, UR12, UR8, URZ ;  /* 0x000000080c0872a5 */ /* 0x000fe4000f8e003f */
[----:B------:R-:W-:Y:S01]  /*1060*/  UMOV UR44, UR12 ;  /* 0x0000000c002c7c82 */ /* 0x000fe20008000000 */
[----:B------:R-:W-:Y:S01]  /*1070*/  UISETP.NE.AND UP2, UPT, UR11, 0x1, UPT ;  /* 0x000000010b00788c */ /* 0x000fe2000bf45270 */
[----:B------:R-:W-:Y:S01]  /*1080*/  PLOP3.LUT P0, PT, PT, PT, UP0, 0x80, 0x0 ;  /* 0x000000000000781c */ /* 0x000fe20003f0f008 */
[----:B------:R-:W-:Y:S02]  /*1090*/  @UP1 USHF.R.U32.HI UR44, URZ, UR10, UR9 ;  /* 0x0000000a3f2c1299 */ /* 0x000fe40008011609 */
[----:B------:R-:W-:-:S02]  /*10a0*/  UISETP.NE.U32.AND UP1, UPT, UR6, URZ, UPT ;  /* 0x0000003f0600728c */ /* 0x000fc4000bf25070 */
[----:B------:R-:W-:Y:S02]  /*10b0*/  @UP0 USHF.R.S32.HI UR8, URZ, 0x1f, UR44 ;  /* 0x0000001f3f080899 */ /* 0x000fe4000801142c */
[----:B------:R-:W-:Y:S01]  /*10c0*/  UISETP.NE.AND.EX UP1, UPT, UR7, URZ, UPT, UP1 ;  /* 0x0000003f0700728c */ /* 0x000fe2000bf25310 */
[----:B------:R-:W-:Y:S01]  /*10d0*/  @UP0 ULDC.64 UR14, c[0x0][0x9a8] ;  /* 0x00026a00000e0ab9 */ /* 0x000fe20000000a00 */
[----:B------:R-:W-:Y:S02]  /*10e0*/  UIADD3 UR11, -UR44, URZ, URZ ;  /* 0x0000003f2c0b7290 */ /* 0x000fe4000fffe13f */
[----:B------:R-:W-:Y:S02]  /*10f0*/  @UP0 UIMAD UR10, UR8, UR14, URZ ;  /* 0x0000000e080a02a4 */ /* 0x000fe4000f8e023f */
[----:B------:R-:W-:Y:S01]  /*1100*/  PLOP3.LUT P1, PT, PT, PT, UP1, 0x80, 0x0 ;  /* 0x000000000000781c */ /* 0x000fe20003f2f018 */
[----:B------:R-:W-:Y:S02]  /*1110*/  @UP0 UIMAD.WIDE.U32 UR8, UR44, UR14, URZ ;  /* 0x0000000e2c0802a5 */ /* 0x000fe4000f8e003f */
        /* <DEDUP_REMOVED lines=33> */
[----:B------:R-:W-:Y:S01]  /*1330*/  ULDC UR40, c[0x0][0x404] ;  /* 0x0001010000287ab9 */ /* 0x000fe20000000800 */
[----:B------:R-:W-:Y:S01]  /*1340*/  IMAD.U32 R3, RZ, RZ, UR5 ;  /* 0x00000005ff037e24 */ /* 0x000fe2000f8e00ff */
[----:B------:R-:W-:Y:S01]  /*1350*/  ULDC UR5, c[0x0][0xdac] ;  /* 0x00036b0000057ab9 */ /* 0x000fe20000000800 */
[----:B------:R-:W-:Y:S01]  /*1360*/  IMAD.U32 R5, RZ, RZ, UR7 ;  /* 0x00000007ff057e24 */ /* 0x000fe2000f8e00ff */
[----:B------:R-:W-:-:S02]  /*1370*/  ULDC.64 UR6, c[0x0][0x3f8] ;  /* 0x0000fe0000067ab9 */ /* 0x000fc40000000a00 */
[----:B------:R1:W2:Y:S04]  /*1380*/  @P0 LDG.E R7, desc[UR54][R2.64] ;  /* 0x0000003602070981 */ /* 0x0002a8000c1e1900 */
[----:B------:R-:W2:Y:S01]  /*1390*/  @P1 LDG.E R0, desc[UR54][R4.64] ;  /* 0x0000003604001981 */ /* 0x000ea2000c1e1900 */
[----:B------:R-:W-:Y:S01]  /*13a0*/  UISETP.NE.U32.AND UP0, UPT, UR6, URZ, UPT ;  /* 0x0000003f0600728c */ /* 0x000fe2000bf05070 */
[----:B------:R-:W-:Y:S01]  /*13b0*/  PLOP3.LUT P0, PT, PT, PT, PT, 0x80, 0x0 ;  /* 0x000000000000781c */ /* 0x000fe20003f0f070 */
[----:B------:R-:W-:Y:S01]  /*13c0*/  UMOV UR58, UR43 ;  /* 0x0000002b003a7c82 */ /* 0x000fe20008000000 */
[----:B------:R-:W-:Y:S01]  /*13d0*/  ULDC UR6, c[0x0][0x2e0] ;  /* 0x0000b80000067ab9 */ /* 0x000fe20000000800 */
[----:B------:R-:W-:Y:S01]  /*13e0*/  UISETP.NE.AND.EX UP0, UPT, UR7, URZ, UPT, UP0 ;  /* 0x0000003f0700728c */ /* 0x000fe2000bf05300 */
[----:B-1----:R-:W-:Y:S01]  /*13f0*/  CS2R R2, SRZ ;  /* 0x0000000000027805 */ /* 0x002fe2000001ff00 */
[----:B------:R-:W-:Y:S01]  /*1400*/  IMAD.MOV.U32 R87, RZ, RZ, RZ ;  /* 0x000000ffff577224 */ /* 0x000fe200078e00ff */
[----:B------:R-:W-:Y:S01]  /*1410*/  ULDC UR7, c[0x0][0x288] ;  /* 0x0000a20000077ab9 */ /* 0x000fe20000000800 */
[----:B------:R-:W-:Y:S01]  /*1420*/  USEL UR40, UR40, 0x1, UP0 ;  /* 0x0000000128287887 */ /* 0x000fe20008000000 */
[----:B------:R-:W-:-:S02]  /*1430*/  CS2R R8, SRZ ;  /* 0x0000000000087805 */ /* 0x000fc4000001ff00 */
[----:B------:R-:W-:Y:S02]  /*1440*/  CS2R R10, SRZ ;  /* 0x00000000000a7805 */ /* 0x000fe4000001ff00 */
[----:B------:R-:W-:Y:S01]  /*1450*/  CS2R R12, SRZ ;  /* 0x00000000000c7805 */ /* 0x000fe2000001ff00 */
[----:B------:R-:W-:Y:S01]  /*1460*/  UIMAD UR40, UR40, UR6, URZ ;  /* 0x00000006282872a4 */ /* 0x000fe2000f8e023f */
        /* <DEDUP_REMOVED lines=26> */
[----:B------:R-:W-:Y:S02]  /*1610*/  IMAD.MOV.U32 R72, RZ, RZ, RZ ;  /* 0x000000ffff487224 */ /* 0x000fe400078e00ff */
[----:B------:R-:W-:Y:S02]  /*1620*/  IMAD.MOV.U32 R101, RZ, RZ, RZ ;  /* 0x000000ffff657224 */ /* 0x000fe400078e00ff */
[----:B--2---:R-:W-:Y:S01]  /*1630*/  FMUL.FTZ R0, R7, R0 ;  /* 0x0000000007007220 */ /* 0x004fe20000410000 */
[----:B------:R-:W-:-:S03]  /*1640*/  CS2R R6, SRZ ;  /* 0x0000000000067805 */ /* 0x000fc6000001ff00 */
[----:B------:R-:W-:Y:S01]  /*1650*/  FMUL.FTZ R0, R0, UR4 ;  /* 0x0000000400007c20 */ /* 0x000fe20008410000 */
[----:B------:R-:W-:-:S04]  /*1660*/  ULOP3.LUT UR4, URZ, UR53, URZ, 0x33, !UPT ;  /* 0x000000353f047292 */ /* 0x000fc8000f8e333f */
[----:B------:R-:W-:Y:S01]  /*1670*/  UIADD3 UR4, UR4, UR5, URZ ;  /* 0x0000000504047290 */ /* 0x000fe2000fffe03f */
[----:B------:R-:W-:Y:S01]  /*1680*/  R2UR UR37, R0 ;  /* 0x00000000002572ca */ /* 0x000fe200000e0000 */
[----:B------:R-:W-:Y:S01]  /*1690*/  UIADD3 UR5, UR40, 0x11f, -UR7 ;  /* 0x0000011f28057890 */ /* 0x000fe2000fffe807 */
[----:B------:R-:W-:Y:S01]  /*16a0*/  IMAD.MOV.U32 R0, RZ, RZ, RZ ;  /* 0x000000ffff007224 */ /* 0x000fe200078e00ff */
[----:B------:R-:W-:Y:S02]  /*16b0*/  USHF.L.U32 UR42, UR4, 0x7, URZ ;  /* 0x00000007042a7899 */ /* 0x000fe4000800063f */
[----:B------:R-:W-:Y:S02]  /*16c0*/  UIADD3 UR4, UR40, 0x9f, URZ ;  /* 0x0000009f28047890 */ /* 0x000fe4000fffe03f */
[----:B------:R-:W-:Y:S02]  /*16d0*/  UIADD3 UR6, UR5, UR42, URZ ;  /* 0x0000002a05067290 */ /* 0x000fe4000fffe03f */
[----:B------:R-:W-:-:S02]  /*16e0*/  UIMAD.WIDE UR4, UR4, 0x66666667, URZ ;  /* 0x66666667040478a5 */ /* 0x000fc4000f8e023f */
[----:B------:R-:W-:Y:S02]  /*16f0*/  UIMAD.WIDE UR6, UR6, 0x66666667, URZ ;  /* 0x66666667060678a5 */ /* 0x000fe4000f8e023f */
[----:B------:R-:W-:Y:S02]  /*1700*/  USHF.R.U32.HI UR4, URZ, 0x1f, UR5 ;  /* 0x0000001f3f047899 */ /* 0x000fe40008011605 */
[----:B------:R-:W-:Y:S02]  /*1710*/  USHF.R.U32.HI UR6, URZ, 0x1f, UR7 ;  /* 0x0000001f3f067899 */ /* 0x000fe40008011607 */
[----:B------:R-:W-:Y:S02]  /*1720*/  ULEA.HI.SX32 UR4, UR5, UR4, 0x1a ;  /* 0x0000000405047291 */ /* 0x000fe4000f8fd23f */
[----:B------:R-:W-:Y:S01]  /*1730*/  ULEA.HI.SX32 UR6, UR7, UR6, 0x1a ;  /* 0x0000000607067291 */ /* 0x000fe2000f8fd23f */
[----:B------:R-:W-:-:S03]  /*1740*/  @UP2 ULDC UR5, c[0x0][0x42c] ;  /* 0x00010b0000052ab9 */ /* 0x000fc60000000800 */
[----:B------:R-:W-:-:S04]  /*1750*/  UISETP.LT.AND UP0, UPT, UR4, UR6, UPT ;  /* 0x000000060400728c */ /* 0x000fc8000bf01270 */
[----:B------:R-:W-:Y:S02]  /*1760*/  USEL UR41, UR4, UR6, UP0 ;  /* 0x0000000604297287 */ /* 0x000fe40008000000 */
[----:B------:R-:W-:Y:S02]  /*1770*/  UIMAD.WIDE.U32 UR4, UR43, UR5, URZ ;  /* 0x000000052b0472a5 */ /* 0x000fe4000f8e003f */
[----:B------:R-:W-:Y:S01]  /*1780*/  UISETP.GE.AND UP0, UPT, UR41, 0x1, UPT ;  /* 0x000000012900788c */ /* 0x000fe2000bf06270 */
[----:B------:R-:W-:Y:S02]  /*1790*/  @UP2 ULDC UR6, c[0x0][0x430] ;  /* 0x00010c0000062ab9 */ /* 0x000fe40000000800 */
[----:B------:R-:W-:-:S03]  /*17a0*/  @UP2 USHF.R.U32.HI UR58, URZ, UR6, UR5 ;  /* 0x000000063f3a2299 */ /* 0x000fc60008011605 */
[----:B------:R-:W-:-:S13]  /*17b0*/  PLOP3.LUT P1, PT, PT, PT, UP0, 0x80, 0x0 ;  /* 0x000000000000781c */ /* 0x000fda0003f2f008 */
[----:B------:R-:W-:Y:S05]  /*17c0*/  @!P1 BRA `(.L_x_1867) ;  /* 0x000000a800189947 */ /* 0x000fea0003800000 */
        /* <DEDUP_REMOVED lines=28> */
.L_x_1868:
        /* <DEDUP_REMOVED lines=9> */
.L_x_1986:
[----:B------:R-:W-:Y:S05]  /*1a20*/  @!P0 BRA `(.L_x_1870) ;  /* 0x0000000000048947 */ /* 0x000fea0003800000 */
[----:B------:R-:W-:Y:S01]  /*1a30*/  BPT.TRAP 0x1 ;  /* 0x000000040000795c */ /* 0x000fe20000300000 */
.L_x_1870:
[----:B------:R-:W-:Y:S02]  /*1a40*/  IMAD.U32 R2, RZ, RZ, UR36 ;  /* 0x00000024ff027e24 */ /* 0x000fe4000f8e00ff */
[----:B-1----:R-:W-:-:S03]  /*1a50*/  IMAD.U32 R3, RZ, RZ, UR39 ;  /* 0x00000027ff037e24 */ /* 0x002fc6000f8e00ff */
[----:B------:R-:W-:Y:S02]  /*1a60*/  LEA R2, R2, UR38, 0x3 ;  /* 0x0000002602027c11 */ /* 0x000fe4000f8e18ff */
[----:B------:R-:W-:-:S04]  /*1a70*/  SHF.L.U32 R3, R3, 0x1f, RZ ;  /* 0x0000001f03037819 */ /* 0x000fc800000006ff */
[----:B------:R1:W2:Y:S01]  /*1a80*/  SYNCS.PHASECHK.TRANS64.TRYWAIT P2, [R2+URZ+0x29830], R3 ;  /* 0x02983003020075a7 */ /* 0x0002a2000804017f */
[----:B------:R-:W-:Y:S05]  /*1a90*/  @!P0 BRA `(.L_x_1871) ;  /* 0x0000000000048947 */ /* 0x000fea0003800000 */
[----:B------:R-:W-:Y:S01]  /*1aa0*/  BPT.TRAP 0x1 ;  /* 0x000000040000795c */ /* 0x000fe20000300000 */
.L_x_1871:
[----:B------:R-:W3:Y:S01]  /*1ab0*/  S2R R0, SR_TID.X ;  /* 0x0000000000007919 */ /* 0x000ee20000002100 */
[----:B------:R-:W-:Y:S01]  /*1ac0*/  IMAD.MOV.U32 R87, RZ, RZ, RZ ;  /* 0x000000ffff577224 */ /* 0x000fe200078e00ff */
[----:B---3--:R-:W-:Y:S01]  /*1ad0*/  LOP3.LUT P1, RZ, R0, 0x7f, RZ, 0xc0, !PT ;  /* 0x0000007f00ff7812 */ /* 0x008fe2000782c0ff */
[----:B--2---:R-:W-:-:S12]  /*1ae0*/  @P2 BRA `(.L_x_1872) ;  /* 0x0000000000082947 */ /* 0x004fd80003800000 */
[----:B------:R-:W2:Y:S02]  /*1af0*/  SYNCS.PHASECHK.TRANS64.TRYWAIT P2, [R2+URZ+0x29830], R3 ;  /* 0x02983003020075a7 */ /* 0x000ea4000804017f */
[----:B--2---:R-:W-:Y:S05]  /*1b00*/  @!P2 BRA `(.L_x_1873) ;  /* 0x000000f4008ca947 */ /* 0x004fea0003800000 */
.L_x_1872:
        /* <DEDUP_REMOVED lines=10> */
[----:B-12---:R-:W-:Y:S01]  /*1bb0*/  @!P1 VIADD R2, R2, 0x29840 ;  /* 0x0002984002029836 */ /* 0x006fe20000000000 */
[----:B------:R-:W-:Y:S01]  /*1bc0*/  UMOV UR28, UR6 ;  /* 0x00000006001c7c82 */ /* 0x000fe20008000000 */
[----:B------:R-:W-:Y:S01]  /*1bd0*/  UMOV UR9, UR29 ;  /* 0x0000001d00097c82 */ /* 0x000fe20008000000 */
[----:B------:R-:W-:Y:S01]  /*1be0*/  ULOP3.LUT UR4, UR4, 0x10000, URZ, 0xfc, !UPT ;  /* 0x0001000004047892 */ /* 0x000fe2000f8efc3f */
[--C-:B------:R-:W-:Y:S01]  /*1bf0*/  IMAD.MOV.U32 R86, RZ, RZ, R87.reuse ;  /* 0x000000ffff567224 */ /* 0x100fe200078e0057 */
[----:B------:R-:W-:Y:S01]  /*1c00*/  UMOV UR8, UR28 ;  /* 0x0000001c00087c82 */ /* 0x000fe20008000000 */
[----:B------:R-:W-:Y:S01]  /*1c10*/  UMOV UR11, 0x80000020 ;  /* 0x80000020000b7882 */ /* 0x000fe20000000000 */
[----:B------:R-:W-:Y:S01]  /*1c20*/  UIMAD UR5, UR36, 0x780, UR4 ;  /* 0x00000780240578a4 */ /* 0x000fe2000f8e0204 */
[----:B------:R-:W-:Y:S01]  /*1c30*/  @!P1 PRMT R2, RZ, 0x654, R2 ;  /* 0x00000654ff029816 */ /* 0x000fe20000000002 */
[----:B------:R-:W-:Y:S01]  /*1c40*/  UMOV UR12, UR28 ;  /* 0x0000001c000c7c82 */ /* 0x000fe20008000000 */
[----:B------:R-:W-:Y:S01]  /*1c50*/  UMOV UR13, UR29 ;  /* 0x0000001d000d7c82 */ /* 0x000fe20008000000 */
[----:B------:R-:W-:Y:S01]  /*1c60*/  UIADD3 UR10, UR5, 0x80, URZ ;  /* 0x00000080050a7890 */ /* 0x000fe2000fffe03f */
[--C-:B------:R-:W-:Y:S01]  /*1c70*/  IMAD.MOV.U32 R85, RZ, RZ, R87.reuse ;  /* 0x000000ffff557224 */ /* 0x100fe200078e0057 */
[----:B------:R-:W-:Y:S01]  /*1c80*/  UIADD3 UR14, UR5, 0x180, URZ ;  /* 0x00000180050e7890 */ /* 0x000fe2000fffe03f */
[--C-:B------:R-:W-:Y:S01]  /*1c90*/  IMAD.MOV.U32 R84, RZ, RZ, R87.reuse ;  /* 0x000000ffff547224 */ /* 0x100fe200078e0057 */
[----:B------:R-:W-:Y:S01]  /*1ca0*/  UMOV UR30, UR5 ;  /* 0x00000005001e7c82 */ /* 0x000fe20008000000 */
[----:B------:R-:W-:Y:S01]  /*1cb0*/  UMOV UR15, 0x80000020 ;  /* 0x80000020000f7882 */ /* 0x000fe20000000000 */
[----:B------:R-:W-:Y:S01]  /*1cc0*/  QGMMA.64x32x32.F32.E4M3.E4M3 R104, gdesc[UR28], RZ, !UPT, gsb0 ;  /* 0x006000001c6879f3 */ /* 0x000fe2000c0008ff */
[----:B------:R-:W-:Y:S01]  /*1cd0*/  UIADD3 UR7, UR5, 0x200, URZ ;  /* 0x0000020005077890 */ /* 0x000fe2000fffe03f */
[----:B------:R-:W-:Y:S01]  /*1ce0*/  IMAD.MOV.U32 R82, RZ, RZ, R87 ;  /* 0x000000ffff527224 */ /* 0x000fe200078e0057 */
[----:B------:R-:W-:-:S02]  /*1cf0*/  UIADD3 UR16, UR6, 0x2, URZ ;  /* 0x0000000206107890 */ /* 0x000fc4000fffe03f */
[----:B------:R-:W-:Y:S02]  /*1d00*/  UIADD3 UR17, UR5, 0x2, URZ ;  /* 0x0000000205117890 */ /* 0x000fe4000fffe03f */
[----:B------:R-:W-:Y:S01]  /*1d10*/  UIADD3 UR18, UR5, 0x400, URZ ;  /* 0x0000040005127890 */ /* 0x000fe2000fffe03f */
[----:B------:R-:W-:Y:S01]  /*1d20*/  UMOV UR19, 0x80000020 ;  /* 0x8000002000137882 */ /* 0x000fe20000000000 */
[----:B------:R-:W-:Y:S01]  /*1d30*/  UIADD3 UR22, UR5, 0x402, URZ ;  /* 0x0000040205167890 */ /* 0x000fe2000fffe03f */
[----:B------:R-:W-:Y:S01]  /*1d40*/  UMOV UR23, 0x80000020 ;  /* 0x8000002000177882 */ /* 0x000fe20000000000 */
        /* <DEDUP_REMOVED lines=29> */
[----:B------:R-:W-:Y:S01]  /*1f20*/  UMOV UR12, UR8 ;  /* 0x00000008000c7c82 */ /* 0x000fe20008000000 */
[----:B------:R-:W-:Y:S01]  /*1f30*/  UMOV UR13, UR9 ;  /* 0x00000009000d7c82 */ /* 0x000fe20008000000 */
[----:B------:R-:W-:Y:S02]  /*1f40*/  UIADD3 UR16, UR6, 0x200, URZ ;  /* 0x0000020006107890 */ /* 0x000fe4000fffe03f */
[----:B------:R-:W-:Y:S01]  /*1f50*/  UIADD3 UR17, UR5, 0x280, URZ ;  /* 0x0000028005117890 */ /* 0x000fe2000fffe03f */
[----:B------:R-:W-:-:S02]  /*1f60*/  WARPGROUP.DEPBAR.LE gsb0, 0x0 ;  /* 0x00008000000079c5 */ /* 0x000fc40000010000 */
        /* <DEDUP_REMOVED lines=104> */
[----:B------:R-:W-:Y:S01]  /*25f0*/  UIMAD UR6, UR41, -0xa0, UR40 ;  /* 0xffffff60290678a4 */ /* 0x000fe2000f8e0228 */
[----:B------:R-:W-:Y:S02]  /*2600*/  WARPGROUP.DEPBAR.LE gsb0, 0x0 ;  /* 0x00008000000079c5 */ /* 0x000fe40000010000 */
[----:B------:R-:W-:-:S06]  /*2610*/  WARPGROUP.ARRIVE ;  /* 0x00000000000079c5 */ /* 0x000fcc0000000000 */
[----:B------:R-:W-:Y:S01]  /*2620*/  QGMMA.64x32x32.F32.E4M3.E4M3 R40, gdesc[UR24], R40, gsb0 ;  /* 0x00600000182879f3 */ /* 0x000fe20008000828 */
[----:B------:R-:W-:Y:S01]  /*2630*/  UMOV UR24, UR7 ;  /* 0x0000000700187c82 */ /* 0x000fe20008000000 */
[----:B------:R-:W-:Y:S01]  /*2640*/  UMOV UR25, 0x80000020 ;  /* 0x8000002000197882 */ /* 0x000fe20000000000 */
[----:B------:R-:W-:Y:S01]  /*2650*/  UMOV UR26, UR10 ;  /* 0x0000000a001a7c82 */ /* 0x000fe20008000000 */
[----:B------:R-:W-:Y:S01]  /*2660*/  UMOV UR27, 0x80000020 ;  /* 0x80000020001b7882 */ /* 0x000fe20000000000 */
[----:B------:R-:W-:Y:S01]  /*2670*/  ULDC UR10, c[0x0][0x288] ;  /* 0x0000a200000a7ab9 */ /* 0x000fe20000000800 */
[----:B------:R-:W-:Y:S02]  /*2680*/  UIADD3 UR7, UR6, 0xa0, URZ ;  /* 0x000000a006077890 */ /* 0x000fe4000fffe03f */
[----:B------:R-:W-:Y:S02]  /*2690*/  UIADD3 UR6, -UR10, 0xa1, UR6 ;  /* 0x000000a10a067890 */ /* 0x000fe4000fffe106 */
[----:B------:R-:W-:-:S02]  /*26a0*/  UIADD3 UR10, UR42, -UR10, UR40 ;  /* 0x8000000a2a0a7290 */ /* 0x000fc4000fffe028 */
[----:B------:R-:W-:Y:S01]  /*26b0*/  IMAD.U32 R3, RZ, RZ, UR7 ;  /* 0x00000007ff037e24 */ /* 0x000fe2000f8e00ff */
[----:B------:R-:W-:Y:S01]  /*26c0*/  UIADD3 UR7, UR41, -0x2, URZ ;  /* 0xfffffffe29077890 */ /* 0x000fe2000fffe03f */
[----:B------:R-:W-:Y:S01]  /*26d0*/  IMAD.U32 R9, RZ, RZ, UR6 ;  /* 0x00000006ff097e24 */ /* 0x000fe2000f8e00ff */
[----:B------:R-:W-:Y:S01]  /*26e0*/  UIMAD.WIDE UR10, UR10, 0x66666667, URZ ;  /* 0x666666670a0a78a5 */ /* 0x000fe2000f8e023f */
[C---:B------:R-:W-:Y:S02]  /*26f0*/  IMAD R6, R22.reuse, -0x2, R3 ;  /* 0xfffffffe16067824 */ /* 0x040fe400078e0203 */
[----:B------:R-:W-:-:S05]  /*2700*/  IMAD R9, R22, -0x2, R9 ;  /* 0xfffffffe16097824 */ /* 0x000fca00078e0209 */
[----:B------:R-:W-:-:S04]  /*2710*/  VIADDMNMX R4, R12, R9, R6, PT ;  /* 0x000000090c047246 */ /* 0x000fc80003800106 */
[C---:B------:R-:W-:Y:S02]  /*2720*/  ISETP.GT.AND P2, PT, R4.reuse, RZ, PT ;  /* 0x000000ff0400720c */ /* 0x040fe40003f44270 */
[C---:B------:R-:W-:Y:S02]  /*2730*/  ISETP.GT.AND P3, PT, R4.reuse, 0x1, PT ;  /* 0x000000010400780c */ /* 0x040fe40003f64270 */
[----:B------:R-:W-:Y:S01]  /*2740*/  ISETP.GT.AND P4, PT, R4, 0x8, PT ;  /* 0x000000080400780c */ /* 0x000fe20003f84270 */
        /* <DEDUP_REMOVED lines=12> */
[----:B------:R-:W-:Y:S01]  /*2810*/  ISETP.GT.AND P2, PT, R4, 0x9, PT ;  /* 0x000000090400780c */ /* 0x000fe20003f44270 */
[----:B------:R-:W-:Y:S01]  /*2820*/  QGMMA.64x32x32.F32.E4M3.E4M3 R88, gdesc[UR24], R88, gsb0 ;  /* 0x00600000185879f3 */ /* 0x000fe20008000858 */
[----:B------:R-:W-:Y:S01]  /*2830*/  UIADD3 UR26, UR5, 0x602, URZ ;  /* 0x00000602051a7890 */ /* 0x000fe2000fffe03f */
[----:B------:R-:W-:Y:S01]  /*2840*/  FSEL R7, R108, -INF , P4 ;  /* 0xff8000006c077808 */ /* 0x000fe20002000000 */
[----:B------:R-:W-:Y:S01]  /*2850*/  UMOV UR27, 0x80000020 ;  /* 0x80000020001b7882 */ /* 0x000fe20000000000 */
[----:B------:R-:W-:-:S02]  /*2860*/  FMNMX.FTZ R0, R3, R105, !PT ;  /* 0x0000006903007209 */ /* 0x000fc40007810000 */
[C---:B------:R-:W-:Y:S02]  /*2870*/  ISETP.GT.AND P3, PT, R4.reuse, 0x10, PT ;  /* 0x000000100400780c */ /* 0x040fe40003f64270 */
[----:B------:R-:W-:Y:S02]  /*2880*/  FSEL R109, R109, -INF , P2 ;  /* 0xff8000006d6d7808 */ /* 0x000fe40001000000 */
[----:B------:R-:W-:Y:S02]  /*2890*/  FMNMX.FTZ R0, R7, R0, !PT ;  /* 0x0000000007007209 */ /* 0x000fe40007810000 */
[----:B------:R-:W-:Y:S02]  /*28a0*/  ISETP.GT.AND P2, PT, R4, 0x11, PT ;  /* 0x000000110400780c */ /* 0x000fe40003f44270 */
[----:B------:R-:W-:Y:S02]  /*28b0*/  FSEL R11, R112, -INF , P3 ;  /* 0xff800000700b7808 */ /* 0x000fe40001800000 */
        /* <DEDUP_REMOVED lines=10> */
[C---:B------:R-:W-:Y:S02]  /*2960*/  ISETP.GT.AND P2, PT, R4.reuse, 0x21, PT ;  /* 0x000000210400780c */ /* 0x040fe40003f44270 */
[----:B------:R-:W-:Y:S02]  /*2970*/  FMNMX.FTZ R0, R117, R0, !PT ;  /* 0x0000000075007209 */ /* 0x000fe40007810000 */
[----:B------:R-:W-:Y:S01]  /*2980*/  ISETP.GT.AND P4, PT, R4, 0x28, PT ;  /* 0x000000280400780c */ /* 0x000fe20003f84270 */
[----:B------:R-:W-:-:S02]  /*2990*/  WARPGROUP.DEPBAR.LE gsb0, 0x0 ;  /* 0x00008000000079c5 */ /* 0x000fc40000010000 */
[----:B------:R-:W-:Y:S01]  /*29a0*/  WARPGROUP.ARRIVE ;  /* 0x00000000000079c5 */ /* 0x000fe20000000000 */
[----:B------:R-:W-:Y:S02]  /*29b0*/  FSEL R15, R88, -INF , P3 ;  /* 0xff800000580f7808 */ /* 0x000fe40001800000 */
[----:B------:R-:W-:Y:S02]  /*29c0*/  FSEL R89, R89, -INF , P2 ;  /* 0xff80000059597808 */ /* 0x000fe40001000000 */
[----:B------:R-:W-:Y:S01]  /*29d0*/  FMNMX.FTZ R0, R15, R0, !PT ;  /* 0x000000000f007209 */ /* 0x000fe20007810000 */
[----:B------:R-:W-:Y:S01]  /*29e0*/  QGMMA.64x32x32.F32.E4M3.E4M3 R56, gdesc[UR24], R56, gsb0 ;  /* 0x00600000183879f3 */ /* 0x000fe20008000838 */
[----:B------:R-:W-:Y:S01]  /*29f0*/  UIADD3 UR26, UR5, 0x682, URZ ;  /* 0x00000682051a7890 */ /* 0x000fe2000fffe03f */
[----:B------:R-:W-:Y:S01]  /*2a00*/  ISETP.GT.AND P2, PT, R4, 0x29, PT ;  /* 0x000000290400780c */ /* 0x000fe20003f44270 */
[----:B------:R-:W-:Y:S01]  /*2a10*/  UMOV UR27, 0x80000020 ;  /* 0x80000020001b7882 */ /* 0x000fe20000000000 */
[----:B------:R-:W-:-:S02]  /*2a20*/  FSEL R21, R92, -INF , P4 ;  /* 0xff8000005c157808 */ /* 0x000fc40002000000 */
[----:B------:R-:W-:Y:S02]  /*2a30*/  FMNMX.FTZ R0, R89, R0, !PT ;  /* 0x0000000059007209 */ /* 0x000fe40007810000 */
[C---:B------:R-:W-:Y:S02]  /*2a40*/  ISETP.GT.AND P3, PT, R4.reuse, 0x30, PT ;  /* 0x000000300400780c */ /* 0x040fe40003f64270 */
[----:B------:R-:W-:Y:S02]  /*2a50*/  FSEL R93, R93, -INF , P2 ;  /* 0xff8000005d5d7808 */ /* 0x000fe40001000000 */
[----:B------:R-:W-:Y:S02]  /*2a60*/  FMNMX.FTZ R0, R21, R0, !PT ;  /* 0x0000000015007209 */ /* 0x000fe40007810000 */
[----:B------:R-:W-:Y:S02]  /*2a70*/  ISETP.GT.AND P2, PT, R4, 0x31, PT ;  /* 0x000000310400780c */ /* 0x000fe40003f44270 */
        /* <DEDUP_REMOVED lines=12> */
[----:B------:R-:W-:-:S02]  /*2b40*/  FMNMX.FTZ R0, R101, R0, !PT ;  /* 0x0000000065007209 */ /* 0x000fc40007810000 */
        /* <DEDUP_REMOVED lines=10> */
[----:B------:R-:W-:Y:S01]  /*2bf0*/  FSEL R73, R60, -INF , P4 ;  /* 0xff8000003c497808 */ /* 0x000fe20002000000 */
[----:B------:R-:W-:Y:S01]  /*2c00*/  USHF.R.U32.HI UR5, URZ, 0x1f, UR11 ;  /* 0x0000001f3f057899 */ /* 0x000fe2000801160b */
[----:B------:R-:W-:-:S02]  /*2c10*/  FMNMX.FTZ R0, R81, R0, !PT ;  /* 0x0000000051007209 */ /* 0x000fc40007810000 */
[C---:B------:R-:W-:Y:S01]  /*2c20*/  ISETP.GT.AND P3, PT, R4.reuse, 0x50, PT ;  /* 0x000000500400780c */ /* 0x040fe20003f64270 */
[----:B------:R-:W-:Y:S01]  /*2c30*/  ULEA.HI.SX32 UR5, UR11, UR5, 0x1a ;  /* 0x000000050b057291 */ /* 0x000fe2000f8fd23f */
[----:B------:R-:W-:Y:S02]  /*2c40*/  FSEL R61, R61, -INF , P2 ;  /* 0xff8000003d3d7808 */ /* 0x000fe40001000000 */
[----:B------:R-:W-:Y:S01]  /*2c50*/  FMNMX.FTZ R0, R73, R0, !PT ;  /* 0x0000000049007209 */ /* 0x000fe20007810000 */
[----:B------:R-:W-:Y:S01]  /*2c60*/  UISETP.LT.AND UP0, UPT, URZ, UR5, UPT ;  /* 0x000000053f00728c */ /* 0x000fe2000bf01270 */
[----:B------:R-:W-:Y:S02]  /*2c70*/  ISETP.GT.AND P2, PT, R4, 0x51, PT ;  /* 0x000000510400780c */ /* 0x000fe40003f44270 */
[----:B------:R-:W-:Y:S01]  /*2c80*/  FSEL R5, R64, -INF , P3 ;  /* 0xff80000040057808 */ /* 0x000fe20001800000 */
[----:B------:R-:W-:Y:S01]  /*2c90*/  USEL UR46, URZ, UR5, !UP0 ;  /* 0x000000053f2e7287 */ /* 0x000fe2000c000000 */
[----:B------:R-:W-:-:S02]  /*2ca0*/  FMNMX.FTZ R0, R61, R0, !PT ;  /* 0x000000003d007209 */ /* 0x000fc40007810000 */
[C---:B------:R-:W-:Y:S01]  /*2cb0*/  ISETP.GT.AND P3, PT, R4.reuse, 0x58, PT ;  /* 0x000000580400780c */ /* 0x040fe20003f64270 */
[----:B------:R-:W-:Y:S01]  /*2cc0*/  UISETP.GE.AND UP0, UPT, UR7, UR46, UPT ;  /* 0x0000002e0700728c */ /* 0x000fe2000bf06270 */
[----:B------:R-:W-:Y:S02]  /*2cd0*/  FSEL R65, R65, -INF , P2 ;  /* 0xff80000041417808 */ /* 0x000fe40001000000 */
[----:B------:R-:W-:Y:S02]  /*2ce0*/  FMNMX.FTZ R0, R5, R0, !PT ;  /* 0x0000000005007209 */ /* 0x000fe40007810000 */
[----:B------:R-:W-:Y:S02]  /*2cf0*/  ISETP.GT.AND P2, PT, R4, 0x59, PT ;  /* 0x000000590400780c */ /* 0x000fe40003f44270 */
[----:B------:R-:W-:Y:S02]  /*2d00*/  FSEL R68, R68, -INF , P3 ;  /* 0xff80000044447808 */ /* 0x000fe40001800000 */
[----:B------:R-:W-:-:S02]  /*2d10*/  FMNMX.FTZ R57, R65, R0, !PT ;  /* 0x0000000041397209 */ /* 0x000fc40007810000 */
[----:B------:R-:W-:Y:S02]  /*2d20*/  ISETP.GT.AND P3, PT, R4, 0x60, PT ;  /* 0x000000600400780c */ /* 0x000fe40003f64270 */
[----:B------:R-:W-:Y:S02]  /*2d30*/  FSEL R69, R69, -INF , P2 ;  /* 0xff80000045457808 */ /* 0x000fe40001000000 */
[----:B------:R-:W-:Y:S02]  /*2d40*/  FMNMX.FTZ R0, R68, R57, !PT ;  /* 0x0000003944007209 */ /* 0x000fe40007810000 */
[----:B------:R-:W-:Y:S02]  /*2d50*/  ISETP.GT.AND P2, PT, R4, 0x61, PT ;  /* 0x000000610400780c */ /* 0x000fe40003f44270 */
[----:B------:R-:W-:Y:S01]  /*2d60*/  FMNMX.FTZ R57, R69, R0, !PT ;  /* 0x0000000045397209 */ /* 0x000fe20007810000 */
[----:B------:R-:W-:Y:S02]  /*2d70*/  WARPGROUP.DEPBAR.LE gsb0, 0x0 ;  /* 0x00008000000079c5 */ /* 0x000fe40000010000 */
[----:B------:R-:W-:Y:S01]  /*2d80*/  WARPGROUP.ARRIVE ;  /* 0x00000000000079c5 */ /* 0x000fe20000000000 */
[----:B------:R-:W-:-:S02]  /*2d90*/  FSEL R40, R40, -INF , P3 ;  /* 0xff80000028287808 */ /* 0x000fc40001800000 */
[----:B------:R-:W-:Y:S02]  /*2da0*/  ISETP.GT.AND P3, PT, R4, 0x68, PT ;  /* 0x000000680400780c */ /* 0x000fe40003f64270 */
[----:B------:R-:W-:Y:S01]  /*2db0*/  FSEL R41, R41, -INF , P2 ;  /* 0xff80000029297808 */ /* 0x000fe20001000000 */
[----:B------:R-:W-:Y:S01]  /*2dc0*/  QGMMA.64x32x32.F32.E4M3.E4M3 R24, gdesc[UR24], R24, gsb0 ;  /* 0x00600000181879f3 */ /* 0x000fe20008000818 */
        /* <DEDUP_REMOVED lines=22> */
[----:B------:R-:W-:Y:S01]  /*2f30*/  FSEL R24, R24, -INF , P3 ;  /* 0xff80000018187808 */ /* 0x000fe20001800000 */
[----:B------:R1:W-:Y:S01]  /*2f40*/  @!P1 SYNCS.ARRIVE.TRANS64.RED.A1T0 RZ, [R2+URZ], RZ ;  /* 0x000000ff02ff99a7 */ /* 0x0003e2000810043f */
[----:B------:R-:W-:-:S02]  /*2f50*/  ISETP.GT.AND P3, PT, R4, 0x88, PT ;  /* 0x000000880400780c */ /* 0x000fc40003f64270 */
[----:B------:R-:W-:Y:S02]  /*2f60*/  FSEL R25, R25, -INF , P2 ;  /* 0xff80000019197808 */ /* 0x000fe40001000000 */
[----:B------:R-:W-:Y:S02]  /*2f70*/  FMNMX.FTZ R0, R24, R57, !PT ;  /* 0x0000003918007209 */ /* 0x000fe40007810000 */
[----:B------:R-:W-:Y:S02]  /*2f80*/  ISETP.GT.AND P2, PT, R4, 0x89, PT ;  /* 0x000000890400780c */ /* 0x000fe40003f44270 */
[----:B------:R-:W-:Y:S02]  /*2f90*/  FSEL R28, R28, -INF , P3 ;  /* 0xff8000001c1c7808 */ /* 0x000fe40001800000 */
[----:B------:R-:W-:Y:S02]  /*2fa0*/  FMNMX.FTZ R57, R25, R0, !PT ;  /* 0x0000000019397209 */ /* 0x000fe40007810000 */
        /* <DEDUP_REMOVED lines=12> */
[----:B------:R-:W-:-:S02]  /*3070*/  FSEL R37, R37, -INF , P2 ;  /* 0xff80000025257808 */ /* 0x000fc40001000000 */
[----:B------:R-:W-:-:S04]  /*3080*/  FMNMX.FTZ R0, R36, R57, !PT ;  /* 0x0000003924007209 */ /* 0x000fc80007810000 */
[----:B------:R-:W-:-:S05]  /*3090*/  FMNMX.FTZ R8, R37, R0, !PT ;  /* 0x0000000025087209 */ /* 0x000fca0007810000 */
[----:B------:R-:W2:Y:S02]  /*30a0*/  SHFL.BFLY PT, R57, R8, 0x2, 0x1f ;  /* 0x0c401f0008397f89 */ /* 0x000ea400000e0000 */
[----:B--2---:R-:W-:-:S05]  /*30b0*/  FMNMX.FTZ R57, R8, R57, !PT ;  /* 0x0000003908397209 */ /* 0x004fca0007810000 */
[----:B------:R-:W2:Y:S02]  /*30c0*/  SHFL.BFLY PT, R0, R57, 0x1, 0x1f ;  /* 0x0c201f0039007f89 */ /* 0x000ea400000e0000 */
[----:B--2---:R-:W-:-:S04]  /*30d0*/  FMNMX.FTZ R0, R57, R0, !PT ;  /* 0x0000000039007209 */ /* 0x004fc80007810000 */
[C---:B------:R-:W-:Y:S01]  /*30e0*/  FSETP.NEU.FTZ.AND P2, PT, R0.reuse, -INF , PT ;  /* 0xff8000000000780b */ /* 0x040fe20003f5d000 */
[----:B------:R-:W-:-:S01]  /*30f0*/  FFMA.FTZ R4, R0, R83, -8 ;  /* 0xc100000000047423 */ /* 0x000fc20000010053 */
[----:B------:R-:W-:-:S04]  /*3100*/  IMAD.MOV.U32 R83, RZ, RZ, R87 ;  /* 0x000000ffff537224 */ /* 0x000fc800078e0057 */
[----:B------:R-:W-:-:S05]  /*3110*/  FSEL R4, R4, RZ, P2 ;  /* 0x000000ff04047208 */ /* 0x000fca0001000000 */
[----:B------:R-:W-:Y:S01]  /*3120*/  FFMA.FTZ R14, R11, UR37, -R4 ;  /* 0x000000250b0e7c23 */ /* 0x000fe20008010804 */
[----:B------:R-:W-:Y:S01]  /*3130*/  IADD3 R11, R9, 0x8, R12 ;  /* 0x00000008090b7810 */ /* 0x000fe20007ffe00c */
[--C-:B------:R-:W-:Y:S01]  /*3140*/  FFMA.FTZ R57, R15, UR37, -R4.reuse ;  /* 0x000000250f397c23 */ /* 0x100fe20008010804 */
[----:B------:R-:W-:-:S01]  /*3150*/  FFMA.FTZ R75, R75, UR37, -R4 ;  /* 0x000000254b4b7c23 */ /* 0x000fc20008010804 */
[--C-:B------:R-:W-:Y:S01]  /*3160*/  FFMA.FTZ R76, R77, UR37, -R4.reuse ;  /* 0x000000254d4c7c23 */ /* 0x100fe20008010804 */
[----:B------:R-:W-:Y:S01]  /*3170*/  VIMNMX R6, R6, R11, PT ;  /* 0x0000000b06067248 */ /* 0x000fe20003fe0100 */
[--C-:B------:R-:W-:Y:S01]  /*3180*/  FFMA.FTZ R11, R13, UR37, -R4.reuse ;  /* 0x000000250d0b7c23 */ /* 0x100fe20008010804 */
[----:B------:R-:W-:-:S01]  /*3190*/  FFMA.FTZ R40, R40, UR37, -R4 ;  /* 0x0000002528287c23 */ /* 0x000fc20008010804 */
[--C-:B------:R-:W-:Y:S01]  /*31a0*/  FFMA.FTZ R45, R45, UR37, -R4.reuse ;  /* 0x000000252d2d7c23 */ /* 0x100fe20008010804 */
[C---:B------:R-:W-:Y:S01]  /*31b0*/  ISETP.GT.AND P2, PT, R6.reuse, RZ, PT ;  /* 0x000000ff0600720c */ /* 0x040fe20003f44270 */
[--C-:B------:R-:W-:Y:S01]  /*31c0*/  FFMA.FTZ R41, R41, UR37, -R4.reuse ;  /* 0x0000002529297c23 */ /* 0x100fe20008010804 */
[C---:B------:R-:W-:Y:S01]  /*31d0*/  ISETP.GT.AND P3, PT, R6.reuse, 0x1, PT ;  /* 0x000000010600780c */ /* 0x040fe20003f64270 */
[----:B------:R2:W-:Y:S01]  /*31e0*/  MUFU.EX2 R9, R14 ;  /* 0x0000000e00097308 */ /* 0x0005e20000000800 */
[----:B------:R-:W-:Y:S01]  /*31f0*/  ISETP.GT.AND P4, PT, R6, 0x8, PT ;  /* 0x000000080600780c */ /* 0x000fe20003f84270 */
[--C-:B------:R-:W-:Y:S01]  /*3200*/  FFMA.FTZ R3, R3, UR37, -R4.reuse ;  /* 0x0000002503037c23 */ /* 0x100fe20008010804 */
[----:B------:R-:W-:Y:S01]  /*3210*/  FSEL R106, R106, -INF , P2 ;  /* 0xff8000006a6a7808 */ /* 0x000fe20001000000 */
[--C-:B------:R-:W-:Y:S01]  /*3220*/  FFMA.FTZ R105, R105, UR37, -R4.reuse ;  /* 0x0000002569697c23 */ /* 0x100fe20008010804 */
[----:B------:R-:W-:Y:S01]  /*3230*/  FSEL R107, R107, -INF , P3 ;  /* 0xff8000006b6b7808 */ /* 0x000fe20001800000 */
[--C-:B------:R-:W-:Y:S01]  /*3240*/  FFMA.FTZ R7, R7, UR37, -R4.reuse ;  /* 0x0000002507077c23 */ /* 0x100fe20008010804 */
[----:B------:R-:W-:Y:S01]  /*3250*/  ISETP.GT.AND P2, PT, R6, 0x9, PT ;  /* 0x000000090600780c */ /* 0x000fe20003f44270 */
[--C-:B------:R-:W-:Y:S01]  /*3260*/  FFMA.FTZ R10, R109, UR37, -R4.reuse ;  /* 0x000000256d0a7c23 */ /* 0x100fe20008010804 */
[----:B------:R-:W-:Y:S01]  /*3270*/  FSEL R110, R110, -INF , P4 ;  /* 0xff8000006e6e7808 */ /* 0x000fe20002000000 */
[--C-:B------:R-:W-:Y:S01]  /*3280*/  FFMA.FTZ R12, R113, UR37, -R4.reuse ;  /* 0x00000025710c7c23 */ /* 0x100fe20008010804 */
[----:B------:R-:W-:Y:S01]  /*3290*/  FMNMX.FTZ R13, R106, R107, !PT ;  /* 0x0000006b6a0d7209 */ /* 0x000fe20007810000 */
[--C-:B--2---:R-:W-:Y:S01]  /*32a0*/  FFMA.FTZ R14, R117, UR37, -R4.reuse ;  /* 0x00000025750e7c23 */ /* 0x104fe20008010804 */
[----:B------:R-:W-:Y:S01]  /*32b0*/  ISETP.GT.AND P3, PT, R6, 0x10, PT ;  /* 0x000000100600780c */ /* 0x000fe20003f64270 */
[--C-:B------:R-:W-:Y:S01]  /*32c0*/  FFMA.FTZ R97, R97, UR37, -R4.reuse ;  /* 0x0000002561617c23 */ /* 0x100fe20008010804 */
[----:B------:R-:W-:Y:S01]  /*32d0*/  FSEL R111, R111, -INF , P2 ;  /* 0xff8000006f6f7808 */ /* 0x000fe20001000000 */
[--C-:B------:R-:W-:Y:S01]  /*32e0*/  FFMA.FTZ R5, R5, UR37, -R4.reuse ;  /* 0x0000002505057c23 */ /* 0x100fe20008010804 */
[----:B------:R-:W-:Y:S01]  /*32f0*/  FMNMX.FTZ R20, R110, R13, !PT ;  /* 0x0000000d6e147209 */ /* 0x000fe20007810000 */
[--C-:B------:R-:W-:Y:S01]  /*3300*/  FFMA.FTZ R24, R24, UR37, -R4.reuse ;  /* 0x0000002518187c23 */ /* 0x100fe20008010804 */
        /* <DEDUP_REMOVED lines=13> */
[----:B------:R2:W-:Y:S01]  /*33e0*/  MUFU.EX2 R13, R57 ;  /* 0x00000039000d7308 */ /* 0x0005e20000000800 */
[----:B------:R-:W-:Y:S01]  /*33f0*/  FSEL R118, R118, -INF , P3 ;  /* 0xff80000076767808 */ /* 0x000fe20001800000 */
[--C-:B------:R-:W-:Y:S01]  /*3400*/  FFMA.FTZ R37, R37, UR37, -R4.reuse ;  /* 0x0000002525257c23 */ /* 0x100fe20008010804 */
[----:B------:R-:W-:Y:S01]  /*3410*/  FMNMX.FTZ R15, R115, R20, !PT ;  /* 0x00000014730f7209 */ /* 0x000fe20007810000 */
[----:B------:R-:W-:Y:S01]  /*3420*/  FFMA.FTZ R20, R89, UR37, -R4 ;  /* 0x0000002559147c23 */ /* 0x000fe20008010804 */
[----:B------:R-:W-:-:S02]  /*3430*/  FSEL R119, R119, -INF , P2 ;  /* 0xff80000077777808 */ /* 0x000fc40001000000 */
[----:B------:R-:W-:Y:S01]  /*3440*/  ISETP.GT.AND P2, PT, R6, 0x20, PT ;  /* 0x000000200600780c */ /* 0x000fe20003f44270 */
[----:B------:R-:W-:Y:S01]  /*3450*/  MUFU.EX2 R3, R3 ;  /* 0x0000000300037308 */ /* 0x000fe20000000800 */
[----:B------:R-:W-:Y:S01]  /*3460*/  FMNMX.FTZ R56, R118, R15, !PT ;  /* 0x0000000f76387209 */ /* 0x000fe20007810000 */
[----:B--2---:R-:W-:Y:S01]  /*3470*/  FFMA.FTZ R57, R21, UR37, -R4 ;  /* 0x0000002515397c23 */ /* 0x004fe20008010804 */
[----:B------:R-:W-:Y:S02]  /*3480*/  ISETP.GT.AND P3, PT, R6, 0x21, PT ;  /* 0x000000210600780c */ /* 0x000fe40003f64270 */
[----:B------:R-:W-:Y:S02]  /*3490*/  FSEL R90, R90, -INF , P2 ;  /* 0xff8000005a5a7808 */ /* 0x000fe40001000000 */
[----:B------:R-:W-:Y:S01]  /*34a0*/  FMNMX.FTZ R15, R119, R56, !PT ;  /* 0x00000038770f7209 */ /* 0x000fe20007810000 */
[----:B------:R-:W2:Y:S01]  /*34b0*/  MUFU.EX2 R8, R105 ;  /* 0x0000006900087308 */ /* 0x000ea20000000800 */
[----:B------:R-:W-:-:S02]  /*34c0*/  ISETP.GT.AND P2, PT, R6, 0x28, PT ;  /* 0x000000280600780c */ /* 0x000fc40003f44270 */
[----:B------:R-:W-:Y:S02]  /*34d0*/  FSEL R91, R91, -INF , P3 ;  /* 0xff8000005b5b7808 */ /* 0x000fe40001800000 */
[----:B------:R-:W-:Y:S02]  /*34e0*/  FMNMX.FTZ R56, R90, R15, !PT ;  /* 0x0000000f5a387209 */ /* 0x000fe40007810000 */
[----:B------:R-:W-:Y:S01]  /*34f0*/  ISETP.GT.AND P3, PT, R6, 0x29, PT ;  /* 0x000000290600780c */ /* 0x000fe20003f64270 */
[----:B------:R3:W-:Y:S01]  /*3500*/  MUFU.EX2 R15, R57 ;  /* 0x00000039000f7308 */ /* 0x0007e20000000800 */
[----:B------:R-:W-:Y:S02]  /*3510*/  FSEL R94, R94, -INF , P2 ;  /* 0xff8000005e5e7808 */ /* 0x000fe40001000000 */
[----:B------:R-:W-:Y:S01]  /*3520*/  FMNMX.FTZ R21, R91, R56, !PT ;  /* 0x000000385b157209 */ /* 0x000fe20007810000 */
[----:B------:R-:W-:-:S01]  /*3530*/  FFMA.FTZ R56, R93, UR37, -R4 ;  /* 0x000000255d387c23 */ /* 0x000fc20008010804 */
[----:B------:R-:W-:-:S02]  /*3540*/  ISETP.GT.AND P2, PT, R6, 0x30, PT ;  /* 0x000000300600780c */ /* 0x000fc40003f44270 */
[----:B------:R-:W-:Y:S01]  /*3550*/  FSEL R95, R95, -INF , P3 ;  /* 0xff8000005f5f7808 */ /* 0x000fe20001800000 */
[----:B------:R-:W4:Y:S01]  /*3560*/  MUFU.EX2 R7, R7 ;  /* 0x0000000700077308 */ /* 0x000f220000000800 */
[----:B------:R-:W-:Y:S01]  /*3570*/  FMNMX.FTZ R60, R94, R21, !PT ;  /* 0x000000155e3c7209 */ /* 0x000fe20007810000 */
[----:B--2---:R-:W-:Y:S01]  /*3580*/  FADD.FTZ R80, R3, R8 ;  /* 0x0000000803507221 */ /* 0x004fe20000010000 */
        /* <DEDUP_REMOVED lines=10> */
[----:B---3--:R-:W-:Y:S02]  /*3630*/  FMNMX.FTZ R57, R99, R60, !PT ;  /* 0x0000003c63397209 */ /* 0x008fe40007810000 */
[----:B------:R-:W-:-:S02]  /*3640*/  FSEL R103, R103, -INF , P3 ;  /* 0xff80000067677808 */ /* 0x000fc40001800000 */
[----:B------:R-:W-:Y:S01]  /*3650*/  ISETP.GT.AND P2, PT, R6, 0x40, PT ;  /* 0x000000400600780c */ /* 0x000fe20003f44270 */
[----:B------:R-:W-:Y:S01]  /*3660*/  MUFU.EX2 R12, R12 ;  /* 0x0000000c000c7308 */ /* 0x000fe20000000800 */
[----:B------:R-:W-:Y:S02]  /*3670*/  FMNMX.FTZ R60, R102, R57, !PT ;  /* 0x00000039663c7209 */ /* 0x000fe40007810000 */
[----:B------:R-:W-:Y:S02]  /*3680*/  ISETP.GT.AND P3, PT, R6, 0x41, PT ;  /* 0x000000410600780c */ /* 0x000fe40003f64270 */
[----:B------:R-:W-:Y:S02]  /*3690*/  FSEL R57, R58, -INF , P2 ;  /* 0xff8000003a397808 */ /* 0x000fe40001000000 */
[----:B------:R-:W-:Y:S01]  /*36a0*/  FMNMX.FTZ R60, R103, R60, !PT ;  /* 0x0000003c673c7209 */ /* 0x000fe20007810000 */
[----:B------:R-:W-:Y:S01]  /*36b0*/  MUFU.EX2 R11, R11 ;  /* 0x0000000b000b7308 */ /* 0x000fe20000000800 */
[----:B------:R-:W-:-:S02]  /*36c0*/  ISETP.GT.AND P2, PT, R6, 0x48, PT ;  /* 0x000000480600780c */ /* 0x000fc40003f44270 */
[----:B------:R-:W-:Y:S02]  /*36d0*/  FSEL R59, R59, -INF , P3 ;  /* 0xff8000003b3b7808 */ /* 0x000fe40001800000 */
[----:B------:R-:W-:Y:S02]  /*36e0*/  FMNMX.FTZ R64, R57, R60, !PT ;  /* 0x0000003c39407209 */ /* 0x000fe40007810000 */
[----:B------:R-:W-:Y:S01]  /*36f0*/  ISETP.GT.AND P3, PT, R6, 0x49, PT ;  /* 0x000000490600780c */ /* 0x000fe20003f64270 */
[----:B------:R3:W-:Y:S01]  /*3700*/  MUFU.EX2 R60, R76 ;  /* 0x0000004c003c7308 */ /* 0x0007e20000000800 */
[----:B------:R-:W-:Y:S02]  /*3710*/  FSEL R72, R62, -INF , P2 ;  /* 0xff8000003e487808 */ /* 0x000fe40001000000 */
[----:B-----5:R-:W-:Y:S02]  /*3720*/  FMNMX.FTZ R75, R59, R64, !PT ;  /* 0x000000403b4b7209 */ /* 0x020fe40007810000 */
[----:B------:R-:W-:-:S02]  /*3730*/  ISETP.GT.AND P2, PT, R6, 0x50, PT ;  /* 0x000000500600780c */ /* 0x000fc40003f44270 */
[----:B------:R-:W-:Y:S01]  /*3740*/  FSEL R74, R63, -INF , P3 ;  /* 0xff8000003f4a7808 */ /* 0x000fe20001800000 */
[----:B------:R-:W-:-:S01]  /*3750*/  FFMA.FTZ R63, R101, UR37, -R4 ;  /* 0x00000025653f7c23 */ /* 0x000fc20008010804 */
[----:B------:R-:W-:Y:S01]  /*3760*/  FMNMX.FTZ R77, R72, R75, !PT ;  /* 0x0000004b484d7209 */ /* 0x000fe20007810000 */
[----:B------:R-:W-:Y:S01]  /*3770*/  MUFU.EX2 R14, R14 ;  /* 0x0000000e000e7308 */ /* 0x000fe20000000800 */
[----:B------:R-:W-:Y:S02]  /*3780*/  ISETP.GT.AND P3, PT, R6, 0x51, PT ;  /* 0x000000510600780c */ /* 0x000fe40003f64270 */
[----:B------:R-:W-:Y:S01]  /*3790*/  FSEL R75, R66, -INF , P2 ;  /* 0xff800000424b7808 */ /* 0x000fe20001000000 */
[----:B------:R-:W-:-:S01]  /*37a0*/  FFMA.FTZ R66, R79, UR37, -R4 ;  /* 0x000000254f427c23 */ /* 0x000fc20008010804 */
[----:B------:R-:W-:Y:S02]  /*37b0*/  FMNMX.FTZ R62, R74, R77, !PT ;  /* 0x0000004d4a3e7209 */ /* 0x000fe40007810000 */
[----:B---3--:R-:W-:Y:S01]  /*37c0*/  FSEL R76, R67, -INF , P3 ;  /* 0xff800000434c7808 */ /* 0x008fe20001800000 */
[----:B------:R-:W-:Y:S01]  /*37d0*/  MUFU.EX2 R20, R20 ;  /* 0x0000001400147308 */ /* 0x000fe20000000800 */
[----:B------:R-:W-:-:S02]  /*37e0*/  ISETP.GT.AND P2, PT, R6, 0x58, PT ;  /* 0x000000580600780c */ /* 0x000fc40003f44270 */
[----:B------:R-:W-:Y:S02]  /*37f0*/  FMNMX.FTZ R67, R75, R62, !PT ;  /* 0x0000003e4b437209 */ /* 0x000fe40007810000 */
[----:B------:R-:W-:Y:S02]  /*3800*/  ISETP.GT.AND P3, PT, R6, 0x59, PT ;  /* 0x000000590600780c */ /* 0x000fe40003f64270 */
[----:B------:R-:W-:Y:S01]  /*3810*/  FSEL R77, R70, -INF , P2 ;  /* 0xff800000464d7808 */ /* 0x000fe20001000000 */
[----:B------:R3:W-:Y:S01]  /*3820*/  MUFU.EX2 R62, R66 ;  /* 0x00000042003e7308 */ /* 0x0007e20000000800 */
[----:B------:R-:W-:Y:S01]  /*3830*/  FMNMX.FTZ R64, R76, R67, !PT ;  /* 0x000000434c407209 */ /* 0x000fe20007810000 */
[----:B------:R-:W-:Y:S01]  /*3840*/  FFMA.FTZ R67, R81, UR37, -R4 ;  /* 0x0000002551437c23 */ /* 0x000fe20008010804 */
[----:B------:R-:W-:Y:S02]  /*3850*/  FSEL R71, R71, -INF , P3 ;  /* 0xff80000047477808 */ /* 0x000fe40001800000 */
[----:B------:R-:W-:-:S02]  /*3860*/  ISETP.GT.AND P2, PT, R6, 0x60, PT ;  /* 0x000000600600780c */ /* 0x000fc40003f44270 */
[----:B------:R-:W-:Y:S01]  /*3870*/  FMNMX.FTZ R64, R77, R64, !PT ;  /* 0x000000404d407209 */ /* 0x000fe20007810000 */
[----:B------:R-:W-:Y:S01]  /*3880*/  MUFU.EX2 R56, R56 ;  /* 0x0000003800387308 */ /* 0x000fe20000000800 */
[----:B------:R-:W-:Y:S02]  /*3890*/  ISETP.GT.AND P3, PT, R6, 0x61, PT ;  /* 0x000000610600780c */ /* 0x000fe40003f64270 */
[----:B------:R-:W-:Y:S01]  /*38a0*/  FSEL R78, R42, -INF , P2 ;  /* 0xff8000002a4e7808 */ /* 0x000fe20001000000 */
[----:B------:R-:W-:-:S01]  /*38b0*/  FFMA.FTZ R42, R73, UR37, -R4 ;  /* 0x00000025492a7c23 */ /* 0x000fc20008010804 */
[----:B------:R-:W-:Y:S01]  /*38c0*/  FMNMX.FTZ R79, R71, R64, !PT ;  /* 0x00000040474f7209 */ /* 0x000fe20007810000 */
[----:B------:R-:W-:-:S01]  /*38d0*/  FFMA.FTZ R73, R65, UR37, -R4 ;  /* 0x0000002541497c23 */ /* 0x000fc20008010804 */
[----:B------:R-:W-:Y:S01]  /*38e0*/  ISETP.GT.AND P2, PT, R6, 0x68, PT ;  /* 0x000000680600780c */ /* 0x000fe20003f44270 */
[----:B------:R-:W-:Y:S01]  /*38f0*/  MUFU.EX2 R58, R97 ;  /* 0x00000061003a7308 */ /* 0x000fe20000000800 */
[----:B------:R-:W-:Y:S01]  /*3900*/  FSEL R64, R43, -INF , P3 ;  /* 0xff8000002b407808 */ /* 0x000fe20001800000 */
[----:B------:R-:W-:Y:S01]  /*3910*/  FFMA.FTZ R43, R61, UR37, -R4 ;  /* 0x000000253d2b7c23 */ /* 0x000fe20008010804 */
[----:B------:R-:W-:-:S02]  /*3920*/  FMNMX.FTZ R79, R78, R79, !PT ;  /* 0x0000004f4e4f7209 */ /* 0x000fc40007810000 */
[----:B------:R-:W-:Y:S02]  /*3930*/  ISETP.GT.AND P3, PT, R6, 0x69, PT ;  /* 0x000000690600780c */ /* 0x000fe40003f64270 */
[----:B------:R-:W-:Y:S01]  /*3940*/  FSEL R46, R46, -INF , P2 ;  /* 0xff8000002e2e7808 */ /* 0x000fe20001000000 */
[----:B------:R-:W-:Y:S01]  /*3950*/  MUFU.EX2 R63, R63 ;  /* 0x0000003f003f7308 */ /* 0x000fe20000000800 */
[----:B------:R-:W-:Y:S02]  /*3960*/  FMNMX.FTZ R79, R64, R79, !PT ;  /* 0x0000004f404f7209 */ /* 0x000fe40007810000 */
[----:B------:R-:W-:Y:S02]  /*3970*/  ISETP.GT.AND P2, PT, R6, 0x70, PT ;  /* 0x000000700600780c */ /* 0x000fe40003f44270 */
[----:B------:R-:W-:Y:S02]  /*3980*/  FSEL R47, R47, -INF , P3 ;  /* 0xff8000002f2f7808 */ /* 0x000fe40001800000 */
[----:B---3--:R-:W-:Y:S01]  /*3990*/  FMNMX.FTZ R66, R46, R79, !PT ;  /* 0x0000004f2e427209 */ /* 0x008fe20007810000 */
[----:B------:R-:W-:Y:S01]  /*39a0*/  MUFU.EX2 R67, R67 ;  /* 0x0000004300437308 */ /* 0x000fe20000000800 */
[----:B------:R-:W-:-:S02]  /*39b0*/  ISETP.GT.AND P3, PT, R6, 0x71, PT ;  /* 0x000000710600780c */ /* 0x000fc40003f64270 */
[----:B------:R-:W-:Y:S02]  /*39c0*/  FSEL R50, R50, -INF , P2 ;  /* 0xff80000032327808 */ /* 0x000fe40001000000 */
[----:B------:R-:W-:Y:S02]  /*39d0*/  FMNMX.FTZ R61, R47, R66, !PT ;  /* 0x000000422f3d7209 */ /* 0x000fe40007810000 */
[----:B------:R-:W-:Y:S01]  /*39e0*/  ISETP.GT.AND P2, PT, R6, 0x78, PT ;  /* 0x000000780600780c */ /* 0x000fe20003f44270 */
[----:B------:R-:W-:Y:S01]  /*39f0*/  MUFU.EX2 R42, R42 ;  /* 0x0000002a002a7308 */ /* 0x000fe20000000800 */
[----:B------:R-:W-:Y:S02]  /*3a00*/  FSEL R51, R51, -INF , P3 ;  /* 0xff80000033337808 */ /* 0x000fe40001800000 */
[----:B------:R-:W-:Y:S02]  /*3a10*/  FMNMX.FTZ R66, R50, R61, !PT ;  /* 0x0000003d32427209 */ /* 0x000fe40007810000 */
[----:B------:R-:W-:-:S02]  /*3a20*/  ISETP.GT.AND P3, PT, R6, 0x79, PT ;  /* 0x000000790600780c */ /* 0x000fc40003f64270 */
[----:B------:R-:W-:Y:S01]  /*3a30*/  FSEL R54, R54, -INF , P2 ;  /* 0xff80000036367808 */ /* 0x000fe20001000000 */
[----:B------:R-:W-:Y:S01]  /*3a40*/  MUFU.EX2 R43, R43 ;  /* 0x0000002b002b7308 */ /* 0x000fe20000000800 */
[----:B------:R-:W-:Y:S02]  /*3a50*/  FMNMX.FTZ R61, R51, R66, !PT ;  /* 0x00000042333d7209 */ /* 0x000fe40007810000 */
[----:B------:R-:W-:Y:S02]  /*3a60*/  FSEL R55, R55, -INF , P3 ;  /* 0xff80000037377808 */ /* 0x000fe40001800000 */
[----:B------:R-:W-:Y:S02]  /*3a70*/  ISETP.GT.AND P2, PT, R6, 0x80, PT ;  /* 0x000000800600780c */ /* 0x000fe40003f44270 */
[----:B------:R-:W-:Y:S01]  /*3a80*/  FMNMX.FTZ R66, R54, R61, !PT ;  /* 0x0000003d36427209 */ /* 0x000fe20007810000 */
[----:B------:R-:W-:Y:S01]  /*3a90*/  MUFU.EX2 R5, R5 ;  /* 0x0000000500057308 */ /* 0x000fe20000000800 */
[----:B------:R-:W-:-:S02]  /*3aa0*/  ISETP.GT.AND P3, PT, R6, 0x81, PT ;  /* 0x000000810600780c */ /* 0x000fc40003f64270 */
[----:B------:R-:W-:Y:S02]  /*3ab0*/  FSEL R70, R26, -INF , P2 ;  /* 0xff8000001a467808 */ /* 0x000fe40001000000 */
[----:B------:R-:W-:Y:S02]  /*3ac0*/  FMNMX.FTZ R65, R55, R66, !PT ;  /* 0x0000004237417209 */ /* 0x000fe40007810000 */
[----:B------:R-:W-:Y:S01]  /*3ad0*/  ISETP.GT.AND P2, PT, R6, 0x88, PT ;  /* 0x000000880600780c */ /* 0x000fe20003f44270 */
[----:B------:R3:W-:Y:S01]  /*3ae0*/  MUFU.EX2 R26, R73 ;  /* 0x00000049001a7308 */ /* 0x0007e20000000800 */
[----:B------:R-:W-:Y:S01]  /*3af0*/  FSEL R61, R27, -INF , P3 ;  /* 0xff8000001b3d7808 */ /* 0x000fe20001800000 */
[----:B------:R-:W-:Y:S01]  /*3b00*/  FFMA.FTZ R27, R68, UR37, -R4 ;  /* 0x00000025441b7c23 */ /* 0x000fe20008010804 */
[----:B------:R-:W-:Y:S02]  /*3b10*/  FMNMX.FTZ R66, R70, R65, !PT ;  /* 0x0000004146427209 */ /* 0x000fe40007810000 */
[----:B------:R-:W-:-:S02]  /*3b20*/  ISETP.GT.AND P3, PT, R6, 0x89, PT ;  /* 0x000000890600780c */ /* 0x000fc40003f64270 */
[----:B------:R-:W-:Y:S01]  /*3b30*/  FSEL R65, R30, -INF , P2 ;  /* 0xff8000001e417808 */ /* 0x000fe20001000000 */
[----:B------:R-:W-:Y:S01]  /*3b40*/  FFMA.FTZ R30, R69, UR37, -R4 ;  /* 0x00000025451e7c23 */ /* 0x000fe20008010804 */
[----:B------:R-:W-:Y:S01]  /*3b50*/  FMNMX.FTZ R66, R61, R66, !PT ;  /* 0x000000423d427209 */ /* 0x000fe20007810000 */
[----:B------:R-:W-:Y:S01]  /*3b60*/  MUFU.EX2 R27, R27 ;  /* 0x0000001b001b7308 */ /* 0x000fe20000000800 */
[----:B------:R-:W-:Y:S02]  /*3b70*/  FSEL R68, R31, -INF , P3 ;  /* 0xff8000001f447808 */ /* 0x000fe40001800000 */
[C---:B------:R-:W-:Y:S02]  /*3b80*/  ISETP.GT.AND P2, PT, R6.reuse, 0x90, PT ;  /* 0x000000900600780c */ /* 0x040fe40003f44270 */
[----:B------:R-:W-:Y:S02]  /*3b90*/  FMNMX.FTZ R31, R65, R66, !PT ;  /* 0x00000042411f7209 */ /* 0x000fe40007810000 */
[----:B------:R-:W-:Y:S01]  /*3ba0*/  ISETP.GT.AND P3, PT, R6, 0x91, PT ;  /* 0x000000910600780c */ /* 0x000fe20003f64270 */
[----:B------:R-:W-:Y:S01]  /*3bb0*/  MUFU.EX2 R30, R30 ;  /* 0x0000001e001e7308 */ /* 0x000fe20000000800 */
[----:B------:R-:W-:-:S02]  /*3bc0*/  FSEL R66, R34, -INF , P2 ;  /* 0xff80000022427808 */ /* 0x000fc40001000000 */
[----:B------:R-:W-:Y:S02]  /*3bd0*/  FMNMX.FTZ R31, R68, R31, !PT ;  /* 0x0000001f441f7209 */ /* 0x000fe40007810000 */
[----:B------:R-:W-:Y:S02]  /*3be0*/  ISETP.GT.AND P2, PT, R6, 0x98, PT ;  /* 0x000000980600780c */ /* 0x000fe40003f44270 */
[----:B------:R-:W-:Y:S01]  /*3bf0*/  FSEL R69, R35, -INF , P3 ;  /* 0xff80000023457808 */ /* 0x000fe20001800000 */
[----:B------:R-:W-:-:S01]  /*3c00*/  FFMA.FTZ R35, R44, UR37, -R4 ;  /* 0x000000252c237c23 */ /* 0x000fc20008010804 */
[----:B------:R-:W-:Y:S01]  /*3c10*/  FMNMX.FTZ R34, R66, R31, !PT ;  /* 0x0000001f42227209 */ /* 0x000fe20007810000 */
[----:B------:R-:W-:-:S01]  /*3c20*/  FFMA.FTZ R44, R53, UR37, -R4 ;  /* 0x00000025352c7c23 */ /* 0x000fc20008010804 */
[----:B------:R-:W-:Y:S01]  /*3c30*/  ISETP.GT.AND P3, PT, R6, 0x99, PT ;  /* 0x000000990600780c */ /* 0x000fe20003f64270 */
[----:B------:R-:W-:Y:S01]  /*3c40*/  MUFU.EX2 R31, R40 ;  /* 0x00000028001f7308 */ /* 0x000fe20000000800 */
[----:B---3--:R-:W-:Y:S01]  /*3c50*/  FSEL R73, R38, -INF , P2 ;  /* 0xff80000026497808 */ /* 0x008fe20001000000 */
[----:B------:R-:W-:Y:S01]  /*3c60*/  FFMA.FTZ R38, R48, UR37, -R4 ;  /* 0x0000002530267c23 */ /* 0x000fe20008010804 */
[----:B------:R-:W-:Y:S01]  /*3c70*/  FMNMX.FTZ R34, R69, R34, !PT ;  /* 0x0000002245227209 */ /* 0x000fe20007810000 */
[----:B----4-:R-:W-:Y:S01]  /*3c80*/  FADD.FTZ R53, R7, R80 ;  /* 0x0000005007357221 */ /* 0x010fe20000010000 */
[----:B------:R-:W-:Y:S01]  /*3c90*/  FSEL R79, R39, -INF , P3 ;  /* 0xff800000274f7808 */ /* 0x000fe20001800000 */
[----:B------:R-:W-:Y:S01]  /*3ca0*/  FFMA.FTZ R39, R49, UR37, -R4 ;  /* 0x0000002531277c23 */ /* 0x000fe20008010804 */
[----:B------:R-:W-:Y:S01]  /*3cb0*/  FMNMX.FTZ R6, R73, R34, !PT ;  /* 0x0000002249067209 */ /* 0x000fe20007810000 */
[----:B------:R3:W-:Y:S01]  /*3cc0*/  MUFU.EX2 R40, R45 ;  /* 0x0000002d00287308 */ /* 0x0007e20000000800 */
[----:B--2---:R-:W-:-:S02]  /*3cd0*/  FADD.FTZ R80, R10, R53 ;  /* 0x000000350a507221 */ /* 0x004fc40000010000 */
[----:B------:R-:W-:Y:S02]  /*3ce0*/  FMNMX.FTZ R6, R79, R6, !PT ;  /* 0x000000064f067209 */ /* 0x000fe40007810000 */
[----:B------:R-:W-:-:S01]  /*3cf0*/  FADD.FTZ R53, R9, R80 ;  /* 0x0000005009357221 */ /* 0x000fc20000010000 */
[----:B------:R-:W-:Y:S02]  /*3d00*/  IMAD.MOV.U32 R80, RZ, RZ, R87 ;  /* 0x000000ffff507224 */ /* 0x000fe400078e0057 */
[----:B------:R-:W2:Y:S01]  /*3d10*/  SHFL.BFLY PT, R81, R6, 0x2, 0x1f ;  /* 0x0c401f0006517f89 */ /* 0x000ea200000e0000 */
[----:B---3--:R-:W-:Y:S01]  /*3d20*/  IMAD.U32 R45, RZ, RZ, UR37 ;  /* 0x00000025ff2d7e24 */ /* 0x008fe2000f8e00ff */
[----:B------:R3:W-:Y:S08]  /*3d30*/  MUFU.EX2 R34, R41 ;  /* 0x0000002900227308 */ /* 0x0007f00000000800 */
[----:B------:R-:W-:Y:S01]  /*3d40*/  MUFU.EX2 R35, R35 ;  /* 0x0000002300237308 */ /* 0x000fe20000000800 */
[----:B---3--:R-:W-:-:S07]  /*3d50*/  FFMA.FTZ R41, R52, UR37, -R4 ;  /* 0x0000002534297c23 */ /* 0x008fce0008010804 */
[----:B------:R-:W-:Y:S01]  /*3d60*/  MUFU.EX2 R38, R38 ;  /* 0x0000002600267308 */ /* 0x000fe20000000800 */
[----:B--2---:R-:W-:-:S07]  /*3d70*/  FMNMX.FTZ R81, R6, R81, !PT ;  /* 0x0000005106517209 */ /* 0x004fce0007810000 */
[----:B------:R-:W-:Y:S01]  /*3d80*/  MUFU.EX2 R39, R39 ;  /* 0x0000002700277308 */ /* 0x000fe20000000800 */
[----:B------:R-:W2:Y:S07]  /*3d90*/  SHFL.BFLY PT, R6, R81, 0x1, 0x1f ;  /* 0x0c201f0051067f89 */ /* 0x000eae00000e0000 */
[----:B------:R-:W-:Y:S08]  /*3da0*/  MUFU.EX2 R41, R41 ;  /* 0x0000002900297308 */ /* 0x000ff00000000800 */
[----:B------:R-:W-:Y:S08]  /*3db0*/  MUFU.EX2 R44, R44 ;  /* 0x0000002c002c7308 */ /* 0x000ff00000000800 */
[----:B------:R-:W-:Y:S01]  /*3dc0*/  MUFU.EX2 R24, R24 ;  /* 0x0000001800187308 */ /* 0x000fe20000000800 */
[----:B--2---:R-:W-:Y:S01]  /*3dd0*/  FMNMX.FTZ R6, R81, R6, !PT ;  /* 0x0000000651067209 */ /* 0x004fe20007810000 */
[----:B------:R-:W-:-:S03]  /*3de0*/  IMAD.MOV.U32 R81, RZ, RZ, R87 ;  /* 0x000000ffff517224 */ /* 0x000fc600078e0057 */
[C---:B------:R-:W-:Y:S01]  /*3df0*/  FSETP.NEU.FTZ.AND P2, PT, R6.reuse, -INF , PT ;  /* 0xff8000000600780b */ /* 0x040fe20003f5d000 */
[----:B------:R-:W-:-:S02]  /*3e00*/  FFMA.FTZ R45, R6, R45, -8 ;  /* 0xc1000000062d7423 */ /* 0x000fc4000001002d */
[----:B------:R-:W-:Y:S03]  /*3e10*/  MUFU.EX2 R25, R25 ;  /* 0x0000001900197308 */ /* 0x000fe60000000800 */
[----:B------:R-:W-:Y:S02]  /*3e20*/  FSEL R4, R45, RZ, P2 ;  /* 0x000000ff2d047208 */ /* 0x000fe40001000000 */
[----:B------:R-:W-:-:S03]  /*3e30*/  PLOP3.LUT P2, PT, PT, PT, UP0, 0x80, 0x0 ;  /* 0x000000000000781c */ /* 0x000fc60003f4f008 */
        /* <DEDUP_REMOVED lines=33> */
[----:B--2---:R-:W-:-:S01]  /*4050*/  FADD.FTZ R49, R106, R107 ;  /* 0x0000006b6a317221 */ /* 0x004fc20000010000 */
        /* <DEDUP_REMOVED lines=13> */
[----:B------:R-:W-:Y:S01]  /*4130*/  IMAD.MOV.U32 R79, RZ, RZ, R87 ;  /* 0x000000ffff4f7224 */ /* 0x000fe200078e0057 */
[----:B------:R-:W2:Y:S08]  /*4140*/  MUFU.EX2 R115, R115 ;  /* 0x0000007300737308 */ /* 0x000eb00000000800 */
[----:B------:R-:W5:Y:S08]  /*4150*/  MUFU.EX2 R118, R118 ;  /* 0x0000007600767308 */ /* 0x000f700000000800 */
[----:B------:R3:W-:Y:S08]  /*4160*/  MUFU.EX2 R45, R74 ;  /* 0x0000004a002d7308 */ /* 0x0007f00000000800 */
[----:B------:R-:W5:Y:S01]  /*4170*/  MUFU.EX2 R119, R119 ;  /* 0x0000007700777308 */ /* 0x000f620000000800 */
[----:B---3--:R-:W-:-:S01]  /*4180*/  FADD.FTZ R74, R110, R49 ;  /* 0x000000316e4a7221 */ /* 0x008fc20000010000 */
[----:B----4-:R-:W-:-:S03]  /*4190*/  F2FP.SATFINITE.E4M3.F32.PACK_AB_MERGE_C R110, R111, R110, RZ ;  /* 0x0000006e6f6e723e */ /* 0x010fc600048070ff */
[----:B------:R-:W-:Y:S01]  /*41a0*/  FADD.FTZ R49, R111, R74 ;  /* 0x0000004a6f317221 */ /* 0x000fe20000010000 */
[----:B------:R-:W-:-:S01]  /*41b0*/  FADD.FTZ R74, R12, R53 ;  /* 0x000000350c4a7221 */ /* 0x000fc20000010000 */
[----:B------:R-:W-:Y:S01]  /*41c0*/  F2FP.SATFINITE.E4M3.F32.PACK_AB_MERGE_C R185, R107, R106, R110 ;  /* 0x0000006a6bb9723e */ /* 0x000fe2000480706e */
[----:B------:R-:W3:Y:S01]  /*41d0*/  MUFU.EX2 R90, R90 ;  /* 0x0000005a005a7308 */ /* 0x000ee20000000800 */
[----:B-1----:R-:W-:-:S04]  /*41e0*/  FADD.FTZ R2, R114, R49 ;  /* 0x0000003172027221 */ /* 0x002fc80000010000 */
[----:B--2---:R-:W-:-:S03]  /*41f0*/  FADD.FTZ R53, R115, R2 ;  /* 0x0000000273357221 */ /* 0x004fc60000010000 */
[----:B------:R-:W1:Y:S01]  /*4200*/  MUFU.EX2 R91, R91 ;  /* 0x0000005b005b7308 */ /* 0x000e620000000800 */
[----:B-----5:R-:W-:-:S01]  /*4210*/  FADD.FTZ R2, R118, R53 ;  /* 0x0000003576027221 */ /* 0x020fc20000010000 */
[----:B------:R-:W-:-:S03]  /*4220*/  F2FP.SATFINITE.E4M3.F32.PACK_AB_MERGE_C R118, R119, R118, RZ ;  /* 0x000000767776723e */ /* 0x000fc600048070ff */
[----:B------:R-:W-:Y:S01]  /*4230*/  FADD.FTZ R53, R119, R2 ;  /* 0x0000000277357221 */ /* 0x000fe20000010000 */
[----:B------:R-:W-:Y:S02]  /*4240*/  F2FP.SATFINITE.E4M3.F32.PACK_AB_MERGE_C R187, R115, R114, R118 ;  /* 0x0000007273bb723e */ /* 0x000fe40004807076 */
[----:B------:R2:W-:Y:S01]  /*4250*/  MUFU.EX2 R48, R59 ;  /* 0x0000003b00307308 */ /* 0x0005e20000000800 */
[----:B---3--:R-:W-:-:S07]  /*4260*/  FADD.FTZ R2, R90, R53 ;  /* 0x000000355a027221 */ /* 0x008fce0000010000 */
[----:B------:R-:W3:Y:S01]  /*4270*/  MUFU.EX2 R94, R94 ;  /* 0x0000005e005e7308 */ /* 0x000ee20000000800 */
[----:B--2---:R-:W-:-:S01]  /*4280*/  FADD.FTZ R59, R11, R74 ;  /* 0x0000004a0b3b7221 */ /* 0x004fc20000010000 */
[----:B-1----:R-:W-:-:S03]  /*4290*/  FADD.FTZ R53, R91, R2 ;  /* 0x000000025b357221 */ /* 0x002fc60000010000 */
[C---:B------:R-:W-:Y:S01]  /*42a0*/  FADD.FTZ R74, R14.reuse, R59 ;  /* 0x0000003b0e4a7221 */ /* 0x040fe20000010000 */
[----:B------:R-:W-:Y:S02]  /*42b0*/  F2FP.SATFINITE.E4M3.F32.PACK_AB_MERGE_C R14, R14, R11, RZ ;  /* 0x0000000b0e0e723e */ /* 0x000fe400048070ff */
[----:B------:R-:W1:Y:S01]  /*42c0*/  MUFU.EX2 R95, R95 ;  /* 0x0000005f005f7308 */ /* 0x000e620000000800 */
[----:B------:R-:W-:-:S01]  /*42d0*/  FADD.FTZ R59, R13, R74 ;  /* 0x0000004a0d3b7221 */ /* 0x000fc20000010000 */
[----:B------:R-:W-:Y:S01]  /*42e0*/  F2FP.SATFINITE.E4M3.F32.PACK_AB_MERGE_C R186, R12, R9, R14 ;  /* 0x000000090cba723e */ /* 0x000fe2000480700e */
[----:B------:R-:W-:-:S05]  /*42f0*/  IMAD.MOV.U32 R74, RZ, RZ, R87 ;  /* 0x000000ffff4a7224 */ /* 0x000fca00078e0057 */
[----:B------:R-:W2:Y:S01]  /*4300*/  MUFU.EX2 R98, R98 ;  /* 0x0000006200627308 */ /* 0x000ea20000000800 */
[----:B---3--:R-:W-:-:S07]  /*4310*/  FADD.FTZ R2, R94, R53 ;  /* 0x000000355e027221 */ /* 0x008fce0000010000 */
[----:B------:R3:W-:Y:S01]  /*4320*/  MUFU.EX2 R49, R64 ;  /* 0x0000004000317308 */ /* 0x0007e20000000800 */
[----:B-1----:R-:W-:-:S01]  /*4330*/  FADD.FTZ R53, R95, R2 ;  /* 0x000000025f357221 */ /* 0x002fc20000010000 */
[----:B------:R-:W-:-:S04]  /*4340*/  F2FP.SATFINITE.E4M3.F32.PACK_AB_MERGE_C R94, R95, R94, RZ ;  /* 0x0000005e5f5e723e */ /* 0x000fc800048070ff */
[----:B------:R-:W-:Y:S02]  /*4350*/  F2FP.SATFINITE.E4M3.F32.PACK_AB_MERGE_C R181, R91, R90, R94 ;  /* 0x0000005a5bb5723e */ /* 0x000fe4000480705e */
[----:B------:R-:W1:Y:S01]  /*4360*/  MUFU.EX2 R99, R99 ;  /* 0x0000006300637308 */ /* 0x000e620000000800 */
[----:B---3--:R-:W-:-:S01]  /*4370*/  FADD.FTZ R64, R20, R59 ;  /* 0x0000003b14407221 */ /* 0x008fc20000010000 */
[----:B--2---:R-:W-:-:S03]  /*4380*/  FADD.FTZ R2, R98, R53 ;  /* 0x0000003562027221 */ /* 0x004fc60000010000 */
[----:B------:R-:W-:Y:S01]  /*4390*/  FADD.FTZ R59, R15, R64 ;  /* 0x000000400f3b7221 */ /* 0x000fe20000010000 */
[C---:B------:R-:W-:Y:S02]  /*43a0*/  F2FP.SATFINITE.E4M3.F32.PACK_AB_MERGE_C R15, R56.reuse, R15, RZ ;  /* 0x0000000f380f723e */ /* 0x040fe400048070ff */
[----:B------:R-:W2:Y:S01]  /*43b0*/  MUFU.EX2 R102, R102 ;  /* 0x0000006600667308 */ /* 0x000ea20000000800 */
[----:B------:R-:W-:-:S01]  /*43c0*/  FADD.FTZ R64, R56, R59 ;  /* 0x0000003b38407221 */ /* 0x000fc20000010000 */
[----:B------:R-:W-:Y:S01]  /*43d0*/  F2FP.SATFINITE.E4M3.F32.PACK_AB_MERGE_C R180, R20, R13, R15 ;  /* 0x0000000d14b4723e */ /* 0x000fe2000480700f */
[----:B------:R-:W-:Y:S02]  /*43e0*/  IMAD.MOV.U32 R56, RZ, RZ, R87 ;  /* 0x000000ffff387224 */ /* 0x000fe400078e0057 */
[----:B------:R-:W-:-:S03]  /*43f0*/  FADD.FTZ R59, R21, R64 ;  /* 0x00000040153b7221 */ /* 0x000fc60000010000 */
[----:B------:R-:W3:Y:S01]  /*4400*/  MUFU.EX2 R103, R103 ;  /* 0x0000006700677308 */ /* 0x000ee20000000800 */
[----:B------:R-:W-:-:S01]  /*4410*/  FADD.FTZ R59, R58, R59 ;  /* 0x0000003b3a3b7221 */ /* 0x000fc20000010000 */
[----:B-1----:R-:W-:-:S03]  /*4420*/  FADD.FTZ R53, R99, R2 ;  /* 0x0000000263357221 */ /* 0x002fc60000010000 */
[----:B------:R-:W-:Y:S01]  /*4430*/  FADD.FTZ R2, R60, R59 ;  /* 0x0000003b3c027221 */ /* 0x000fe20000010000 */
[----:B------:R-:W-:Y:S01]  /*4440*/  F2FP.SATFINITE.E4M3.F32.PACK_AB_MERGE_C R60, R63, R60, RZ ;  /* 0x0000003c3f3c723e */ /* 0x000fe200048070ff */
[----:B------:R-:W-:Y:S01]  /*4450*/  IMAD.MOV.U32 R59, RZ, RZ, R87 ;  /* 0x000000ffff3b7224 */ /* 0x000fe200078e0057 */
[----:B------:R-:W1:Y:S01]  /*4460*/  MUFU.EX2 R57, R57 ;  /* 0x0000003900397308 */ /* 0x000e620000000800 */
[----:B--2---:R-:W-:-:S01]  /*4470*/  FADD.FTZ R64, R102, R53 ;  /* 0x0000003566407221 */ /* 0x004fc20000010000 */
[----:B------:R-:W-:Y:S01]  /*4480*/  F2FP.SATFINITE.E4M3.F32.PACK_AB_MERGE_C R53, R10, R7, RZ ;  /* 0x000000070a35723e */ /* 0x000fe200048070ff */
[----:B------:R-:W-:-:S01]  /*4490*/  FADD.FTZ R7, R63, R2 ;  /* 0x000000023f077221 */ /* 0x000fc20000010000 */
[----:B------:R-:W-:Y:S01]  /*44a0*/  F2FP.SATFINITE.E4M3.F32.PACK_AB_MERGE_C R182, R58, R21, R60 ;  /* 0x000000153ab6723e */ /* 0x000fe2000480703c */
[----:B------:R-:W-:Y:S01]  /*44b0*/  IMAD.MOV.U32 R63, RZ, RZ, R87 ;  /* 0x000000ffff3f7224 */ /* 0x000fe200078e0057 */
[----:B------:R-:W-:Y:S01]  /*44c0*/  F2FP.SATFINITE.E4M3.F32.PACK_AB_MERGE_C R184, R8, R3, R53 ;  /* 0x0000000308b8723e */ /* 0x000fe20004807035 */
[----:B------:R-:W-:-:S01]  /*44d0*/  FADD.FTZ R2, R62, R7 ;  /* 0x000000073e027221 */ /* 0x000fc20000010000 */
[----:B------:R-:W2:Y:S01]  /*44e0*/  MUFU.EX2 R72, R72 ;  /* 0x0000004800487308 */ /* 0x000ea20000000800 */
[----:B---3--:R-:W-:-:S01]  /*44f0*/  FADD.FTZ R64, R103, R64 ;  /* 0x0000004067407221 */ /* 0x008fc20000010000 */
[----:B------:R-:W-:Y:S01]  /*4500*/  F2FP.SATFINITE.E4M3.F32.PACK_AB_MERGE_C R102, R103, R102, RZ ;  /* 0x000000666766723e */ /* 0x000fe200048070ff */
[----:B------:R-:W-:-:S01]  /*4510*/  FADD.FTZ R11, R67, R2 ;  /* 0x00000002430b7221 */ /* 0x000fc20000010000 */
[----:B------:R-:W-:-:S02]  /*4520*/  IMAD.MOV.U32 R60, RZ, RZ, R87 ;  /* 0x000000ffff3c7224 */ /* 0x000fc400078e0057 */
[----:B------:R-:W-:Y:S01]  /*4530*/  F2FP.SATFINITE.E4M3.F32.PACK_AB_MERGE_C R183, R99, R98, R102 ;  /* 0x0000006263b7723e */ /* 0x000fe20004807066 */
[----:B------:R-:W-:Y:S01]  /*4540*/  FADD.FTZ R2, R42, R11 ;  /* 0x0000000b2a027221 */ /* 0x000fe20000010000 */
[----:B------:R-:W3:Y:S01]  /*4550*/  MUFU.EX2 R75, R75 ;  /* 0x0000004b004b7308 */ /* 0x000ee20000000800 */
[----:B-1----:R-:W-:-:S01]  /*4560*/  FADD.FTZ R7, R57, R64 ;  /* 0x0000004039077221 */ /* 0x002fc20000010000 */
[C---:B------:R-:W-:Y:S01]  /*4570*/  F2FP.SATFINITE.E4M3.F32.PACK_AB_MERGE_C R42, R43.reuse, R42, RZ ;  /* 0x0000002a2b2a723e */ /* 0x040fe200048070ff */
[----:B------:R-:W-:-:S01]  /*4580*/  FADD.FTZ R2, R43, R2 ;  /* 0x000000022b027221 */ /* 0x000fc20000010000 */
[----:B------:R-:W-:Y:S02]  /*4590*/  IMAD.MOV.U32 R64, RZ, RZ, R87 ;  /* 0x000000ffff407224 */ /* 0x000fe400078e0057 */
[----:B------:R-:W-:-:S01]  /*45a0*/  FADD.FTZ R7, R48, R7 ;  /* 0x0000000730077221 */ /* 0x000fc20000010000 */
[----:B------:R-:W-:Y:S01]  /*45b0*/  F2FP.SATFINITE.E4M3.F32.PACK_AB_MERGE_C R176, R67, R62, R42 ;  /* 0x0000003e43b0723e */ /* 0x000fe2000480702a */
[----:B------:R-:W-:Y:S01]  /*45c0*/  IMAD.MOV.U32 R67, RZ, RZ, R87 ;  /* 0x000000ffff437224 */ /* 0x000fe200078e0057 */
[----:B------:R-:W1:Y:S01]  /*45d0*/  MUFU.EX2 R76, R76 ;  /* 0x0000004c004c7308 */ /* 0x000e620000000800 */
[----:B--2---:R-:W-:-:S01]  /*45e0*/  FADD.FTZ R10, R72, R7 ;  /* 0x00000007480a7221 */ /* 0x004fc20000010000 */
[----:B------:R-:W-:Y:S01]  /*45f0*/  FADD.FTZ R7, R5, R2 ;  /* 0x0000000205077221 */ /* 0x000fe20000010000 */
[----:B------:R-:W-:-:S02]  /*4600*/  IMAD.MOV.U32 R62, RZ, RZ, R87 ;  /* 0x000000ffff3e7224 */ /* 0x000fc400078e0057 */
[----:B------:R-:W-:Y:S01]  /*4610*/  FADD.FTZ R10, R45, R10 ;  /* 0x0000000a2d0a7221 */ /* 0x000fe20000010000 */
[----:B------:R-:W-:-:S01]  /*4620*/  FADD.FTZ R2, R26, R7 ;  /* 0x000000071a027221 */ /* 0x000fc20000010000 */
[----:B------:R-:W-:Y:S01]  /*4630*/  F2FP.SATFINITE.E4M3.F32.PACK_AB_MERGE_C R45, R45, R72, RZ ;  /* 0x000000482d2d723e */ /* 0x000fe200048070ff */
[----:B------:R-:W2:Y:S01]  /*4640*/  MUFU.EX2 R77, R77 ;  /* 0x0000004d004d7308 */ /* 0x000ea20000000800 */
[----:B---3--:R-:W-:-:S01]  /*4650*/  FADD.FTZ R11, R75, R10 ;  /* 0x0000000a4b0b7221 */ /* 0x008fc20000010000 */
[----:B------:R-:W-:Y:S01]  /*4660*/  FADD.FTZ R3, R27, R2 ;  /* 0x000000021b037221 */ /* 0x000fe20000010000 */
[----:B------:R-:W-:Y:S01]  /*4670*/  F2FP.SATFINITE.E4M3.F32.PACK_AB_MERGE_C R27, R30, R27, RZ ;  /* 0x0000001b1e1b723e */ /* 0x000fe200048070ff */
[----:B------:R-:W-:Y:S01]  /*4680*/  IMAD.MOV.U32 R72, RZ, RZ, R87 ;  /* 0x000000ffff487224 */ /* 0x000fe200078e0057 */
[----:B------:R-:W-:Y:S01]  /*4690*/  F2FP.SATFINITE.E4M3.F32.PACK_AB_MERGE_C R177, R48, R57, R45 ;  /* 0x0000003930b1723e */ /* 0x000fe2000480702d */
[----:B------:R-:W-:Y:S01]  /*46a0*/  FADD.FTZ R30, R30, R3 ;  /* 0x000000031e1e7221 */ /* 0x000fe20000010000 */
[----:B------:R-:W-:Y:S01]  /*46b0*/  F2FP.SATFINITE.E4M3.F32.PACK_AB_MERGE_C R178, R26, R5, R27 ;  /* 0x000000051ab2723e */ /* 0x000fe2000480701b */
[----:B------:R3:W4:Y:S01]  /*46c0*/  MUFU.EX2 R52, R71 ;  /* 0x0000004700347308 */ /* 0x0007220000000800 */
[----:B-1----:R-:W-:-:S01]  /*46d0*/  FADD.FTZ R8, R76, R11 ;  /* 0x0000000b4c087221 */ /* 0x002fc20000010000 */
[----:B------:R-:W-:Y:S01]  /*46e0*/  FADD.FTZ R3, R31, R30 ;  /* 0x0000001e1f037221 */ /* 0x000fe20000010000 */
[----:B------:R-:W-:-:S02]  /*46f0*/  IMAD.MOV.U32 R58, RZ, RZ, R87 ;  /* 0x000000ffff3a7224 */ /* 0x000fc400078e0057 */
[--C-:B------:R-:W-:Y:S02]  /*4700*/  IMAD.MOV.U32 R57, RZ, RZ, R87.reuse ;  /* 0x000000ffff397224 */ /* 0x100fe400078e0057 */
[----:B------:R-:W-:Y:S01]  /*4710*/  IMAD.MOV.U32 R53, RZ, RZ, R87 ;  /* 0x000000ffff357224 */ /* 0x000fe200078e0057 */
[----:B------:R-:W1:Y:S01]  /*4720*/  MUFU.EX2 R78, R78 ;  /* 0x0000004e004e7308 */ /* 0x000e620000000800 */
[----:B--2---:R-:W-:-:S01]  /*4730*/  FADD.FTZ R7, R77, R8 ;  /* 0x000000084d077221 */ /* 0x004fc20000010000 */
[----:B------:R-:W-:Y:S01]  /*4740*/  FADD.FTZ R8, R34, R3 ;  /* 0x0000000322087221 */ /* 0x000fe20000010000 */
[--C-:B---3--:R-:W-:Y:S02]  /*4750*/  IMAD.MOV.U32 R71, RZ, RZ, R87.reuse ;  /* 0x000000ffff477224 */ /* 0x108fe400078e0057 */
[--C-:B------:R-:W-:Y:S02]  /*4760*/  IMAD.MOV.U32 R48, RZ, RZ, R87.reuse ;  /* 0x000000ffff307224 */ /* 0x100fe400078e0057 */
[----:B------:R-:W-:Y:S01]  /*4770*/  IMAD.MOV.U32 R45, RZ, RZ, R87 ;  /* 0x000000ffff2d7224 */ /* 0x000fe200078e0057 */
[----:B------:R-:W2:Y:S01]  /*4780*/  MUFU.EX2 R46, R46 ;  /* 0x0000002e002e7308 */ /* 0x000ea20000000800 */
[----:B----4-:R-:W-:-:S01]  /*4790*/  FADD.FTZ R7, R52, R7 ;  /* 0x0000000734077221 */ /* 0x010fc20000010000 */
[----:B------:R-:W-:Y:S01]  /*47a0*/  F2FP.SATFINITE.E4M3.F32.PACK_AB_MERGE_C R77, R52, R77, RZ ;  /* 0x0000004d344d723e */ /* 0x000fe200048070ff */
[----:B------:R-:W-:-:S02]  /*47b0*/  IMAD.MOV.U32 R52, RZ, RZ, R87 ;  /* 0x000000ffff347224 */ /* 0x000fc400078e0057 */
[----:B------:R-:W-:Y:S01]  /*47c0*/  IMAD.MOV.U32 R43, RZ, RZ, R87 ;  /* 0x000000ffff2b7224 */ /* 0x000fe200078e0057 */
[----:B------:R-:W-:Y:S01]  /*47d0*/  F2FP.SATFINITE.E4M3.F32.PACK_AB_MERGE_C R179, R76, R75, R77 ;  /* 0x0000004b4cb3723e */ /* 0x000fe2000480704d */
[----:B------:R-:W-:Y:S01]  /*47e0*/  IMAD.MOV.U32 R77, RZ, RZ, R87 ;  /* 0x000000ffff4d7224 */ /* 0x000fe200078e0057 */
[----:B------:R-:W3:Y:S01]  /*47f0*/  MUFU.EX2 R47, R47 ;  /* 0x0000002f002f7308 */ /* 0x000ee20000000800 */
[----:B-1----:R-:W-:-:S01]  /*4800*/  FADD.FTZ R2, R78, R7 ;  /* 0x000000074e027221 */ /* 0x002fc20000010000 */
[----:B------:R-:W-:Y:S01]  /*4810*/  FADD.FTZ R7, R35, R8 ;  /* 0x0000000823077221 */ /* 0x000fe20000010000 */
[----:B------:R-:W-:Y:S01]  /*4820*/  F2FP.SATFINITE.E4M3.F32.PACK_AB_MERGE_C R35, R40, R35, RZ ;  /* 0x000000232823723e */ /* 0x000fe200048070ff */
[----:B------:R-:W-:Y:S02]  /*4830*/  IMAD.MOV.U32 R76, RZ, RZ, R87 ;  /* 0x000000ffff4c7224 */ /* 0x000fe400078e0057 */
[----:B------:R-:W-:-:S01]  /*4840*/  FADD.FTZ R3, R49, R2 ;  /* 0x0000000231037221 */ /* 0x000fc20000010000 */
[----:B------:R-:W-:Y:S01]  /*4850*/  FADD.FTZ R7, R40, R7 ;  /* 0x0000000728077221 */ /* 0x000fe20000010000 */
[----:B------:R-:W-:Y:S01]  /*4860*/  F2FP.SATFINITE.E4M3.F32.PACK_AB_MERGE_C R172, R34, R31, R35 ;  /* 0x0000001f22ac723e */ /* 0x000fe20004807023 */
[----:B------:R-:W1:Y:S01]  /*4870*/  MUFU.EX2 R50, R50 ;  /* 0x0000003200327308 */ /* 0x000e620000000800 */
[----:B--2---:R-:W-:-:S01]  /*4880*/  FADD.FTZ R2, R46, R3 ;  /* 0x000000032e027221 */ /* 0x004fc20000010000 */
[----:B------:R-:W-:-:S02]  /*4890*/  IMAD.MOV.U32 R75, RZ, RZ, R87 ;  /* 0x000000ffff4b7224 */ /* 0x000fc400078e0057 */
[--C-:B------:R-:W-:Y:S02]  /*48a0*/  IMAD.MOV.U32 R42, RZ, RZ, R87.reuse ;  /* 0x000000ffff2a7224 */ /* 0x100fe400078e0057 */
[----:B------:R-:W-:Y:S02]  /*48b0*/  IMAD.MOV.U32 R40, RZ, RZ, R87 ;  /* 0x000000ffff287224 */ /* 0x000fe400078e0057 */
[----:B------:R-:W2:Y:S01]  /*48c0*/  MUFU.EX2 R51, R51 ;  /* 0x0000003300337308 */ /* 0x000ea20000000800 */
[C---:B---3--:R-:W-:Y:S01]  /*48d0*/  F2FP.SATFINITE.E4M3.F32.PACK_AB_MERGE_C R46, R47.reuse, R46, RZ ;  /* 0x0000002e2f2e723e */ /* 0x048fe200048070ff */
[----:B------:R-:W-:Y:S01]  /*48e0*/  FADD.FTZ R47, R47, R2 ;  /* 0x000000022f2f7221 */ /* 0x000fe20000010000 */
[----:B------:R-:W-:-:S01]  /*48f0*/  FADD.FTZ R2, R38, R7 ;  /* 0x0000000726027221 */ /* 0x000fc20000010000 */
[--C-:B------:R-:W-:Y:S01]  /*4900*/  IMAD.MOV.U32 R35, RZ, RZ, R87.reuse ;  /* 0x000000ffff237224 */ /* 0x100fe200078e0057 */
[----:B------:R-:W-:Y:S01]  /*4910*/  F2FP.SATFINITE.E4M3.F32.PACK_AB_MERGE_C R173, R49, R78, R46 ;  /* 0x0000004e31ad723e */ /* 0x000fe2000480702e */
[----:B------:R-:W-:-:S02]  /*4920*/  IMAD.MOV.U32 R78, RZ, RZ, R87 ;  /* 0x000000ffff4e7224 */ /* 0x000fc400078e0057 */
[----:B------:R-:W-:-:S01]  /*4930*/  FADD.FTZ R2, R39, R2 ;  /* 0x0000000227027221 */ /* 0x000fc20000010000 */
[----:B------:R-:W3:Y:S01]  /*4940*/  MUFU.EX2 R54, R54 ;  /* 0x0000003600367308 */ /* 0x000ee20000000800 */
[----:B-1----:R-:W-:-:S01]  /*4950*/  FADD.FTZ R8, R50, R47 ;  /* 0x0000002f32087221 */ /* 0x002fc20000010000 */
[----:B------:R-:W-:Y:S02]  /*4960*/  IMAD.MOV.U32 R49, RZ, RZ, R87 ;  /* 0x000000ffff317224 */ /* 0x000fe400078e0057 */
[----:B------:R-:W-:-:S01]  /*4970*/  FADD.FTZ R7, R41, R2 ;  /* 0x0000000229077221 */ /* 0x000fc20000010000 */
[C---:B------:R-:W-:Y:S01]  /*4980*/  F2FP.SATFINITE.E4M3.F32.PACK_AB_MERGE_C R41, R44.reuse, R41, RZ ;  /* 0x000000292c29723e */ /* 0x040fe200048070ff */
[----:B------:R-:W-:Y:S02]  /*4990*/  IMAD.MOV.U32 R47, RZ, RZ, R87 ;  /* 0x000000ffff2f7224 */ /* 0x000fe400078e0057 */
[----:B------:R-:W-:Y:S01]  /*49a0*/  FADD.FTZ R7, R44, R7 ;  /* 0x000000072c077221 */ /* 0x000fe20000010000 */
[----:B------:R-:W1:Y:S01]  /*49b0*/  MUFU.EX2 R55, R55 ;  /* 0x0000003700377308 */ /* 0x000e620000000800 */
[----:B--2---:R-:W-:-:S01]  /*49c0*/  FADD.FTZ R3, R51, R8 ;  /* 0x0000000833037221 */ /* 0x004fc20000010000 */
[----:B------:R-:W-:Y:S01]  /*49d0*/  F2FP.SATFINITE.E4M3.F32.PACK_AB_MERGE_C R174, R39, R38, R41 ;  /* 0x0000002627ae723e */ /* 0x000fe20004807029 */
[----:B------:R-:W-:-:S02]  /*49e0*/  IMAD.MOV.U32 R46, RZ, RZ, R87 ;  /* 0x000000ffff2e7224 */ /* 0x000fc400078e0057 */
[--C-:B------:R-:W-:Y:S02]  /*49f0*/  IMAD.MOV.U32 R44, RZ, RZ, R87.reuse ;  /* 0x000000ffff2c7224 */ /* 0x100fe400078e0057 */
[----:B------:R-:W-:Y:S01]  /*4a00*/  IMAD.MOV.U32 R41, RZ, RZ, R87 ;  /* 0x000000ffff297224 */ /* 0x000fe200078e0057 */
[----:B------:R-:W2:Y:S01]  /*4a10*/  MUFU.EX2 R70, R70 ;  /* 0x0000004600467308 */ /* 0x000ea20000000800 */
[----:B---3--:R-:W-:-:S01]  /*4a20*/  FADD.FTZ R2, R54, R3 ;  /* 0x0000000336027221 */ /* 0x008fc20000010000 */
[--C-:B------:R-:W-:Y:S02]  /*4a30*/  IMAD.MOV.U32 R39, RZ, RZ, R87.reuse ;  /* 0x000000ffff277224 */ /* 0x100fe400078e0057 */
[--C-:B------:R-:W-:Y:S02]  /*4a40*/  IMAD.MOV.U32 R38, RZ, RZ, R87.reuse ;  /* 0x000000ffff267224 */ /* 0x100fe400078e0057 */
[----:B------:R-:W-:Y:S02]  /*4a50*/  IMAD.MOV.U32 R34, RZ, RZ, R87 ;  /* 0x000000ffff227224 */ /* 0x000fe400078e0057 */
[----:B------:R-:W3:Y:S01]  /*4a60*/  MUFU.EX2 R61, R61 ;  /* 0x0000003d003d7308 */ /* 0x000ee20000000800 */
[C---:B-1----:R-:W-:Y:S01]  /*4a70*/  F2FP.SATFINITE.E4M3.F32.PACK_AB_MERGE_C R54, R55.reuse, R54, RZ ;  /* 0x000000363736723e */ /* 0x042fe200048070ff */
[----:B------:R-:W-:Y:S01]  /*4a80*/  FADD.FTZ R55, R55, R2 ;  /* 0x0000000237377221 */ /* 0x000fe20000010000 */
[----:B------:R-:W-:-:S01]  /*4a90*/  FADD.FTZ R2, R24, R7 ;  /* 0x0000000718027221 */ /* 0x000fc20000010000 */
[--C-:B------:R-:W-:Y:S01]  /*4aa0*/  IMAD.MOV.U32 R31, RZ, RZ, R87.reuse ;  /* 0x000000ffff1f7224 */ /* 0x100fe200078e0057 */
[----:B------:R-:W-:Y:S01]  /*4ab0*/  F2FP.SATFINITE.E4M3.F32.PACK_AB_MERGE_C R175, R51, R50, R54 ;  /* 0x0000003233af723e */ /* 0x000fe20004807036 */
[----:B------:R-:W-:-:S02]  /*4ac0*/  IMAD.MOV.U32 R54, RZ, RZ, R87 ;  /* 0x000000ffff367224 */ /* 0x000fc400078e0057 */
[----:B------:R-:W-:-:S01]  /*4ad0*/  FADD.FTZ R3, R25, R2 ;  /* 0x0000000219037221 */ /* 0x000fc20000010000 */
[----:B------:R-:W1:Y:S01]  /*4ae0*/  MUFU.EX2 R65, R65 ;  /* 0x0000004100417308 */ /* 0x000e620000000800 */
[----:B--2---:R-:W-:-:S01]  /*4af0*/  FADD.FTZ R8, R70, R55 ;  /* 0x0000003746087221 */ /* 0x004fc20000010000 */
[----:B------:R-:W-:Y:S02]  /*4b00*/  IMAD.MOV.U32 R55, RZ, RZ, R87 ;  /* 0x000000ffff377224 */ /* 0x000fe400078e0057 */
[----:B------:R-:W-:-:S01]  /*4b10*/  FADD.FTZ R2, R28, R3 ;  /* 0x000000031c027221 */ /* 0x000fc20000010000 */
[--C-:B------:R-:W-:Y:S02]  /*4b20*/  IMAD.MOV.U32 R51, RZ, RZ, R87.reuse ;  /* 0x000000ffff337224 */ /* 0x100fe400078e0057 */
[----:B------:R-:W-:Y:S01]  /*4b30*/  IMAD.MOV.U32 R50, RZ, RZ, R87 ;  /* 0x000000ffff327224 */ /* 0x000fe200078e0057 */
[----:B------:R-:W2:Y:S01]  /*4b40*/  MUFU.EX2 R29, R29 ;  /* 0x0000001d001d7308 */ /* 0x000ea20000000800 */
[----:B---3--:R-:W-:-:S01]  /*4b50*/  FADD.FTZ R8, R61, R8 ;  /* 0x000000083d087221 */ /* 0x008fc20000010000 */
[----:B------:R-:W-:-:S02]  /*4b60*/  IMAD.MOV.U32 R30, RZ, RZ, R87 ;  /* 0x000000ffff1e7224 */ /* 0x000fc400078e0057 */
        /* <DEDUP_REMOVED lines=11> */
[----:B------:R-:W-:Y:S01]  /*4c20*/  F2FP.SATFINITE.E4M3.F32.PACK_AB_MERGE_C R65, R68, R65, RZ ;  /* 0x000000414441723e */ /* 0x000fe200048070ff */
[--C-:B------:R-:W-:Y:S02]  /*4c30*/  IMAD.MOV.U32 R68, RZ, RZ, R87.reuse ;  /* 0x000000ffff447224 */ /* 0x100fe400078e0057 */
[----:B------:R-:W-:Y:S01]  /*4c40*/  IMAD.MOV.U32 R25, RZ, RZ, R87 ;  /* 0x000000ffff197224 */ /* 0x000fe200078e0057 */
[----:B------:R-:W-:Y:S01]  /*4c50*/  F2FP.SATFINITE.E4M3.F32.PACK_AB_MERGE_C R169, R61, R70, R65 ;  /* 0x000000463da9723e */ /* 0x000fe20004807041 */
[----:B------:R-:W-:Y:S01]  /*4c60*/  IMAD.MOV.U32 R70, RZ, RZ, R87 ;  /* 0x000000ffff467224 */ /* 0x000fe200078e0057 */
[----:B------:R-:W3:Y:S01]  /*4c70*/  MUFU.EX2 R33, R33 ;  /* 0x0000002100217308 */ /* 0x000ee20000000800 */
[----:B-1----:R-:W-:-:S01]  /*4c80*/  FADD.FTZ R2, R32, R29 ;  /* 0x0000001d20027221 */ /* 0x002fc20000010000 */
[----:B------:R-:W-:-:S02]  /*4c90*/  IMAD.MOV.U32 R65, RZ, RZ, R87 ;  /* 0x000000ffff417224 */ /* 0x000fc400078e0057 */
[--C-:B------:R-:W-:Y:S02]  /*4ca0*/  IMAD.MOV.U32 R61, RZ, RZ, R87.reuse ;  /* 0x000000ffff3d7224 */ /* 0x100fe400078e0057 */
[----:B------:R-:W-:Y:S02]  /*4cb0*/  IMAD.MOV.U32 R29, RZ, RZ, R87 ;  /* 0x000000ffff1d7224 */ /* 0x000fe400078e0057 */
[----:B------:R-:W1:Y:S01]  /*4cc0*/  MUFU.EX2 R69, R69 ;  /* 0x0000004500457308 */ /* 0x000e620000000800 */
[----:B--2---:R-:W-:-:S01]  /*4cd0*/  FADD.FTZ R8, R66, R3 ;  /* 0x0000000342087221 */ /* 0x004fc20000010000 */
[----:B------:R-:W-:-:S06]  /*4ce0*/  IMAD.MOV.U32 R24, RZ, RZ, R87 ;  /* 0x000000ffff187224 */ /* 0x000fcc00078e0057 */
[----:B------:R-:W-:Y:S01]  /*4cf0*/  MUFU.EX2 R36, R36 ;  /* 0x0000002400247308 */ /* 0x000fe20000000800 */
[----:B---3--:R-:W-:-:S07]  /*4d00*/  FADD.FTZ R3, R33, R2 ;  /* 0x0000000221037221 */ /* 0x008fce0000010000 */
[----:B------:R-:W2:Y:S01]  /*4d10*/  MUFU.EX2 R37, R37 ;  /* 0x0000002500257308 */ /* 0x000ea20000000800 */
[----:B-1----:R-:W-:-:S07]  /*4d20*/  FADD.FTZ R8, R69, R8 ;  /* 0x0000000845087221 */ /* 0x002fce0000010000 */
[----:B------:R-:W-:Y:S08]  /*4d30*/  MUFU.EX2 R73, R73 ;  /* 0x0000004900497308 */ /* 0x000ff00000000800 */
[----:B------:R-:W1:Y:S01]  /*4d40*/  MUFU.EX2 R4, R4 ;  /* 0x0000000400047308 */ /* 0x000e620000000800 */
[----:B--2---:R-:W-:Y:S01]  /*4d50*/  F2FP.SATFINITE.E4M3.F32.PACK_AB_MERGE_C R2, R37, R36, RZ ;  /* 0x000000242502723e */ /* 0x004fe200048070ff */
[----:B------:R-:W-:-:S03]  /*4d60*/  FADD.FTZ R36, R36, R3 ;  /* 0x0000000324247221 */ /* 0x000fc60000010000 */
[----:B------:R-:W-:Y:S01]  /*4d70*/  F2FP.SATFINITE.E4M3.F32.PACK_AB_MERGE_C R170, R33, R32, R2 ;  /* 0x0000002021aa723e */ /* 0x000fe20004807002 */
[----:B------:R-:W-:-:S01]  /*4d80*/  FADD.FTZ R3, R37, R36 ;  /* 0x0000002425037221 */ /* 0x000fc20000010000 */
[--C-:B------:R-:W-:Y:S02]  /*4d90*/  IMAD.MOV.U32 R37, RZ, RZ, R87.reuse ;  /* 0x000000ffff257224 */ /* 0x100fe400078e0057 */
[--C-:B------:R-:W-:Y:S02]  /*4da0*/  IMAD.MOV.U32 R36, RZ, RZ, R87.reuse ;  /* 0x000000ffff247224 */ /* 0x100fe400078e0057 */
[--C-:B------:R-:W-:Y:S02]  /*4db0*/  IMAD.MOV.U32 R33, RZ, RZ, R87.reuse ;  /* 0x000000ffff217224 */ /* 0x100fe400078e0057 */
        /* <DEDUP_REMOVED lines=43> */
[----:B------:R-:W-:Y:S01]  /*5070*/  UMOV UR45, UR39 ;  /* 0x00000027002d7c82 */ /* 0x000fe20008000000 */
[----:B------:R-:W-:Y:S01]  /*5080*/  UMOV UR6, UR36 ;  /* 0x0000002400067c82 */ /* 0x000fe20008000000 */
[----:B------:R-:W-:Y:S01]  /*5090*/  ULDC UR57, c[0x0][0x404] ;  /* 0x0001010000397ab9 */ /* 0x000fe20000000800 */
[----:B------:R-:W-:Y:S01]  /*50a0*/  ULDC UR56, c[0x0][0x2e0] ;  /* 0x0000b80000387ab9 */ /* 0x000fe20000000800 */
[----:B------:R-:W-:-:S05]  /*50b0*/  ULDC.64 UR40, c[0x0][0x3f8] ;  /* 0x0000fe0000287ab9 */ /* 0x000fca0000000a00 */
.L_x_1884:
[----:B------:R-:W-:Y:S01]  /*50c0*/  ISETP.NE.AND P3, PT, RZ, UR47, PT ;  /* 0x0000002fff007c0c */ /* 0x000fe2000bf65270 */
[----:B------:R-:W-:-:S04]  /*50d0*/  UISETP.NE.AND UP0, UPT, UR6, 0x1, UPT ;  /* 0x000000010600788c */ /* 0x000fc8000bf05270 */
[----:B------:R-:W-:-:S04]  /*50e0*/  USEL UR39, URZ, 0x1, UP0 ;  /* 0x000000013f277887 */ /* 0x000fc80008000000 */
[----:B------:R-:W-:-:S04]  /*50f0*/  ULOP3.LUT UR39, UR45, UR39, URZ, 0x3c, !UPT ;  /* 0x000000272d277292 */ /* 0x000fc8000f8e3c3f */
[----:B------:R-:W-:Y:S08]  /*5100*/  @P3 BRA `(.L_x_1875) ;  /* 0x0000000000383947 */ /* 0x000ff00003800000 */
[----:B------:R-:W-:Y:S05]  /*5110*/  @!P0 BRA `(.L_x_1876) ;  /* 0x0000000000048947 */ /* 0x000fea0003800000 */
[----:B------:R-:W-:Y:S01]  /*5120*/  BPT.TRAP 0x1 ;  /* 0x000000040000795c */ /* 0x000fe20000300000 */
.L_x_1876:
        /* <DEDUP_REMOVED lines=9> */
.L_x_1877:
[----:B--2---:R-:W-:Y:S05]  /*51c0*/  @P2 BRA `(.L_x_1875) ;  /* 0x0000000000082947 */ /* 0x004fea0003800000 */
[----:B------:R-:W2:Y:S02]  /*51d0*/  SYNCS.PHASECHK.TRANS64.TRYWAIT P2, [UR5+0x29830], R0 ;  /* 0x02983000ff0075a7 */ /* 0x000ea40008040145 */
[----:B--2---:R-:W-:Y:S05]  /*51e0*/  @!P2 BRA `(.L_x_1878) ;  /* 0x000000bc00e8a947 */ /* 0x004fea0003800000 */
.L_x_1875:
        /* <DEDUP_REMOVED lines=191> */
.L_x_1880:
[----:B------:R-:W-:Y:S01]  /*5de0*/  ULEA UR5, UR6, UR38, 0x3 ;  /* 0x0000002606057291 */ /* 0x000fe2000f8e183f */
[----:B------:R-:W-:-:S05]  /*5df0*/  IMAD.U32 R0, RZ, RZ, UR45 ;  /* 0x0000002dff007e24 */ /* 0x000fca000f8e00ff */
[----:B------:R-:W-:-:S04]  /*5e00*/  SHF.L.U32 R0, R0, 0x1f, RZ ;  /* 0x0000001f00007819 */ /* 0x000fc800000006ff */
[----:B------:R1:W2:Y:S01]  /*5e10*/  SYNCS.PHASECHK.TRANS64.TRYWAIT P2, [UR5+0x29850], R0 ;  /* 0x02985000ff0075a7 */ /* 0x0002a20008040145 */
[----:B------:R-:W-:Y:S05]  /*5e20*/  @!P0 BRA `(.L_x_1881) ;  /* 0x0000000000048947 */ /* 0x000fea0003800000 */
[----:B------:R-:W-:Y:S01]  /*5e30*/  BPT.TRAP 0x1 ;  /* 0x000000040000795c */ /* 0x000fe20000300000 */
.L_x_1881:
[----:B--2---:R-:W-:Y:S05]  /*5e40*/  @P2 BRA `(.L_x_1879) ;  /* 0x0000000000082947 */ /* 0x004fea0003800000 */
[----:B------:R-:W2:Y:S02]  /*5e50*/  SYNCS.PHASECHK.TRANS64.TRYWAIT P2, [UR5+0x29850], R0 ;  /* 0x02985000ff0075a7 */ /* 0x000ea40008040145 */
[----:B--2---:R-:W-:Y:S05]  /*5e60*/  @!P2 BRA `(.L_x_1882) ;  /* 0x000000b000e0a947 */ /* 0x004fea0003800000 */
.L_x_1879:
[----:B--2---:R-:W2:Y:S01]  /*5e70*/  LDC R7, c[0x0][0x288] ;  /* 0x0000a200ff077b82 */ /* 0x004ea20000000800 */
[----:B------:R-:W-:Y:S01]  /*5e80*/  UISETP.NE.U32.AND UP0, UPT, UR40, URZ, UPT ;  /* 0x0000003f2800728c */ /* 0x000fe2000bf05070 */
[----:B------:R-:W-:Y:S01]  /*5e90*/  WARPGROUP.ARRIVE ;  /* 0x00000000000079c5 */ /* 0x000fe20000000000 */
[----:B------:R-:W-:-:S05]  /*5ea0*/  UIMAD UR5, UR7, -0xa0, UR42 ;  /* 0xffffff60070578a4 */ /* 0x000fca000f8e022a */
[----:B------:R-:W3:Y:S01]  /*5eb0*/  S2R R194, SR_TID.X ;  /* 0x0000000000c27919 */ /* 0x000ee20000002100 */
[----:B------:R-:W-:Y:S02]  /*5ec0*/  UISETP.NE.AND.EX UP0, UPT, UR41, URZ, UPT, UP0 ;  /* 0x0000003f2900728c */ /* 0x000fe4000bf05300 */
[----:B------:R-:W-:Y:S02]  /*5ed0*/  UIADD3 UR5, UR5, 0x1, URZ ;  /* 0x0000000105057890 */ /* 0x000fe4000fffe03f */
[----:B------:R-:W-:Y:S01]  /*5ee0*/  USEL UR10, UR57, 0x1, UP0 ;  /* 0x00000001390a7887 */ /* 0x000fe20008000000 */
[----:B------:R-:W-:-:S03]  /*5ef0*/  UMOV UR11, 0xc0000010 ;  /* 0xc0000010000b7882 */ /* 0x000fc60000000000 */
[----:B------:R-:W-:-:S06]  /*5f00*/  UIMAD UR5, UR10, UR56, UR5 ;  /* 0x000000380a0572a4 */ /* 0x000fcc000f8e0205 */
[----:B--2---:R-:W-:Y:S01]  /*5f10*/  IADD3 R7, -R7, UR5, RZ ;  /* 0x0000000507077c10 */ /* 0x004fe2000fffe1ff */
[----:B------:R-:W-:-:S04]  /*5f20*/  UIADD3 UR5, UR38, 0x400, URZ ;  /* 0x0000040026057890 */ /* 0x000fc8000fffe03f */
[----:B------:R-:W-:Y:S01]  /*5f30*/  IMAD R6, R22, -0x2, R7 ;  /* 0xfffffffe16067824 */ /* 0x000fe200078e0207 */
[----:B------:R-:W-:-:S03]  /*5f40*/  USHF.R.U32.HI UR5, URZ, 0x4, UR5 ;  /* 0x000000043f057899 */ /* 0x000fc60008011605 */
[----:B------:R-:W-:Y:S01]  /*5f50*/  IMAD.IADD R6, R23, 0x1, R6 ;  /* 0x0000000117067824 */ /* 0x000fe200078e0206 */
[----:B------:R-:W-:Y:S01]  /*5f60*/  ULOP3.LUT UR5, UR5, 0x3fff, URZ, 0xc0, !UPT ;  /* 0x00003fff05057892 */ /* 0x000fe2000f8ec03f */
[----:B---3--:R-:W-:-:S03]  /*5f70*/  SHF.R.U32.HI R194, RZ, 0x7, R194 ;  /* 0x00000007ffc27819 */ /* 0x008fc600000116c2 */
[C---:B------:R-:W-:Y:S01]  /*5f80*/  ISETP.GT.AND P2, PT, R6.reuse, RZ, PT ;  /* 0x000000ff0600720c */ /* 0x040fe20003f44270 */
[----:B------:R-:W-:Y:S01]  /*5f90*/  ULOP3.LUT UR5, UR5, 0x10000, URZ, 0xfc, !UPT ;  /* 0x0001000005057892 */ /* 0x000fe2000f8efc3f */
[----:B------:R-:W-:Y:S02]  /*5fa0*/  ISETP.GT.AND P3, PT, R6, 0x1, PT ;  /* 0x000000010600780c */ /* 0x000fe40003f64270 */
[----:B------:R-:W-:Y:S01]  /*5fb0*/  FSEL R7, R152, -INF , P2 ;  /* 0xff80000098077808 */ /* 0x000fe20001000000 */
[----:B------:R-:W-:Y:S01]  /*5fc0*/  UIMAD UR5, UR6, 0x500, UR5 ;  /* 0x00000500060578a4 */ /* 0x000fe2000f8e0205 */
[----:B------:R-:W-:Y:S02]  /*5fd0*/  ISETP.GT.AND P2, PT, R6, 0x8, PT ;  /* 0x000000080600780c */ /* 0x000fe40003f44270 */
[----:B------:R-:W-:Y:S02]  /*5fe0*/  FSEL R9, R153, -INF , P3 ;  /* 0xff80000099097808 */ /* 0x000fe40001800000 */
[----:B-1----:R-:W-:-:S02]  /*5ff0*/  FMNMX.FTZ R0, R7, R5, !PT ;  /* 0x0000000507007209 */ /* 0x002fc40007810000 */
[----:B------:R-:W-:Y:S01]  /*6000*/  ISETP.GT.AND P3, PT, R6, 0x9, PT ;  /* 0x000000090600780c */ /* 0x000fe20003f64270 */
[----:B------:R-:W-:Y:S01]  /*6010*/  UMOV UR10, UR5 ;  /* 0x00000005000a7c82 */ /* 0x000fe20008000000 */
[----:B------:R-:W-:Y:S01]  /*6020*/  FSEL R11, R156, -INF , P2 ;  /* 0xff8000009c0b7808 */ /* 0x000fe20001000000 */
[----:B------:R-:W-:Y:S01]  /*6030*/  QGMMA.64x128x32.F32.E4M3.E4M3 R24, R184, gdesc[UR8], R24, gsb0 ;  /* 0x01e00008b8187df3 */ /* 0x000fe20008000818 */
[----:B------:R-:W-:Y:S01]  /*6040*/  FMNMX.FTZ R0, R9, R0, !PT ;  /* 0x0000000009007209 */ /* 0x000fe20007810000 */
[----:B------:R-:W-:Y:S01]  /*6050*/  UIADD3 UR10, UR5, 0x100, URZ ;  /* 0x00000100050a7890 */ /* 0x000fe2000fffe03f */
[----:B------:R-:W-:Y:S01]  /*6060*/  ISETP.GT.AND P2, PT, R6, 0x10, PT ;  /* 0x000000100600780c */ /* 0x000fe20003f44270 */
[----:B------:R-:W-:Y:S01]  /*6070*/  UMOV UR11, 0xc0000010 ;  /* 0xc0000010000b7882 */ /* 0x000fe20000000000 */
        /* <DEDUP_REMOVED lines=68> */
[----:B------:R-:W-:Y:S01]  /*64c0*/  ISETP.GT.AND P3, PT, R6, 0x69, PT ;  /* 0x000000690600780c */ /* 0x000fe20003f64270 */
[----:B------:R-:W-:Y:S02]  /*64d0*/  WARPGROUP.DEPBAR.LE gsb0, 0x0 ;  /* 0x00008000000079c5 */ /* 0x000fe40000010000 */
[----:B------:R-:W-:Y:S01]  /*64e0*/  FSEL R108, R108, -INF , P2 ;  /* 0xff8000006c6c7808 */ /* 0x000fe20001000000 */
[----:B------:R-:W-:Y:S01]  /*64f0*/  WARPGROUP.ARRIVE ;  /* 0x00000000000079c5 */ /* 0x000fe20000000000 */
[----:B------:R-:W-:Y:S01]  /*6500*/  FMNMX.FTZ R197, R105, R0, !PT ;  /* 0x0000000069c57209 */ /* 0x000fe20007810000 */
[----:B------:R-:W-:Y:S01]  /*6510*/  IMAD.U32 R185, RZ, RZ, UR37 ;  /* 0x00000025ffb97e24 */ /* 0x000fe2000f8e00ff */
[----:B------:R-:W-:Y:S02]  /*6520*/  ISETP.GT.AND P2, PT, R6, 0x70, PT ;  /* 0x000000700600780c */ /* 0x000fe40003f44270 */
[----:B------:R-:W-:Y:S01]  /*6530*/  FSEL R109, R109, -INF , P3 ;  /* 0xff8000006d6d7808 */ /* 0x000fe20001800000 */
[----:B------:R-:W-:Y:S01]  /*6540*/  QGMMA.64x128x32.F32.E4M3.E4M3 R24, R180, gdesc[UR8], R24, gsb0 ;  /* 0x01e00008b4187df3 */ /* 0x000fe20008000818 */
[----:B------:R-:W-:Y:S01]  /*6550*/  FMNMX.FTZ R0, R108, R197, !PT ;  /* 0x000000c56c007209 */ /* 0x000fe20007810000 */
[----:B------:R-:W-:Y:S01]  /*6560*/  UIADD3 UR10, UR5, 0x200, URZ ;  /* 0x00000200050a7890 */ /* 0x000fe2000fffe03f */
[----:B------:R-:W-:Y:S01]  /*6570*/  ISETP.GT.AND P3, PT, R6, 0x71, PT ;  /* 0x000000710600780c */ /* 0x000fe20003f64270 */
[----:B------:R-:W-:Y:S01]  /*6580*/  UMOV UR11, 0xc0000010 ;  /* 0xc0000010000b7882 */ /* 0x000fe20000000000 */
[----:B------:R-:W-:-:S02]  /*6590*/  FSEL R112, R112, -INF , P2 ;  /* 0xff80000070707808 */ /* 0x000fc40001000000 */
[----:B------:R-:W-:Y:S02]  /*65a0*/  FMNMX.FTZ R197, R109, R0, !PT ;  /* 0x000000006dc57209 */ /* 0x000fe40007810000 */
[----:B------:R-:W-:Y:S02]  /*65b0*/  ISETP.GT.AND P2, PT, R6, 0x78, PT ;  /* 0x000000780600780c */ /* 0x000fe40003f44270 */
[----:B------:R-:W-:Y:S02]  /*65c0*/  FSEL R113, R113, -INF , P3 ;  /* 0xff80000071717808 */ /* 0x000fe40001800000 */
[----:B------:R-:W-:Y:S02]  /*65d0*/  FMNMX.FTZ R0, R112, R197, !PT ;  /* 0x000000c570007209 */ /* 0x000fe40007810000 */
[----:B------:R-:W-:Y:S02]  /*65e0*/  ISETP.GT.AND P3, PT, R6, 0x79, PT ;  /* 0x000000790600780c */ /* 0x000fe40003f64270 */
        /* <DEDUP_REMOVED lines=23> */
[C---:B------:R-:W-:Y:S01]  /*6760*/  ISETP.GT.AND P3, PT, R6.reuse, 0x99, PT ;  /* 0x000000990600780c */ /* 0x040fe20003f64270 */
[----:B------:R-:W-:Y:S01]  /*6770*/  VIADD R6, R6, 0x8 ;  /* 0x0000000806067836 */ /* 0x000fe20000000000 */
[----:B------:R-:W-:-:S02]  /*6780*/  FSEL R100, R100, -INF , P2 ;  /* 0xff80000064647808 */ /* 0x000fc40001000000 */
[----:B------:R-:W-:Y:S02]  /*6790*/  FMNMX.FTZ R197, R97, R0, !PT ;  /* 0x0000000061c57209 */ /* 0x000fe40007810000 */
[----:B------:R-:W-:Y:S02]  /*67a0*/  FSEL R101, R101, -INF , P3 ;  /* 0xff80000065657808 */ /* 0x000fe40001800000 */
[----:B------:R-:W-:Y:S02]  /*67b0*/  FMNMX.FTZ R0, R100, R197, !PT ;  /* 0x000000c564007209 */ /* 0x000fe40007810000 */
[C---:B------:R-:W-:Y:S02]  /*67c0*/  ISETP.GT.AND P3, PT, R6.reuse, RZ, PT ;  /* 0x000000ff0600720c */ /* 0x040fe40003f64270 */
[----:B------:R-:W-:Y:S02]  /*67d0*/  FMNMX.FTZ R10, R101, R0, !PT ;  /* 0x00000000650a7209 */ /* 0x000fe40007810000 */
[----:B------:R-:W-:-:S03]  /*67e0*/  ISETP.GT.AND P4, PT, R6, 0x1, PT ;  /* 0x000000010600780c */ /* 0x000fc60003f84270 */
[----:B------:R-:W1:Y:S01]  /*67f0*/  SHFL.BFLY PT, R197, R10, 0x2, 0x1f ;  /* 0x0c401f000ac57f89 */ /* 0x000e6200000e0000 */
[----:B------:R-:W-:Y:S02]  /*6800*/  FSEL R155, R155, -INF , P4 ;  /* 0xff8000009b9b7808 */ /* 0x000fe40002000000 */
[----:B------:R-:W-:-:S04]  /*6810*/  ISETP.GT.AND P4, PT, R6, 0x9, PT ;  /* 0x000000090600780c */ /* 0x000fc80003f84270 */
[----:B------:R-:W-:Y:S02]  /*6820*/  FSEL R159, R159, -INF , P4 ;  /* 0xff8000009f9f7808 */ /* 0x000fe40002000000 */
[----:B------:R-:W-:-:S04]  /*6830*/  ISETP.GT.AND P4, PT, R6, 0x11, PT ;  /* 0x000000110600780c */ /* 0x000fc80003f84270 */
[----:B------:R-:W-:Y:S02]  /*6840*/  FSEL R163, R163, -INF , P4 ;  /* 0xff800000a3a37808 */ /* 0x000fe40002000000 */
[----:B------:R-:W-:-:S04]  /*6850*/  ISETP.GT.AND P4, PT, R6, 0x19, PT ;  /* 0x000000190600780c */ /* 0x000fc80003f84270 */
[----:B------:R-:W-:Y:S02]  /*6860*/  FSEL R167, R167, -INF , P4 ;  /* 0xff800000a7a77808 */ /* 0x000fe40002000000 */
[----:B------:R-:W-:Y:S02]  /*6870*/  ISETP.GT.AND P4, PT, R6, 0x21, PT ;  /* 0x000000210600780c */ /* 0x000fe40003f84270 */
[----:B-1----:R-:W-:Y:S02]  /*6880*/  FMNMX.FTZ R197, R10, R197, !PT ;  /* 0x000000c50ac57209 */ /* 0x002fe40007810000 */
[----:B------:R-:W-:Y:S02]  /*6890*/  FSEL R139, R139, -INF , P4 ;  /* 0xff8000008b8b7808 */ /* 0x000fe40002000000 */
[----:B------:R-:W-:Y:S01]  /*68a0*/  ISETP.GT.AND P4, PT, R6, 0x29, PT ;  /* 0x000000290600780c */ /* 0x000fe20003f84270 */
[----:B------:R-:W1:Y:S03]  /*68b0*/  SHFL.BFLY PT, R0, R197, 0x1, 0x1f ;  /* 0x0c201f00c5007f89 */ /* 0x000e6600000e0000 */
[----:B------:R-:W-:-:S02]  /*68c0*/  FSEL R143, R143, -INF , P4 ;  /* 0xff8000008f8f7808 */ /* 0x000fc40002000000 */
        /* <DEDUP_REMOVED lines=9> */
[C---:B------:R-:W-:Y:S01]  /*6960*/  FSETP.NEU.FTZ.AND P2, PT, R0.reuse, -INF , PT ;  /* 0xff8000000000780b */ /* 0x040fe20003f5d000 */
[----:B------:R-:W-:-:S01]  /*6970*/  FFMA.FTZ R8, R0, R185, -8 ;  /* 0xc100000000087423 */ /* 0x000fc200000100b9 */
[----:B------:R-:W-:Y:S01]  /*6980*/  ISETP.GT.AND P4, PT, R6, 0x51, PT ;  /* 0x000000510600780c */ /* 0x000fe20003f84270 */
[----:B------:R-:W-:-:S03]  /*6990*/  WARPGROUP.DEPBAR.LE gsb0, 0x0 ;  /* 0x00008000000079c5 */ /* 0x000fc60000010000 */
[----:B------:R-:W-:Y:S01]  /*69a0*/  FSEL R8, R8, RZ, P2 ;  /* 0x000000ff08087208 */ /* 0x000fe20001000000 */
[----:B------:R-:W-:Y:S01]  /*69b0*/  WARPGROUP.ARRIVE ;  /* 0x00000000000079c5 */ /* 0x000fe20000000000 */
[----:B------:R-:W-:Y:S02]  /*69c0*/  FSEL R131, R131, -INF , P4 ;  /* 0xff80000083837808 */ /* 0x000fe40002000000 */
[----:B------:R-:W-:Y:S01]  /*69d0*/  ISETP.GT.AND P4, PT, R6, 0x59, PT ;  /* 0x000000590600780c */ /* 0x000fe20003f84270 */
[--C-:B------:R-:W-:Y:S01]  /*69e0*/  FFMA.FTZ R10, R7, UR37, -R8.reuse ;  /* 0x00000025070a7c23 */ /* 0x100fe20008010808 */
[----:B------:R-:W-:-:S01]  /*69f0*/  FFMA.FTZ R7, R9, UR37, -R8 ;  /* 0x0000002509077c23 */ /* 0x000fc20008010808 */
[--C-:B------:R-:W-:Y:S01]  /*6a00*/  FFMA.FTZ R9, R11, UR37, -R8.reuse ;  /* 0x000000250b097c23 */ /* 0x100fe20008010808 */
[----:B------:R-:W-:-:S01]  /*6a10*/  FFMA.FTZ R11, R15, UR37, -R8 ;  /* 0x000000250f0b7c23 */ /* 0x000fc20008010808 */
[----:B------:R-:W-:Y:S01]  /*6a20*/  FSEL R15, R154, -INF , P3 ;  /* 0xff8000009a0f7808 */ /* 0x000fe20001800000 */
[----:B------:R-:W-:-:S01]  /*6a30*/  FFMA.FTZ R14, R161, UR37, -R8 ;  /* 0x00000025a10e7c23 */ /* 0x000fc20008010808 */
[----:B------:R-:W-:Y:S01]  /*6a40*/  ISETP.GT.AND P3, PT, R6, 0x8, PT ;  /* 0x000000080600780c */ /* 0x000fe20003f64270 */
[----:B------:R-:W-:-:S01]  /*6a50*/  FFMA.FTZ R144, R157, UR37, -R8 ;  /* 0x000000259d907c23 */ /* 0x000fc20008010808 */
[----:B------:R-:W-:Y:S01]  /*6a60*/  FMNMX.FTZ R136, R15, R4, !PT ;  /* 0x000000040f887209 */ /* 0x000fe20007810000 */
[----:B------:R-:W-:-:S01]  /*6a70*/  FFMA.FTZ R152, R153, UR37, -R8 ;  /* 0x0000002599987c23 */ /* 0x000fc20008010808 */
[----:B------:R-:W-:Y:S01]  /*6a80*/  FSEL R158, R158, -INF , P3 ;  /* 0xff8000009e9e7808 */ /* 0x000fe20001800000 */
[----:B------:R-:W-:-:S01]  /*6a90*/  FFMA.FTZ R154, R145, UR37, -R8 ;  /* 0x00000025919a7c23 */ /* 0x000fc20008010808 */
[----:B------:R-:W-:Y:S01]  /*6aa0*/  FMNMX.FTZ R161, R155, R136, !PT ;  /* 0x000000889ba17209 */ /* 0x000fe20007810000 */
[----:B------:R-:W-:Y:S01]  /*6ab0*/  QGMMA.64x128x32.F32.E4M3.E4M3 R24, R176, gdesc[UR8], R24, gsb0 ;  /* 0x01e00008b0187df3 */ /* 0x000fe20008000818 */
[----:B------:R-:W-:Y:S01]  /*6ac0*/  ISETP.GT.AND P3, PT, R6, 0x10, PT ;  /* 0x000000100600780c */ /* 0x000fe20003f64270 */
[--C-:B------:R-:W-:Y:S01]  /*6ad0*/  FFMA.FTZ R156, R128, UR37, -R8.reuse ;  /* 0x00000025809c7c23 */ /* 0x100fe20008010808 */
[----:B------:R-:W-:Y:S01]  /*6ae0*/  FMNMX.FTZ R136, R158, R161, !PT ;  /* 0x000000a19e887209 */ /* 0x000fe20007810000 */
[----:B------:R-:W-:Y:S01]  /*6af0*/  UIADD3 UR10, UR5, 0x300, URZ ;  /* 0x00000300050a7890 */ /* 0x000fe2000fffe03f */
[----:B------:R-:W-:Y:S01]  /*6b00*/  FSEL R162, R162, -INF , P3 ;  /* 0xff800000a2a27808 */ /* 0x000fe20001800000 */
[----:B------:R-:W-:Y:S01]  /*6b10*/  UMOV UR11, 0xc0000010 ;  /* 0xc0000010000b7882 */ /* 0x000fe20000000000 */
[----:B------:R-:W-:Y:S01]  /*6b20*/  FMNMX.FTZ R157, R159, R136, !PT ;  /* 0x000000889f9d7209 */ /* 0x000fe20007810000 */
[--C-:B------:R-:W-:Y:S01]  /*6b30*/  FFMA.FTZ R12, R13, UR37, -R8.reuse ;  /* 0x000000250d0c7c23 */ /* 0x100fe20008010808 */
[----:B------:R-:W-:Y:S01]  /*6b40*/  ISETP.GT.AND P3, PT, R6, 0x18, PT ;  /* 0x000000180600780c */ /* 0x000fe20003f64270 */
[----:B------:R1:W-:Y:S01]  /*6b50*/  MUFU.EX2 R136, R144 ;  /* 0x0000009000887308 */ /* 0x0003e20000000800 */
[----:B------:R-:W-:Y:S01]  /*6b60*/  FMNMX.FTZ R140, R162, R157, !PT ;  /* 0x0000009da28c7209 */ /* 0x000fe20007810000 */
[--C-:B------:R-:W-:Y:S01]  /*6b70*/  FFMA.FTZ R13, R195, UR37, -R8.reuse ;  /* 0x00000025c30d7c23 */ /* 0x100fe20008010808 */
[----:B------:R-:W-:Y:S01]  /*6b80*/  FSEL R166, R166, -INF , P3 ;  /* 0xff800000a6a67808 */ /* 0x000fe20001800000 */
[--C-:B------:R-:W-:Y:S01]  /*6b90*/  FFMA.FTZ R20, R165, UR37, -R8.reuse ;  /* 0x00000025a5147c23 */ /* 0x100fe20008010808 */
[----:B------:R-:W-:Y:S01]  /*6ba0*/  FMNMX.FTZ R157, R163, R140, !PT ;  /* 0x0000008ca39d7209 */ /* 0x000fe20007810000 */
[--C-:B------:R-:W-:Y:S01]  /*6bb0*/  FFMA.FTZ R21, R21, UR37, -R8.reuse ;  /* 0x0000002515157c23 */ /* 0x100fe20008010808 */
[----:B------:R-:W-:Y:S01]  /*6bc0*/  ISETP.GT.AND P3, PT, R6, 0x20, PT ;  /* 0x000000200600780c */ /* 0x000fe20003f64270 */
[--C-:B------:R-:W-:Y:S01]  /*6bd0*/  FFMA.FTZ R137, R137, UR37, -R8.reuse ;  /* 0x0000002589897c23 */ /* 0x100fe20008010808 */
[----:B------:R-:W-:Y:S01]  /*6be0*/  FMNMX.FTZ R140, R166, R157, !PT ;  /* 0x0000009da68c7209 */ /* 0x000fe20007810000 */
[--C-:B------:R-:W-:Y:S01]  /*6bf0*/  FFMA.FTZ R141, R141, UR37, -R8.reuse ;  /* 0x000000258d8d7c23 */ /* 0x100fe20008010808 */
[----:B------:R-:W-:Y:S01]  /*6c00*/  FSEL R138, R138, -INF , P3 ;  /* 0xff8000008a8a7808 */ /* 0x000fe20001800000 */
[--C-:B------:R-:W-:Y:S01]  /*6c10*/  FFMA.FTZ R120, R120, UR37, -R8.reuse ;  /* 0x0000002578787c23 */ /* 0x100fe20008010808 */
[----:B------:R-:W-:Y:S01]  /*6c20*/  FMNMX.FTZ R153, R167, R140, !PT ;  /* 0x0000008ca7997209 */ /* 0x000fe20007810000 */
[--C-:B------:R-:W-:Y:S01]  /*6c30*/  FFMA.FTZ R121, R121, UR37, -R8.reuse ;  /* 0x0000002579797c23 */ /* 0x100fe20008010808 */
[----:B------:R-:W-:Y:S01]  /*6c40*/  ISETP.GT.AND P3, PT, R6, 0x28, PT ;  /* 0x000000280600780c */ /* 0x000fe20003f64270 */
[----:B------:R2:W-:Y:S01]  /*6c50*/  MUFU.EX2 R140, R152 ;  /* 0x00000098008c7308 */ /* 0x0005e20000000800 */
[----:B-1----:R-:W-:Y:S01]  /*6c60*/  FMNMX.FTZ R144, R138, R153, !PT ;  /* 0x000000998a907209 */ /* 0x002fe20007810000 */
        /* <DEDUP_REMOVED lines=14> */
[----:B------:R-:W-:Y:S01]  /*6d50*/  MUFU.EX2 R144, R154 ;  /* 0x0000009a00907308 */ /* 0x000fe20000000800 */
[----:B--2---:R-:W-:Y:S01]  /*6d60*/  FMNMX.FTZ R152, R146, R145, !PT ;  /* 0x0000009192987209 */ /* 0x004fe20007810000 */
[--C-:B------:R-:W-:Y:S01]  /*6d70*/  FFMA.FTZ R145, R148, UR37, -R8.reuse ;  /* 0x0000002594917c23 */ /* 0x100fe20008010808 */
[----:B------:R-:W-:Y:S01]  /*6d80*/  FSEL R150, R150, -INF , P3 ;  /* 0xff80000096967808 */ /* 0x000fe20001800000 */
[--C-:B------:R-:W-:Y:S01]  /*6d90*/  FFMA.FTZ R100, R100, UR37, -R8.reuse ;  /* 0x0000002564647c23 */ /* 0x100fe20008010808 */
[----:B------:R-:W-:Y:S01]  /*6da0*/  FMNMX.FTZ R153, R147, R152, !PT ;  /* 0x0000009893997209 */ /* 0x000fe20007810000 */
[----:B------:R-:W-:Y:S01]  /*6db0*/  IMAD.U32 R161, RZ, RZ, UR36 ;  /* 0x00000024ffa17e24 */ /* 0x000fe2000f8e00ff */
[----:B------:R-:W-:Y:S01]  /*6dc0*/  ISETP.GT.AND P3, PT, R6, 0x40, PT ;  /* 0x000000400600780c */ /* 0x000fe20003f64270 */
[----:B------:R-:W-:Y:S01]  /*6dd0*/  MUFU.EX2 R10, R10 ;  /* 0x0000000a000a7308 */ /* 0x000fe20000000800 */
[----:B------:R-:W-:Y:S01]  /*6de0*/  FMNMX.FTZ R148, R150, R153, !PT ;  /* 0x0000009996947209 */ /* 0x000fe20007810000 */
[----:B------:R-:W-:Y:S01]  /*6df0*/  FFMA.FTZ R153, R149, UR37, -R8 ;  /* 0x0000002595997c23 */ /* 0x000fe20008010808 */
[----:B------:R-:W-:-:S02]  /*6e00*/  FSEL R122, R122, -INF , P3 ;  /* 0xff8000007a7a7808 */ /* 0x000fc40001800000 */
[----:B------:R-:W-:Y:S02]  /*6e10*/  FMNMX.FTZ R149, R151, R148, !PT ;  /* 0x0000009497957209 */ /* 0x000fe40007810000 */
[----:B------:R-:W-:Y:S01]  /*6e20*/  ISETP.GT.AND P3, PT, R6, 0x48, PT ;  /* 0x000000480600780c */ /* 0x000fe20003f64270 */
[----:B------:R1:W-:Y:S01]  /*6e30*/  MUFU.EX2 R148, R153 ;  /* 0x0000009900947308 */ /* 0x0003e20000000800 */
[----:B------:R-:W-:Y:S02]  /*6e40*/  FMNMX.FTZ R152, R122, R149, !PT ;  /* 0x000000957a987209 */ /* 0x000fe40007810000 */
[----:B------:R-:W-:Y:S02]  /*6e50*/  FSEL R126, R126, -INF , P3 ;  /* 0xff8000007e7e7808 */ /* 0x000fe40001800000 */
[----:B------:R-:W-:Y:S02]  /*6e60*/  FMNMX.FTZ R149, R123, R152, !PT ;  /* 0x000000987b957209 */ /* 0x000fe40007810000 */
[----:B------:R-:W-:Y:S01]  /*6e70*/  ISETP.GT.AND P3, PT, R6, 0x50, PT ;  /* 0x000000500600780c */ /* 0x000fe20003f64270 */
[----:B------:R-:W-:Y:S01]  /*6e80*/  MUFU.EX2 R7, R7 ;  /* 0x0000000700077308 */ /* 0x000fe20000000800 */
[----:B------:R-:W-:Y:S01]  /*6e90*/  FMNMX.FTZ R152, R126, R149, !PT ;  /* 0x000000957e987209 */ /* 0x000fe20007810000 */
[----:B-1----:R-:W-:Y:S01]  /*6ea0*/  FFMA.FTZ R153, R125, UR37, -R8 ;  /* 0x000000257d997c23 */ /* 0x002fe20008010808 */
[----:B------:R-:W-:-:S02]  /*6eb0*/  FSEL R130, R130, -INF , P3 ;  /* 0xff80000082827808 */ /* 0x000fc40001800000 */
[----:B------:R-:W-:Y:S02]  /*6ec0*/  FMNMX.FTZ R149, R127, R152, !PT ;  /* 0x000000987f957209 */ /* 0x000fe40007810000 */
[----:B------:R-:W-:Y:S01]  /*6ed0*/  ISETP.GT.AND P3, PT, R6, 0x58, PT ;  /* 0x000000580600780c */ /* 0x000fe20003f64270 */
[----:B------:R-:W-:Y:S01]  /*6ee0*/  MUFU.EX2 R9, R9 ;  /* 0x0000000900097308 */ /* 0x000fe20000000800 */
[----:B------:R-:W-:Y:S02]  /*6ef0*/  FMNMX.FTZ R152, R130, R149, !PT ;  /* 0x0000009582987209 */ /* 0x000fe40007810000 */
[----:B------:R-:W-:Y:S02]  /*6f00*/  FSEL R134, R134, -INF , P3 ;  /* 0xff80000086867808 */ /* 0x000fe40001800000 */
[----:B------:R-:W-:Y:S02]  /*6f10*/  FMNMX.FTZ R149, R131, R152, !PT ;  /* 0x0000009883957209 */ /* 0x000fe40007810000 */
[----:B------:R-:W-:Y:S01]  /*6f20*/  FSEL R135, R135, -INF , P4 ;  /* 0xff80000087877808 */ /* 0x000fe20002000000 */
[----:B------:R-:W-:Y:S01]  /*6f30*/  MUFU.EX2 R12, R12 ;  /* 0x0000000c000c7308 */ /* 0x000fe20000000800 */
[----:B------:R-:W-:-:S02]  /*6f40*/  ISETP.GT.AND P3, PT, R6, 0x60, PT ;  /* 0x000000600600780c */ /* 0x000fc40003f64270 */
[----:B------:R-:W-:Y:S02]  /*6f50*/  FMNMX.FTZ R152, R134, R149, !PT ;  /* 0x0000009586987209 */ /* 0x000fe40007810000 */
[----:B------:R-:W-:Y:S02]  /*6f60*/  ISETP.GT.AND P4, PT, R6, 0x61, PT ;  /* 0x000000610600780c */ /* 0x000fe40003f84270 */
[----:B------:R-:W-:Y:S01]  /*6f70*/  FSEL R106, R106, -INF , P3 ;  /* 0xff8000006a6a7808 */ /* 0x000fe20001800000 */
[----:B------:R-:W-:Y:S01]  /*6f80*/  MUFU.EX2 R11, R11 ;  /* 0x0000000b000b7308 */ /* 0x000fe20000000800 */
[----:B------:R-:W-:Y:S02]  /*6f90*/  FMNMX.FTZ R149, R135, R152, !PT ;  /* 0x0000009887957209 */ /* 0x000fe40007810000 */
[----:B------:R-:W-:Y:S02]  /*6fa0*/  ISETP.GT.AND P3, PT, R6, 0x68, PT ;  /* 0x000000680600780c */ /* 0x000fe40003f64270 */
[----:B------:R-:W-:-:S02]  /*6fb0*/  FSEL R125, R107, -INF , P4 ;  /* 0xff8000006b7d7808 */ /* 0x000fc40002000000 */
[----:B------:R-:W-:Y:S01]  /*6fc0*/  FMNMX.FTZ R152, R106, R149, !PT ;  /* 0x000000956a987209 */ /* 0x000fe20007810000 */
[----:B------:R1:W-:Y:S01]  /*6fd0*/  MUFU.EX2 R107, R153 ;  /* 0x00000099006b7308 */ /* 0x0003e20000000800 */
[----:B------:R-:W-:Y:S02]  /*6fe0*/  ISETP.GT.AND P4, PT, R6, 0x69, PT ;  /* 0x000000690600780c */ /* 0x000fe40003f84270 */
[----:B------:R-:W-:Y:S02]  /*6ff0*/  FSEL R110, R110, -INF , P3 ;  /* 0xff8000006e6e7808 */ /* 0x000fe40001800000 */
[----:B------:R-:W-:Y:S01]  /*7000*/  FMNMX.FTZ R149, R125, R152, !PT ;  /* 0x000000987d957209 */ /* 0x000fe20007810000 */
[--C-:B------:R-:W-:Y:S01]  /*7010*/  FFMA.FTZ R152, R129, UR37, -R8.reuse ;  /* 0x0000002581987c23 */ /* 0x100fe20008010808 */
[----:B------:R-:W-:Y:S01]  /*7020*/  ISETP.GT.AND P3, PT, R6, 0x70, PT ;  /* 0x000000700600780c */ /* 0x000fe20003f64270 */
[----:B------:R-:W-:Y:S01]  /*7030*/  MUFU.EX2 R14, R14 ;  /* 0x0000000e000e7308 */ /* 0x000fe20000000800 */
[----:B------:R-:W-:Y:S01]  /*7040*/  FSEL R128, R111, -INF , P4 ;  /* 0xff8000006f807808 */ /* 0x000fe20002000000 */
[----:B-1----:R-:W-:Y:S01]  /*7050*/  FFMA.FTZ R153, R132, UR37, -R8 ;  /* 0x0000002584997c23 */ /* 0x002fe20008010808 */
[----:B------:R-:W-:-:S02]  /*7060*/  FMNMX.FTZ R149, R110, R149, !PT ;  /* 0x000000956e957209 */ /* 0x000fc40007810000 */
[----:B------:R-:W-:Y:S02]  /*7070*/  ISETP.GT.AND P4, PT, R6, 0x71, PT ;  /* 0x000000710600780c */ /* 0x000fe40003f84270 */
[----:B------:R-:W-:Y:S01]  /*7080*/  FSEL R114, R114, -INF , P3 ;  /* 0xff80000072727808 */ /* 0x000fe20001800000 */
        /* <DEDUP_REMOVED lines=13> */
[----:B------:R-:W-:Y:S01]  /*7160*/  FSEL R132, R90, -INF , P3 ;  /* 0xff8000005a847808 */ /* 0x000fe20001800000 */
[----:B------:R-:W-:Y:S01]  /*7170*/  FFMA.FTZ R90, R133, UR37, -R8 ;  /* 0x00000025855a7c23 */ /* 0x000fe20008010808 */
[----:B------:R-:W-:Y:S01]  /*7180*/  ISETP.GT.AND P4, PT, R6, 0x81, PT ;  /* 0x000000810600780c */ /* 0x000fe20003f84270 */
[----:B------:R1:W-:Y:S01]  /*7190*/  MUFU.EX2 R119, R153 ;  /* 0x0000009900777308 */ /* 0x0003e20000000800 */
[----:B------:R-:W-:-:S02]  /*71a0*/  FMNMX.FTZ R133, R129, R154, !PT ;  /* 0x0000009a81857209 */ /* 0x000fc40007810000 */
[----:B------:R-:W-:Y:S01]  /*71b0*/  ISETP.GT.AND P3, PT, R6, 0x88, PT ;  /* 0x000000880600780c */ /* 0x000fe20003f64270 */
[----:B------:R-:W-:Y:S02]  /*71c0*/  WARPGROUP.DEPBAR.LE gsb0, 0x0 ;  /* 0x00008000000079c5 */ /* 0x000fe40000010000 */
[----:B------:R-:W-:Y:S01]  /*71d0*/  FSEL R91, R91, -INF , P4 ;  /* 0xff8000005b5b7808 */ /* 0x000fe20002000000 */
[----:B------:R-:W-:Y:S01]  /*71e0*/  WARPGROUP.ARRIVE ;  /* 0x00000000000079c5 */ /* 0x000fe20000000000 */
[----:B------:R-:W-:Y:S01]  /*71f0*/  FMNMX.FTZ R154, R132, R133, !PT ;  /* 0x00000085849a7209 */ /* 0x000fe20007810000 */
[----:B-1----:R-:W-:-:S01]  /*7200*/  FFMA.FTZ R153, R105, UR37, -R8 ;  /* 0x0000002569997c23 */ /* 0x002fc20008010808 */
[----:B------:R-:W-:Y:S01]  /*7210*/  ISETP.GT.AND P4, PT, R6, 0x89, PT ;  /* 0x000000890600780c */ /* 0x000fe20003f84270 */
[----:B------:R-:W-:Y:S01]  /*7220*/  MUFU.EX2 R21, R21 ;  /* 0x0000001500157308 */ /* 0x000fe20000000800 */
[----:B------:R-:W-:Y:S01]  /*7230*/  FSEL R133, R94, -INF , P3 ;  /* 0xff8000005e857808 */ /* 0x000fe20001800000 */
[----:B------:R-:W-:Y:S01]  /*7240*/  FFMA.FTZ R94, R104, UR37, -R8 ;  /* 0x00000025685e7c23 */ /* 0x000fe20008010808 */
[----:B------:R-:W-:Y:S01]  /*7250*/  FMNMX.FTZ R154, R91, R154, !PT ;  /* 0x0000009a5b9a7209 */ /* 0x000fe20007810000 */
[----:B------:R-:W-:Y:S01]  /*7260*/  QGMMA.64x128x32.F32.E4M3.E4M3 R24, R172, gdesc[UR8], R24, gsb0 ;  /* 0x01e00008ac187df3 */ /* 0x000fe20008000818 */
[C---:B------:R-:W-:Y:S01]  /*7270*/  ISETP.GT.AND P3, PT, R6.reuse, 0x90, PT ;  /* 0x000000900600780c */ /* 0x040fe20003f64270 */
[----:B------:R-:W-:Y:S01]  /*7280*/  UIADD3 UR10, UR5, 0x400, URZ ;  /* 0x00000400050a7890 */ /* 0x000fe2000fffe03f */
[----:B------:R-:W-:Y:S01]  /*7290*/  FSEL R95, R95, -INF , P4 ;  /* 0xff8000005f5f7808 */ /* 0x000fe20002000000 */
[----:B------:R-:W-:Y:S01]  /*72a0*/  MUFU.EX2 R137, R137 ;  /* 0x0000008900897308 */ /* 0x000fe20000000800 */
[----:B------:R-:W-:Y:S01]  /*72b0*/  FMNMX.FTZ R154, R133, R154, !PT ;  /* 0x0000009a859a7209 */ /* 0x000fe20007810000 */
[----:B------:R-:W-:Y:S01]  /*72c0*/  UMOV UR11, 0xc0000010 ;  /* 0xc0000010000b7882 */ /* 0x000fe20000000000 */
[----:B------:R-:W-:-:S02]  /*72d0*/  ISETP.GT.AND P4, PT, R6, 0x91, PT ;  /* 0x000000910600780c */ /* 0x000fc40003f84270 */
[----:B------:R-:W-:Y:S02]  /*72e0*/  FSEL R98, R98, -INF , P3 ;  /* 0xff80000062627808 */ /* 0x000fe40001800000 */
        /* <DEDUP_REMOVED lines=13> */
[----:B------:R-:W-:Y:S01]  /*73c0*/  FFMA.FTZ R117, R101, UR37, -R8 ;  /* 0x0000002565757c23 */ /* 0x000fe20008010808 */
[----:B------:R-:W-:Y:S01]  /*73d0*/  FSEL R103, R103, -INF , P4 ;  /* 0xff80000067677808 */ /* 0x000fe20002000000 */
[----:B------:R1:W-:Y:S01]  /*73e0*/  MUFU.EX2 R105, R154 ;  /* 0x0000009a00697308 */ /* 0x0003e20000000800 */
[----:B------:R-:W-:-:S02]  /*73f0*/  FMNMX.FTZ R6, R102, R149, !PT ;  /* 0x0000009566067209 */ /* 0x000fc40007810000 */
[----:B------:R-:W-:Y:S02]  /*7400*/  @!P1 LEA R161, R161, UR38, 0x3 ;  /* 0x00000026a1a19c11 */ /* 0x000fe4000f8e18ff */
[----:B------:R-:W-:-:S03]  /*7410*/  FMNMX.FTZ R6, R103, R6, !PT ;  /* 0x0000000667067209 */ /* 0x000fc60007810000 */
[----:B------:R-:W-:Y:S01]  /*7420*/  MUFU.EX2 R99, R153 ;  /* 0x0000009900637308 */ /* 0x000fe20000000800 */
[----:B-1----:R-:W-:Y:S01]  /*7430*/  FSEL R154, R0, RZ, P2 ;  /* 0x000000ff009a7208 */ /* 0x002fe20001000000 */
[----:B------:R-:W1:Y:S04]  /*7440*/  SHFL.BFLY PT, R149, R6, 0x2, 0x1f ;  /* 0x0c401f0006957f89 */ /* 0x000e6800000e0000 */
[----:B------:R-:W-:-:S02]  /*7450*/  FADD.FTZ R154, -R154, R5 ;  /* 0x000000059a9a7221 */ /* 0x000fc40000010100 */
[----:B------:R-:W-:Y:S02]  /*7460*/  MUFU.EX2 R5, R117 ;  /* 0x0000007500057308 */ /* 0x000fe40000000800 */
[----:B------:R-:W-:-:S06]  /*7470*/  FMUL.FTZ R101, R154, UR37 ;  /* 0x000000259a657c20 */ /* 0x000fcc0008410000 */
[----:B------:R-:W2:Y:S08]  /*7480*/  MUFU.EX2 R101, R101 ;  /* 0x0000006500657308 */ /* 0x000eb00000000800 */
[----:B------:R-:W-:Y:S01]  /*7490*/  MUFU.EX2 R141, R141 ;  /* 0x0000008d008d7308 */ /* 0x000fe20000000800 */
[----:B-1----:R-:W-:-:S05]  /*74a0*/  FMNMX.FTZ R149, R6, R149, !PT ;  /* 0x0000009506957209 */ /* 0x002fca0007810000 */
[----:B------:R-:W1:Y:S02]  /*74b0*/  SHFL.BFLY PT, R6, R149, 0x1, 0x1f ;  /* 0x0c201f0095067f89 */ /* 0x000e6400000e0000 */
[----:B------:R-:W-:Y:S08]  /*74c0*/  MUFU.EX2 R145, R145 ;  /* 0x0000009100917308 */ /* 0x000ff00000000800 */
[----:B------:R-:W-:Y:S08]  /*74d0*/  MUFU.EX2 R120, R120 ;  /* 0x0000007800787308 */ /* 0x000ff00000000800 */
[----:B------:R-:W-:Y:S01]  /*74e0*/  MUFU.EX2 R121, R121 ;  /* 0x0000007900797308 */ /* 0x000fe20000000800 */
[----:B-1----:R-:W-:Y:S01]  /*74f0*/  FMNMX.FTZ R6, R149, R6, !PT ;  /* 0x0000000695067209 */ /* 0x002fe20007810000 */
[----:B------:R-:W-:-:S06]  /*7500*/  IMAD.U32 R149, RZ, RZ, UR37 ;  /* 0x00000025ff957e24 */ /* 0x000fcc000f8e00ff */
[----:B------:R-:W-:Y:S01]  /*7510*/  MUFU.EX2 R124, R124 ;  /* 0x0000007c007c7308 */ /* 0x000fe20000000800 */
[C---:B------:R-:W-:Y:S01]  /*7520*/  FSETP.NEU.FTZ.AND P2, PT, R6.reuse, -INF , PT ;  /* 0xff8000000600780b */ /* 0x040fe20003f5d000 */
[----:B------:R-:W-:-:S05]  /*7530*/  FFMA.FTZ R8, R6, R149, -8 ;  /* 0xc100000006087423 */ /* 0x000fca0000010095 */
[----:B------:R-:W-:Y:S01]  /*7540*/  FSEL R8, R8, RZ, P2 ;  /* 0x000000ff08087208 */ /* 0x000fe20001000000 */
[----:B------:R-:W-:Y:S04]  /*7550*/  MUFU.EX2 R152, R152 ;  /* 0x0000009800987308 */ /* 0x000fe80000000800 */
[----:B------:R-:W-:-:S01]  /*7560*/  FFMA.FTZ R154, R155, UR37, -R8 ;  /* 0x000000259b9a7c23 */ /* 0x000fc20008010808 */
[--C-:B------:R-:W-:Y:S01]  /*7570*/  FFMA.FTZ R155, R158, UR37, -R8.reuse ;  /* 0x000000259e9b7c23 */ /* 0x100fe20008010808 */
[----:B------:R-:W-:-:S01]  /*7580*/  FFMA.FTZ R157, R126, UR37, -R8 ;  /* 0x000000257e9d7c23 */ /* 0x000fc20008010808 */
[--C-:B------:R-:W-:Y:S01]  /*7590*/  FFMA.FTZ R15, R15, UR37, -R8.reuse ;  /* 0x000000250f0f7c23 */ /* 0x100fe20008010808 */
[----:B------:R-:W-:-:S01]  /*75a0*/  FFMA.FTZ R156, R159, UR37, -R8 ;  /* 0x000000259f9c7c23 */ /* 0x000fc20008010808 */
[----:B------:R1:W-:Y:S01]  /*75b0*/  MUFU.EX2 R117, R155 ;  /* 0x0000009b00757308 */ /* 0x0003e20000000800 */
[----:B------:R-:W-:-:S01]  /*75c0*/  FFMA.FTZ R149, R162, UR37, -R8 ;  /* 0x00000025a2957c23 */ /* 0x000fc20008010808 */
[----:B------:R-:W-:Y:S01]  /*75d0*/  FFMA.FTZ R158, R163, UR37, -R8 ;  /* 0x00000025a39e7c23 */ /* 0x000fe20008010808 */
[----:B--2---:R-:W-:-:S01]  /*75e0*/  FFMA.FTZ R162, R101, R3, R10 ;  /* 0x0000000365a27223 */ /* 0x004fc2000001000a */
[--C-:B------:R-:W-:Y:S01]  /*75f0*/  FFMA.FTZ R153, R166, UR37, -R8.reuse ;  /* 0x00000025a6997c23 */ /* 0x100fe20008010808 */
[----:B------:R-:W-:-:S01]  /*7600*/  FFMA.FTZ R160, R167, UR37, -R8 ;  /* 0x00000025a7a07c23 */ /* 0x000fc20008010808 */
[----:B------:R-:W-:Y:S01]  /*7610*/  FFMA.FTZ R138, R138, UR37, -R8 ;  /* 0x000000258a8a7c23 */ /* 0x000fe20008010808 */
[----:B------:R-:W-:-:S01]  /*7620*/  FADD.FTZ R162, R7, R162 ;  /* 0x000000a207a27221 */ /* 0x000fc20000010000 */
[----:B------:R-:W-:Y:S01]  /*7630*/  MUFU.EX2 R15, R15 ;  /* 0x0000000f000f7308 */ /* 0x000fe20000000800 */
[----:B-1----:R-:W-:Y:S01]  /*7640*/  FSEL R155, R6, RZ, P2 ;  /* 0x000000ff069b7208 */ /* 0x002fe20001000000 */
[--C-:B------:R-:W-:Y:S01]  /*7650*/  FFMA.FTZ R139, R139, UR37, -R8.reuse ;  /* 0x000000258b8b7c23 */ /* 0x100fe20008010808 */
[----:B------:R-:W-:-:S01]  /*7660*/  FFMA.FTZ R142, R142, UR37, -R8 ;  /* 0x000000258e8e7c23 */ /* 0x000fc20008010808 */
[--C-:B------:R-:W-:Y:S01]  /*7670*/  FFMA.FTZ R143, R143, UR37, -R8.reuse ;  /* 0x000000258f8f7c23 */ /* 0x100fe20008010808 */
[----:B------:R-:W-:-:S01]  /*7680*/  FFMA.FTZ R146, R146, UR37, -R8 ;  /* 0x0000002592927c23 */ /* 0x000fc20008010808 */
[----:B------:R-:W-:Y:S01]  /*7690*/  FADD.FTZ R155, -R155, R4 ;  /* 0x000000049b9b7221 */ /* 0x000fe20000010100 */
[----:B------:R-:W-:-:S01]  /*76a0*/  FFMA.FTZ R147, R147, UR37, -R8 ;  /* 0x0000002593937c23 */ /* 0x000fc20008010808 */
        /* <DEDUP_REMOVED lines=17> */
[----:B------:R-:W-:-:S02]  /*77c0*/  WARPGROUP.DEPBAR.LE gsb0, 0x0 ;  /* 0x00008000000079c5 */ /* 0x000fc40000010000 */
[----:B------:R-:W-:Y:S01]  /*77d0*/  WARPGROUP.ARRIVE ;  /* 0x00000000000079c5 */ /* 0x000fe20000000000 */
[----:B------:R-:W-:-:S01]  /*77e0*/  FFMA.FTZ R115, R115, UR37, -R8 ;  /* 0x0000002573737c23 */ /* 0x000fc20008010808 */
[--C-:B------:R-:W-:Y:S01]  /*77f0*/  FFMA.FTZ R118, R118, UR37, -R8.reuse ;  /* 0x0000002576767c23 */ /* 0x100fe20008010808 */
[----:B------:R-:W-:-:S01]  /*7800*/  FFMA.FTZ R129, R129, UR37, -R8 ;  /* 0x0000002581817c23 */ /* 0x000fc20008010808 */
[----:B------:R-:W-:Y:S01]  /*7810*/  FFMA.FTZ R91, R91, UR37, -R8 ;  /* 0x000000255b5b7c23 */ /* 0x000fe20008010808 */
[----:B------:R-:W3:Y:S01]  /*7820*/  MUFU.EX2 R149, R149 ;  /* 0x0000009500957308 */ /* 0x000ee20000000800 */
[----:B-1----:R-:W-:-:S01]  /*7830*/  FFMA.FTZ R3, R126, R2, R15 ;  /* 0x000000027e037223 */ /* 0x002fc2000001000f */
[----:B------:R-:W-:Y:S01]  /*7840*/  QGMMA.64x128x32.F32.E4M3.E4M3 R24, R168, gdesc[UR8], R24, gsb0 ;  /* 0x01e00008a8187df3 */ /* 0x000fe20008000818 */
[----:B------:R-:W-:-:S01]  /*7850*/  FFMA.FTZ R133, R133, UR37, -R8 ;  /* 0x0000002585857c23 */ /* 0x000fc20008010808 */
[----:B------:R-:W-:Y:S01]  /*7860*/  FFMA.FTZ R95, R95, UR37, -R8 ;  /* 0x000000255f5f7c23 */ /* 0x000fe20008010808 */
[----:B------:R-:W-:-:S01]  /*7870*/  FADD.FTZ R2, R154, R3 ;  /* 0x000000039a027221 */ /* 0x000fc20000010000 */
[----:B------:R-:W-:Y:S01]  /*7880*/  FADD.FTZ R3, R9, R162 ;  /* 0x000000a209037221 */ /* 0x000fe20000010000 */
[----:B------:R-:W-:-:S01]  /*7890*/  FFMA.FTZ R98, R98, UR37, -R8 ;  /* 0x0000002562627c23 */ /* 0x000fc20008010808 */
[----:B------:R-:W1:Y:S01]  /*78a0*/  MUFU.EX2 R158, R158 ;  /* 0x0000009e009e7308 */ /* 0x000e620000000800 */
[----:B------:R-:W-:-:S01]  /*78b0*/  FADD.FTZ R155, R117, R2 ;  /* 0x00000002759b7221 */ /* 0x000fc20000010000 */
[----:B------:R-:W-:Y:S01]  /*78c0*/  FADD.FTZ R2, R12, R3 ;  /* 0x000000030c027221 */ /* 0x000fe20000010000 */
[----:B------:R-:W-:-:S01]  /*78d0*/  FFMA.FTZ R104, R104, UR37, -R8 ;  /* 0x0000002568687c23 */ /* 0x000fc20008010808 */
[----:B------:R-:W-:Y:S01]  /*78e0*/  FFMA.FTZ R102, R102, UR37, -R8 ;  /* 0x0000002566667c23 */ /* 0x000fe20008010808 */
[----:B--2---:R-:W-:-:S01]  /*78f0*/  FADD.FTZ R162, R156, R155 ;  /* 0x0000009b9ca27221 */ /* 0x004fc20000010000 */
[----:B------:R-:W-:-:S02]  /*7900*/  FADD.FTZ R3, R11, R2 ;  /* 0x000000020b037221 */ /* 0x000fc40000010000 */
        /* <DEDUP_REMOVED lines=10> */
[----:B------:R-:W-:-:S06]  /*79b0*/  FADD.FTZ R162, R136, R3 ;  /* 0x0000000388a27221 */ /* 0x000fcc0000010000 */
[----:B------:R-:W2:Y:S01]  /*79c0*/  MUFU.EX2 R139, R139 ;  /* 0x0000008b008b7308 */ /* 0x000ea20000000800 */
[----:B---3--:R-:W-:-:S07]  /*79d0*/  FADD.FTZ R155, R160, R155 ;  /* 0x0000009ba09b7221 */ /* 0x008fce0000010000 */
[----:B------:R-:W3:Y:S01]  /*79e0*/  MUFU.EX2 R142, R142 ;  /* 0x0000008e008e7308 */ /* 0x000ee20000000800 */
[----:B-1----:R-:W-:-:S01]  /*79f0*/  FADD.FTZ R2, R138, R155 ;  /* 0x0000009b8a027221 */ /* 0x002fc20000010000 */
[----:B------:R-:W-:-:S06]  /*7a00*/  FFMA.FTZ R155, R128, UR37, -R8 ;  /* 0x00000025809b7c23 */ /* 0x000fcc0008010808 */
[----:B------:R-:W1:Y:S01]  /*7a10*/  MUFU.EX2 R143, R143 ;  /* 0x0000008f008f7308 */ /* 0x000e620000000800 */
[----:B--2---:R-:W-:-:S07]  /*7a20*/  FADD.FTZ R3, R139, R2 ;  /* 0x000000028b037221 */ /* 0x004fce0000010000 */
[----:B------:R-:W2:Y:S01]  /*7a30*/  MUFU.EX2 R146, R146 ;  /* 0x0000009200927308 */ /* 0x000ea20000000800 */
[----:B---3--:R-:W-:-:S07]  /*7a40*/  FADD.FTZ R2, R142, R3 ;  /* 0x000000038e027221 */ /* 0x008fce0000010000 */
[----:B------:R-:W3:Y:S01]  /*7a50*/  MUFU.EX2 R147, R147 ;  /* 0x0000009300937308 */ /* 0x000ee20000000800 */
[----:B-1----:R-:W-:-:S07]  /*7a60*/  FADD.FTZ R3, R143, R2 ;  /* 0x000000028f037221 */ /* 0x002fce0000010000 */
[----:B------:R1:W-:Y:S01]  /*7a70*/  MUFU.EX2 R4, R157 ;  /* 0x0000009d00047308 */ /* 0x0003e20000000800 */
[----:B--2---:R-:W-:-:S07]  /*7a80*/  FADD.FTZ R2, R146, R3 ;  /* 0x0000000392027221 */ /* 0x004fce0000010000 */
[----:B------:R-:W2:Y:S01]  /*7a90*/  MUFU.EX2 R150, R150 ;  /* 0x0000009600967308 */ /* 0x000ea20000000800 */
[----:B-1----:R-:W-:-:S01]  /*7aa0*/  FADD.FTZ R157, R137, R162 ;  /* 0x000000a2899d7221 */ /* 0x002fc20000010000 */
[----:B---3--:R-:W-:-:S03]  /*7ab0*/  FADD.FTZ R3, R147, R2 ;  /* 0x0000000293037221 */ /* 0x008fc60000010000 */
[----:B------:R-:W-:-:S03]  /*7ac0*/  FADD.FTZ R128, R140, R157 ;  /* 0x0000009d8c807221 */ /* 0x000fc60000010000 */
[----:B------:R-:W1:Y:S01]  /*7ad0*/  MUFU.EX2 R151, R151 ;  /* 0x0000009700977308 */ /* 0x000e620000000800 */
[----:B------:R-:W-:-:S04]  /*7ae0*/  FADD.FTZ R157, R141, R128 ;  /* 0x000000808d9d7221 */ /* 0x000fc80000010000 */
[----:B------:R-:W-:-:S03]  /*7af0*/  FADD.FTZ R128, R144, R157 ;  /* 0x0000009d90807221 */ /* 0x000fc60000010000 */
[----:B------:R-:W3:Y:S01]  /*7b00*/  MUFU.EX2 R122, R122 ;  /* 0x0000007a007a7308 */ /* 0x000ee20000000800 */
[----:B------:R-:W-:-:S01]  /*7b10*/  FADD.FTZ R157, R145, R128 ;  /* 0x00000080919d7221 */ /* 0x000fc20000010000 */
[----:B--2---:R-:W-:-:S03]  /*7b20*/  FADD.FTZ R2, R150, R3 ;  /* 0x0000000396027221 */ /* 0x004fc60000010000 */
[----:B------:R-:W-:-:S03]  /*7b30*/  FADD.FTZ R157, R148, R157 ;  /* 0x0000009d949d7221 */ /* 0x000fc60000010000 */
[----:B------:R-:W2:Y:S01]  /*7b40*/  MUFU.EX2 R123, R123 ;  /* 0x0000007b007b7308 */ /* 0x000ea20000000800 */
[----:B-1----:R-:W-:-:S01]  /*7b50*/  FADD.FTZ R3, R151, R2 ;  /* 0x0000000297037221 */ /* 0x002fc20000010000 */
[----:B------:R-:W-:-:S06]  /*7b60*/  FADD.FTZ R2, R120, R157 ;  /* 0x0000009d78027221 */ /* 0x000fcc0000010000 */
[----:B------:R-:W1:Y:S01]  /*7b70*/  MUFU.EX2 R127, R127 ;  /* 0x0000007f007f7308 */ /* 0x000e620000000800 */
[----:B---3--:R-:W-:-:S01]  /*7b80*/  FADD.FTZ R128, R122, R3 ;  /* 0x000000037a807221 */ /* 0x008fc20000010000 */
[----:B------:R-:W-:-:S04]  /*7b90*/  FADD.FTZ R3, R121, R2 ;  /* 0x0000000279037221 */ /* 0x000fc80000010000 */
[----:B------:R-:W-:Y:S02]  /*7ba0*/  FADD.FTZ R2, R124, R3 ;  /* 0x000000037c027221 */ /* 0x000fe40000010000 */
[----:B------:R-:W3:Y:S01]  /*7bb0*/  MUFU.EX2 R130, R130 ;  /* 0x0000008200827308 */ /* 0x000ee20000000800 */
[----:B--2---:R-:W-:-:S01]  /*7bc0*/  FADD.FTZ R157, R123, R128 ;  /* 0x000000807b9d7221 */ /* 0x004fc20000010000 */
[----:B------:R-:W-:-:S03]  /*7bd0*/  FADD.FTZ R2, R107, R2 ;  /* 0x000000026b027221 */ /* 0x000fc60000010000 */
[----:B------:R-:W-:Y:S01]  /*7be0*/  FADD.FTZ R128, R4, R157 ;  /* 0x0000009d04807221 */ /* 0x000fe20000010000 */
[----:B------:R-:W-:-:S02]  /*7bf0*/  FADD.FTZ R157, R111, R2 ;  /* 0x000000026f9d7221 */ /* 0x000fc40000010000 */
[----:B------:R-:W2:Y:S01]  /*7c00*/  MUFU.EX2 R131, R131 ;  /* 0x0000008300837308 */ /* 0x000ea20000000800 */
[----:B-1----:R-:W-:-:S01]  /*7c10*/  FADD.FTZ R3, R127, R128 ;  /* 0x000000807f037221 */ /* 0x002fc20000010000 */
[----:B------:R-:W-:Y:S01]  /*7c20*/  FFMA.FTZ R128, R132, UR37, -R8 ;  /* 0x0000002584807c23 */ /* 0x000fe20008010808 */
[----:B------:R-:W-:-:S01]  /*7c30*/  FADD.FTZ R132, R152, R157 ;  /* 0x0000009d98847221 */ /* 0x000fc20000010000 */
[----:B------:R-:W-:-:S03]  /*7c40*/  FFMA.FTZ R8, R103, UR37, -R8 ;  /* 0x0000002567087c23 */ /* 0x000fc60008010808 */
[----:B------:R-:W-:Y:S01]  /*7c50*/  FADD.FTZ R157, R119, R132 ;  /* 0x00000084779d7221 */ /* 0x000fe20000010000 */
[----:B------:R-:W1:Y:S01]  /*7c60*/  MUFU.EX2 R134, R134 ;  /* 0x0000008600867308 */ /* 0x000e620000000800 */
[----:B---3--:R-:W-:-:S01]  /*7c70*/  FADD.FTZ R2, R130, R3 ;  /* 0x0000000382027221 */ /* 0x008fc20000010000 */
[----:B------:R-:W-:-:S06]  /*7c80*/  WARPGROUP.DEPBAR.LE gsb0, 0x0 ;  /* 0x00008000000079c5 */ /* 0x000fcc0000010000 */
        /* <DEDUP_REMOVED lines=9> */
[----:B-1----:R-:W-:-:S04]  /*7d20*/  FADD.FTZ R2, R94, R157 ;  /* 0x0000009d5e027221 */ /* 0x002fc80000010000 */
[----:B------:R-:W-:-:S03]  /*7d30*/  FADD.FTZ R2, R99, R2 ;  /* 0x0000000263027221 */ /* 0x000fc60000010000 */
[----:B------:R-:W1:Y:S01]  /*7d40*/  MUFU.EX2 R110, R110 ;  /* 0x0000006e006e7308 */ /* 0x000e620000000800 */
[----:B---3--:R-:W-:-:S01]  /*7d50*/  FADD.FTZ R132, R106, R3 ;  /* 0x000000036a847221 */ /* 0x008fc20000010000 */
[----:B------:R-:W-:-:S06]  /*7d60*/  FADD.FTZ R157, R105, R2 ;  /* 0x00000002699d7221 */ /* 0x000fcc0000010000 */
        /* <DEDUP_REMOVED lines=8> */
[----:B------:R-:W-:-:S05]  /*7df0*/  IADD3 R2, -R194, 0xb, RZ ;  /* 0x0000000bc2027810 */ /* 0x000fca0007ffe1ff */
[----:B------:R2:W-:Y:S06]  /*7e00*/  BAR.ARV R2, 0x100 ;  /* 0x000400020000751d */ /* 0x0005ec0000002000 */
[----:B------:R-:W4:Y:S01]  /*7e10*/  MUFU.EX2 R112, R112 ;  /* 0x0000007000707308 */ /* 0x000f220000000800 */
[----:B-1----:R-:W-:-:S01]  /*7e20*/  FADD.FTZ R157, R109, R132 ;  /* 0x000000846d9d7221 */ /* 0x002fc20000010000 */
[----:B--2---:R-:W-:Y:S02]  /*7e30*/  @!P1 VIADD R2, R161, 0x29840 ;  /* 0x00029840a1029836 */ /* 0x004fe40000000000 */
[----:B---3--:R-:W-:-:S03]  /*7e40*/  FADD.FTZ R132, R114, R3 ;  /* 0x0000000372847221 */ /* 0x008fc60000010000 */
[----:B------:R-:W-:Y:S01]  /*7e50*/  @!P1 PRMT R2, RZ, 0x654, R2 ;  /* 0x00000654ff029816 */ /* 0x000fe20000000002 */
[----:B------:R-:W1:Y:S03]  /*7e60*/  MUFU.EX2 R115, R115 ;  /* 0x0000007300737308 */ /* 0x000e660000000800 */
[----:B------:R2:W-:Y:S05]  /*7e70*/  @!P1 SYNCS.ARRIVE.TRANS64.RED.A1T0 RZ, [R2+URZ], RZ ;  /* 0x000000ff02ff99a7 */ /* 0x0005ea000810043f */
[----:B------:R-:W-:Y:S01]  /*7e80*/  MUFU.EX2 R113, R113 ;  /* 0x0000007100717308 */ /* 0x000fe20000000800 */
[----:B----4-:R-:W-:-:S07]  /*7e90*/  FADD.FTZ R162, R112, R157 ;  /* 0x0000009d70a27221 */ /* 0x010fce0000010000 */
[----:B------:R-:W3:Y:S01]  /*7ea0*/  MUFU.EX2 R118, R118 ;  /* 0x0000007600767308 */ /* 0x000ee20000000800 */
[----:B-1----:R-:W-:-:S07]  /*7eb0*/  FADD.FTZ R3, R115, R132 ;  /* 0x0000008473037221 */ /* 0x002fce0000010000 */
[----:B------:R-:W-:Y:S08]  /*7ec0*/  MUFU.EX2 R116, R116 ;  /* 0x0000007400747308 */ /* 0x000ff00000000800 */
[----:B------:R-:W1:Y:S01]  /*7ed0*/  MUFU.EX2 R129, R129 ;  /* 0x0000008100817308 */ /* 0x000e620000000800 */
[----:B---3--:R-:W-:-:S07]  /*7ee0*/  FADD.FTZ R132, R118, R3 ;  /* 0x0000000376847221 */ /* 0x008fce0000010000 */
[----:B------:R-:W-:Y:S08]  /*7ef0*/  MUFU.EX2 R88, R88 ;  /* 0x0000005800587308 */ /* 0x000ff00000000800 */
[----:B------:R-:W3:Y:S01]  /*7f00*/  MUFU.EX2 R128, R128 ;  /* 0x0000008000807308 */ /* 0x000ee20000000800 */
[----:B-1----:R-:W-:-:S07]  /*7f10*/  FADD.FTZ R3, R129, R132 ;  /* 0x0000008481037221 */ /* 0x002fce0000010000 */
[----:B------:R-:W-:Y:S08]  /*7f20*/  MUFU.EX2 R89, R89 ;  /* 0x0000005900597308 */ /* 0x000ff00000000800 */
[----:B------:R-:W1:Y:S01]  /*7f30*/  MUFU.EX2 R91, R91 ;  /* 0x0000005b005b7308 */ /* 0x000e620000000800 */
[----:B---3--:R-:W-:-:S07]  /*7f40*/  FADD.FTZ R132, R128, R3 ;  /* 0x0000000380847221 */ /* 0x008fce0000010000 */
[----:B------:R-:W-:Y:S08]  /*7f50*/  MUFU.EX2 R92, R92 ;  /* 0x0000005c005c7308 */ /* 0x000ff00000000800 */
[----:B------:R3:W-:Y:S01]  /*7f60*/  MUFU.EX2 R159, R95 ;  /* 0x0000005f009f7308 */ /* 0x0007e20000000800 */
[----:B-1----:R-:W-:-:S07]  /*7f70*/  FADD.FTZ R132, R91, R132 ;  /* 0x000000845b847221 */ /* 0x002fce0000010000 */
[----:B------:R-:W1:Y:S01]  /*7f80*/  MUFU.EX2 R133, R133 ;  /* 0x0000008500857308 */ /* 0x000e620000000800 */
[----:B---3--:R-:W-:-:S04]  /*7f90*/  FADD.FTZ R95, R113, R162 ;  /* 0x000000a2715f7221 */ /* 0x008fc80000010000 */
[----:B------:R-:W-:-:S03]  /*7fa0*/  FADD.FTZ R95, R116, R95 ;  /* 0x0000005f745f7221 */ /* 0x000fc60000010000 */
[----:B------:R-:W-:Y:S08]  /*7fb0*/  MUFU.EX2 R93, R93 ;  /* 0x0000005d005d7308 */ /* 0x000ff00000000800 */
[----:B------:R-:W-:Y:S01]  /*7fc0*/  MUFU.EX2 R96, R96 ;  /* 0x0000006000607308 */ /* 0x000fe20000000800 */
[----:B-1----:R-:W-:-:S04]  /*7fd0*/  FADD.FTZ R132, R133, R132 ;  /* 0x0000008485847221 */ /* 0x002fc80000010000 */
[----:B------:R-:W-:-:S03]  /*7fe0*/  FADD.FTZ R132, R159, R132 ;  /* 0x000000849f847221 */ /* 0x000fc60000010000 */
[----:B------:R1:W3:Y:S08]  /*7ff0*/  MUFU.EX2 R171, R98 ;  /* 0x0000006200ab7308 */ /* 0x0002f00000000800 */
[----:B------:R-:W4:Y:S01]  /*8000*/  MUFU.EX2 R97, R97 ;  /* 0x0000006100617308 */ /* 0x000f220000000800 */
[----:B-1----:R-:W-:-:S04]  /*8010*/  FADD.FTZ R98, R88, R95 ;  /* 0x0000005f58627221 */ /* 0x002fc80000010000 */
[----:B------:R-:W-:-:S03]  /*8020*/  FADD.FTZ R3, R89, R98 ;  /* 0x0000006259037221 */ /* 0x000fc60000010000 */
[----:B------:R-:W1:Y:S01]  /*8030*/  MUFU.EX2 R157, R104 ;  /* 0x00000068009d7308 */ /* 0x000e620000000800 */
[----:B------:R-:W-:-:S01]  /*8040*/  FADD.FTZ R98, R92, R3 ;  /* 0x000000035c627221 */ /* 0x000fc20000010000 */
[----:B---3--:R-:W-:-:S03]  /*8050*/  FADD.FTZ R132, R171, R132 ;  /* 0x00000084ab847221 */ /* 0x008fc60000010000 */
[----:B------:R-:W-:-:S03]  /*8060*/  FADD.FTZ R3, R93, R98 ;  /* 0x000000625d037221 */ /* 0x000fc60000010000 */
[----:B------:R-:W3:Y:S01]  /*8070*/  MUFU.EX2 R100, R100 ;  /* 0x0000006400647308 */ /* 0x000ee20000000800 */
[----:B--2---:R-:W-:-:S04]  /*8080*/  FADD.FTZ R2, R96, R3 ;  /* 0x0000000360027221 */ /* 0x004fc80000010000 */
[----:B----4-:R-:W-:-:S03]  /*8090*/  FADD.FTZ R3, R97, R2 ;  /* 0x0000000261037221 */ /* 0x010fc60000010000 */
        /* <DEDUP_REMOVED lines=9> */
.L_x_1883:
[----:B------:R-:W-:Y:S01]  /*8130*/  UISETP.GT.AND UP0, UPT, UR7, UR46, UPT ;  /* 0x0000002e0700728c */ /* 0x000fe2000bf04270 */
[----:B------:R-:W-:Y:S01]  /*8140*/  F2FP.SATFINITE.E4M3.F32.PACK_AB_MERGE_C R9, R12, R9, RZ ;  /* 0x000000090c09723e */ /* 0x000fe200048070ff */
[----:B------:R-:W-:Y:S01]  /*8150*/  ULEA UR5, UR6, UR38, 0x3 ;  /* 0x0000002606057291 */ /* 0x000fe2000f8e183f */
[----:B------:R-:W-:Y:S01]  /*8160*/  F2FP.SATFINITE.E4M3.F32.PACK_AB_MERGE_C R4, R127, R4, RZ ;  /* 0x000000047f04723e */ /* 0x000fe200048070ff */
[----:B------:R-:W-:Y:S01]  /*8170*/  UIADD3 UR7, UR7, -0x1, URZ ;  /* 0xffffffff07077890 */ /* 0x000fe2000fffe03f */
[----:B------:R-:W-:Y:S01]  /*8180*/  F2FP.SATFINITE.E4M3.F32.PACK_AB_MERGE_C R5, R5, R100, RZ ;  /* 0x000000640505723e */ /* 0x000fe200048070ff */
[----:B------:R-:W-:Y:S01]  /*8190*/  UIADD3 UR5, UR5, 0x29860, URZ ;  /* 0x0002986005057890 */ /* 0x000fe2000fffe03f */
[----:B------:R-:W-:Y:S01]  /*81a0*/  PLOP3.LUT P2, PT, PT, PT, UP0, 0x80, 0x0 ;  /* 0x000000000000781c */ /* 0x000fe20003f4f008 */
[----:B------:R-:W-:Y:S01]  /*81b0*/  UMOV UR45, UR39 ;  /* 0x00000027002d7c82 */ /* 0x000fe20008000000 */
[----:B------:R-:W-:Y:S01]  /*81c0*/  F2FP.SATFINITE.E4M3.F32.PACK_AB_MERGE_C R117, R156, R117, RZ ;  /* 0x000000759c75723e */ /* 0x000fe200048070ff */
[----:B------:R-:W-:Y:S01]  /*81d0*/  UPRMT UR5, UR52, 0x654, UR5 ;  /* 0x0000065434057896 */ /* 0x000fe20008000005 */
[----:B------:R-:W-:Y:S01]  /*81e0*/  F2FP.SATFINITE.E4M3.F32.PACK_AB_MERGE_C R13, R20, R13, RZ ;  /* 0x0000000d140d723e */ /* 0x000fe200048070ff */
[----:B------:R-:W-:Y:S01]  /*81f0*/  UMOV UR6, UR36 ;  /* 0x0000002400067c82 */ /* 0x000fe20008000000 */
[----:B------:R-:W-:Y:S01]  /*8200*/  F2FP.SATFINITE.E4M3.F32.PACK_AB_MERGE_C R153, R160, R153, RZ ;  /* 0x00000099a099723e */ /* 0x000fe200048070ff */
[----:B------:R-:W-:Y:S01]  /*8210*/  FMUL.FTZ R24, R24, R101 ;  /* 0x0000006518187220 */ /* 0x000fe20000410000 */
[----:B------:R-:W-:Y:S01]  /*8220*/  F2FP.SATFINITE.E4M3.F32.PACK_AB_MERGE_C R137, R140, R137, RZ ;  /* 0x000000898c89723e */ /* 0x000fe200048070ff */
[-C--:B------:R-:W-:Y:S01]  /*8230*/  FMUL.FTZ R25, R25, R101.reuse ;  /* 0x0000006519197220 */ /* 0x080fe20000410000 */
[----:B------:R-:W-:Y:S01]  /*8240*/  F2FP.SATFINITE.E4M3.F32.PACK_AB_MERGE_C R142, R143, R142, RZ ;  /* 0x0000008e8f8e723e */ /* 0x000fe200048070ff */
[----:B------:R-:W-:Y:S01]  /*8250*/  FMUL.FTZ R28, R28, R101 ;  /* 0x000000651c1c7220 */ /* 0x000fe20000410000 */
[----:B------:R-:W-:Y:S01]  /*8260*/  F2FP.SATFINITE.E4M3.F32.PACK_AB_MERGE_C R145, R148, R145, RZ ;  /* 0x000000919491723e */ /* 0x000fe200048070ff */
[----:B------:R-:W-:Y:S01]  /*8270*/  SYNCS.ARRIVE.TRANS64.RED.A1T0 RZ, [UR5], RZ ;  /* 0x000000ffffff79a7 */ /* 0x000fe20008100405 */
        /* <DEDUP_REMOVED lines=95> */
.L_x_1874:
[----:B------:R-:W-:-:S13]  /*8870*/  ISETP.LE.AND P2, PT, RZ, UR7, PT ;  /* 0x00000007ff007c0c */ /* 0x000fda000bf43270 */
[----:B------:R-:W-:Y:S05]  /*8880*/  @!P2 BRA `(.L_x_1885) ;  /* 0x0000002c0028a947 */ /* 0x000fea0003800000 */
[----:B------:R-:W-:Y:S01]  /*8890*/  IMAD.MOV.U32 R7, RZ, RZ, R6 ;  /* 0x000000ffff077224 */ /* 0x000fe200078e0006 */
[----:B------:R-:W-:Y:S01]  /*88a0*/  UMOV UR40, UR39 ;  /* 0x0000002700287c82 */ /* 0x000fe20008000000 */
[----:B------:R-:W-:Y:S01]  /*88b0*/  IMAD.MOV.U32 R5, RZ, RZ, R0 ;  /* 0x000000ffff057224 */ /* 0x000fe200078e0000 */
[----:B------:R-:W-:-:S06]  /*88c0*/  UMOV UR6, UR36 ;  /* 0x0000002400067c82 */ /* 0x000fcc0008000000 */
.L_x_1895:
        /* <DEDUP_REMOVED lines=9> */
.L_x_1887:
[----:B------:R-:W-:Y:S01]  /*8960*/  ULEA UR5, UR36, UR38, 0x3 ;  /* 0x0000002624057291 */ /* 0x000fe2000f8e183f */
[----:B------:R-:W-:-:S05]  /*8970*/  IMAD.U32 R0, RZ, RZ, UR39 ;  /* 0x00000027ff007e24 */ /* 0x000fca000f8e00ff */
[----:B------:R-:W-:-:S04]  /*8980*/  SHF.L.U32 R0, R0, 0x1f, RZ ;  /* 0x0000001f00007819 */ /* 0x000fc800000006ff */
[----:B------:R1:W2:Y:S01]  /*8990*/  SYNCS.PHASECHK.TRANS64.TRYWAIT P2, [UR5+0x29830], R0 ;  /* 0x02983000ff0075a7 */ /* 0x0002a20008040145 */
[----:B------:R-:W-:Y:S05]  /*89a0*/  @!P0 BRA `(.L_x_1888) ;  /* 0x0000000000048947 */ /* 0x000fea0003800000 */
[----:B------:R-:W-:Y:S01]  /*89b0*/  BPT.TRAP 0x1 ;  /* 0x000000040000795c */ /* 0x000fe20000300000 */
.L_x_1888:
[----:B--2---:R-:W-:Y:S05]  /*89c0*/  @P2 BRA `(.L_x_1886) ;  /* 0x0000000000082947 */ /* 0x004fea0003800000 */
[----:B------:R-:W2:Y:S02]  /*89d0*/  SYNCS.PHASECHK.TRANS64.TRYWAIT P2, [UR5+0x29830], R0 ;  /* 0x02983000ff0075a7 */ /* 0x000ea40008040145 */
[----:B--2---:R-:W-:Y:S05]  /*89e0*/  @!P2 BRA `(.L_x_1889) ;  /* 0x000000880018a947 */ /* 0x004fea0003800000 */
.L_x_1886:
[----:B------:R-:W3:Y:S01]  /*89f0*/  S2R R4, SR_TID.X ;  /* 0x0000000000047919 */ /* 0x000ee20000002100 */
        /* <DEDUP_REMOVED lines=21> */
[----:B---3--:R-:W-:-:S05]  /*8b50*/  SHF.R.U32.HI R4, RZ, 0x7, R4 ;  /* 0x00000007ff047819 */ /* 0x008fca0000011604 */
        /* <DEDUP_REMOVED lines=165> */
.L_x_1891:
[----:B------:R-:W-:Y:S01]  /*95b0*/  ULEA UR5, UR6, UR38, 0x3 ;  /* 0x0000002606057291 */ /* 0x000fe2000f8e183f */
[----:B------:R-:W-:-:S05]  /*95c0*/  IMAD.U32 R0, RZ, RZ, UR40 ;  /* 0x00000028ff007e24 */ /* 0x000fca000f8e00ff */
[----:B------:R-:W-:-:S04]  /*95d0*/  SHF.L.U32 R0, R0, 0x1f, RZ ;  /* 0x0000001f00007819 */ /* 0x000fc800000006ff */
[----:B------:R1:W2:Y:S01]  /*95e0*/  SYNCS.PHASECHK.TRANS64.TRYWAIT P2, [UR5+0x29850], R0 ;  /* 0x02985000ff0075a7 */ /* 0x0002a20008040145 */
[----:B------:R-:W-:Y:S05]  /*95f0*/  @!P0 BRA `(.L_x_1892) ;  /* 0x0000000000048947 */ /* 0x000fea0003800000 */
[----:B------:R-:W-:Y:S01]  /*9600*/  BPT.TRAP 0x1 ;  /* 0x000000040000795c */ /* 0x000fe20000300000 */
.L_x_1892:
[----:B--2---:R-:W-:Y:S05]  /*9610*/  @P2 BRA `(.L_x_1890) ;  /* 0x0000000000082947 */ /* 0x004fea0003800000 */
[----:B------:R-:W2:Y:S02]  /*9620*/  SYNCS.PHASECHK.TRANS64.TRYWAIT P2, [UR5+0x29850], R0 ;  /* 0x02985000ff0075a7 */ /* 0x000ea40008040145 */
[----:B--2---:R-:W-:Y:S05]  /*9630*/  @!P2 BRA `(.L_x_1893) ;  /* 0x0000007c001ca947 */ /* 0x004fea0003800000 */
.L_x_1890:
        /* <DEDUP_REMOVED lines=114> */
[----:B------:R-:W-:-:S01]  /*9d60*/  FFMA.FTZ R137, R144, UR37, -R194 ;  /* 0x0000002590897c23 */ /* 0x000fc200080108c2 */
[--C-:B------:R-:W-:Y:S01]  /*9d70*/  FFMA.FTZ R144, R149, UR37, -R194.reuse ;  /* 0x0000002595907c23 */ /* 0x100fe200080108c2 */
[----:B------:R-:W-:Y:S02]  /*9d80*/  IMAD.U32 R149, RZ, RZ, UR37 ;  /* 0x00000025ff957e24 */ /* 0x000fe4000f8e00ff */
[--C-:B------:R-:W-:Y:S01]  /*9d90*/  FFMA.FTZ R21, R140, UR37, -R194.reuse ;  /* 0x000000258c157c23 */ /* 0x100fe200080108c2 */
[----:B------:R-:W-:-:S01]  /*9da0*/  FFMA.FTZ R140, R145, UR37, -R194 ;  /* 0x00000025918c7c23 */ /* 0x000fc200080108c2 */
[----:B------:R-:W-:Y:S01]  /*9db0*/  FFMA.FTZ R145, R101, UR37, -R194 ;  /* 0x0000002565917c23 */ /* 0x000fe200080108c2 */
[----:B------:R-:W-:-:S01]  /*9dc0*/  FFMA.FTZ R101, R6, R149, -8 ;  /* 0xc100000006657423 */ /* 0x000fc20000010095 */
[--C-:B------:R-:W-:Y:S01]  /*9dd0*/  FFMA.FTZ R15, R136, UR37, -R194.reuse ;  /* 0x00000025880f7c23 */ /* 0x100fe200080108c2 */
[----:B------:R-:W-:-:S01]  /*9de0*/  FFMA.FTZ R136, R141, UR37, -R194 ;  /* 0x000000258d887c23 */ /* 0x000fc200080108c2 */
[--C-:B------:R-:W-:Y:S01]  /*9df0*/  FFMA.FTZ R7, R152, UR37, -R194.reuse ;  /* 0x0000002598077c23 */ /* 0x100fe200080108c2 */
[----:B------:R-:W-:-:S01]  /*9e00*/  FFMA.FTZ R141, R148, UR37, -R194 ;  /* 0x00000025948d7c23 */ /* 0x000fc200080108c2 */
[----:B------:R-:W-:Y:S01]  /*9e10*/  FFMA.FTZ R148, R154, UR37, -R101 ;  /* 0x000000259a947c23 */ /* 0x000fe20008010865 */
[----:B------:R-:W-:-:S01]  /*9e20*/  FFMA.FTZ R8, R153, UR37, -R194 ;  /* 0x0000002599087c23 */ /* 0x000fc200080108c2 */
[----:B------:R-:W-:Y:S01]  /*9e30*/  FFMA.FTZ R149, R155, UR37, -R101 ;  /* 0x000000259b957c23 */ /* 0x000fe20008010865 */
[----:B------:R-:W-:Y:S01]  /*9e40*/  MUFU.EX2 R5, R5 ;  /* 0x0000000500057308 */ /* 0x000fe20000000800 */
        /* <DEDUP_REMOVED lines=57> */
[----:B------:R-:W-:-:S02]  /*a1e0*/  WARPGROUP.DEPBAR.LE gsb0, 0x0 ;  /* 0x00008000000079c5 */ /* 0x000fc40000010000 */
[----:B------:R-:W-:Y:S01]  /*a1f0*/  WARPGROUP.ARRIVE ;  /* 0x00000000000079c5 */ /* 0x000fe20000000000 */
[----:B------:R-:W-:Y:S01]  /*a200*/  FFMA.FTZ R114, R114, UR37, -R101 ;  /* 0x0000002572727c23 */ /* 0x000fe20008010865 */
[----:B------:R-:W-:-:S01]  /*a210*/  FFMA.FTZ R113, R113, UR37, -R194 ;  /* 0x0000002571717c23 */ /* 0x000fc200080108c2 */
[----:B------:R-:W-:Y:S01]  /*a220*/  FFMA.FTZ R115, R115, UR37, -R101 ;  /* 0x0000002573737c23 */ /* 0x000fe20008010865 */
[----:B------:R-:W2:Y:S01]  /*a230*/  MUFU.EX2 R153, R153 ;  /* 0x0000009900997308 */ /* 0x000ea20000000800 */
[----:B---3--:R-:W-:-:S01]  /*a240*/  FADD.FTZ R2, R152, R3 ;  /* 0x0000000398027221 */ /* 0x008fc20000010000 */
[----:B------:R-:W-:Y:S01]  /*a250*/  QGMMA.64x128x32.F32.E4M3.E4M3 R24, R176, gdesc[UR8], R24, gsb0 ;  /* 0x01e00008b0187df3 */ /* 0x000fe20008000818 */
[----:B------:R-:W-:Y:S01]  /*a260*/  UIADD3 UR10, UR5, 0x300, URZ ;  /* 0x00000300050a7890 */ /* 0x000fe2000fffe03f */
[--C-:B------:R-:W-:Y:S01]  /*a270*/  FFMA.FTZ R116, R116, UR37, -R194.reuse ;  /* 0x0000002574747c23 */ /* 0x100fe200080108c2 */
[----:B------:R-:W-:Y:S01]  /*a280*/  UMOV UR11, 0xc0000010 ;  /* 0xc0000010000b7882 */ /* 0x000fe20000000000 */
[----:B------:R-:W-:Y:S01]  /*a290*/  FFMA.FTZ R118, R118, UR37, -R101 ;  /* 0x0000002576767c23 */ /* 0x000fe20008010865 */
[----:B------:R-:W-:-:S01]  /*a2a0*/  FFMA.FTZ R117, R117, UR37, -R194 ;  /* 0x0000002575757c23 */ /* 0x000fc200080108c2 */
[----:B------:R-:W3:Y:S01]  /*a2b0*/  MUFU.EX2 R11, R11 ;  /* 0x0000000b000b7308 */ /* 0x000ee20000000800 */
[----:B-1----:R-:W-:-:S01]  /*a2c0*/  FADD.FTZ R158, R10, R159 ;  /* 0x0000009f0a9e7221 */ /* 0x002fc20000010000 */
[----:B------:R-:W-:Y:S01]  /*a2d0*/  FFMA.FTZ R119, R119, UR37, -R101 ;  /* 0x0000002577777c23 */ /* 0x000fe20008010865 */
[----:B------:R-:W-:-:S01]  /*a2e0*/  FFMA.FTZ R88, R88, UR37, -R194 ;  /* 0x0000002558587c23 */ /* 0x000fc200080108c2 */
[--C-:B------:R-:W-:Y:S01]  /*a2f0*/  FFMA.FTZ R90, R90, UR37, -R101.reuse ;  /* 0x000000255a5a7c23 */ /* 0x100fe20008010865 */
[----:B------:R-:W-:-:S01]  /*a300*/  FFMA.FTZ R94, R94, UR37, -R101 ;  /* 0x000000255e5e7c23 */ /* 0x000fc20008010865 */
[----:B------:R-:W-:Y:S01]  /*a310*/  FFMA.FTZ R89, R89, UR37, -R194 ;  /* 0x0000002559597c23 */ /* 0x000fe200080108c2 */
[----:B------:R-:W-:-:S01]  /*a320*/  FFMA.FTZ R91, R91, UR37, -R101 ;  /* 0x000000255b5b7c23 */ /* 0x000fc20008010865 */
[----:B------:R-:W1:Y:S01]  /*a330*/  MUFU.EX2 R154, R154 ;  /* 0x0000009a009a7308 */ /* 0x000e620000000800 */
[----:B--2---:R-:W-:-:S01]  /*a340*/  FADD.FTZ R3, R153, R2 ;  /* 0x0000000299037221 */ /* 0x004fc20000010000 */
[--C-:B------:R-:W-:Y:S01]  /*a350*/  FFMA.FTZ R92, R92, UR37, -R194.reuse ;  /* 0x000000255c5c7c23 */ /* 0x100fe200080108c2 */
        /* <DEDUP_REMOVED lines=9> */
[--C-:B------:R-:W-:Y:S01]  /*a3f0*/  FFMA.FTZ R102, R102, UR37, -R101.reuse ;  /* 0x0000002566667c23 */ /* 0x100fe20008010865 */
[----:B------:R-:W-:-:S03]  /*a400*/  FFMA.FTZ R101, R103, UR37, -R101 ;  /* 0x0000002567657c23 */ /* 0x000fc60008010865 */
        /* <DEDUP_REMOVED lines=28> */
[----:B------:R-:W-:Y:S02]  /*a5d0*/  WARPGROUP.DEPBAR.LE gsb0, 0x0 ;  /* 0x00008000000079c5 */ /* 0x000fe40000010000 */
[----:B------:R-:W-:-:S04]  /*a5e0*/  WARPGROUP.ARRIVE ;  /* 0x00000000000079c5 */ /* 0x000fc80000000000 */
[----:B------:R-:W2:Y:S01]  /*a5f0*/  MUFU.EX2 R146, R146 ;  /* 0x0000009200927308 */ /* 0x000ea20000000800 */
[----:B---3--:R-:W-:-:S01]  /*a600*/  FADD.FTZ R3, R143, R2 ;  /* 0x000000028f037221 */ /* 0x008fc20000010000 */
[----:B------:R-:W-:Y:S01]  /*a610*/  QGMMA.64x128x32.F32.E4M3.E4M3 R24, R172, gdesc[UR8], R24, gsb0 ;  /* 0x01e00008ac187df3 */ /* 0x000fe20008000818 */
[----:B------:R-:W-:Y:S01]  /*a620*/  UIADD3 UR10, UR5, 0x400, URZ ;  /* 0x00000400050a7890 */ /* 0x000fe2000fffe03f */
[----:B-1----:R-:W-:Y:S01]  /*a630*/  FADD.FTZ R159, R137, R158 ;  /* 0x0000009e899f7221 */ /* 0x002fe20000010000 */
[----:B------:R-:W-:-:S03]  /*a640*/  UMOV UR11, 0xc0000010 ;  /* 0xc0000010000b7882 */ /* 0x000fc60000000000 */
[----:B------:R-:W1:Y:S08]  /*a650*/  MUFU.EX2 R140, R140 ;  /* 0x0000008c008c7308 */ /* 0x000e700000000800 */
        /* <DEDUP_REMOVED lines=38> */
[----:B------:R-:W-:Y:S06]  /*a8c0*/  QGMMA.64x128x32.F32.E4M3.E4M3 R24, R168, gdesc[UR8], R24, gsb0 ;  /* 0x01e00008a8187df3 */ /* 0x000fec0008000818 */
        /* <DEDUP_REMOVED lines=24> */
[----:B------:R-:W-:Y:S01]  /*aa50*/  MUFU.EX2 R114, R114 ;  /* 0x0000007200727308 */ /* 0x000fe20000000800 */
[----:B--2---:R-:W-:-:S01]  /*aa60*/  FADD.FTZ R159, R111, R158 ;  /* 0x0000009e6f9f7221 */ /* 0x004fc20000010000 */
[----:B------:R-:W-:-:S06]  /*aa70*/  IADD3 R158, -R195, 0xb, RZ ;  /* 0x0000000bc39e7810 */ /* 0x000fcc0007ffe1ff */
[----:B------:R-:W2:Y:S01]  /*aa80*/  MUFU.EX2 R113, R113 ;  /* 0x0000007100717308 */ /* 0x000ea20000000800 */
[----:B-1----:R-:W-:-:S07]  /*aa90*/  FADD.FTZ R2, R112, R3 ;  /* 0x0000000370027221 */ /* 0x002fce0000010000 */
[----:B------:R-:W-:Y:S08]  /*aaa0*/  MUFU.EX2 R115, R115 ;  /* 0x0000007300737308 */ /* 0x000ff00000000800 */
[----:B------:R-:W1:Y:S01]  /*aab0*/  MUFU.EX2 R116, R116 ;  /* 0x0000007400747308 */ /* 0x000e620000000800 */
[----:B--2---:R-:W-:-:S07]  /*aac0*/  FADD.FTZ R3, R113, R2 ;  /* 0x0000000271037221 */ /* 0x004fce0000010000 */
[----:B------:R-:W-:Y:S08]  /*aad0*/  MUFU.EX2 R118, R118 ;  /* 0x0000007600767308 */ /* 0x000ff00000000800 */
[----:B------:R-:W2:Y:S01]  /*aae0*/  MUFU.EX2 R117, R117 ;  /* 0x0000007500757308 */ /* 0x000ea20000000800 */
[----:B-1----:R-:W-:-:S01]  /*aaf0*/  FADD.FTZ R2, R116, R3 ;  /* 0x0000000374027221 */ /* 0x002fc20000010000 */
[----:B------:R-:W-:-:S06]  /*ab00*/  WARPGROUP.DEPBAR.LE gsb0, 0x0 ;  /* 0x00008000000079c5 */ /* 0x000fcc0000010000 */
[----:B------:R-:W1:Y:S08]  /*ab10*/  MUFU.EX2 R119, R119 ;  /* 0x0000007700777308 */ /* 0x000e700000000800 */
[----:B------:R-:W3:Y:S01]  /*ab20*/  MUFU.EX2 R88, R88 ;  /* 0x0000005800587308 */ /* 0x000ee20000000800 */
[----:B--2---:R-:W-:-:S07]  /*ab30*/  FADD.FTZ R3, R117, R2 ;  /* 0x0000000275037221 */ /* 0x004fce0000010000 */
[----:B------:R-:W-:Y:S08]  /*ab40*/  MUFU.EX2 R90, R90 ;  /* 0x0000005a005a7308 */ /* 0x000ff00000000800 */
[----:B------:R2:W-:Y:S08]  /*ab50*/  MUFU.EX2 R161, R94 ;  /* 0x0000005e00a17308 */ /* 0x0005f00000000800 */
[----:B------:R-:W4:Y:S01]  /*ab60*/  MUFU.EX2 R89, R89 ;  /* 0x0000005900597308 */ /* 0x000f220000000800 */
[----:B--2---:R-:W-:-:S04]  /*ab70*/  FADD.FTZ R94, R114, R159 ;  /* 0x0000009f725e7221 */ /* 0x004fc80000010000 */
[----:B------:R-:W-:-:S03]  /*ab80*/  FADD.FTZ R159, R115, R94 ;  /* 0x0000005e739f7221 */ /* 0x000fc60000010000 */
[----:B------:R-:W-:Y:S01]  /*ab90*/  MUFU.EX2 R91, R91 ;  /* 0x0000005b005b7308 */ /* 0x000fe20000000800 */
[----:B------:R-:W-:-:S01]  /*aba0*/  FADD.FTZ R94, R118, R159 ;  /* 0x0000009f765e7221 */ /* 0x000fc20000010000 */
[----:B------:R-:W-:-:S05]  /*abb0*/  IMAD.U32 R159, RZ, RZ, UR36 ;  /* 0x00000024ff9f7e24 */ /* 0x000fca000f8e00ff */
[----:B------:R-:W-:Y:S01]  /*abc0*/  @!P1 LEA R2, R159, UR38, 0x3 ;  /* 0x000000269f029c11 */ /* 0x000fe2000f8e18ff */
[----:B------:R-:W2:Y:S04]  /*abd0*/  MUFU.EX2 R92, R92 ;  /* 0x0000005c005c7308 */ /* 0x000ea80000000800 */
[----:B------:R-:W-:-:S04]  /*abe0*/  @!P1 VIADD R2, R2, 0x29840 ;  /* 0x0002984002029836 */ /* 0x000fc80000000000 */
[----:B------:R-:W5:Y:S01]  /*abf0*/  MUFU.EX2 R93, R93 ;  /* 0x0000005d005d7308 */ /* 0x000f620000000800 */
[----:B------:R-:W-:Y:S01]  /*ac00*/  @!P1 PRMT R2, RZ, 0x654, R2 ;  /* 0x00000654ff029816 */ /* 0x000fe20000000002 */
[----:B------:R1:W-:Y:S06]  /*ac10*/  BAR.ARV R158, 0x100 ;  /* 0x0004009e0000751d */ /* 0x0003ec0000002000 */
[----:B------:R1:W-:Y:S01]  /*ac20*/  MUFU.EX2 R160, R95 ;  /* 0x0000005f00a07308 */ /* 0x0003e20000000800 */
[----:B------:R5:W-:Y:S07]  /*ac30*/  @!P1 SYNCS.ARRIVE.TRANS64.RED.A1T0 RZ, [R2+URZ], RZ ;  /* 0x000000ff02ff99a7 */ /* 0x000bee000810043f */
[----:B------:R-:W5:Y:S01]  /*ac40*/  MUFU.EX2 R96, R96 ;  /* 0x0000006000607308 */ /* 0x000f620000000800 */
[----:B-1----:R-:W-:-:S01]  /*ac50*/  FADD.FTZ R95, R119, R94 ;  /* 0x0000005e775f7221 */ /* 0x002fc20000010000 */
[----:B---3--:R-:W-:-:S04]  /*ac60*/  FADD.FTZ R94, R88, R3 ;  /* 0x00000003585e7221 */ /* 0x008fc80000010000 */
[----:B----4-:R-:W-:Y:S02]  /*ac70*/  FADD.FTZ R3, R89, R94 ;  /* 0x0000005e59037221 */ /* 0x010fe40000010000 */
[----:B------:R1:W3:Y:S02]  /*ac80*/  MUFU.EX2 R171, R98 ;  /* 0x0000006200ab7308 */ /* 0x0002e40000000800 */
[----:B--2---:R-:W-:-:S04]  /*ac90*/  FADD.FTZ R94, R92, R3 ;  /* 0x000000035c5e7221 */ /* 0x004fc80000010000 */
[----:B-----5:R-:W-:Y:S02]  /*aca0*/  FADD.FTZ R3, R93, R94 ;  /* 0x0000005e5d037221 */ /* 0x020fe40000010000 */
[----:B------:R-:W2:Y:S01]  /*acb0*/  MUFU.EX2 R97, R97 ;  /* 0x0000006100617308 */ /* 0x000ea20000000800 */
[----:B-1----:R-:W-:-:S01]  /*acc0*/  FADD.FTZ R98, R90, R95 ;  /* 0x0000005f5a627221 */ /* 0x002fc20000010000 */
[----:B------:R-:W-:-:S03]  /*acd0*/  FADD.FTZ R2, R96, R3 ;  /* 0x0000000360027221 */ /* 0x000fc60000010000 */
[----:B------:R-:W-:-:S03]  /*ace0*/  FADD.FTZ R98, R91, R98 ;  /* 0x000000625b627221 */ /* 0x000fc60000010000 */
[----:B------:R-:W1:Y:S01]  /*acf0*/  MUFU.EX2 R99, R99 ;  /* 0x0000006300637308 */ /* 0x000e620000000800 */
[----:B------:R-:W-:-:S04]  /*ad00*/  FADD.FTZ R98, R161, R98 ;  /* 0x00000062a1627221 */ /* 0x000fc80000010000 */
[----:B------:R-:W-:-:S03]  /*ad10*/  FADD.FTZ R98, R160, R98 ;  /* 0x00000062a0627221 */ /* 0x000fc60000010000 */
[----:B------:R-:W4:Y:S01]  /*ad20*/  MUFU.EX2 R100, R100 ;  /* 0x0000006400647308 */ /* 0x000f220000000800 */
[----:B---3--:R-:W-:-:S01]  /*ad30*/  FADD.FTZ R98, R171, R98 ;  /* 0x00000062ab627221 */ /* 0x008fc20000010000 */
[----:B--2---:R-:W-:-:S06]  /*ad40*/  FADD.FTZ R3, R97, R2 ;  /* 0x0000000261037221 */ /* 0x004fcc0000010000 */
[----:B------:R-:W2:Y:S01]  /*ad50*/  MUFU.EX2 R95, R102 ;  /* 0x00000066005f7308 */ /* 0x000ea20000000800 */
[----:B-1----:R-:W-:-:S07]  /*ad60*/  FADD.FTZ R98, R99, R98 ;  /* 0x0000006263627221 */ /* 0x002fce0000010000 */
[----:B------:R-:W1:Y:S01]  /*ad70*/  MUFU.EX2 R145, R145 ;  /* 0x0000009100917308 */ /* 0x000e620000000800 */
[----:B----4-:R-:W-:-:S07]  /*ad80*/  FADD.FTZ R2, R100, R3 ;  /* 0x0000000364027221 */ /* 0x010fce0000010000 */
[----:B------:R-:W3:Y:S01]  /*ad90*/  MUFU.EX2 R101, R101 ;  /* 0x0000006500657308 */ /* 0x000ee20000000800 */
[----:B--2---:R-:W-:-:S01]  /*ada0*/  FADD.FTZ R98, R95, R98 ;  /* 0x000000625f627221 */ /* 0x004fc20000010000 */
[----:B-1----:R-:W-:-:S03]  /*adb0*/  FADD.FTZ R3, R145, R2 ;  /* 0x0000000291037221 */ /* 0x002fc60000010000 */
[----:B---3--:R-:W-:Y:S01]  /*adc0*/  FADD.FTZ R2, R101, R98 ;  /* 0x0000006265027221 */ /* 0x008fe20000010000 */
[----:B------:R-:W-:Y:S06]  /*add0*/  @!P0 BRA `(.L_x_1894) ;  /* 0x0000000000048947 */ /* 0x000fec0003800000 */
[----:B------:R-:W-:Y:S01]  /*ade0*/  BPT.TRAP 0x1 ;  /* 0x000000040000795c */ /* 0x000fe20000300000 */
.L_x_1894:
        /* <DEDUP_REMOVED lines=14> */
[----:B------:R-:W-:Y:S01]  /*aed0*/  FMUL.FTZ R26, R26, R5 ;  /* 0x000000051a1a7220 */ /* 0x000fe20000410000 */
        /* <DEDUP_REMOVED lines=101> */
.L_x_1885:
[----:B------:R-:W-:Y:S06]  /*b530*/  BAR.ARV 0x8, 0x120 ;  /* 0x0204800000007b1d */ /* 0x000fec0000002000 */
[----:B------:R-:W-:Y:S05]  /*b540*/  @!P0 BRA `(.L_x_1896) ;  /* 0x0000000000048947 */ /* 0x000fea0003800000 */
[----:B------:R-:W-:Y:S01]  /*b550*/  BPT.TRAP 0x1 ;  /* 0x000000040000795c */ /* 0x000fe20000300000 */
.L_x_1896:
[----:B------:R-:W-:Y:S01]  /*b560*/  ULEA UR9, UR36, UR38, 0x3 ;  /* 0x0000002624097291 */ /* 0x000fe2000f8e183f */
[----:B------:R-:W-:-:S05]  /*b570*/  IMAD.U32 R4, RZ, RZ, UR39 ;  /* 0x00000027ff047e24 */ /* 0x000fca000f8e00ff */
[----:B------:R-:W-:-:S04]  /*b580*/  SHF.L.U32 R4, R4, 0x1f, RZ ;  /* 0x0000001f04047819 */ /* 0x000fc800000006ff */
[----:B------:R1:W2:Y:S01]  /*b590*/  SYNCS.PHASECHK.TRANS64.TRYWAIT P1, [UR9+0x29850], R4 ;  /* 0x02985004ff0075a7 */ /* 0x0002a20008020149 */
[----:B------:R-:W-:Y:S05]  /*b5a0*/  @!P0 BRA `(.L_x_1897) ;  /* 0x0000000000048947 */ /* 0x000fea0003800000 */
[----:B------:R-:W-:Y:S01]  /*b5b0*/  BPT.TRAP 0x1 ;  /* 0x000000040000795c */ /* 0x000fe20000300000 */
.L_x_1897:
[----:B--2---:R-:W-:Y:S05]  /*b5c0*/  @P1 BRA `(.L_x_1898) ;  /* 0x0000000000081947 */ /* 0x004fea0003800000 */
[----:B------:R-:W2:Y:S02]  /*b5d0*/  SYNCS.PHASECHK.TRANS64.TRYWAIT P1, [UR9+0x29850], R4 ;  /* 0x02985004ff0075a7 */ /* 0x000ea40008020149 */
[----:B--2---:R-:W-:Y:S05]  /*b5e0*/  @!P1 BRA `(.L_x_1899) ;  /* 0x0000005c00489947 */ /* 0x004fea0003800000 */
.L_x_1898:
        /* <DEDUP_REMOVED lines=35> */
[----:B-12---:R-:W-:-:S03]  /*b820*/  IMAD.U32 R4, RZ, RZ, UR6 ;  /* 0x00000006ff047e24 */ /* 0x006fc6000f8e00ff */
[----:B------:R-:W-:Y:S01]  /*b830*/  IMAD.U32 R5, RZ, RZ, UR7 ;  /* 0x00000007ff057e24 */ /* 0x000fe2000f8e00ff */
[----:B------:R-:W-:Y:S02]  /*b840*/  UMOV UR7, 0xc0000010 ;  /* 0xc000001000077882 */ /* 0x000fe40000000000 */
[----:B------:R-:W-:Y:S02]  /*b850*/  UMOV UR6, UR4 ;  /* 0x0000000400067c82 */ /* 0x000fe40008000000 */
[----:B------:R1:W2:Y:S01]  /*b860*/  @P1 LDG.E R7, desc[UR54][R4.64] ;  /* 0x0000003604071981 */ /* 0x0002a2000c1e1900 */
[----:B------:R-:W-:Y:S02]  /*b870*/  WARPGROUP.DEPBAR.LE gsb0, 0x0 ;  /* 0x00008000000079c5 */ /* 0x000fe40000010000 */
[----:B------:R-:W-:-:S06]  /*b880*/  WARPGROUP.ARRIVE ;  /* 0x00000000000079c5 */ /* 0x000fcc0000000000 */
[----:B------:R-:W-:Y:S01]  /*b890*/  QGMMA.64x128x32.F32.E4M3.E4M3 R24, R176, gdesc[UR4], R24, gsb0 ;  /* 0x01e00004b0187df3 */ /* 0x000fe20008000818 */
[----:B------:R-:W-:Y:S01]  /*b8a0*/  UIADD3 UR4, UR8, 0x300, URZ ;  /* 0x0000030008047890 */ /* 0x000fe2000fffe03f */
[----:B------:R-:W-:-:S06]  /*b8b0*/  UMOV UR7, 0xc0000010 ;  /* 0xc000001000077882 */ /* 0x000fcc0000000000 */
[----:B------:R-:W-:Y:S01]  /*b8c0*/  UMOV UR6, UR4 ;  /* 0x0000000400067c82 */ /* 0x000fe20008000000 */
[----:B------:R-:W-:Y:S01]  /*b8d0*/  UIADD3 UR8, UR8, 0x400, URZ ;  /* 0x0000040008087890 */ /* 0x000fe2000fffe03f */
[----:B------:R-:W3:Y:S04]  /*b8e0*/  SHFL.BFLY PT, R8, R3, 0x2, 0x1f ;  /* 0x0c401f0003087f89 */ /* 0x000ee800000e0000 */
[----:B------:R-:W4:Y:S01]  /*b8f0*/  SHFL.BFLY PT, R9, R2, 0x2, 0x1f ;  /* 0x0c401f0002097f89 */ /* 0x000f2200000e0000 */
[----:B------:R-:W-:Y:S02]  /*b900*/  WARPGROUP.DEPBAR.LE gsb0, 0x0 ;  /* 0x00008000000079c5 */ /* 0x000fe40000010000 */
[----:B------:R-:W-:-:S06]  /*b910*/  WARPGROUP.ARRIVE ;  /* 0x00000000000079c5 */ /* 0x000fcc0000000000 */
[----:B------:R-:W-:Y:S01]  /*b920*/  QGMMA.64x128x32.F32.E4M3.E4M3 R24, R172, gdesc[UR4], R24, gsb0 ;  /* 0x01e00004ac187df3 */ /* 0x000fe20008000818 */
[----:B------:R-:W-:Y:S01]  /*b930*/  UMOV UR6, UR8 ;  /* 0x0000000800067c82 */ /* 0x000fe20008000000 */
        /* <DEDUP_REMOVED lines=21> */
[----:B------:R-:W4:Y:S01]  /*ba90*/  @P1 MUFU.RCP R10, R11 ;  /* 0x0000000b000a1308 */ /* 0x000f220000001000 */
        /* <DEDUP_REMOVED lines=15> */
.L_x_1900:
        /* <DEDUP_REMOVED lines=74> */
.L_x_1867:
        /* <DEDUP_REMOVED lines=10> */
[----:B------:R-:W-:Y:S02]  /*c0d0*/  F2FP.BF16.F32.PACK_AB R24, R24, R25 ;  /* 0x000000191818723e */ /* 0x000fe400000010ff */
[----:B------:R-:W-:Y:S02]  /*c0e0*/  F2FP.BF16.F32.PACK_AB R15, R14, R15 ;  /* 0x0000000f0e0f723e */ /* 0x000fe400000010ff */
[----:B------:R-:W-:Y:S02]  /*c0f0*/  F2FP.BF16.F32.PACK_AB R10, R10, R11 ;  /* 0x0000000b0a0a723e */ /* 0x000fe400000010ff */
[----:B------:R-:W-:Y:S02]  /*c100*/  F2FP.BF16.F32.PACK_AB R7, R6, R7 ;  /* 0x000000070607723e */ /* 0x000fe400000010ff */
[----:B------:R-:W-:-:S02]  /*c110*/  F2FP.BF16.F32.PACK_AB R60, R57, R60 ;  /* 0x0000003c393c723e */ /* 0x000fc400000010ff */
[----:B------:R-:W-:Y:S02]  /*c120*/  F2FP.BF16.F32.PACK_AB R20, R20, R21 ;  /* 0x000000151414723e */ /* 0x000fe400000010ff */
[----:B------:R-:W-:Y:S01]  /*c130*/  F2FP.BF16.F32.PACK_AB R13, R12, R13 ;  /* 0x0000000d0c0d723e */ /* 0x000fe200000010ff */
[----:B------:R-:W-:Y:S01]  /*c140*/  VIADD R85, R23, UR42 ;  /* 0x0000002a17557c36 */ /* 0x000fe20008000000 */
[----:B------:R-:W-:Y:S01]  /*c150*/  F2FP.BF16.F32.PACK_AB R87, R87, R0 ;  /* 0x000000005757723e */ /* 0x000fe200000010ff */
[----:B------:R-:W-:Y:S01]  /*c160*/  ULDC UR10, c[0x0][0xa88] ;  /* 0x0002a200000a7ab9 */ /* 0x000fe20000000800 */
[----:B------:R-:W-:Y:S02]  /*c170*/  F2FP.BF16.F32.PACK_AB R98, R98, R101 ;  /* 0x000000656262723e */ /* 0x000fe400000010ff */
[----:B------:R-:W-:Y:S02]  /*c180*/  F2FP.BF16.F32.PACK_AB R99, R96, R99 ;  /* 0x000000636063723e */ /* 0x000fe400000010ff */
[----:B------:R-:W-:-:S02]  /*c190*/  LOP3.LUT P1, RZ, R190, 0x3, RZ, 0xc0, !PT ;  /* 0x00000003beff7812 */ /* 0x000fc4000782c0ff */
[----:B------:R-:W-:Y:S02]  /*c1a0*/  F2FP.BF16.F32.PACK_AB R69, R69, R72 ;  /* 0x000000484545723e */ /* 0x000fe400000010ff */
        /* <DEDUP_REMOVED lines=10> */
[----:B------:R-:W-:Y:S01]  /*c250*/  F2FP.BF16.F32.PACK_AB R52, R49, R52 ;  /* 0x000000343134723e */ /* 0x000fe200000010ff */
[----:B------:R-:W-:Y:S01]  /*c260*/  USHF.R.S32.HI UR5, URZ, 0x1f, UR43 ;  /* 0x0000001f3f057899 */ /* 0x000fe2000801142b */
[----:B------:R-:W-:Y:S01]  /*c270*/  LOP3.LUT R4, R4, 0xc, RZ, 0xc0, !PT ;  /* 0x0000000c04047812 */ /* 0x000fe200078ec0ff */
[----:B------:R-:W1:Y:S01]  /*c280*/  LDC.64 R82, c[0x0][0xb78] ;  /* 0x0002de00ff527b82 */ /* 0x000e620000000a00 */
[----:B------:R-:W-:Y:S01]  /*c290*/  F2FP.BF16.F32.PACK_AB R48, R48, R89 ;  /* 0x000000593030723e */ /* 0x000fe200000010ff */
[----:B------:R-:W-:Y:S01]  /*c2a0*/  ULDC.64 UR8, c[0x0][0xb70] ;  /* 0x0002dc0000087ab9 */ /* 0x000fe20000000a00 */
[----:B------:R-:W-:-:S05]  /*c2b0*/  IADD3 R4, P0, R4, UR6, RZ ;  /* 0x0000000604047c10 */ /* 0x000fca000ff1e0ff */
[----:B------:R-:W-:-:S05]  /*c2c0*/  IMAD.X R5, RZ, RZ, UR7, P0 ;  /* 0x00000007ff057e24 */ /* 0x000fca00080e06ff */
[----:B------:R2:W3:Y:S01]  /*c2d0*/  LDG.E.CONSTANT R50, desc[UR54][R4.64] ;  /* 0x0000003604327981 */ /* 0x0004e2000c1e9900 */
[C---:B------:R-:W-:Y:S01]  /*c2e0*/  IADD3 R21, P5, R16.reuse, 0x20, RZ ;  /* 0x0000002010157810 */ /* 0x040fe20007fbe0ff */
[----:B------:R-:W-:Y:S01]  /*c2f0*/  VIADD R0, R85, 0x8 ;  /* 0x0000000855007836 */ /* 0x000fe20000000000 */
[C---:B------:R-:W-:Y:S01]  /*c300*/  IADD3 R11, P4, R16.reuse, 0x4000, RZ ;  /* 0x00004000100b7810 */ /* 0x040fe20007f9e0ff */
[----:B------:R-:W-:Y:S01]  /*c310*/  UIMAD UR5, UR5, UR8, URZ ;  /* 0x00000008050572a4 */ /* 0x000fe2000f8e023f */
[----:B------:R-:W-:Y:S01]  /*c320*/  LOP3.LUT R25, R16, 0x380, RZ, 0xc0, !PT ;  /* 0x0000038010197812 */ /* 0x000fe200078ec0ff */
[----:B------:R-:W-:Y:S01]  /*c330*/  UIMAD.WIDE.U32 UR6, UR43, UR8, URZ ;  /* 0x000000082b0672a5 */ /* 0x000fe2000f8e003f */
[----:B------:R-:W-:Y:S01]  /*c340*/  ISETP.GE.OR P2, PT, R0, UR10, P1 ;  /* 0x0000000a00007c0c */ /* 0x000fe20008f46670 */
[----:B------:R-:W-:Y:S01]  /*c350*/  UIMAD UR5, UR43, UR9, UR5 ;  /* 0x000000092b0572a4 */ /* 0x000fe2000f8e0205 */
[----:B------:R-:W-:Y:S02]  /*c360*/  SHF.R.U64 R25, R25, 0x3, RZ ;  /* 0x0000000319197819 */ /* 0x000fe400000012ff */
[----:B--2---:R-:W-:Y:S01]  /*c370*/  LOP3.LUT P0, R4, R51, 0x3, RZ, 0xc0, !PT ;  /* 0x0000000333047812 */ /* 0x004fe2000780c0ff */
[----:B------:R-:W-:Y:S01]  /*c380*/  UIADD3 UR5, UR7, UR5, URZ ;  /* 0x0000000507057290 */ /* 0x000fe2000fffe03f */
[----:B------:R-:W-:-:S02]  /*c390*/  F2FP.BF16.F32.PACK_AB R46, R46, R47 ;  /* 0x0000002f2e2e723e */ /* 0x000fc400000010ff */
[----:B------:R-:W-:Y:S02]  /*c3a0*/  ISETP.EQ.OR P0, PT, R4, 0x3, !P0 ;  /* 0x000000030400780c */ /* 0x000fe40004702670 */
[----:B------:R-:W-:Y:S02]  /*c3b0*/  F2FP.BF16.F32.PACK_AB R45, R44, R45 ;  /* 0x0000002d2c2d723e */ /* 0x000fe400000010ff */
[----:B------:R-:W-:Y:S02]  /*c3c0*/  SEL R51, R24, R15, P0 ;  /* 0x0000000f18337207 */ /* 0x000fe40000000000 */
[----:B------:R-:W-:Y:S02]  /*c3d0*/  SEL R55, R15, R24, P0 ;  /* 0x000000180f377207 */ /* 0x000fe40000000000 */
[----:B------:R-:W-:Y:S02]  /*c3e0*/  IADD3 R15, P6, R16, 0x40, RZ ;  /* 0x00000040100f7810 */ /* 0x000fe40007fde0ff */
[----:B------:R-:W-:-:S02]  /*c3f0*/  SEL R57, R10, R7, P0 ;  /* 0x000000070a397207 */ /* 0x000fc40000000000 */
[----:B------:R-:W-:Y:S02]  /*c400*/  LOP3.LUT R14, R15, 0x380, RZ, 0xc0, !PT ;  /* 0x000003800f0e7812 */ /* 0x000fe400078ec0ff */
[----:B------:R-:W-:Y:S02]  /*c410*/  SEL R59, R7, R10, P0 ;  /* 0x0000000a073b7207 */ /* 0x000fe40000000000 */
[----:B------:R-:W-:Y:S02]  /*c420*/  SHF.R.U64 R14, R14, 0x3, RZ ;  /* 0x000000030e0e7819 */ /* 0x000fe400000012ff */
[----:B------:R-:W-:Y:S02]  /*c430*/  SEL R77, R20, R13, P0 ;  /* 0x0000000d144d7207 */ /* 0x000fe40000000000 */
[----:B------:R-:W-:Y:S01]  /*c440*/  LOP3.LUT R14, R14, R15, RZ, 0x3c, !PT ;  /* 0x0000000f0e0e7212 */ /* 0x000fe200078e3cff */
[----:B------:R-:W-:Y:S01]  /*c450*/  IMAD.X R15, RZ, RZ, R17, P6 ;  /* 0x000000ffff0f7224 */ /* 0x000fe200030e0611 */
[----:B------:R-:W-:-:S02]  /*c460*/  IADD3 R7, P6, R16, 0x4040, RZ ;  /* 0x0000404010077810 */ /* 0x000fc40007fde0ff */
[----:B------:R-:W-:Y:S02]  /*c470*/  SEL R79, R13, R20, P0 ;  /* 0x000000140d4f7207 */ /* 0x000fe40000000000 */
[----:B------:R-:W-:Y:S02]  /*c480*/  LOP3.LUT R20, R21, 0x380, RZ, 0xc0, !PT ;  /* 0x0000038015147812 */ /* 0x000fe400078ec0ff */
[----:B------:R-:W-:Y:S02]  /*c490*/  LOP3.LUT R6, R7, 0x380, RZ, 0xc0, !PT ;  /* 0x0000038007067812 */ /* 0x000fe400078ec0ff */
[----:B------:R-:W-:Y:S02]  /*c4a0*/  SHF.R.U64 R20, R20, 0x3, RZ ;  /* 0x0000000314147819 */ /* 0x000fe400000012ff */
[----:B------:R-:W-:Y:S02]  /*c4b0*/  LOP3.LUT R10, R11, 0x380, RZ, 0xc0, !PT ;  /* 0x000003800b0a7812 */ /* 0x000fe400078ec0ff */
[----:B------:R-:W-:-:S02]  /*c4c0*/  SHF.R.U64 R6, R6, 0x3, RZ ;  /* 0x0000000306067819 */ /* 0x000fc400000012ff */
[----:B------:R-:W-:Y:S02]  /*c4d0*/  IADD3 R13, P3, R16, 0x60, RZ ;  /* 0x00000060100d7810 */ /* 0x000fe40007f7e0ff */
[----:B------:R-:W-:Y:S01]  /*c4e0*/  LOP3.LUT R20, R20, R21, RZ, 0x3c, !PT ;  /* 0x0000001514147212 */ /* 0x000fe200078e3cff */
[--C-:B------:R-:W-:Y:S01]  /*c4f0*/  IMAD.X R21, RZ, RZ, R17.reuse, P5 ;  /* 0x000000ffff157224 */ /* 0x100fe200028e0611 */
[----:B------:R-:W-:Y:S02]  /*c500*/  SHF.R.U64 R10, R10, 0x3, RZ ;  /* 0x000000030a0a7819 */ /* 0x000fe400000012ff */
[----:B------:R-:W-:Y:S01]  /*c510*/  LOP3.LUT R6, R6, R7, RZ, 0x3c, !PT ;  /* 0x0000000706067212 */ /* 0x000fe200078e3cff */
[--C-:B------:R-:W-:Y:S01]  /*c520*/  IMAD.X R7, RZ, RZ, R17.reuse, P6 ;  /* 0x000000ffff077224 */ /* 0x100fe200030e0611 */
[----:B------:R-:W-:Y:S02]  /*c530*/  SEL R31, R98, R99, P0 ;  /* 0x00000063621f7207 */ /* 0x000fe40000000000 */
[----:B------:R-:W-:Y:S01]  /*c540*/  LOP3.LUT R24, R25, R16, RZ, 0x3c, !PT ;  /* 0x0000001019187212 */ /* 0x000fe200078e3cff */
[----:B------:R-:W-:Y:S01]  /*c550*/  IMAD.MOV.U32 R25, RZ, RZ, R17 ;  /* 0x000000ffff197224 */ /* 0x000fe200078e0011 */
[----:B------:R-:W-:-:S02]  /*c560*/  SEL R99, R99, R98, P0 ;  /* 0x0000006263637207 */ /* 0x000fc40000000000 */
[----:B------:R-:W-:Y:S02]  /*c570*/  SEL R63, R69, R68, P0 ;  /* 0x00000044453f7207 */ /* 0x000fe40000000000 */
[----:B------:R-:W-:Y:S02]  /*c580*/  LOP3.LUT R12, R13, 0x380, RZ, 0xc0, !PT ;  /* 0x000003800d0c7812 */ /* 0x000fe400078ec0ff */
[----:B------:R-:W-:Y:S02]  /*c590*/  SEL R69, R68, R69, P0 ;  /* 0x0000004544457207 */ /* 0x000fe40000000000 */
[----:B------:R-:W-:Y:S01]  /*c5a0*/  LOP3.LUT R10, R10, R11, RZ, 0x3c, !PT ;  /* 0x0000000b0a0a7212 */ /* 0x000fe200078e3cff */
[----:B------:R-:W-:Y:S01]  /*c5b0*/  IMAD.X R11, RZ, RZ, R17, P4 ;  /* 0x000000ffff0b7224 */ /* 0x000fe200020e0611 */
[----:B------:R-:W-:Y:S02]  /*c5c0*/  SEL R33, R94, R95, P0 ;  /* 0x0000005f5e217207 */ /* 0x000fe40000000000 */
[----:B------:R-:W-:-:S02]  /*c5d0*/  MOV R64, R20 ;  /* 0x0000001400407202 */ /* 0x000fc40000000f00 */
[----:B------:R-:W-:Y:S02]  /*c5e0*/  SEL R95, R95, R94, P0 ;  /* 0x0000005e5f5f7207 */ /* 0x000fe40000000000 */
[----:B------:R-:W-:Y:S02]  /*c5f0*/  SHF.R.U64 R12, R12, 0x3, RZ ;  /* 0x000000030c0c7819 */ /* 0x000fe400000012ff */
[----:B------:R-:W-:Y:S02]  /*c600*/  MOV R21, R6 ;  /* 0x0000000600157202 */ /* 0x000fe40000000f00 */
[----:B------:R-:W-:Y:S02]  /*c610*/  F2FP.BF16.F32.PACK_AB R43, R42, R43 ;  /* 0x0000002b2a2b723e */ /* 0x000fe400000010ff */
[----:B------:R-:W-:Y:S02]  /*c620*/  F2FP.BF16.F32.PACK_AB R40, R40, R41 ;  /* 0x000000292828723e */ /* 0x000fe400000010ff */
[----:B------:R-:W-:-:S02]  /*c630*/  F2FP.BF16.F32.PACK_AB R37, R36, R37 ;  /* 0x000000252425723e */ /* 0x000fc400000010ff */
[----:B------:R-:W-:Y:S02]  /*c640*/  SEL R65, R61, R60, P0 ;  /* 0x0000003c3d417207 */ /* 0x000fe40000000000 */
[----:B------:R-:W-:Y:S02]  /*c650*/  MOV R66, R24 ;  /* 0x0000001800427202 */ /* 0x000fe40000000f00 */
[----:B------:R-:W-:Y:S02]  /*c660*/  F2FP.BF16.F32.PACK_AB R38, R38, R39 ;  /* 0x000000272626723e */ /* 0x000fe400000010ff */
[----:B------:R-:W-:Y:S02]  /*c670*/  F2FP.BF16.F32.PACK_AB R35, R34, R35 ;  /* 0x000000232223723e */ /* 0x000fe400000010ff */
[----:B------:R-:W-:Y:S02]  /*c680*/  F2FP.BF16.F32.PACK_AB R29, R28, R29 ;  /* 0x0000001d1c1d723e */ /* 0x000fe400000010ff */
[----:B------:R-:W-:-:S02]  /*c690*/  F2FP.BF16.F32.PACK_AB R27, R26, R27 ;  /* 0x0000001b1a1b723e */ /* 0x000fc400000010ff */
[----:B------:R-:W-:Y:S02]  /*c6a0*/  F2FP.BF16.F32.PACK_AB R8, R8, R9 ;  /* 0x000000090808723e */ /* 0x000fe400000010ff */
[----:B------:R-:W-:Y:S02]  /*c6b0*/  SEL R61, R60, R61, P0 ;  /* 0x0000003d3c3d7207 */ /* 0x000fe40000000000 */
[----:B------:R-:W-:Y:S02]  /*c6c0*/  SEL R39, R90, R91, P0 ;  /* 0x0000005b5a277207 */ /* 0x000fe40000000000 */
[----:B------:R-:W-:Y:S02]  /*c6d0*/  SEL R67, R53, R52, P0 ;  /* 0x0000003435437207 */ /* 0x000fe40000000000 */
[----:B------:R-:W-:Y:S01]  /*c6e0*/  LOP3.LUT R12, R12, R13, RZ, 0x3c, !PT ;  /* 0x0000000d0c0c7212 */ /* 0x000fe200078e3cff */
[----:B------:R-:W-:Y:S01]  /*c6f0*/  IMAD.X R13, RZ, RZ, R17, P3 ;  /* 0x000000ffff0d7224 */ /* 0x000fe200018e0611 */
[----:B------:R-:W-:-:S02]  /*c700*/  MOV R58, R10 ;  /* 0x0000000a003a7202 */ /* 0x000fc40000000f00 */
[----:B------:R-:W-:Y:S02]  /*c710*/  SEL R91, R91, R90, P0 ;  /* 0x0000005a5b5b7207 */ /* 0x000fe40000000000 */
[----:B------:R-:W-:Y:S02]  /*c720*/  SEL R41, R48, R45, P0 ;  /* 0x0000002d30297207 */ /* 0x000fe40000000000 */
[----:B------:R-:W-:Y:S02]  /*c730*/  SEL R47, R40, R37, P0 ;  /* 0x00000025282f7207 */ /* 0x000fe40000000000 */
[----:B------:R-:W-:Y:S02]  /*c740*/  SEL R53, R52, R53, P0 ;  /* 0x0000003534357207 */ /* 0x000fe40000000000 */
[----:B------:R-:W-:Y:S02]  /*c750*/  SEL R71, R46, R43, P0 ;  /* 0x0000002b2e477207 */ /* 0x000fe40000000000 */
        /* <DEDUP_REMOVED lines=8> */
[----:B------:R-:W-:Y:S02]  /*c7e0*/  SEL R29, R29, R32, P0 ;  /* 0x000000201d1d7207 */ /* 0x000fe40000000000 */
[----:B------:R-:W-:Y:S02]  /*c7f0*/  SEL R35, R35, R38, P0 ;  /* 0x0000002623237207 */ /* 0x000fe40000000000 */
[----:B------:R-:W-:Y:S02]  /*c800*/  SEL R27, R27, R30, P0 ;  /* 0x0000001e1b1b7207 */ /* 0x000fe40000000000 */
[----:B------:R-:W-:Y:S02]  /*c810*/  MOV R62, R14 ;  /* 0x0000000e003e7202 */ /* 0x000fe40000000f00 */
[----:B------:R-:W-:-:S02]  /*c820*/  SEL R87, R87, R8, P0 ;  /* 0x0000000857577207 */ /* 0x000fc40000000000 */
[----:B------:R-:W-:Y:S02]  /*c830*/  IADD3 R9, P5, R16, 0x4020, RZ ;  /* 0x0000402010097810 */ /* 0x000fe40007fbe0ff */
[----:B------:R-:W-:Y:S02]  /*c840*/  LOP3.LUT R4, R5, 0x380, RZ, 0xc0, !PT ;  /* 0x0000038005047812 */ /* 0x000fe400078ec0ff */
[----:B------:R-:W-:Y:S02]  /*c850*/  LOP3.LUT R8, R9, 0x380, RZ, 0xc0, !PT ;  /* 0x0000038009087812 */ /* 0x000fe400078ec0ff */
[----:B------:R-:W-:Y:S02]  /*c860*/  SHF.R.U64 R4, R4, 0x3, RZ ;  /* 0x0000000304047819 */ /* 0x000fe400000012ff */
[----:B------:R-:W-:Y:S02]  /*c870*/  SHF.R.U64 R8, R8, 0x3, RZ ;  /* 0x0000000308087819 */ /* 0x000fe400000012ff */
[----:B------:R-:W-:Y:S01]  /*c880*/  LOP3.LUT R4, R4, R5, RZ, 0x3c, !PT ;  /* 0x0000000504047212 */ /* 0x000fe200078e3cff */
[--C-:B------:R-:W-:Y:S01]  /*c890*/  IMAD.X R5, RZ, RZ, R17.reuse, P3 ;  /* 0x000000ffff057224 */ /* 0x100fe200018e0611 */
[----:B------:R-:W-:Y:S01]  /*c8a0*/  MOV R60, R12 ;  /* 0x0000000c003c7202 */ /* 0x000fe20000000f00 */
[----:B------:R-:W-:Y:S01]  /*c8b0*/  IMAD.U32 R13, RZ, RZ, UR7 ;  /* 0x00000007ff0d7e24 */ /* 0x000fe2000f8e00ff */
[----:B------:R-:W-:Y:S01]  /*c8c0*/  LOP3.LUT R8, R8, R9, RZ, 0x3c, !PT ;  /* 0x0000000908087212 */ /* 0x000fe200078e3cff */
[----:B------:R-:W-:Y:S01]  /*c8d0*/  IMAD.U32 R13, RZ, RZ, UR5 ;  /* 0x00000005ff0d7e24 */ /* 0x000fe2000f8e00ff */
[----:B------:R-:W-:Y:S01]  /*c8e0*/  USHF.R.S32.HI UR5, URZ, 0x1f, UR44 ;  /* 0x0000001f3f057899 */ /* 0x000fe2000801142c */
[----:B------:R-:W-:Y:S01]  /*c8f0*/  IMAD.X R9, RZ, RZ, R17, P5 ;  /* 0x000000ffff097224 */ /* 0x000fe200028e0611 */
[----:B------:R-:W-:Y:S01]  /*c900*/  MOV R15, R4 ;  /* 0x00000004000f7202 */ /* 0x000fe20000000f00 */
[----:B------:R-:W-:Y:S01]  /*c910*/  IMAD.U32 R12, RZ, RZ, UR6 ;  /* 0x00000006ff0c7e24 */ /* 0x000fe2000f8e00ff */
[----:B------:R-:W-:Y:S01]  /*c920*/  ULDC.64 UR6, c[0x0][0xb40] ;  /* 0x0002d00000067ab9 */ /* 0x000fe20000000a00 */
[----:B------:R-:W-:-:S02]  /*c930*/  ISETP.GE.OR P1, PT, R85, UR10, P1 ;  /* 0x0000000a55007c0c */ /* 0x000fc40008f26670 */
[----:B-1----:R-:W-:Y:S01]  /*c940*/  IMAD.WIDE.U32 R12, R82, UR44, R12 ;  /* 0x0000002c520c7c25 */ /* 0x002fe2000f8e000c */
[----:B------:R-:W-:Y:S02]  /*c950*/  MOV R56, R8 ;  /* 0x0000000800387202 */ /* 0x000fe40000000f00 */
[----:B---3--:R-:W-:Y:S01]  /*c960*/  LOP3.LUT R0, R50, 0x2, RZ, 0x3c, !PT ;  /* 0x0000000232007812 */ /* 0x008fe200078e3cff */
        /* <DEDUP_REMOVED lines=11> */
[----:B------:R-:W-:Y:S01]  /*ca20*/  SHFL.IDX PT, R67, R67, R50, 0x1c1f ;  /* 0x001c1f3243437589 */ /* 0x000fe200000e0000 */
[----:B--2---:R-:W-:Y:S02]  /*ca30*/  SEL R5, R63, R24, P0 ;  /* 0x000000183f057207 */ /* 0x004fe40000000000 */
[----:B------:R-:W-:Y:S01]  /*ca40*/  SEL R7, R24, R63, P0 ;  /* 0x0000003f18077207 */ /* 0x000fe20000000000 */
[----:B------:R-:W-:Y:S01]  /*ca50*/  BAR.SYNC.DEFER_BLOCKING 0x1, 0x100 ;  /* 0x0044000000007b1d */ /* 0x000fe20000010000 */
[----:B------:R-:W-:Y:S01]  /*ca60*/  IMAD R24, R82, UR5, RZ ;  /* 0x0000000552187c24 */ /* 0x000fe2000f8e02ff */
[----:B---3--:R-:W-:-:S02]  /*ca70*/  SEL R8, R33, R10, P0 ;  /* 0x0000000a21087207 */ /* 0x008fc40000000000 */
[----:B------:R-:W-:Y:S01]  /*ca80*/  SEL R10, R10, R33, P0 ;  /* 0x000000210a0a7207 */ /* 0x000fe20000000000 */
[----:B------:R-:W-:Y:S01]  /*ca90*/  IMAD R33, R83, UR44, R24 ;  /* 0x0000002c53217c24 */ /* 0x000fe2000f8e0218 */
[----:B------:R-:W1:Y:S04]  /*caa0*/  SHFL.IDX PT, R14, R91, R0, 0x1c1f ;  /* 0x001c1f005b0e7589 */ /* 0x000e6800000e0000 */
[----:B------:R-:W2:Y:S01]  /*cab0*/  SHFL.IDX PT, R44, R53, R0, 0x1c1f ;  /* 0x001c1f00352c7589 */ /* 0x000ea200000e0000 */
[----:B----4-:R-:W-:Y:S02]  /*cac0*/  SEL R9, R65, R26, P0 ;  /* 0x0000001a41097207 */ /* 0x010fe40000000000 */
[----:B------:R-:W-:Y:S01]  /*cad0*/  SEL R11, R26, R65, P0 ;  /* 0x000000411a0b7207 */ /* 0x000fe20000000000 */
[----:B------:R-:W-:Y:S04]  /*cae0*/  SHFL.IDX PT, R41, R41, R50, 0x1c1f ;  /* 0x001c1f3229297589 */ /* 0x000fe800000e0000 */
[----:B------:R-:W-:Y:S04]  /*caf0*/  SHFL.IDX PT, R47, R47, R50, 0x1c1f ;  /* 0x001c1f322f2f7589 */ /* 0x000fe800000e0000 */
[----:B------:R-:W-:Y:S04]  /*cb00*/  SHFL.IDX PT, R71, R71, R50, 0x1c1f ;  /* 0x001c1f3247477589 */ /* 0x000fe800000e0000 */
[----:B------:R-:W3:Y:S04]  /*cb10*/  SHFL.IDX PT, R20, R45, R0, 0x1c1f ;  /* 0x001c1f002d147589 */ /* 0x000ee800000e0000 */
[----:B------:R-:W4:Y:S01]  /*cb20*/  SHFL.IDX PT, R32, R37, R0, 0x1c1f ;  /* 0x001c1f0025207589 */ /* 0x000f2200000e0000 */
[----:B-1----:R-:W-:-:S02]  /*cb30*/  SEL R24, R39, R14, P0 ;  /* 0x0000000e27187207 */ /* 0x002fc40000000000 */
[----:B------:R-:W-:Y:S01]  /*cb40*/  SEL R26, R14, R39, P0 ;  /* 0x000000270e1a7207 */ /* 0x000fe20000000000 */
[----:B------:R-:W1:Y:S01]  /*cb50*/  SHFL.IDX PT, R46, R43, R0, 0x1c1f ;  /* 0x001c1f002b2e7589 */ /* 0x000e6200000e0000 */
[----:B--2---:R-:W-:-:S03]  /*cb60*/  SEL R25, R67, R44, P0 ;  /* 0x0000002c43197207 */ /* 0x004fc60000000000 */
[----:B------:R-:W-:Y:S04]  /*cb70*/  SHFL.IDX PT, R49, R49, R50, 0x1c1f ;  /* 0x001c1f3231317589 */ /* 0x000fe800000e0000 */
[----:B------:R-:W-:Y:S04]  /*cb80*/  SHFL.IDX PT, R51, R51, R50, 0x1c1f ;  /* 0x001c1f3233337589 */ /* 0x000fe800000e0000 */
[----:B------:R-:W-:Y:S04]  /*cb90*/  SHFL.IDX PT, R57, R57, R50, 0x1c1f ;  /* 0x001c1f3239397589 */ /* 0x000fe800000e0000 */
[----:B------:R-:W-:Y:S01]  /*cba0*/  SHFL.IDX PT, R73, R73, R50, 0x1c1f ;  /* 0x001c1f3249497589 */ /* 0x000fe200000e0000 */
[----:B---3--:R-:W-:-:S02]  /*cbb0*/  SEL R28, R41, R20, P0 ;  /* 0x00000014291c7207 */ /* 0x008fc40000000000 */
[----:B------:R-:W-:Y:S01]  /*cbc0*/  SEL R30, R20, R41, P0 ;  /* 0x00000029141e7207 */ /* 0x000fe20000000000 */
[----:B------:R-:W-:Y:S01]  /*cbd0*/  SHFL.IDX PT, R75, R75, R50, 0x1c1f ;  /* 0x001c1f324b4b7589 */ /* 0x000fe200000e0000 */
[----:B----4-:R-:W-:Y:S02]  /*cbe0*/  SEL R36, R47, R32, P0 ;  /* 0x000000202f247207 */ /* 0x010fe40000000000 */
[----:B------:R-:W-:Y:S01]  /*cbf0*/  SEL R38, R32, R47, P0 ;  /* 0x0000002f20267207 */ /* 0x000fe20000000000 */
[----:B------:R-:W-:Y:S01]  /*cc00*/  SHFL.IDX PT, R77, R77, R50, 0x1c1f ;  /* 0x001c1f324d4d7589 */ /* 0x000fe200000e0000 */
[----:B-1----:R-:W-:-:S03]  /*cc10*/  SEL R31, R46, R71, P0 ;  /* 0x000000472e1f7207 */ /* 0x002fc60000000000 */
[----:B------:R-:W-:Y:S04]  /*cc20*/  SHFL.IDX PT, R81, R81, R50, 0x1c1f ;  /* 0x001c1f3251517589 */ /* 0x000fe800000e0000 */
[----:B------:R-:W1:Y:S04]  /*cc30*/  SHFL.IDX PT, R48, R35, R0, 0x1c1f ;  /* 0x001c1f0023307589 */ /* 0x000e6800000e0000 */
[----:B------:R2:W3:Y:S04]  /*cc40*/  SHFL.IDX PT, R34, R29, R0, 0x1c1f ;  /* 0x001c1f001d227589 */ /* 0x0004e800000e0000 */
[----:B------:R-:W-:Y:S04]  /*cc50*/  SHFL.IDX PT, R40, R55, R0, 0x1c1f ;  /* 0x001c1f0037287589 */ /* 0x000fe800000e0000 */
[----:B------:R4:W5:Y:S01]  /*cc60*/  SHFL.IDX PT, R50, R27, R0, 0x1c1f ;  /* 0x001c1f001b327589 */ /* 0x00096200000e0000 */
[----:B--2---:R-:W-:-:S03]  /*cc70*/  SEL R29, R71, R46, P0 ;  /* 0x0000002e471d7207 */ /* 0x004fc60000000000 */
[----:B------:R-:W2:Y:S04]  /*cc80*/  SHFL.IDX PT, R42, R59, R0, 0x1c1f ;  /* 0x001c1f003b2a7589 */ /* 0x000ea800000e0000 */
[----:B------:R-:W2:Y:S01]  /*cc90*/  SHFL.IDX PT, R52, R79, R0, 0x1c1f ;  /* 0x001c1f004f347589 */ /* 0x000ea200000e0000 */
[----:B----4-:R-:W-:-:S03]  /*cca0*/  SEL R27, R44, R67, P0 ;  /* 0x000000432c1b7207 */ /* 0x010fc60000000000 */
[----:B------:R4:W2:Y:S01]  /*ccb0*/  SHFL.IDX PT, R54, R87, R0, 0x1c1f ;  /* 0x001c1f0057367589 */ /* 0x0008a200000e0000 */
[----:B-1----:R-:W-:Y:S02]  /*ccc0*/  SEL R37, R73, R48, P0 ;  /* 0x0000003049257207 */ /* 0x002fe40000000000 */
[----:B------:R-:W-:Y:S01]  /*ccd0*/  SEL R39, R48, R73, P0 ;  /* 0x0000004930277207 */ /* 0x000fe20000000000 */
[----:B------:R1:W-:Y:S01]  /*cce0*/  STSM.16.M88.4 [R66], R4 ;  /* 0x0000000442007844 */ /* 0x0003e20000000200 */
[----:B---3--:R-:W-:Y:S02]  /*ccf0*/  SEL R32, R49, R34, P0 ;  /* 0x0000002231207207 */ /* 0x008fe40000000000 */
[----:B------:R-:W-:Y:S01]  /*cd00*/  SEL R34, R34, R49, P0 ;  /* 0x0000003122227207 */ /* 0x000fe20000000000 */
[----:B------:R3:W-:Y:S01]  /*cd10*/  STSM.16.M88.4 [R64], R8 ;  /* 0x0000000840007844 */ /* 0x0007e20000000200 */
[----:B----4-:R-:W-:Y:S02]  /*cd20*/  IADD3 R0, P3, R85, R12, RZ ;  /* 0x0000000c55007210 */ /* 0x010fe40007f7e0ff */
[----:B-----5:R-:W-:Y:S01]  /*cd30*/  SEL R35, R50, R75, P0 ;  /* 0x0000004b32237207 */ /* 0x020fe20000000000 */
[----:B------:R-:W-:Y:S04]  /*cd40*/  STSM.16.M88.4 [R62], R24 ;  /* 0x000000183e007844 */ /* 0x000fe80000000200 */
[----:B------:R-:W-:Y:S01]  /*cd50*/  STSM.16.M88.4 [R60], R28 ;  /* 0x0000001c3c007844 */ /* 0x000fe20000000200 */
[----:B-1----:R-:W-:-:S03]  /*cd60*/  SHF.R.S32.HI R5, RZ, 0x1f, R85 ;  /* 0x0000001fff057819 */ /* 0x002fc60000011455 */
[----:B------:R-:W-:Y:S01]  /*cd70*/  STSM.16.M88.4 [R58], R36 ;  /* 0x000000243a007844 */ /* 0x000fe20000000200 */
[----:B------:R-:W-:Y:S02]  /*cd80*/  IADD3.X R5, R5, R13, R33, P3, !PT ;  /* 0x0000000d05057210 */ /* 0x000fe40001ffe421 */
[----:B---3--:R-:W-:Y:S02]  /*cd90*/  SEL R8, R51, R40, P0 ;  /* 0x0000002833087207 */ /* 0x008fe40000000000 */
[----:B------:R-:W-:Y:S02]  /*cda0*/  SEL R10, R40, R51, P0 ;  /* 0x00000033280a7207 */ /* 0x000fe40000000000 */
[----:B------:R-:W-:Y:S02]  /*cdb0*/  SEL R33, R75, R50, P0 ;  /* 0x000000324b217207 */ /* 0x000fe40000000000 */
[----:B--2---:R-:W-:Y:S02]  /*cdc0*/  SEL R40, R57, R42, P0 ;  /* 0x0000002a39287207 */ /* 0x004fe40000000000 */
[----:B------:R-:W-:Y:S01]  /*cdd0*/  SEL R9, R77, R52, P0 ;  /* 0x000000344d097207 */ /* 0x000fe20000000000 */
[----:B------:R-:W-:Y:S01]  /*cde0*/  STSM.16.M88.4 [R56], R32 ;  /* 0x0000002038007844 */ /* 0x000fe20000000200 */
[----:B------:R-:W-:-:S02]  /*cdf0*/  SEL R11, R52, R77, P0 ;  /* 0x0000004d340b7207 */ /* 0x000fc40000000000 */
[----:B------:R-:W-:Y:S02]  /*ce00*/  SEL R42, R42, R57, P0 ;  /* 0x000000392a2a7207 */ /* 0x000fe40000000000 */
[----:B------:R-:W-:Y:S01]  /*ce10*/  SEL R41, R81, R54, P0 ;  /* 0x0000003651297207 */ /* 0x000fe20000000000 */
[----:B------:R-:W-:Y:S01]  /*ce20*/  STSM.16.M88.4 [R21], R8 ;  /* 0x0000000815007844 */ /* 0x000fe20000000200 */
[----:B------:R-:W-:Y:S02]  /*ce30*/  SEL R43, R54, R81, P0 ;  /* 0x00000051362b7207 */ /* 0x000fe40000000000 */
        /* <DEDUP_REMOVED lines=32> */
.L_x_1904:
[----:B------:R-:W-:Y:S05]  /*d040*/  BSYNC B0 ;  /* 0x0000000000007941 */ /* 0x000fea0003800000 */
.L_x_1903:
[----:B------:R-:W-:Y:S05]  /*d050*/  BRA `(.L_x_1902) ;  /* 0x00000008001c7947 */ /* 0x000fea0003800000 */
.L_x_1901:
        /* <DEDUP_REMOVED lines=31> */
.L_x_1906:
[----:B------:R-:W-:Y:S05]  /*d250*/  BSYNC B0 ;  /* 0x0000000000007941 */ /* 0x000fea0003800000 */
.L_x_1905:
        /* <DEDUP_REMOVED lines=39> */
.L_x_1908:
[----:B------:R-:W-:Y:S05]  /*d4d0*/  BSYNC B0 ;  /* 0x0000000000007941 */ /* 0x000fea0003800000 */
.L_x_1907:
        /* <DEDUP_REMOVED lines=20> */
.L_x_1910:
[----:B------:R-:W-:Y:S05]  /*d620*/  BSYNC B0 ;  /* 0x0000000000007941 */ /* 0x000fea0003800000 */
.L_x_1909:
        /* <DEDUP_REMOVED lines=20> */
.L_x_1912:
[----:B------:R-:W-:Y:S05]  /*d770*/  BSYNC B0 ;  /* 0x0000000000007941 */ /* 0x000fea0003800000 */
.L_x_1911:
        /* <DEDUP_REMOVED lines=20> */
.L_x_1913:
[----:B------:R-:W-:Y:S05]  /*d8c0*/  BSYNC B0 ;  /* 0x0000000000007941 */ /* 0x000fea0003800000 */
.L_x_1902:
[----:B------:R-:W5:Y:S02]  /*d8d0*/  LDC R0, c[0x0][0xda8] ;  /* 0x00036a00ff007b82 */ /* 0x000f640000000800 */
[----:B-----5:R-:W-:-:S13]  /*d8e0*/  ISETP.LE.AND P0, PT, R0, UR4, PT ;  /* 0x0000000400007c0c */ /* 0x020fda000bf03270 */
[----:B------:R-:W-:Y:S05]  /*d8f0*/  @!P0 BRA `(.L_x_1914) ;  /* 0xffffff3400308947 */ /* 0x000fea000383ffff */
[----:B------:R-:W-:Y:S05]  /*d900*/  EXIT ;  /* 0x000000000000794d */ /* 0x000fea0003800000 */
.L_x_1863:
[----:B------:R-:W-:-:S08]  /*d910*/  NOP ;  /* 0x0000000000007918 */ /* 0x000fd00000000000 */
[----:B------:R-:W1:-:S00]  /*d920*/  USETMAXREG.DEALLOC.CTAPOOL 0x18 ;  /* 0x00000018000079c8 */ /* 0x000e4000080e0500 */
[----:B-1----:R-:W-:-:S06]  /*d930*/  LOP3.LUT R0, R0, 0x3, RZ, 0xc0, !PT ;  /* 0x0000000300007812 */ /* 0x002fcc00078ec0ff */
[----:B------:R-:W1:Y:S01]  /*d940*/  S2UR UR4, SR_CTAID.X ;  /* 0x00000000000479c3 */ /* 0x000e620000002500 */
[----:B------:R-:W2:Y:S02]  /*d950*/  SHFL.IDX PT, R0, R0, RZ, 0x1f ;  /* 0x00001fff00007589 */ /* 0x000ea400000e0000 */
[----:B--2---:R-:W-:-:S05]  /*d960*/  ISETP.NE.AND P0, PT, R0, RZ, PT ;  /* 0x000000ff0000720c */ /* 0x004fca0003f05270 */
[----:B------:R-:W1:Y:S01]  /*d970*/  LDC R0, c[0x0][0xda8] ;  /* 0x00036a00ff007b82 */ /* 0x000e620000000800 */
[----:B------:R-:W-:-:S05]  /*d980*/  P2R R2, PR, RZ, 0x1 ;  /* 0x00000001ff027803 */ /* 0x000fca0000000000 */
[----:B------:R2:W-:Y:S02]  /*d990*/  STL [R1+0x28], R2 ;  /* 0x0000280201007387 */ /* 0x0005e40000100800 */
[----:B------:R-:W-:Y:S06]  /*d9a0*/  @P0 BAR.ARV 0x4, 0x180 ;  /* 0x0106000000000b1d */ /* 0x000fec0000002000 */
[----:B------:R2:W-:Y:S04]  /*d9b0*/  STL [R1+0x24], RZ ;  /* 0x000024ff01007387 */ /* 0x0005e80000100800 */
[----:B------:R2:W-:Y:S01]  /*d9c0*/  STL [R1], RZ ;  /* 0x000000ff01007387 */ /* 0x0005e20000100800 */
[----:B-1----:R-:W-:Y:S01]  /*d9d0*/  ISETP.LE.AND P0, PT, R0, UR4, PT ;  /* 0x0000000400007c0c */ /* 0x002fe2000bf03270 */
[----:B------:R-:W-:-:S05]  /*d9e0*/  IMAD.MOV.U32 R0, RZ, RZ, 0x1 ;  /* 0x00000001ff007424 */ /* 0x000fca00078e00ff */
[----:B------:R2:W-:Y:S07]  /*d9f0*/  STL [R1+0xc], R0 ;  /* 0x00000c0001007387 */ /* 0x0005ee0000100800 */
[----:B------:R-:W-:Y:S05]  /*da00*/  @P0 BRA `(.L_x_1915) ;  /* 0x0000003000a40947 */ /* 0x000fea0003800000 */
[----:B--2---:R-:W1:Y:S01]  /*da10*/  S2R R2, SR_TID.X ;  /* 0x0000000000027919 */ /* 0x004e620000002100 */
        /* <DEDUP_REMOVED lines=27> */
[----:B------:R-:W-:Y:S01]  /*dbd0*/  SEL R2, R0, 0xffffffc0, !P0 ;  /* 0xffffffc000027807 */ /* 0x000fe20004000000 */
[----:B------:R-:W-:-:S05]  /*dbe0*/  IMAD.U32 R0, RZ, RZ, UR4 ;  /* 0x00000004ff007e24 */ /* 0x000fca000f8e00ff */
[----:B------:R1:W-:Y:S04]  /*dbf0*/  STL [R1+0x20], R0 ;  /* 0x0000200001007387 */ /* 0x0003e80000100800 */
[----:B------:R2:W-:Y:S01]  /*dc00*/  STL [R1+0x24], RZ ;  /* 0x000024ff01007387 */ /* 0x0005e20000100800 */
[----:B-1----:R-:W-:-:S05]  /*dc10*/  IMAD.MOV.U32 R0, RZ, RZ, 0x1 ;  /* 0x00000001ff007424 */ /* 0x002fca00078e00ff */
[----:B------:R2:W-:Y:S02]  /*dc20*/  STL [R1+0xc], R0 ;  /* 0x00000c0001007387 */ /* 0x0005e40000100800 */
.L_x_1969:
        /* <DEDUP_REMOVED lines=22> */
.L_x_1916:
[----:B------:R-:W-:Y:S01]  /*dd90*/  ULDC UR9, c[0x0][0xdc4] ;  /* 0x0003710000097ab9 */ /* 0x000fe20000000800 */
[----:B------:R-:W-:Y:S01]  /*dda0*/  UMOV UR6, UR7 ;  /* 0x0000000700067c82 */ /* 0x000fe20008000000 */
[----:B------:R-:W-:-:S11]  /*ddb0*/  UISETP.NE.AND UP0, UPT, UR9, 0x1, UPT ;  /* 0x000000010900788c */ /* 0x000fd6000bf05270 */
[----:B------:R-:W-:Y:S02]  /*ddc0*/  @UP0 ULDC.64 UR10, c[0x0][0xdc8] ;  /* 0x00037200000a0ab9 */ /* 0x000fe40000000a00 */
[----:B------:R-:W-:-:S04]  /*ddd0*/  UIMAD.WIDE.U32 UR4, UR7, UR10, URZ ;  /* 0x0000000a070472a5 */ /* 0x000fc8000f8e003f */
[----:B------:R-:W-:-:S04]  /*dde0*/  @UP0 USHF.R.U32.HI UR6, URZ, UR11, UR5 ;  /* 0x0000000b3f060299 */ /* 0x000fc80008011605 */
[----:B------:R-:W-:-:S12]  /*ddf0*/  UIMAD UR4, UR6, UR9, URZ ;  /* 0x00000009060472a4 */ /* 0x000fd8000f8e023f */
.L_x_1917:
[----:B------:R-:W-:Y:S01]  /*de00*/  ULDC.64 UR10, c[0x0][0x3f8] ;  /* 0x0000fe00000a7ab9 */ /* 0x000fe20000000a00 */
[----:B------:R-:W-:Y:S01]  /*de10*/  ULOP3.LUT UR6, URZ, UR6, URZ, 0x33, !UPT ;  /* 0x000000063f067292 */ /* 0x000fe2000f8e333f */
[----:B------:R-:W-:Y:S01]  /*de20*/  BSSY B6, `(.L_x_1918) ;  /* 0x00002cc000067945 */ /* 0x000fe20003800000 */
[----:B------:R-:W-:Y:S02]  /*de30*/  UISETP.NE.U32.AND UP0, UPT, UR10, URZ, UPT ;  /* 0x0000003f0a00728c */ /* 0x000fe4000bf05070 */
[----:B------:R-:W-:Y:S02]  /*de40*/  UIADD3 UR9, UR7, -UR4, URZ ;  /* 0x8000000407097290 */ /* 0x000fe4000fffe03f */
[----:B------:R-:W-:Y:S01]  /*de50*/  UISETP.NE.AND.EX UP0, UPT, UR11, URZ, UPT, UP0 ;  /* 0x0000003f0b00728c */ /* 0x000fe2000bf05300 */
[----:B------:R-:W-:Y:S01]  /*de60*/  ULDC UR4, c[0x0][0xdac] ;  /* 0x00036b0000047ab9 */ /* 0x000fe20000000800 */
[----:B------:R-:W-:Y:S01]  /*de70*/  ULDC UR5, c[0x0][0x404] ;  /* 0x0001010000057ab9 */ /* 0x000fe20000000800 */
[----:B------:R-:W-:Y:S01]  /*de80*/  UIADD3 UR6, UR6, UR4, URZ ;  /* 0x0000000406067290 */ /* 0x000fe2000fffe03f */
[----:B------:R-:W-:-:S02]  /*de90*/  ULDC UR7, c[0x0][0x2e0] ;  /* 0x0000b80000077ab9 */ /* 0x000fc40000000800 */
[----:B------:R-:W-:Y:S01]  /*dea0*/  ULDC UR4, c[0x0][0x288] ;  /* 0x0000a20000047ab9 */ /* 0x000fe20000000800 */
[----:B------:R-:W-:Y:S02]  /*deb0*/  USHF.L.U32 UR37, UR6, 0x7, URZ ;  /* 0x0000000706257899 */ /* 0x000fe4000800063f */
[----:B------:R-:W-:Y:S02]  /*dec0*/  USEL UR6, UR5, 0x1, UP0 ;  /* 0x0000000105067887 */ /* 0x000fe40008000000 */
[----:B------:R-:W-:Y:S02]  /*ded0*/  UIADD3 UR5, UR37, 0x11f, -UR4 ;  /* 0x0000011f25057890 */ /* 0x000fe4000fffe804 */
[----:B------:R-:W-:Y:S02]  /*dee0*/  UIMAD UR4, UR6, UR7, 0x9f ;  /* 0x0000009f060474a4 */ /* 0x000fe4000f8e0207 */
[----:B------:R-:W-:Y:S02]  /*def0*/  UIMAD UR6, UR6, UR7, UR5 ;  /* 0x00000007060672a4 */ /* 0x000fe4000f8e0205 */
[----:B------:R-:W-:Y:S01]  /*df00*/  UIMAD.WIDE UR4, UR4, 0x66666667, URZ ;  /* 0x66666667040478a5 */ /* 0x000fe2000f8e023f */
[----:B------:R-:W-:Y:S01]  /*df10*/  ULDC UR10, c[0x0][0xdc4] ;  /* 0x00037100000a7ab9 */ /* 0x000fe20000000800 */
[----:B------:R-:W-:-:S02]  /*df20*/  UIMAD.WIDE UR6, UR6, 0x66666667, URZ ;  /* 0x66666667060678a5 */ /* 0x000fc4000f8e023f */
[----:B------:R-:W-:Y:S02]  /*df30*/  UIMAD UR10, UR8, UR10, UR9 ;  /* 0x0000000a080a72a4 */ /* 0x000fe4000f8e0209 */
[----:B------:R-:W-:Y:S01]  /*df40*/  USHF.R.U32.HI UR6, URZ, 0x1f, UR7 ;  /* 0x0000001f3f067899 */ /* 0x000fe20008011607 */
[----:B------:R-:W-:Y:S01]  /*df50*/  UMOV UR8, UR5 ;  /* 0x0000000500087c82 */ /* 0x000fe20008000000 */
[----:B------:R-:W-:Y:S01]  /*df60*/  ULDC UR11, c[0x0][0xdb8] ;  /* 0x00036e00000b7ab9 */ /* 0x000fe20000000800 */
[----:B------:R-:W-:Y:S02]  /*df70*/  USHF.R.U32.HI UR9, URZ, 0x1f, UR8 ;  /* 0x0000001f3f097899 */ /* 0x000fe40008011608 */
[----:B------:R-:W-:Y:S02]  /*df80*/  ULEA.HI.SX32 UR6, UR7, UR6, 0x1a ;  /* 0x0000000607067291 */ /* 0x000fe4000f8fd23f */
[----:B------:R-:W-:Y:S02]  /*df90*/  ULEA.HI.SX32 UR9, UR8, UR9, 0x1a ;  /* 0x0000000908097291 */ /* 0x000fe4000f8fd23f */
[----:B------:R-:W-:-:S02]  /*dfa0*/  UISETP.NE.AND UP1, UPT, UR11, 0x1, UPT ;  /* 0x000000010b00788c */ /* 0x000fc4000bf25270 */
[----:B------:R-:W-:Y:S01]  /*dfb0*/  UISETP.LT.AND UP0, UPT, UR9, UR6, UPT ;  /* 0x000000060900728c */ /* 0x000fe2000bf01270 */
[----:B------:R-:W-:-:S03]  /*dfc0*/  UMOV UR39, UR10 ;  /* 0x0000000a00277c82 */ /* 0x000fc60008000000 */
[----:B------:R-:W-:-:S05]  /*dfd0*/  USEL UR41, UR9, UR6, UP0 ;  /* 0x0000000609297287 */ /* 0x000fca0008000000 */
[----:B------:R-:W-:Y:S01]  /*dfe0*/  @UP1 ULDC UR12, c[0x0][0xdbc] ;  /* 0x00036f00000c1ab9 */ /* 0x000fe20000000800 */
[----:B------:R-:W-:Y:S01]  /*dff0*/  ISETP.LT.AND P0, PT, RZ, UR41, PT ;  /* 0x00000029ff007c0c */ /* 0x000fe2000bf01270 */
[----:B------:R-:W-:Y:S01]  /*e000*/  UIMAD.WIDE.U32 UR4, UR10, UR12, URZ ;  /* 0x0000000c0a0472a5 */ /* 0x000fe2000f8e003f */
[----:B------:R-:W-:-:S03]  /*e010*/  @UP1 ULDC UR7, c[0x0][0xdc0] ;  /* 0x0003700000071ab9 */ /* 0x000fc60000000800 */
[----:B------:R-:W-:-:S04]  /*e020*/  @UP1 USHF.R.U32.HI UR39, URZ, UR7, UR5 ;  /* 0x000000073f271299 */ /* 0x000fc80008011605 */
[----:B------:R-:W-:-:S04]  /*e030*/  UIADD3 UR38, -UR39, URZ, URZ ;  /* 0x0000003f27267290 */ /* 0x000fc8000fffe13f */
[----:B------:R-:W-:Y:S01]  /*e040*/  UIMAD UR38, UR11, UR38, UR10 ;  /* 0x000000260b2672a4 */ /* 0x000fe2000f8e020a */
[----:B------:R-:W-:Y:S11]  /*e050*/  @P0 BRA `(.L_x_1919) ;  /* 0x0000000000480947 */ /* 0x000ff60003800000 */
        /* <DEDUP_REMOVED lines=18> */
.L_x_1919:
        /* <DEDUP_REMOVED lines=23> */
.L_x_1921:
        /* <DEDUP_REMOVED lines=20> */
.L_x_1922:
        /* <DEDUP_REMOVED lines=20> */
.L_x_1923:
        /* <DEDUP_REMOVED lines=18> */
.L_x_1924:
[----:B------:R-:W-:Y:S01]  /*e690*/  ULDC.64 UR4, c[0x0][0x9f8] ;  /* 0x00027e0000047ab9 */ /* 0x000fe20000000a00 */
[----:B------:R-:W-:Y:S01]  /*e6a0*/  IMAD.U32 R5, RZ, RZ, UR39 ;  /* 0x00000027ff057e24 */ /* 0x000fe2000f8e00ff */
[----:B------:R-:W-:Y:S01]  /*e6b0*/  ISETP.NE.U32.AND P0, PT, RZ, UR4, PT ;  /* 0x00000004ff007c0c */ /* 0x000fe2000bf05070 */
[----:B------:R-:W-:Y:S01]  /*e6c0*/  IMAD.U32 R8, RZ, RZ, UR39 ;  /* 0x00000027ff087e24 */ /* 0x000fe2000f8e00ff */
[----:B------:R-:W1:Y:S01]  /*e6d0*/  LDC R0, c[0x0][0x428] ;  /* 0x00010a00ff007b82 */ /* 0x000e620000000800 */
[----:B------:R-:W2:Y:S01]  /*e6e0*/  S2R R17, SR_TID.X ;  /* 0x0000000000117919 */ /* 0x000ea20000002100 */
[----:B------:R-:W-:-:S13]  /*e6f0*/  ISETP.NE.AND.EX P0, PT, RZ, UR5, PT, P0 ;  /* 0x00000005ff007c0c */ /* 0x000fda000bf05300 */
[----:B------:R-:W3:Y:S01]  /*e700*/  @P0 LDC.64 R2, c[0x0][0x9f8] ;  /* 0x00027e00ff020b82 */ /* 0x000ee20000000a00 */
[----:B------:R-:W-:Y:S01]  /*e710*/  IMAD.U32 R4, RZ, RZ, UR38 ;  /* 0x00000026ff047e24 */ /* 0x000fe2000f8e00ff */
[----:B--2---:R-:W-:Y:S01]  /*e720*/  LOP3.LUT R16, R17, 0x7f, RZ, 0xc0, !PT ;  /* 0x0000007f11107812 */ /* 0x004fe200078ec0ff */
[----:B---3--:R-:W-:-:S05]  /*e730*/  @P0 IMAD.WIDE R2, R5, 0x4, R2 ;  /* 0x0000000405020825 */ /* 0x008fca00078e0202 */
[----:B------:R2:W3:Y:S01]  /*e740*/  @P0 LDG.E R8, desc[UR54][R2.64] ;  /* 0x0000003602080981 */ /* 0x0004e2000c1e1900 */
[----:B-1----:R-:W-:Y:S01]  /*e750*/  ISETP.NE.AND P0, PT, R0, 0x1, PT ;  /* 0x000000010000780c */ /* 0x002fe20003f05270 */
        /* <DEDUP_REMOVED lines=8> */
[----:B--2---:R-:W1:Y:S01]  /*e7e0*/  LDC.64 R2, c[0x0][0x3f8] ;  /* 0x0000fe00ff027b82 */ /* 0x004e620000000a00 */
        /* <DEDUP_REMOVED lines=24> */
.L_x_1988:
        /* <DEDUP_REMOVED lines=8> */
.L_x_1991:
        /* <DEDUP_REMOVED lines=20> */
.L_x_1929:
[----:B--2---:R-:W2:Y:S04]  /*eb30*/  LDL R3, [R1] ;  /* 0x0000000001037983 */ /* 0x004ea80000100800 */
[----:B------:R-:W3:Y:S01]  /*eb40*/  LDL R2, [R1+0xc] ;  /* 0x00000c0001027983 */ /* 0x000ee20000100800 */
[----:B------:R-:W-:Y:S02]  /*eb50*/  ISETP.NE.AND P0, PT, R16, RZ, PT ;  /* 0x000000ff1000720c */ /* 0x000fe40003f05270 */
[----:B--2---:R-:W-:Y:S02]  /*eb60*/  LEA R5, R3, UR40, 0x3 ;  /* 0x0000002803057c11 */ /* 0x004fe4000f8e18ff */
[----:B---3--:R-:W-:-:S04]  /*eb70*/  SHF.L.U32 R2, R2, 0x1f, RZ ;  /* 0x0000001f02027819 */ /* 0x008fc800000006ff */
[----:B------:R-:W2:Y:S02]  /*eb80*/  SYNCS.PHASECHK.TRANS64.TRYWAIT P3, [R5+URZ+0x29880], R2 ;  /* 0x02988002050075a7 */ /* 0x000ea4000806017f */
[----:B--2---:R-:W-:Y:S05]  /*eb90*/  @!P3 BRA `(.L_x_1930) ;  /* 0x000000280034b947 */ /* 0x004fea0003800000 */
.L_x_1992:
        /* <DEDUP_REMOVED lines=8> */
.L_x_1931:
        /* <DEDUP_REMOVED lines=19> */
.L_x_1993:
        /* <DEDUP_REMOVED lines=8> */
.L_x_1933:
        /* <DEDUP_REMOVED lines=28> */
.L_x_1928:
        /* <DEDUP_REMOVED lines=31> */
.L_x_1926:
        /* <DEDUP_REMOVED lines=10> */
.L_x_1994:
[----:B------:R-:W-:Y:S05]  /*f220*/  BSYNC B0 ;  /* 0x0000000000007941 */ /* 0x000fea0003800000 */
.L_x_1934:
[----:B------:R-:W-:-:S06]  /*f230*/  UISETP.GE.AND UP0, UPT, UR41, 0x2, UPT ;  /* 0x000000022900788c */ /* 0x000fcc000bf06270 */
[----:B------:R-:W-:-:S13]  /*f240*/  PLOP3.LUT P0, PT, PT, PT, UP0, 0x80, 0x0 ;  /* 0x000000000000781c */ /* 0x000fda0003f0f008 */
[----:B------:R-:W-:Y:S05]  /*f250*/  @!P0 BRA `(.L_x_1936) ;  /* 0x0000001000108947 */ /* 0x000fea0003800000 */
[----:B------:R3:W5:Y:S01]  /*f260*/  LDL.LU R6, [R1+0xc] ;  /* 0x00000c0001067983 */ /* 0x0007620000300800 */
[----:B------:R-:W-:-:S03]  /*f270*/  UIADD3 UR4, UR41, -0x2, URZ ;  /* 0xfffffffe29047890 */ /* 0x000fc6000fffe03f */
[----:B------:R3:W5:Y:S03]  /*f280*/  LDL.LU R7, [R1] ;  /* 0x0000000001077983 */ /* 0x0007660000300800 */
[----:B------:R-:W-:-:S07]  /*f290*/  IMAD.U32 R20, RZ, RZ, UR4 ;  /* 0x00000004ff147e24 */ /* 0x000fce000f8e00ff */
.L_x_1958:
        /* <DEDUP_REMOVED lines=10> */
[----:B------:R-:W-:Y:S01]  /*f340*/  IMAD.MOV.U32 R8, RZ, RZ, R20 ;  /* 0x000000ffff087224 */ /* 0x000fe200078e0014 */
[----:B------:R-:W-:Y:S06]  /*f350*/  @!P1 BRA `(.L_x_1939) ;  /* 0x0000000000509947 */ /* 0x000fec0003800000 */
[----:B------:R-:W4:Y:S01]  /*f360*/  LDL R11, [R1+0x14] ;  /* 0x00001400010b7983 */ /* 0x000f220000100800 */
[----:B------:R-:W2:Y:S01]  /*f370*/  LDC R5, c[0x0][0x41c] ;  /* 0x00010700ff057b82 */ /* 0x000ea20000000800 */
[----:B------:R-:W-:Y:S02]  /*f380*/  ULDC.64 UR4, c[0x0][0x408] ;  /* 0x0001020000047ab9 */ /* 0x000fe40000000a00 */
[----:B-1----:R-:W3:Y:S01]  /*f390*/  LDL R4, [R1+0x10] ;  /* 0x0000100001047983 */ /* 0x002ee20000100800 */
[----:B--2---:R-:W-:-:S13]  /*f3a0*/  ISETP.NE.AND P0, PT, R5, 0x1, PT ;  /* 0x000000010500780c */ /* 0x004fda0003f05270 */
        /* <DEDUP_REMOVED lines=8> */
[C---:B---3--:R-:W-:Y:S02]  /*f430*/  IMAD R0, R4.reuse, UR5, R0 ;  /* 0x0000000504007c24 */ /* 0x048fe4000f8e0200 */
[----:B------:R-:W-:Y:S01]  /*f440*/  IMAD.WIDE.U32 R2, R4, UR4, R2 ;  /* 0x0000000404027c25 */ /* 0x000fe2000f8e0002 */
[----:B------:R-:W-:-:S03]  /*f450*/  ULDC.64 UR4, c[0x0][0x3f8] ;  /* 0x0000fe0000047ab9 */ /* 0x000fc60000000a00 */
[----:B------:R-:W-:Y:S01]  /*f460*/  IMAD.IADD R0, R0, 0x1, R3 ;  /* 0x0000000100007824 */ /* 0x000fe200078e0203 */
[----:B------:R-:W-:-:S04]  /*f470*/  LEA R4, P0, R2, UR4, 0x2 ;  /* 0x0000000402047c11 */ /* 0x000fc8000f8010ff */
[----:B------:R-:W-:-:S05]  /*f480*/  LEA.HI.X R5, R2, UR5, R0, 0x2, P0 ;  /* 0x0000000502057c11 */ /* 0x000fca00080f1400 */
[----:B------:R4:W5:Y:S04]  /*f490*/  LDG.E R0, desc[UR54][R4.64] ;  /* 0x0000003604007981 */ /* 0x000968000c1e1900 */
.L_x_1939:
[----:B------:R-:W2:Y:S01]  /*f4a0*/  S2R R2, SR_TID.X ;  /* 0x0000000000027919 */ /* 0x000ea20000002100 */
[----:B-1--4-:R-:W-:Y:S01]  /*f4b0*/  LEA R4, R10, UR40, 0x3 ;  /* 0x000000280a047c11 */ /* 0x012fe2000f8e18ff */
[----:B------:R-:W-:Y:S01]  /*f4c0*/  BSSY B1, `(.L_x_1940) ;  /* 0x0000006000017945 */ /* 0x000fe20003800000 */
[----:B--2---:R-:W-:Y:S02]  /*f4d0*/  LOP3.LUT R3, R2, 0x7f, RZ, 0xc0, !PT ;  /* 0x0000007f02037812 */ /* 0x004fe400078ec0ff */
[----:B------:R-:W-:Y:S02]  /*f4e0*/  SHF.L.U32 R2, R9, 0x1f, RZ ;  /* 0x0000001f09027819 */ /* 0x000fe400000006ff */
[----:B------:R-:W-:Y:S02]  /*f4f0*/  ISETP.NE.AND P3, PT, R3, RZ, PT ;  /* 0x000000ff0300720c */ /* 0x000fe40003f65270 */
[----:B------:R-:W1:Y:S02]  /*f500*/  SYNCS.PHASECHK.TRANS64.TRYWAIT P0, [R4+URZ+0x29880], R2 ;  /* 0x02988002040075a7 */ /* 0x000e64000800017f */
[----:B-1----:R-:W-:Y:S09]  /*f510*/  @!P0 BRA `(.L_x_1941) ;  /* 0x0000002000148947 */ /* 0x002ff20003800000 */
.L_x_1995:
[----:B------:R-:W-:Y:S05]  /*f520*/  BSYNC B1 ;  /* 0x0000000000017941 */ /* 0x000fea0003800000 */
.L_x_1940:
[----:B------:R-:W-:Y:S04]  /*f530*/  BSSY B1, `(.L_x_1942) ;  /* 0x0000009000017945 */ /* 0x000fe80003800000 */
        /* <DEDUP_REMOVED lines=8> */
.L_x_1943:
[----:B------:R-:W-:Y:S05]  /*f5c0*/  BSYNC B1 ;  /* 0x0000000000017941 */ /* 0x000fea0003800000 */
.L_x_1942:
[----:B------:R-:W2:Y:S04]  /*f5d0*/  LDL R3, [R1] ;  /* 0x0000000001037983 */ /* 0x000ea80000100800 */
[----:B------:R-:W4:Y:S01]  /*f5e0*/  LDL R9, [R1+0x8] ;  /* 0x0000080001097983 */ /* 0x000f220000100800 */
        /* <DEDUP_REMOVED lines=9> */
[----:B--2---:R-:W-:Y:S01]  /*f680*/  IMAD R3, R3, 0x5000, R5 ;  /* 0x0000500003037824 */ /* 0x004fe200078e0205 */
[----:B----4-:R-:W-:-:S03]  /*f690*/  R2UR UR12, R9 ;  /* 0x00000000090c72ca */ /* 0x010fc600000e0000 */
[----:B------:R-:W-:Y:S02]  /*f6a0*/  VIADD R3, R3, 0xa400 ;  /* 0x0000a40003037836 */ /* 0x000fe40000000000 */
[----:B------:R-:W-:-:S10]  /*f6b0*/  VIADD R9, R4, 0x29870 ;  /* 0x0002987004097836 */ /* 0x000fd40000000000 */
.L_x_1944:
        /* <DEDUP_REMOVED lines=12> */
.L_x_1996:
[----:B------:R-:W-:Y:S05]  /*f780*/  BSYNC B1 ;  /* 0x0000000000017941 */ /* 0x000fea0003800000 */
.L_x_1945:
[----:B------:R-:W-:Y:S01]  /*f790*/  BSSY B1, `(.L_x_1947) ;  /* 0x000000b000017945 */ /* 0x000fe20003800000 */
[----:B-12---:R-:W-:Y:S02]  /*f7a0*/  IMAD.MOV.U32 R2, RZ, RZ, 0x0 ;  /* 0x00000000ff027424 */ /* 0x006fe400078e00ff */
        /* <DEDUP_REMOVED lines=9> */
.L_x_1948:
[----:B------:R-:W-:Y:S05]  /*f840*/  BSYNC B1 ;  /* 0x0000000000017941 */ /* 0x000fea0003800000 */
.L_x_1947:
        /* <DEDUP_REMOVED lines=12> */
.L_x_1949:
        /* <DEDUP_REMOVED lines=16> */
.L_x_1950:
        /* <DEDUP_REMOVED lines=16> */
.L_x_1951:
        /* <DEDUP_REMOVED lines=8> */
[----:B----4-:R-:W-:Y:S05]  /*fb90*/  @P0 BRA.U.ANY `(.L_x_1951) ;  /* 0xfffffffd00dc0947 */ /* 0x010fea000393ffff */
.L_x_1938:
[----:B------:R-:W-:Y:S05]  /*fba0*/  BSYNC B0 ;  /* 0x0000000000007941 */ /* 0x000fea0003800000 */
.L_x_1937:
[----:B------:R-:W-:-:S06]  /*fbb0*/  UISETP.NE.AND UP0, UPT, UR44, 0x3, UPT ;  /* 0x000000032c00788c */ /* 0x000fcc000bf05270 */
[----:B------:R-:W-:-:S13]  /*fbc0*/  PLOP3.LUT P0, PT, PT, PT, UP0, 0x80, 0x0 ;  /* 0x000000000000781c */ /* 0x000fda0003f0f008 */
[----:B------:R-:W-:Y:S05]  /*fbd0*/  @!P0 BRA `(.L_x_1952) ;  /* 0x0000000000048947 */ /* 0x000fea0003800000 */
[----:B------:R-:W-:Y:S01]  /*fbe0*/  BPT.TRAP 0x1 ;  /* 0x000000040000795c */ /* 0x000fe20000300000 */
.L_x_1952:
        /* <DEDUP_REMOVED lines=9> */
.L_x_1997:
[----:B------:R-:W-:Y:S05]  /*fc80*/  BSYNC B0 ;  /* 0x0000000000007941 */ /* 0x000fea0003800000 */
.L_x_1953:
[----:B------:R-:W-:Y:S05]  /*fc90*/  @!P0 BRA `(.L_x_1955) ;  /* 0x0000000000048947 */ /* 0x000fea0003800000 */
[----:B------:R-:W-:Y:S01]  /*fca0*/  BPT.TRAP 0x1 ;  /* 0x000000040000795c */ /* 0x000fe20000300000 */
.L_x_1955:
[----:B----4-:R-:W4:Y:S01]  /*fcb0*/  LDL R2, [R1+0x4] ;  /* 0x0000040001027983 */ /* 0x010f220000100800 */
[----:B------:R-:W-:-:S04]  /*fcc0*/  SHF.L.U32 R3, R6, 0x1f, RZ ;  /* 0x0000001f06037819 */ /* 0x000fc800000006ff */
[----:B----4-:R4:W5:Y:S02]  /*fcd0*/  SYNCS.PHASECHK.TRANS64.TRYWAIT P3, [R2+URZ+0x29860], R3 ;  /* 0x02986003020075a7 */ /* 0x010964000806017f */
[----:B----4-:R-:W-:Y:S01]  /*fce0*/  IMAD R2, R7, 0x5000, RZ ;  /* 0x0000500007027824 */ /* 0x010fe200078e02ff */
[----:B-----5:R-:W-:Y:S06]  /*fcf0*/  @!P3 BRA `(.L_x_1956) ;  /* 0x00000018005cb947 */ /* 0x020fec0003800000 */
.L_x_1998:
[----:B-1----:R-:W4:Y:S04]  /*fd00*/  LDL R4, [R1+0x1c] ;  /* 0x00001c0001047983 */ /* 0x002f280000100800 */
[----:B------:R-:W5:Y:S01]  /*fd10*/  LDL R12, [R1+0x18] ;  /* 0x00001800010c7983 */ /* 0x000f620000100800 */
[----:B------:R-:W-:Y:S05]  /*fd20*/  WARPSYNC.ALL ;  /* 0x0000000000007948 */ /* 0x000fea0003800000 */
[----:B------:R-:W1:Y:S01]  /*fd30*/  S2R R8, SR_TID.X ;  /* 0x0000000000087919 */ /* 0x000e620000002100 */
[----:B--2---:R-:W-:Y:S01]  /*fd40*/  IMAD.MOV.U32 R10, RZ, RZ, 0x40 ;  /* 0x00000040ff0a7424 */ /* 0x004fe200078e00ff */
[----:B-1----:R-:W-:-:S04]  /*fd50*/  LOP3.LUT P3, RZ, R8, 0x4, RZ, 0xc0, !PT ;  /* 0x0000000408ff7812 */ /* 0x002fc8000786c0ff */
[----:B------:R-:W-:Y:S02]  /*fd60*/  SEL R10, R10, 0xffffffc0, !P3 ;  /* 0xffffffc00a0a7807 */ /* 0x000fe40005800000 */
[C---:B----4-:R-:W-:Y:S02]  /*fd70*/  LOP3.LUT R3, R2.reuse, R4, RZ, 0xfc, !PT ;  /* 0x0000000402037212 */ /* 0x050fe400078efcff */
[----:B-----5:R-:W-:-:S03]  /*fd80*/  IADD3 R2, R2, UR40, R12 ;  /* 0x0000002802027c10 */ /* 0x020fc6000fffe00c */
        /* <DEDUP_REMOVED lines=70> */
.L_x_1957:
        /* <DEDUP_REMOVED lines=11> */
.L_x_1936:
        /* <DEDUP_REMOVED lines=15> */
.L_x_1960:
[----:B------:R-:W-:Y:S05]  /*10390*/  BSYNC B0 ;  /* 0x0000000000007941 */ /* 0x000fea0003800000 */
.L_x_1959:
[----:B------:R-:W-:-:S06]  /*103a0*/  UISETP.NE.AND UP0, UPT, UR44, 0x3, UPT ;  /* 0x000000032c00788c */ /* 0x000fcc000bf05270 */
[----:B------:R-:W-:-:S13]  /*103b0*/  PLOP3.LUT P0, PT, PT, PT, UP0, 0x80, 0x0 ;  /* 0x000000000000781c */ /* 0x000fda0003f0f008 */
[----:B------:R-:W-:Y:S05]  /*103c0*/  @!P0 BRA `(.L_x_1961) ;  /* 0x0000000000048947 */ /* 0x000fea0003800000 */
[----:B------:R-:W-:Y:S01]  /*103d0*/  BPT.TRAP 0x1 ;  /* 0x000000040000795c */ /* 0x000fe20000300000 */
.L_x_1961:
        /* <DEDUP_REMOVED lines=10> */
.L_x_1999:
[----:B------:R-:W-:Y:S05]  /*10480*/  BSYNC B0 ;  /* 0x0000000000007941 */ /* 0x000fea0003800000 */
.L_x_1962:
[----:B------:R-:W-:Y:S05]  /*10490*/  @!P1 BRA `(.L_x_1964) ;  /* 0x0000000000049947 */ /* 0x000fea0003800000 */
[----:B------:R-:W-:Y:S01]  /*104a0*/  BPT.TRAP 0x1 ;  /* 0x000000040000795c */ /* 0x000fe20000300000 */
.L_x_1964:
[----:B------:R-:W1:Y:S02]  /*104b0*/  LDL R0, [R1+0xc] ;  /* 0x00000c0001007983 */ /* 0x000e640000100800 */
[----:B-1----:R-:W-:-:S04]  /*104c0*/  SHF.L.U32 R3, R0, 0x1f, RZ ;  /* 0x0000001f00037819 */ /* 0x002fc800000006ff */
[----:B------:R-:W1:Y:S02]  /*104d0*/  SYNCS.PHASECHK.TRANS64.TRYWAIT P0, [R20+URZ+0x29860], R3 ;  /* 0x02986003140075a7 */ /* 0x000e64000800017f */
[----:B-1----:R-:W-:Y:S05]  /*104e0*/  @!P0 BRA `(.L_x_1965) ;  /* 0x00000010008c8947 */ /* 0x002fea0003800000 */
.L_x_2000:
        /* <DEDUP_REMOVED lines=81> */
.L_x_1966:
        /* <DEDUP_REMOVED lines=14> */
.L_x_1920:
[----:B------:R-:W-:Y:S05]  /*10ae0*/  BSYNC B6 ;  /* 0x0000000000067941 */ /* 0x000fea0003800000 */
.L_x_1918:
[----:B-12---:R-:W2:Y:S04]  /*10af0*/  LDL R0, [R1+0x28] ;  /* 0x0000280001007983 */ /* 0x006ea80000100800 */
[----:B------:R1:W5:Y:S01]  /*10b00*/  LDL R2, [R1+0x20] ;  /* 0x0000200001027983 */ /* 0x0003620000100800 */
[----:B--2---:R-:W-:-:S13]  /*10b10*/  ISETP.NE.AND P0, PT, R0, RZ, PT ;  /* 0x000000ff0000720c */ /* 0x004fda0003f05270 */
        /* <DEDUP_REMOVED lines=9> */
.L_x_1967:
        /* <DEDUP_REMOVED lines=11> */
.L_x_1968:
[----:B--2---:R-:W2:Y:S01]  /*10c60*/  LDL R0, [R1+0x20] ;  /* 0x0000200001007983 */ /* 0x004ea20000100800 */
[----:B------:R-:W-:Y:S02]  /*10c70*/  ULDC UR4, c[0x0][0xda8] ;  /* 0x00036a0000047ab9 */ /* 0x000fe40000000800 */
[----:B--2---:R-:W-:-:S13]  /*10c80*/  ISETP.GE.AND P0, PT, R0, UR4, PT ;  /* 0x0000000400007c0c */ /* 0x004fda000bf06270 */
[----:B------:R-:W-:Y:S05]  /*10c90*/  @!P0 BRA `(.L_x_1969) ;  /* 0xffffffcc00e48947 */ /* 0x000fea000383ffff */
.L_x_1915:
[----:B--2---:R-:W2:Y:S01]  /*10ca0*/  LDL.LU R0, [R1+0x24] ;  /* 0x0000240001007983 */ /* 0x004ea20000300800 */
[----:B------:R-:W-:Y:S01]  /*10cb0*/  BSSY B0, `(.L_x_1970) ;  /* 0x000000b000007945 */ /* 0x000fe20003800000 */
[----:B------:R-:W3:Y:S01]  /*10cc0*/  S2R R5, SR_CgaCtaId ;  /* 0x0000000000057919 */ /* 0x000ee20000008800 */
[----:B--2---:R-:W-:-:S05]  /*10cd0*/  VIADD R0, R0, 0x1 ;  /* 0x0000000100007836 */ /* 0x004fca0000000000 */
[----:B-1----:R-:W-:-:S04]  /*10ce0*/  LEA.HI R2, R0, R0, RZ, 0x1 ;  /* 0x0000000000027211 */ /* 0x002fc800078f08ff */
[----:B------:R-:W-:-:S05]  /*10cf0*/  LOP3.LUT R3, R2, 0xfffffffe, RZ, 0xc0, !PT ;  /* 0xfffffffe02037812 */ /* 0x000fca00078ec0ff */
[----:B------:R-:W-:Y:S01]  /*10d00*/  IMAD.IADD R3, R0, 0x1, -R3 ;  /* 0x0000000100037824 */ /* 0x000fe200078e0a03 */
[----:B------:R-:W-:-:S04]  /*10d10*/  MOV R0, 0x400 ;  /* 0x0000040000007802 */ /* 0x000fc80000000f00 */
[----:B---3--:R-:W-:Y:S02]  /*10d20*/  LEA R0, R5, R0, 0x18 ;  /* 0x0000000005007211 */ /* 0x008fe400078ec0ff */
[----:B------:R-:W-:-:S04]  /*10d30*/  SHF.L.U32 R3, R3, 0x1f, RZ ;  /* 0x0000001f03037819 */ /* 0x000fc800000006ff */
[----:B------:R-:W1:Y:S02]  /*10d40*/  SYNCS.PHASECHK.TRANS64.TRYWAIT P0, [R0+URZ+0x29820], R3 ;  /* 0x02982003000075a7 */ /* 0x000e64000800017f */
[----:B-1----:R-:W-:Y:S05]  /*10d50*/  @!P0 BRA `(.L_x_1971) ;  /* 0x0000000800848947 */ /* 0x002fea0003800000 */
.L_x_2001:
[----:B------:R-:W-:Y:S05]  /*10d60*/  BSYNC B0 ;  /* 0x0000000000007941 */ /* 0x000fea0003800000 */
.L_x_1970:
[----:B------:R-:W-:-:S03]  /*10d70*/  UMOV UR4, 0xffffffff ;  /* 0xffffffff00047882 */ /* 0x000fc60000000000 */
[----:B------:R-:W-:Y:S05]  /*10d80*/  BRA.DIV UR4, `(.L_x_1972) ;  /* 0x0000000a048c7947 */ /* 0x000fea000b800000 */
[----:B------:R-:W2:Y:S02]  /*10d90*/  S2R R2, SR_TID.X ;  /* 0x0000000000027919 */ /* 0x000ea40000002100 */
[----:B--2---:R-:W-:-:S04]  /*10da0*/  SHF.R.U32.HI R2, RZ, 0x5, R2 ;  /* 0x00000005ff027819 */ /* 0x004fc80000011602 */
[----:B------:R-:W-:-:S05]  /*10db0*/  LOP3.LUT R2, R2, 0x3, RZ, 0xc0, !PT ;  /* 0x0000000302027812 */ /* 0x000fca00078ec0ff */
[----:B------:R2:W3:Y:S02]  /*10dc0*/  SHFL.IDX PT, R14, R2, RZ, 0x1f ;  /* 0x00001fff020e7589 */ /* 0x0004e400000e0000 */
.L_x_2004:
[----:B---3--:R-:W-:Y:S01]  /*10dd0*/  ISETP.NE.AND P0, PT, R14, RZ, PT ;  /* 0x000000ff0e00720c */ /* 0x008fe20003f05270 */
[----:B------:R-:W-:-:S12]  /*10de0*/  BSSY B0, `(.L_x_1973) ;  /* 0x000002e000007945 */ /* 0x000fd80003800000 */
[----:B------:R-:W-:Y:S05]  /*10df0*/  @P0 BRA `(.L_x_1974) ;  /* 0x0000000000b00947 */ /* 0x000fea0003800000 */
[----:B------:R-:W-:-:S03]  /*10e00*/  UMOV UR4, 0xffffffff ;  /* 0xffffffff00047882 */ /* 0x000fc60000000000 */
[----:B------:R-:W-:Y:S05]  /*10e10*/  BRA.DIV UR4, `(.L_x_1975) ;  /* 0x0000000a049c7947 */ /* 0x000fea000b800000 */
[----:B------:R-:W-:-:S13]  /*10e20*/  ELECT P6, URZ, PT ;  /* 0x00000000003f782f */ /* 0x000fda00038c0000 */
.L_x_2007:
[----:B------:R-:W-:Y:S05]  /*10e30*/  @!P6 BRA `(.L_x_1974) ;  /* 0x0000000000a0e947 */ /* 0x000fea0003800000 */
[----:B------:R-:W-:-:S06]  /*10e40*/  ULOP3.LUT UR4, UR61, 0x2, URZ, 0xfc, !UPT ;  /* 0x000000023d047892 */ /* 0x000fcc000f8efc3f */
[----:B--2---:R-:W-:-:S05]  /*10e50*/  IMAD.U32 R2, RZ, RZ, UR4 ;  /* 0x00000004ff027e24 */ /* 0x004fca000f8e00ff */
[----:B------:R-:W-:-:S13]  /*10e60*/  ISETP.NE.AND P0, PT, R2, 0x3, PT ;  /* 0x000000030200780c */ /* 0x000fda0003f05270 */
[----:B------:R-:W-:Y:S05]  /*10e70*/  @!P0 BRA `(.L_x_1976) ;  /* 0x0000000000048947 */ /* 0x000fea0003800000 */
[----:B------:R-:W-:Y:S01]  /*10e80*/  BPT.TRAP 0x1 ;  /* 0x000000040000795c */ /* 0x000fe20000300000 */
.L_x_1976:
        /* <DEDUP_REMOVED lines=14> */
.L_x_2008:
[----:B------:R-:W2:Y:S02]  /*10f70*/  SYNCS.PHASECHK.TRANS64.TRYWAIT P1, [R7+URZ], R2 ;  /* 0x00000002070075a7 */ /* 0x000ea4000802017f */
[----:B--2---:R-:W-:Y:S05]  /*10f80*/  @!P1 BRA `(.L_x_1978) ;  /* 0x0000000800749947 */ /* 0x004fea0003800000 */
.L_x_2009:
[----:B------:R-:W-:Y:S05]  /*10f90*/  @!P0 BRA `(.L_x_1979) ;  /* 0x0000000000048947 */ /* 0x000fea0003800000 */
[----:B------:R-:W-:Y:S01]  /*10fa0*/  BPT.TRAP 0x1 ;  /* 0x000000040000795c */ /* 0x000fe20000300000 */
.L_x_1979:
[----:B------:R-:W3:Y:S02]  /*10fb0*/  LDL.LU R4, [R1] ;  /* 0x0000000001047983 */ /* 0x000ee40000300800 */
[----:B---3--:R-:W-:-:S04]  /*10fc0*/  IMAD R4, R4, 0x8, R0 ;  /* 0x0000000804047824 */ /* 0x008fc800078e0200 */
[----:B------:R-:W3:Y:S02]  /*10fd0*/  SYNCS.PHASECHK.TRANS64.TRYWAIT P1, [R4+URZ+0x29860], R5 ;  /* 0x02986005040075a7 */ /* 0x000ee4000802017f */
[----:B---3--:R-:W-:Y:S05]  /*10fe0*/  @!P1 BRA `(.L_x_1980) ;  /* 0x0000000800709947 */ /* 0x008fea0003800000 */
.L_x_2010:
[----:B------:R-:W-:Y:S05]  /*10ff0*/  @!P0 BRA `(.L_x_1981) ;  /* 0x0000000000048947 */ /* 0x000fea0003800000 */
[----:B------:R-:W-:Y:S01]  /*11000*/  BPT.TRAP 0x1 ;  /* 0x000000040000795c */ /* 0x000fe20000300000 */
.L_x_1981:
[----:B------:R-:W-:-:S04]  /*11010*/  IMAD R3, R3, 0x8, R0 ;  /* 0x0000000803037824 */ /* 0x000fc800078e0200 */
[----:B------:R-:W4:Y:S02]  /*11020*/  SYNCS.PHASECHK.TRANS64.TRYWAIT P1, [R3+URZ+0x29860], R2 ;  /* 0x02986002030075a7 */ /* 0x000f24000802017f */
[----:B----4-:R-:W-:Y:S05]  /*11030*/  @!P1 BRA `(.L_x_1982) ;  /* 0x0000000800709947 */ /* 0x010fea0003800000 */
.L_x_2011:
[----:B------:R-:W-:Y:S05]  /*11040*/  @!P0 BRA `(.L_x_1983) ;  /* 0x0000000000048947 */ /* 0x000fea0003800000 */
[----:B------:R-:W-:Y:S01]  /*11050*/  BPT.TRAP 0x1 ;  /* 0x000000040000795c */ /* 0x000fe20000300000 */
.L_x_1983:
[----:B------:R-:W5:Y:S02]  /*11060*/  SYNCS.PHASECHK.TRANS64.TRYWAIT P0, [R4+URZ+0x29880], R5 ;  /* 0x02988005040075a7 */ /* 0x000f64000800017f */
[----:B-----5:R-:W-:Y:S05]  /*11070*/  @!P0 BRA `(.L_x_1984) ;  /* 0x0000000800748947 */ /* 0x020fea0003800000 */
.L_x_1985:
[----:B------:R1:W1:Y:S02]  /*11080*/  SYNCS.PHASECHK.TRANS64.TRYWAIT P0, [R3+URZ+0x29880], R2 ;  /* 0x02988002030075a7 */ /* 0x000264000800017f */
[----:B-1----:R-:W-:Y:S05]  /*11090*/  @!P0 NANOSLEEP.SYNCS 0x989680 ;  /* 0x009896800000895d */ /* 0x002fea0003900000 */
[----:B------:R-:W1:Y:S02]  /*110a0*/  @!P0 SYNCS.PHASECHK.TRANS64 P0, [R3+URZ+0x29880], R2 ;  /* 0x02988002030085a7 */ /* 0x000e64000800007f */
[----:B-1----:R-:W-:Y:S05]  /*110b0*/  @!P0 BRA `(.L_x_1985) ;  /* 0xfffffffc00f08947 */ /* 0x002fea000383ffff */
.L_x_1974:
[----:B------:R-:W-:Y:S05]  /*110c0*/  BSYNC B0 ;  /* 0x0000000000007941 */ /* 0x000fea0003800000 */
.L_x_1973:
[----:B------:R-:W-:Y:S05]  /*110d0*/  EXIT ;  /* 0x000000000000794d */ /* 0x000fea0003800000 */
.L_x_1869:
[----:B-1----:R-:W-:-:S04]  /*110e0*/  IMAD.U32 R3, RZ, RZ, UR38 ;  /* 0x00000026ff037e24 */ /* 0x002fc8000f8e00ff */
[----:B------:R1:W2:Y:S03]  /*110f0*/  SYNCS.PHASECHK.TRANS64.TRYWAIT P1, [R3+URZ+0x29800], R0 ;  /* 0x02980000030075a7 */ /* 0x0002a6000802017f */
[----:B--2---:R-:W-:Y:S05]  /*11100*/  @!P1 NANOSLEEP.SYNCS 0x989680 ;  /* 0x009896800000995d */ /* 0x004fea0003900000 */
[----:B------:R-:W2:Y:S02]  /*11110*/  @!P1 SYNCS.PHASECHK.TRANS64 P1, [R3+URZ+0x29800], R0 ;  /* 0x02980000030095a7 */ /* 0x000ea4000802007f */
[----:B--2---:R-:W-:Y:S05]  /*11120*/  @!P1 BRA `(.L_x_1869) ;  /* 0xfffffffc00ec9947 */ /* 0x004fea000383ffff */
[----:B------:R-:W-:Y:S05]  /*11130*/  BRA `(.L_x_1986) ;  /* 0xffffff0800387947 */ /* 0x000fea000383ffff */
.L_x_1873:
[----:B--2---:R2:W3:Y:S02]  /*11140*/  SYNCS.PHASECHK.TRANS64.TRYWAIT P2, [R2+URZ+0x29830], R3 ;  /* 0x02983003020075a7 */ /* 0x0044e4000804017f */
[----:B---3--:R-:W-:Y:S05]  /*11150*/  @!P2 NANOSLEEP.SYNCS 0x989680 ;  /* 0x009896800000a95d */ /* 0x008fea0003900000 */
[----:B------:R-:W3:Y:S02]  /*11160*/  @!P2 SYNCS.PHASECHK.TRANS64 P2, [R2+URZ+0x29830], R3 ;  /* 0x029830030200a5a7 */ /* 0x000ee4000804007f */
[----:B---3--:R-:W-:Y:S05]  /*11170*/  @!P2 BRA `(.L_x_1873) ;  /* 0xfffffffc00f0a947 */ /* 0x008fea000383ffff */
[----:B------:R-:W-:Y:S05]  /*11180*/  BRA `(.L_x_1872) ;  /* 0xffffff0800607947 */ /* 0x000fea000383ffff */
.L_x_1878:
[----:B--2---:R-:W-:-:S04]  /*11190*/  IMAD.U32 R7, RZ, RZ, UR5 ;  /* 0x00000005ff077e24 */ /* 0x004fc8000f8e00ff */
[----:B------:R2:W3:Y:S03]  /*111a0*/  SYNCS.PHASECHK.TRANS64.TRYWAIT P2, [R7+URZ+0x29830], R0 ;  /* 0x02983000070075a7 */ /* 0x0004e6000804017f */
[----:B---3--:R-:W-:Y:S05]  /*111b0*/  @!P2 NANOSLEEP.SYNCS 0x989680 ;  /* 0x009896800000a95d */ /* 0x008fea0003900000 */
[----:B------:R-:W3:Y:S02]  /*111c0*/  @!P2 SYNCS.PHASECHK.TRANS64 P2, [R7+URZ+0x29830], R0 ;  /* 0x029830000700a5a7 */ /* 0x000ee4000804007f */
[----:B---3--:R-:W-:Y:S05]  /*111d0*/  @!P2 BRA `(.L_x_1878) ;  /* 0xfffffffc00eca947 */ /* 0x008fea000383ffff */
[----:B------:R-:W-:Y:S05]  /*111e0*/  BRA `(.L_x_1875) ;  /* 0xffffff4000007947 */ /* 0x000fea000383ffff */
.L_x_1882:
[----:B--2---:R-:W-:-:S04]  /*111f0*/  IMAD.U32 R7, RZ, RZ, UR5 ;  /* 0x00000005ff077e24 */ /* 0x004fc8000f8e00ff */
[----:B------:R2:W3:Y:S03]  /*11200*/  SYNCS.PHASECHK.TRANS64.TRYWAIT P2, [R7+URZ+0x29850], R0 ;  /* 0x02985000070075a7 */ /* 0x0004e6000804017f */
[----:B---3--:R-:W-:Y:S05]  /*11210*/  @!P2 NANOSLEEP.SYNCS 0x989680 ;  /* 0x009896800000a95d */ /* 0x008fea0003900000 */
[----:B------:R-:W3:Y:S02]  /*11220*/  @!P2 SYNCS.PHASECHK.TRANS64 P2, [R7+URZ+0x29850], R0 ;  /* 0x029850000700a5a7 */ /* 0x000ee4000804007f */
[----:B---3--:R-:W-:Y:S05]  /*11230*/  @!P2 BRA `(.L_x_1882) ;  /* 0xfffffffc00eca947 */ /* 0x008fea000383ffff */
[----:B------:R-:W-:Y:S05]  /*11240*/  BRA `(.L_x_1879) ;  /* 0xffffff4c00087947 */ /* 0x000fea000383ffff */
.L_x_1889:
[----:B--2---:R-:W-:-:S04]  /*11250*/  IMAD.U32 R9, RZ, RZ, UR5 ;  /* 0x00000005ff097e24 */ /* 0x004fc8000f8e00ff */
[----:B------:R2:W3:Y:S03]  /*11260*/  SYNCS.PHASECHK.TRANS64.TRYWAIT P2, [R9+URZ+0x29830], R0 ;  /* 0x02983000090075a7 */ /* 0x0004e6000804017f */
[----:B---3--:R-:W-:Y:S05]  /*11270*/  @!P2 NANOSLEEP.SYNCS 0x989680 ;  /* 0x009896800000a95d */ /* 0x008fea0003900000 */
[----:B------:R-:W3:Y:S02]  /*11280*/  @!P2 SYNCS.PHASECHK.TRANS64 P2, [R9+URZ+0x29830], R0 ;  /* 0x029830000900a5a7 */ /* 0x000ee4000804007f */
[----:B---3--:R-:W-:Y:S05]  /*11290*/  @!P2 BRA `(.L_x_1889) ;  /* 0xfffffffc00eca947 */ /* 0x008fea000383ffff */
[----:B------:R-:W-:Y:S05]  /*112a0*/  BRA `(.L_x_1886) ;  /* 0xffffff7400d07947 */ /* 0x000fea000383ffff */
.L_x_1893:
[----:B--2---:R-:W-:-:S04]  /*112b0*/  IMAD.U32 R9, RZ, RZ, UR5 ;  /* 0x00000005ff097e24 */ /* 0x004fc8000f8e00ff */
[----:B------:R2:W3:Y:S03]  /*112c0*/  SYNCS.PHASECHK.TRANS64.TRYWAIT P2, [R9+URZ+0x29850], R0 ;  /* 0x02985000090075a7 */ /* 0x0004e6000804017f */
[----:B---3--:R-:W-:Y:S05]  /*112d0*/  @!P2 NANOSLEEP.SYNCS 0x989680 ;  /* 0x009896800000a95d */ /* 0x008fea0003900000 */
[----:B------:R-:W3:Y:S02]  /*112e0*/  @!P2 SYNCS.PHASECHK.TRANS64 P2, [R9+URZ+0x29850], R0 ;  /* 0x029850000900a5a7 */ /* 0x000ee4000804007f */
[----:B---3--:R-:W-:Y:S05]  /*112f0*/  @!P2 BRA `(.L_x_1893) ;  /* 0xfffffffc00eca947 */ /* 0x008fea000383ffff */
[----:B------:R-:W-:Y:S05]  /*11300*/  BRA `(.L_x_1890) ;  /* 0xffffff8000cc7947 */ /* 0x000fea000383ffff */
.L_x_1899:
[----:B--2---:R-:W-:-:S04]  /*11310*/  IMAD.U32 R5, RZ, RZ, UR9 ;  /* 0x00000009ff057e24 */ /* 0x004fc8000f8e00ff */
[----:B------:R2:W3:Y:S03]  /*11320*/  SYNCS.PHASECHK.TRANS64.TRYWAIT P1, [R5+URZ+0x29850], R4 ;  /* 0x02985004050075a7 */ /* 0x0004e6000802017f */
[----:B---3--:R-:W-:Y:S05]  /*11330*/  @!P1 NANOSLEEP.SYNCS 0x989680 ;  /* 0x009896800000995d */ /* 0x008fea0003900000 */
[----:B------:R-:W3:Y:S02]  /*11340*/  @!P1 SYNCS.PHASECHK.TRANS64 P1, [R5+URZ+0x29850], R4 ;  /* 0x02985004050095a7 */ /* 0x000ee4000802007f */
[----:B---3--:R-:W-:Y:S05]  /*11350*/  @!P1 BRA `(.L_x_1899) ;  /* 0xfffffffc00ec9947 */ /* 0x008fea000383ffff */
[----:B------:R-:W-:Y:S05]  /*11360*/  BRA `(.L_x_1898) ;  /* 0xffffffa000a07947 */ /* 0x000fea000383ffff */
.L_x_1925:
[----:B------:R-:W-:Y:S02]  /*11370*/  IMAD.MOV.U32 R13, RZ, RZ, R4 ;  /* 0x000000ffff0d7224 */ /* 0x000fe400078e0004 */
[----:B------:R-:W-:Y:S02]  /*11380*/  IMAD.MOV.U32 R12, RZ, RZ, RZ ;  /* 0x000000ffff0c7224 */ /* 0x000fe400078e00ff */
[----:B------:R-:W-:Y:S02]  /*11390*/  IMAD.MOV.U32 R11, RZ, RZ, 0x1f ;  /* 0x0000001fff0b7424 */ /* 0x000fe400078e00ff */
[----:B------:R-:W-:-:S07]  /*113a0*/  IMAD.MOV.U32 R15, RZ, RZ, -0x1 ;  /* 0xffffffffff0f7424 */ /* 0x000fce00078e00ff */
[----:B------:R-:W-:Y:S05]  /*113b0*/  WARPSYNC.COLLECTIVE R15, `(.L_x_1987) ;  /* 0x000000000f087348 */ /* 0x000fea0003c00000 */
[----:B------:R1:W2:Y:S02]  /*113c0*/  SHFL.IDX P6, R14, R13, R12, R11 ;  /* 0x0000000c0d0e7389 */ /* 0x0002a400000c000b */
[----:B-12---:R-:W-:Y:S01]  /*113d0*/  ENDCOLLECTIVE ;  /* 0x000000000000791b */ /* 0x006fe20003800000 */
.L_x_1987:
[----:B------:R-:W-:Y:S05]  /*113e0*/  BRA `(.L_x_1988) ;  /* 0xffffffd400607947 */ /* 0x000fea000383ffff */
.L_x_1927:
[----:B------:R-:W-:Y:S01]  /*113f0*/  BSSY B0, `(.L_x_1989) ;  /* 0x0000006000007945 */ /* 0x000fe20003800000 */
[----:B------:R-:W-:-:S07]  /*11400*/  IMAD.MOV.U32 R15, RZ, RZ, -0x1 ;  /* 0xffffffffff0f7424 */ /* 0x000fce00078e00ff */
[----:B-1----:R-:W-:Y:S05]  /*11410*/  WARPSYNC.COLLECTIVE R15, `(.L_x_1990) ;  /* 0x000000000f0c7348 */ /* 0x002fea0003c00000 */
[----:B------:R-:W-:Y:S02]  /*11420*/  ELECT P6, UR62, PT ;  /* 0x00000000003e782f */ /* 0x000fe400038c0000 */
[----:B------:R-:W-:Y:S01]  /*11430*/  MOV R14, UR62 ;  /* 0x0000003e000e7c02 */ /* 0x000fe20008000f00 */
[----:B-1----:R-:W-:Y:S10]  /*11440*/  ENDCOLLECTIVE ;  /* 0x000000000000791b */ /* 0x002ff40003800000 */
.L_x_1990:
[----:B------:R-:W-:Y:S05]  /*11450*/  BSYNC B0 ;  /* 0x0000000000007941 */ /* 0x000fea0003800000 */
.L_x_1989:
[----:B------:R-:W-:Y:S05]  /*11460*/  BRA `(.L_x_1991) ;  /* 0xffffffd400607947 */ /* 0x000fea000383ffff */
.L_x_1930:
[----:B--2---:R2:W3:Y:S02]  /*11470*/  SYNCS.PHASECHK.TRANS64.TRYWAIT P3, [R5+URZ+0x29880], R2 ;  /* 0x02988002050075a7 */ /* 0x0044e4000806017f */
[----:B---3--:R-:W-:Y:S05]  /*11480*/  @!P3 NANOSLEEP.SYNCS 0x989680 ;  /* 0x009896800000b95d */ /* 0x008fea0003900000 */
[----:B------:R-:W3:Y:S02]  /*11490*/  @!P3 SYNCS.PHASECHK.TRANS64 P3, [R5+URZ+0x29880], R2 ;  /* 0x029880020500b5a7 */ /* 0x000ee4000806007f */
[----:B---3--:R-:W-:Y:S05]  /*114a0*/  @!P3 BRA `(.L_x_1930) ;  /* 0xfffffffc00f0b947 */ /* 0x008fea000383ffff */
[----:B------:R-:W-:Y:S05]  /*114b0*/  BRA `(.L_x_1992) ;  /* 0xffffffd400b87947 */ /* 0x000fea000383ffff */
.L_x_1932:
[----:B-1----:R1:W3:Y:S02]  /*114c0*/  SYNCS.PHASECHK.TRANS64.TRYWAIT P3, [R5+URZ+0x29840], R2 ;  /* 0x02984002050075a7 */ /* 0x0022e4000806017f */
[----:B---3--:R-:W-:Y:S05]  /*114d0*/  @!P3 NANOSLEEP.SYNCS 0x989680 ;  /* 0x009896800000b95d */ /* 0x008fea0003900000 */
[----:B------:R-:W3:Y:S02]  /*114e0*/  @!P3 SYNCS.PHASECHK.TRANS64 P3, [R5+URZ+0x29840], R2 ;  /* 0x029840020500b5a7 */ /* 0x000ee4000806007f */
[----:B---3--:R-:W-:Y:S05]  /*114f0*/  @!P3 BRA `(.L_x_1932) ;  /* 0xfffffffc00f0b947 */ /* 0x008fea000383ffff */
[----:B------:R-:W-:Y:S05]  /*11500*/  BRA `(.L_x_1993) ;  /* 0xffffffd800107947 */ /* 0x000fea000383ffff */
.L_x_1935:
[----:B--2---:R-:W-:-:S04]  /*11510*/  IMAD.U32 R3, RZ, RZ, UR40 ;  /* 0x00000028ff037e24 */ /* 0x004fc8000f8e00ff */
[----:B------:R2:W3:Y:S03]  /*11520*/  SYNCS.PHASECHK.TRANS64.TRYWAIT P0, [R3+URZ+0x29820], R2 ;  /* 0x02982002030075a7 */ /* 0x0004e6000800017f */
[----:B---3--:R-:W-:Y:S05]  /*11530*/  @!P0 NANOSLEEP.SYNCS 0x989680 ;  /* 0x009896800000895d */ /* 0x008fea0003900000 */
[----:B------:R-:W3:Y:S02]  /*11540*/  @!P0 SYNCS.PHASECHK.TRANS64 P0, [R3+URZ+0x29820], R2 ;  /* 0x02982002030085a7 */ /* 0x000ee4000800007f */
[----:B---3--:R-:W-:Y:S05]  /*11550*/  @!P0 BRA `(.L_x_1935) ;  /* 0xfffffffc00ec8947 */ /* 0x008fea000383ffff */
[----:B------:R-:W-:Y:S05]  /*11560*/  BRA `(.L_x_1994) ;  /* 0xffffffdc002c7947 */ /* 0x000fea000383ffff */
.L_x_1941:
[----:B-1----:R1:W2:Y:S02]  /*11570*/  SYNCS.PHASECHK.TRANS64.TRYWAIT P0, [R4+URZ+0x29880], R2 ;  /* 0x02988002040075a7 */ /* 0x0022a4000800017f */
[----:B--2---:R-:W-:Y:S05]  /*11580*/  @!P0 NANOSLEEP.SYNCS 0x989680 ;  /* 0x009896800000895d */ /* 0x004fea0003900000 */
[----:B------:R-:W2:Y:S02]  /*11590*/  @!P0 SYNCS.PHASECHK.TRANS64 P0, [R4+URZ+0x29880], R2 ;  /* 0x02988002040085a7 */ /* 0x000ea4000800007f */
[----:B--2---:R-:W-:Y:S05]  /*115a0*/  @!P0 BRA `(.L_x_1941) ;  /* 0xfffffffc00f08947 */ /* 0x004fea000383ffff */
[----:B------:R-:W-:Y:S05]  /*115b0*/  BRA `(.L_x_1995) ;  /* 0xffffffdc00d87947 */ /* 0x000fea000383ffff */
.L_x_1946:
[----:B--2---:R2:W4:Y:S02]  /*115c0*/  SYNCS.PHASECHK.TRANS64.TRYWAIT P0, [R4+URZ+0x29840], R2 ;  /* 0x02984002040075a7 */ /* 0x004524000800017f */
[----:B----4-:R-:W-:Y:S05]  /*115d0*/  @!P0 NANOSLEEP.SYNCS 0x989680 ;  /* 0x009896800000895d */ /* 0x010fea0003900000 */
[----:B------:R-:W4:Y:S02]  /*115e0*/  @!P0 SYNCS.PHASECHK.TRANS64 P0, [R4+URZ+0x29840], R2 ;  /* 0x02984002040085a7 */ /* 0x000f24000800007f */
[----:B----4-:R-:W-:Y:S05]  /*115f0*/  @!P0 BRA `(.L_x_1946) ;  /* 0xfffffffc00f08947 */ /* 0x010fea000383ffff */
[----:B------:R-:W-:Y:S05]  /*11600*/  BRA `(.L_x_1996) ;  /* 0xffffffe0005c7947 */ /* 0x000fea000383ffff */
.L_x_1954:
[----:B----4-:R-:W4:Y:S02]  /*11610*/  LDL R3, [R1+0x4] ;  /* 0x0000040001037983 */ /* 0x010f240000100800 */
[----:B----4-:R4:W1:Y:S02]  /*11620*/  SYNCS.PHASECHK.TRANS64.TRYWAIT P3, [R3+URZ+0x29870], R2 ;  /* 0x02987002030075a7 */ /* 0x010864000806017f */
[----:B-1----:R-:W-:Y:S05]  /*11630*/  @!P3 NANOSLEEP.SYNCS 0x989680 ;  /* 0x009896800000b95d */ /* 0x002fea0003900000 */
[----:B------:R-:W1:Y:S02]  /*11640*/  @!P3 SYNCS.PHASECHK.TRANS64 P3, [R3+URZ+0x29870], R2 ;  /* 0x029870020300b5a7 */ /* 0x000e64000806007f */
[----:B-1----:R-:W-:Y:S05]  /*11650*/  @!P3 BRA `(.L_x_1954) ;  /* 0xfffffffc00ecb947 */ /* 0x002fea000383ffff */
[----:B------:R-:W-:Y:S05]  /*11660*/  BRA `(.L_x_1997) ;  /* 0xffffffe400847947 */ /* 0x000fea000383ffff */
.L_x_1956:
[----:B-1----:R-:W4:Y:S02]  /*11670*/  LDL R4, [R1+0x4] ;  /* 0x0000040001047983 */ /* 0x002f240000100800 */
[----:B----4-:R1:W4:Y:S02]  /*11680*/  SYNCS.PHASECHK.TRANS64.TRYWAIT P3, [R4+URZ+0x29860], R3 ;  /* 0x02986003040075a7 */ /* 0x010324000806017f */
[----:B----4-:R-:W-:Y:S05]  /*11690*/  @!P3 NANOSLEEP.SYNCS 0x989680 ;  /* 0x009896800000b95d */ /* 0x010fea0003900000 */
[----:B------:R-:W4:Y:S02]  /*116a0*/  @!P3 SYNCS.PHASECHK.TRANS64 P3, [R4+URZ+0x29860], R3 ;  /* 0x029860030400b5a7 */ /* 0x000f24000806007f */
[----:B----4-:R-:W-:Y:S05]  /*116b0*/  @!P3 BRA `(.L_x_1956) ;  /* 0xfffffffc00ecb947 */ /* 0x010fea000383ffff */
[----:B------:R-:W-:Y:S05]  /*116c0*/  BRA `(.L_x_1998) ;  /* 0xffffffe4008c7947 */ /* 0x000fea000383ffff */
.L_x_1963:
[----:B-1----:R1:W2:Y:S02]  /*116d0*/  SYNCS.PHASECHK.TRANS64.TRYWAIT P0, [R20+URZ+0x29870], R3 ;  /* 0x02987003140075a7 */ /* 0x0022a4000800017f */
[----:B--2---:R-:W-:Y:S05]  /*116e0*/  @!P0 NANOSLEEP.SYNCS 0x989680 ;  /* 0x009896800000895d */ /* 0x004fea0003900000 */
[----:B------:R-:W2:Y:S02]  /*116f0*/  @!P0 SYNCS.PHASECHK.TRANS64 P0, [R20+URZ+0x29870], R3 ;  /* 0x02987003140085a7 */ /* 0x000ea4000800007f */
[----:B--2---:R-:W-:Y:S05]  /*11700*/  @!P0 BRA `(.L_x_1963) ;  /* 0xfffffffc00f08947 */ /* 0x004fea000383ffff */
[----:B------:R-:W-:Y:S05]  /*11710*/  BRA `(.L_x_1999) ;  /* 0xffffffec00587947 */ /* 0x000fea000383ffff */
.L_x_1965:
[----:B-1----:R1:W2:Y:S02]  /*11720*/  SYNCS.PHASECHK.TRANS64.TRYWAIT P0, [R20+URZ+0x29860], R3 ;  /* 0x02986003140075a7 */ /* 0x0022a4000800017f */
[----:B--2---:R-:W-:Y:S05]  /*11730*/  @!P0 NANOSLEEP.SYNCS 0x989680 ;  /* 0x009896800000895d */ /* 0x004fea0003900000 */
[----:B------:R-:W2:Y:S02]  /*11740*/  @!P0 SYNCS.PHASECHK.TRANS64 P0, [R20+URZ+0x29860], R3 ;  /* 0x02986003140085a7 */ /* 0x000ea4000800007f */
[----:B--2---:R-:W-:Y:S05]  /*11750*/  @!P0 BRA `(.L_x_1965) ;  /* 0xfffffffc00f08947 */ /* 0x004fea000383ffff */
[----:B------:R-:W-:Y:S05]  /*11760*/  BRA `(.L_x_2000) ;  /* 0xffffffec00607947 */ /* 0x000fea000383ffff */
.L_x_1971:
[----:B-1----:R1:W2:Y:S02]  /*11770*/  SYNCS.PHASECHK.TRANS64.TRYWAIT P0, [R0+URZ+0x29820], R3 ;  /* 0x02982003000075a7 */ /* 0x0022a4000800017f */
[----:B--2---:R-:W-:Y:S05]  /*11780*/  @!P0 NANOSLEEP.SYNCS 0x989680 ;  /* 0x009896800000895d */ /* 0x004fea0003900000 */
[----:B------:R-:W2:Y:S02]  /*11790*/  @!P0 SYNCS.PHASECHK.TRANS64 P0, [R0+URZ+0x29820], R3 ;  /* 0x02982003000085a7 */ /* 0x000ea4000800007f */
[----:B--2---:R-:W-:Y:S05]  /*117a0*/  @!P0 BRA `(.L_x_1971) ;  /* 0xfffffffc00f08947 */ /* 0x004fea000383ffff */
[----:B------:R-:W-:Y:S05]  /*117b0*/  BRA `(.L_x_2001) ;  /* 0xfffffff400687947 */ /* 0x000fea000383ffff */
.L_x_1972:
        /* <DEDUP_REMOVED lines=11> */
.L_x_2003:
[----:B------:R-:W-:Y:S05]  /*11870*/  BSYNC B0 ;  /* 0x0000000000007941 */ /* 0x000fea0003800000 */
.L_x_2002:
[----:B------:R-:W-:Y:S05]  /*11880*/  BRA `(.L_x_2004) ;  /* 0xfffffff400507947 */ /* 0x000fea000383ffff */
.L_x_1975:
[----:B------:R-:W-:Y:S01]  /*11890*/  BSSY B1, `(.L_x_2005) ;  /* 0x0000006000017945 */ /* 0x000fe20003800000 */
[----:B------:R-:W-:-:S07]  /*118a0*/  IMAD.MOV.U32 R15, RZ, RZ, -0x1 ;  /* 0xffffffffff0f7424 */ /* 0x000fce00078e00ff */
[----:B-12---:R-:W-:Y:S05]  /*118b0*/  WARPSYNC.COLLECTIVE R15, `(.L_x_2006) ;  /* 0x000000000f0c7348 */ /* 0x006fea0003c00000 */
[----:B------:R-:W-:Y:S02]  /*118c0*/  ELECT P6, UR62, PT ;  /* 0x00000000003e782f */ /* 0x000fe400038c0000 */
[----:B------:R-:W-:Y:S01]  /*118d0*/  MOV R14, UR62 ;  /* 0x0000003e000e7c02 */ /* 0x000fe20008000f00 */
[----:B-12---:R-:W-:Y:S10]  /*118e0*/  ENDCOLLECTIVE ;  /* 0x000000000000791b */ /* 0x006ff40003800000 */
.L_x_2006:
[----:B------:R-:W-:Y:S05]  /*118f0*/  BSYNC B1 ;  /* 0x0000000000017941 */ /* 0x000fea0003800000 */
.L_x_2005:
[----:B------:R-:W-:Y:S05]  /*11900*/  BRA `(.L_x_2007) ;  /* 0xfffffff400487947 */ /* 0x000fea000383ffff */
.L_x_1977:
[----:B-1----:R1:W2:Y:S02]  /*11910*/  SYNCS.PHASECHK.TRANS64.TRYWAIT P1, [R6+URZ], R5 ;  /* 0x00000005060075a7 */ /* 0x0022a4000802017f */
[----:B--2---:R-:W-:Y:S05]  /*11920*/  @!P1 NANOSLEEP.SYNCS 0x989680 ;  /* 0x009896800000995d */ /* 0x004fea0003900000 */
[----:B------:R-:W2:Y:S02]  /*11930*/  @!P1 SYNCS.PHASECHK.TRANS64 P1, [R6+URZ], R5 ;  /* 0x00000005060095a7 */ /* 0x000ea4000802007f */
[----:B--2---:R-:W-:Y:S05]  /*11940*/  @!P1 BRA `(.L_x_1977) ;  /* 0xfffffffc00f09947 */ /* 0x004fea000383ffff */
[----:B------:R-:W-:Y:S05]  /*11950*/  BRA `(.L_x_2008) ;  /* 0xfffffff400847947 */ /* 0x000fea000383ffff */
.L_x_1978:
[----:B--2---:R2:W3:Y:S02]  /*11960*/  SYNCS.PHASECHK.TRANS64.TRYWAIT P1, [R7+URZ], R2 ;  /* 0x00000002070075a7 */ /* 0x0044e4000802017f */
[----:B---3--:R-:W-:Y:S05]  /*11970*/  @!P1 NANOSLEEP.SYNCS 0x989680 ;  /* 0x009896800000995d */ /* 0x008fea0003900000 */
[----:B------:R-:W3:Y:S02]  /*11980*/  @!P1 SYNCS.PHASECHK.TRANS64 P1, [R7+URZ], R2 ;  /* 0x00000002070095a7 */ /* 0x000ee4000802007f */
[----:B---3--:R-:W-:Y:S05]  /*11990*/  @!P1 BRA `(.L_x_1978) ;  /* 0xfffffffc00f09947 */ /* 0x008fea000383ffff */
[----:B------:R-:W-:Y:S05]  /*119a0*/  BRA `(.L_x_2009) ;  /* 0xfffffff400787947 */ /* 0x000fea000383ffff */
.L_x_1980:
[----:B---3--:R3:W4:Y:S02]  /*119b0*/  SYNCS.PHASECHK.TRANS64.TRYWAIT P1, [R4+URZ+0x29860], R5 ;  /* 0x02986005040075a7 */ /* 0x008724000802017f */
[----:B----4-:R-:W-:Y:S05]  /*119c0*/  @!P1 NANOSLEEP.SYNCS 0x989680 ;  /* 0x009896800000995d */ /* 0x010fea0003900000 */
[----:B------:R-:W4:Y:S02]  /*119d0*/  @!P1 SYNCS.PHASECHK.TRANS64 P1, [R4+URZ+0x29860], R5 ;  /* 0x02986005040095a7 */ /* 0x000f24000802007f */
[----:B----4-:R-:W-:Y:S05]  /*119e0*/  @!P1 BRA `(.L_x_1980) ;  /* 0xfffffffc00f09947 */ /* 0x010fea000383ffff */
[----:B------:R-:W-:Y:S05]  /*119f0*/  BRA `(.L_x_2010) ;  /* 0xfffffff4007c7947 */ /* 0x000fea000383ffff */
.L_x_1982:
[----:B----4-:R4:W1:Y:S02]  /*11a00*/  SYNCS.PHASECHK.TRANS64.TRYWAIT P1, [R3+URZ+0x29860], R2 ;  /* 0x02986002030075a7 */ /* 0x010864000802017f */
[----:B-1----:R-:W-:Y:S05]  /*11a10*/  @!P1 NANOSLEEP.SYNCS 0x989680 ;  /* 0x009896800000995d */ /* 0x002fea0003900000 */
[----:B------:R-:W1:Y:S02]  /*11a20*/  @!P1 SYNCS.PHASECHK.TRANS64 P1, [R3+URZ+0x29860], R2 ;  /* 0x02986002030095a7 */ /* 0x000e64000802007f */
[----:B-1----:R-:W-:Y:S05]  /*11a30*/  @!P1 BRA `(.L_x_1982) ;  /* 0xfffffffc00f09947 */ /* 0x002fea000383ffff */
[----:B------:R-:W-:Y:S05]  /*11a40*/  BRA `(.L_x_2011) ;  /* 0xfffffff4007c7947 */ /* 0x000fea000383ffff */
.L_x_1984:
[----:B------:R1:W1:Y:S02]  /*11a50*/  SYNCS.PHASECHK.TRANS64.TRYWAIT P0, [R4+URZ+0x29880], R5 ;  /* 0x02988005040075a7 */ /* 0x000264000800017f */
[----:B-1----:R-:W-:Y:S05]  /*11a60*/  @!P0 NANOSLEEP.SYNCS 0x989680 ;  /* 0x009896800000895d */ /* 0x002fea0003900000 */
[----:B------:R-:W1:Y:S02]  /*11a70*/  @!P0 SYNCS.PHASECHK.TRANS64 P0, [R4+URZ+0x29880], R5 ;  /* 0x02988005040085a7 */ /* 0x000e64000800007f */
[----:B-1----:R-:W-:Y:S05]  /*11a80*/  @!P0 BRA `(.L_x_1984) ;  /* 0xfffffffc00f08947 */ /* 0x002fea000383ffff */
[----:B------:R-:W-:Y:S05]  /*11a90*/  BRA `(.L_x_1985) ;  /* 0xfffffff400787947 */ /* 0x000fea000383ffff */
.L_x_2012:
        /* <DEDUP_REMOVED lines=14> */
.L_x_2674:


//--------------------- .text._ZN7cutlass13device_kernelIN5flash11enable_sm90INS1_16FlashAttnFwdSm90INS1_25CollectiveMainloopFwdSm90ILi2EN4cute5tupleIJNS5_1CILi1EEES8_S8_EEENS6_IJNS7_ILi128EEENS7_ILi160EEENS7_ILi192EEEEEELi128ENS_12float_e4m3_tEfNS_4arch4Sm90ELb1ELb0ELb0ELb1ELb0ELb0ELb0ELb1ELb1ELb0ELb0ELb0EEENS1_21CollectiveEpilogueFwdINS6_IJSA_SA_SB_EEES9_NS_10bfloat16_tESG_Li256ELb1ELb0ELb0ELb1EEENS1_36VarlenDynamicPersistentTileSchedulerILi128ELi160ELi256ELi128ELb0ELb0ELb1ELb1ELb1ELb1EEEEEEEEEvNT_6ParamsE --------------------------
	.section	.text._ZN7cutlass13device_kernelIN5flash11enable_sm90INS1_16FlashAttnFwdSm90INS1_25CollectiveMainloopFwdSm90ILi2EN4cute5tupleIJNS5_1CILi1EEES8_S8_EEENS6_IJNS7_ILi128EEENS7_ILi160EEENS7_ILi192EEEEEELi128ENS_12float_e4m3_tEfNS_4arch4Sm90ELb1ELb0ELb0ELb1ELb0ELb0ELb0ELb1ELb1ELb0ELb0ELb0EEENS1_21CollectiveEpilogueFwdINS6_IJSA_SA_SB_EEES9_NS_10bfloat16_tESG_Li256ELb1ELb0ELb0ELb1EEENS1_36VarlenDynamicPersistentTileSchedulerILi128ELi160ELi256ELi128ELb0ELb0ELb1ELb1ELb1ELb1EEEEEEEEEvNT_6ParamsE,"ax",@progbits
	.align	128
.text._ZN7cutlass13device_kernelIN5flash11enable_sm90INS1_16FlashAttnFwdSm90INS1_25CollectiveMainloopFwdSm90ILi2EN4cute5tupleIJNS5_1CILi1EEES8_S8_EEENS6_IJNS7_ILi128EEENS7_ILi160EEENS7_ILi192EEEEEELi128ENS_12float_e4m3_tEfNS_4arch4Sm90ELb1ELb0ELb0ELb1ELb0ELb0ELb0ELb1ELb1ELb0ELb0ELb0EEENS1_21CollectiveEpilogueFwdINS6_IJSA_SA_SB_EEES9_NS_10bfloat16_tESG_Li256ELb1ELb0ELb0ELb1EEENS1_36VarlenDynamicPersistentTileSchedulerILi128ELi160ELi256ELi128ELb0ELb0ELb1ELb1ELb1ELb1EEEEEEEEEvNT_6ParamsE:
        .type           _ZN7cutlass13device_kernelIN5flash11enable_sm90INS1_16FlashAttnFwdSm90INS1_25CollectiveMainloopFwdSm90ILi2EN4cute5tupleIJNS5_1CILi1EEES8_S8_EEENS6_IJNS7_ILi128EEENS7_ILi160EEENS7_ILi192EEEEEELi128ENS_12float_e4m3_tEfNS_4arch4Sm90ELb1ELb0ELb0ELb1ELb0ELb0ELb0ELb1ELb1ELb0ELb0ELb0EEENS1_21CollectiveEpilogueFwdINS6_IJSA_SA_SB_EEES9_NS_10bfloat16_tESG_Li256ELb1ELb0ELb0ELb1EEENS1_36VarlenDynamicPersistentTileSchedulerILi128ELi160ELi256ELi128ELb0ELb0ELb1ELb1ELb1ELb1EEEEEEEEEvNT_6ParamsE,@function
        .size           _ZN7cutlass13device_kernelIN5flash11enable_sm90INS1_16FlashAttnFwdSm90INS1_25CollectiveMainloopFwdSm90ILi2EN4cute5tupleIJNS5_1CILi1EEES8_S8_EEENS6_IJNS7_ILi128EEENS7_ILi160EEENS7_ILi192EEEEEELi128ENS_12float_e4m3_tEfNS_4arch4Sm90ELb1ELb0ELb0ELb1ELb0ELb0ELb0ELb1ELb1ELb0ELb0ELb0EEENS1_21CollectiveEpilogueFwdINS6_IJSA_SA_SB_EEES9_NS_10bfloat16_tESG_Li256ELb1ELb0ELb0ELb1EEENS1_36VarlenDynamicPersistentTileSchedulerILi128ELi160ELi256ELi128ELb0ELb0ELb1ELb1ELb1ELb1EEEEEEEEEvNT_6ParamsE,(.L_x_2675 - _ZN7cutlass13device_kernelIN5flash11enable_sm90INS1_16FlashAttnFwdSm90INS1_25CollectiveMainloopFwdSm90ILi2EN4cute5tupleIJNS5_1CILi1EEES8_S8_EEENS6_IJNS7_ILi128EEENS7_ILi160EEENS7_ILi192EEEEEELi128ENS_12float_e4m3_tEfNS_4arch4Sm90ELb1ELb0ELb0ELb1ELb0ELb0ELb0ELb1ELb1ELb0ELb0ELb0EEENS1_21CollectiveEpilogueFwdINS6_IJSA_SA_SB_EEES9_NS_10bfloat16_tESG_Li256ELb1ELb0ELb0ELb1EEENS1_36VarlenDynamicPersistentTileSchedulerILi128ELi160ELi256ELi128ELb0ELb0ELb1ELb1ELb1ELb1EEEEEEEEEvNT_6ParamsE)
        .other          _ZN7cutlass13device_kernelIN5flash11enable_sm90INS1_16FlashAttnFwdSm90INS1_25CollectiveMainloopFwdSm90ILi2EN4cute5tupleIJNS5_1CILi1EEES8_S8_EEENS6_IJNS7_ILi128EEENS7_ILi160EEENS7_ILi192EEEEEELi128ENS_12float_e4m3_tEfNS_4arch4Sm90ELb1ELb0ELb0ELb1ELb0ELb0ELb0ELb1ELb1ELb0ELb0ELb0EEENS1_21CollectiveEpilogueFwdINS6_IJSA_SA_SB_EEES9_NS_10bfloat16_tESG_Li256ELb1ELb0ELb0ELb1EEENS1_36VarlenDynamicPersistentTileSchedulerILi128ELi160ELi256ELi128ELb0ELb0ELb1ELb1ELb1ELb1EEEEEEEEEvNT_6ParamsE,@"STO_CUDA_ENTRY STV_DEFAULT"
_ZN7cutlass13device_kernelIN5flash11enable_sm90INS1_16FlashAttnFwdSm90INS1_25CollectiveMainloopFwdSm90ILi2EN4cute5tupleIJNS5_1CILi1EEES8_S8_EEENS6_IJNS7_ILi128EEENS7_ILi160EEENS7_ILi192EEEEEELi128ENS_12float_e4m3_tEfNS_4arch4Sm90ELb1ELb0ELb0ELb1ELb0ELb0ELb0ELb1ELb1ELb0ELb0ELb0EEENS1_21CollectiveEpilogueFwdINS6_IJSA_SA_SB_EEES9_NS_10bfloat16_tESG_Li256ELb1ELb0ELb0ELb1EEENS1_36VarlenDynamicPersistentTileSchedulerILi128ELi160ELi256ELi128ELb0ELb0ELb1ELb1ELb1ELb1EEEEEEEEEvNT_6ParamsE:
        /* <DEDUP_REMOVED lines=21> */
.L_x_2014:
[----:B------:R-:W-:Y:S05]  /*0150*/  BSYNC B0 ;  /* 0x0000000000007941 */ /* 0x000fea0003800000 */
.L_x_2013:
        /* <DEDUP_REMOVED lines=41> */
.L_x_2015:
        /* <DEDUP_REMOVED lines=22> */
.L_x_2016:
        /* <DEDUP_REMOVED lines=18> */
.L_x_2017:
        /* <DEDUP_REMOVED lines=22> */
.L_x_2018:
        /* <DEDUP_REMOVED lines=22> */
.L_x_2019:
[----:B------:R-:W-:Y:S01]  /*0930*/  PLOP3.LUT P0, PT, PT, PT, UP0, 0x80, 0x0 ;  /* 0x000000000000781c */ /* 0x000fe20003f0f008 */
[----:B------:R-:W-:Y:S01]  /*0940*/  UMOV UR40, 0x1 ;  /* 0x0000000100287882 */ /* 0x000fe20000000000 */
[----:B------:R-:W-:Y:S01]  /*0950*/  NOP ;  /* 0x0000000000007918 */ /* 0x000fe20000000000 */
[----:B------:R-:W-:Y:S01]  /*0960*/  USEL UR40, UR40, 0x2, !UP0 ;  /* 0x0000000228287887 */ /* 0x000fe2000c000000 */
[----:B------:R-:W-:Y:S01]  /*0970*/  ULDC.64 UR54, c[0x0][0x208] ;  /* 0x0000820000367ab9 */ /* 0x000fe20000000a00 */
[----:B012-4-:R-:W-:Y:S08]  /*0980*/  BAR.SYNC.DEFER_BLOCKING 0x0 ;  /* 0x0000000000007b1d */ /* 0x017ff00000010000 */
[----:B------:R-:W-:Y:S05]  /*0990*/  @!P0 BRA `(.L_x_2020) ;  /* 0x000000dc00508947 */ /* 0x000fea0003800000 */
.L_x_2021:
        /* <DEDUP_REMOVED lines=43> */
[-C--:B------:R-:W-:Y:S01]  /*0c50*/  LEA.HI R4, R0, R191.reuse, RZ, 0x5 ;  /* 0x000000bf00047211 */ /* 0x080fe200078f28ff */
[----:B------:R-:W-:Y:S01]  /*0c60*/  IMAD.IADD R17, R188, 0x1, -R17 ;  /* 0x00000001bc117824 */ /* 0x000fe200078e0a11 */
[----:B------:R-:W-:Y:S01]  /*0c70*/  LEA.HI R0, R0, R191, RZ, 0x3 ;  /* 0x000000bf00007211 */ /* 0x000fe200078f18ff */
[----:B------:R-:W-:Y:S01]  /*0c80*/  IMAD.IADD R10, R5, 0x1, -R6 ;  /* 0x00000001050a7824 */ /* 0x000fe200078e0a06 */
[----:B------:R-:W-:Y:S01]  /*0c90*/  SHF.R.S32.HI R6, RZ, 0x4, R3 ;  /* 0x00000004ff067819 */ /* 0x000fe20000011403 */
[----:B------:R-:W-:Y:S01]  /*0ca0*/  IMAD.SHL.U32 R5, R4, 0x20, RZ ;  /* 0x0000002004057824 */ /* 0x000fe200078e00ff */
[----:B------:R-:W-:Y:S01]  /*0cb0*/  LOP3.LUT R4, R3, 0x3fffff0, RZ, 0xc0, !PT ;  /* 0x03fffff003047812 */ /* 0x000fe200078ec0ff */
        /* <DEDUP_REMOVED lines=13> */
.L_x_2078:
[----:B0-----:R-:W0:Y:S01]  /*0d90*/  LDC.64 R2, c[0x0][0xc60] ;  /* 0x00031800ff027b82 */ /* 0x001e220000000a00 */
[----:B------:R-:W-:Y:S01]  /*0da0*/  ULDC.64 UR4, c[0x0][0xa28] ;  /* 0x00028a0000047ab9 */ /* 0x000fe20000000a00 */
[----:B------:R-:W-:Y:S01]  /*0db0*/  ULDC.64 UR6, c[0x0][0xa18] ;  /* 0x0002860000067ab9 */ /* 0x000fe20000000a00 */
[----:B------:R-:W-:Y:S01]  /*0dc0*/  ULDC UR8, c[0x0][0x404] ;  /* 0x0001010000087ab9 */ /* 0x000fe20000000800 */
[----:B0-----:R-:W-:-:S06]  /*0dd0*/  IMAD.WIDE R2, R47, 0x4, R2 ;  /* 0x000000042f027825 */ /* 0x001fcc00078e0202 */
[----:B--2---:R-:W2:Y:S01]  /*0de0*/  LDG.E R2, desc[UR54][R2.64] ;  /* 0x0000003602027981 */ /* 0x004ea2000c1e1900 */
[----:B------:R-:W-:Y:S02]  /*0df0*/  UISETP.NE.U32.AND UP0, UPT, UR4, URZ, UPT ;  /* 0x0000003f0400728c */ /* 0x000fe4000bf05070 */
[----:B------:R-:W-:Y:S02]  /*0e00*/  UISETP.NE.U32.AND UP1, UPT, UR6, URZ, UPT ;  /* 0x0000003f0600728c */ /* 0x000fe4000bf25070 */
[----:B------:R-:W-:Y:S02]  /*0e10*/  UISETP.NE.AND.EX UP0, UPT, UR5, URZ, UPT, UP0 ;  /* 0x0000003f0500728c */ /* 0x000fe4000bf05300 */
[----:B------:R-:W-:-:S04]  /*0e20*/  UISETP.NE.AND.EX UP1, UPT, UR7, URZ, UPT, UP1 ;  /* 0x0000003f0700728c */ /* 0x000fc8000bf25310 */
[----:B------:R-:W-:Y:S02]  /*0e30*/  PLOP3.LUT P0, PT, PT, PT, UP0, 0x80, 0x0 ;  /* 0x000000000000781c */ /* 0x000fe40003f0f008 */
[----:B------:R-:W-:Y:S02]  /*0e40*/  PLOP3.LUT P2, PT, PT, PT, UP1, 0x80, 0x0 ;  /* 0x000000000000781c */ /* 0x000fe40003f4f018 */
[----:B--2---:R-:W-:-:S13]  /*0e50*/  R2UR UR36, R2 ;  /* 0x00000000022472ca */ /* 0x004fda00000e0000 */
[----:B------:R-:W-:Y:S02]  /*0e60*/  USHF.R.S32.HI UR37, URZ, 0x1f, UR36 ;  /* 0x0000001f3f257899 */ /* 0x000fe40008011424 */
[----:B------:R-:W-:-:S04]  /*0e70*/  @UP0 ULEA UR4, UP2, UR36, UR4, 0x2 ;  /* 0x0000000424040291 */ /* 0x000fc8000f84103f */
[----:B------:R-:W-:Y:S02]  /*0e80*/  @UP0 ULEA.HI.X UR5, UR36, UR5, UR37, 0x2, UP2 ;  /* 0x0000000524050291 */ /* 0x000fe400090f1425 */
[----:B------:R-:W-:Y:S01]  /*0e90*/  @UP1 ULEA UR6, UP0, UR36, UR6, 0x2 ;  /* 0x0000000624061291 */ /* 0x000fe2000f80103f */
[----:B------:R-:W-:-:S03]  /*0ea0*/  IMAD.U32 R2, RZ, RZ, UR4 ;  /* 0x00000004ff027e24 */ /* 0x000fc6000f8e00ff */
[----:B------:R-:W-:Y:S01]  /*0eb0*/  @UP1 ULEA.HI.X UR7, UR36, UR7, UR37, 0x2, UP0 ;  /* 0x0000000724071291 */ /* 0x000fe200080f1425 */
[----:B------:R-:W-:Y:S01]  /*0ec0*/  IMAD.U32 R3, RZ, RZ, UR5 ;  /* 0x00000005ff037e24 */ /* 0x000fe2000f8e00ff */
[----:B------:R-:W-:Y:S01]  /*0ed0*/  ULDC.64 UR4, c[0x0][0x3f8] ;  /* 0x0000fe0000047ab9 */ /* 0x000fe20000000a00 */
[----:B---345:R-:W-:-:S03]  /*0ee0*/  IMAD.U32 R4, RZ, RZ, UR6 ;  /* 0x00000006ff047e24 */ /* 0x038fc6000f8e00ff */
[----:B------:R-:W-:Y:S01]  /*0ef0*/  IMAD.U32 R5, RZ, RZ, UR7 ;  /* 0x00000007ff057e24 */ /* 0x000fe2000f8e00ff */
[----:B------:R-:W2:Y:S01]  /*0f00*/  @P0 LDG.E R2, desc[UR54][R2.64] ;  /* 0x0000003602020981 */ /* 0x000ea2000c1e1900 */
[----:B------:R-:W-:Y:S01]  /*0f10*/  UISETP.NE.U32.AND UP0, UPT, UR4, URZ, UPT ;  /* 0x0000003f0400728c */ /* 0x000fe2000bf05070 */
[----:B------:R-:W-:Y:S02]  /*0f20*/  ULDC.64 UR6, c[0x0][0xa20] ;  /* 0x0002880000067ab9 */ /* 0x000fe40000000a00 */
[----:B------:R-:W3:Y:S01]  /*0f30*/  @P2 LDG.E R4, desc[UR54][R4.64] ;  /* 0x0000003604042981 */ /* 0x000ee2000c1e1900 */
[----:B------:R-:W-:Y:S01]  /*0f40*/  UISETP.NE.AND.EX UP0, UPT, UR5, URZ, UPT, UP0 ;  /* 0x0000003f0500728c */ /* 0x000fe2000bf05300 */
[----:B------:R-:W-:Y:S01]  /*0f50*/  ISETP.NE.U32.AND P1, PT, RZ, UR6, PT ;  /* 0x00000006ff007c0c */ /* 0x000fe2000bf25070 */
[----:B------:R-:W-:Y:S01]  /*0f60*/  ULDC UR4, c[0x0][0x2e0] ;  /* 0x0000b80000047ab9 */ /* 0x000fe20000000800 */
[----:B------:R-:W-:Y:S01]  /*0f70*/  UMOV UR50, URZ ;  /* 0x0000003f00327c82 */ /* 0x000fe20008000000 */
[----:B------:R-:W-:Y:S01]  /*0f80*/  USEL UR8, UR8, 0x1, UP0 ;  /* 0x0000000108087887 */ /* 0x000fe20008000000 */
[----:B------:R-:W-:Y:S01]  /*0f90*/  ISETP.NE.AND.EX P1, PT, RZ, UR7, PT, P1 ;  /* 0x00000007ff007c0c */ /* 0x000fe2000bf25310 */
[----:B------:R-:W-:-:S02]  /*0fa0*/  ULDC UR51, c[0x0][0x288] ;  /* 0x0000a20000337ab9 */ /* 0x000fc40000000800 */
[----:B------:R-:W-:Y:S01]  /*0fb0*/  UIMAD UR8, UR8, UR4, URZ ;  /* 0x00000004080872a4 */ /* 0x000fe2000f8e023f */
[----:B--2---:R-:W-:Y:S02]  /*0fc0*/  @P0 R2UR UR50, R2 ;  /* 0x00000000023202ca */ /* 0x004fe400000e0000 */
[----:B---3--:R-:W-:Y:S01]  /*0fd0*/  @P2 R2UR UR51, R4 ;  /* 0x00000000043322ca */ /* 0x008fe200000e0000 */
[----:B-1----:R-:W-:-:S14]  /*0fe0*/  @P2 BRA `(.L_x_2022) ;  /* 0x0000000000342947 */ /* 0x002fdc0003800000 */
        /* <DEDUP_REMOVED lines=13> */
.L_x_2022:
[----:B------:R-:W-:Y:S01]  /*10c0*/  UMOV UR43, UR52 ;  /* 0x00000034002b7c82 */ /* 0x000fe20008000000 */
[----:B------:R-:W-:Y:S01]  /*10d0*/  UMOV UR42, UR45 ;  /* 0x0000002d002a7c82 */ /* 0x000fe20008000000 */
[----:B------:R-:W-:Y:S05]  /*10e0*/  @!P1 BRA `(.L_x_2023) ;  /* 0x00000000001c9947 */ /* 0x000fea0003800000 */
[----:B------:R-:W-:-:S04]  /*10f0*/  ULEA UR4, UP0, UR36, UR6, 0x2 ;  /* 0x0000000624047291 */ /* 0x000fc8000f80103f */
[----:B------:R-:W-:Y:S02]  /*1100*/  ULEA.HI.X UR5, UR36, UR7, UR37, 0x2, UP0 ;  /* 0x0000000724057291 */ /* 0x000fe400080f1425 */
[----:B------:R-:W-:-:S04]  /*1110*/  IMAD.U32 R2, RZ, RZ, UR4 ;  /* 0x00000004ff027e24 */ /* 0x000fc8000f8e00ff */
[----:B------:R-:W-:-:S05]  /*1120*/  IMAD.U32 R3, RZ, RZ, UR5 ;  /* 0x00000005ff037e24 */ /* 0x000fca000f8e00ff */
[----:B------:R-:W2:Y:S02]  /*1130*/  LDG.E R2, desc[UR54][R2.64] ;  /* 0x0000003602027981 */ /* 0x000ea4000c1e1900 */
[----:B--2---:R-:W-:Y:S01]  /*1140*/  R2UR UR8, R2 ;  /* 0x00000000020872ca */ /* 0x004fe200000e0000 */
[----:B------:R-:W-:-:S14]  /*1150*/  BRA `(.L_x_2024) ;  /* 0x0000000000347947 */ /* 0x000fdc0003800000 */
.L_x_2023:
        /* <DEDUP_REMOVED lines=13> */
.L_x_2024:
[----:B------:R-:W-:Y:S01]  /*1230*/  ULDC.64 UR6, c[0x0][0x990] ;  /* 0x0002640000067ab9 */ /* 0x000fe20000000a00 */
[----:B------:R-:W-:Y:S01]  /*1240*/  ULDC.64 UR4, c[0x0][0x998] ;  /* 0x0002660000047ab9 */ /* 0x000fe20000000a00 */
[----:B------:R-:W-:Y:S01]  /*1250*/  UISETP.NE.U32.AND UP0, UPT, UR6, URZ, UPT ;  /* 0x0000003f0600728c */ /* 0x000fe2000bf05070 */
[----:B------:R-:W-:Y:S01]  /*1260*/  IMAD.MOV.U32 R3, RZ, RZ, 0x3f800000 ;  /* 0x3f800000ff037424 */ /* 0x000fe200078e00ff */
[----:B------:R-:W-:Y:S01]  /*1270*/  UISETP.NE.U32.AND UP1, UPT, UR4, URZ, UPT ;  /* 0x0000003f0400728c */ /* 0x000fe2000bf25070 */
[----:B------:R-:W-:Y:S01]  /*1280*/  IMAD.MOV.U32 R0, RZ, RZ, 0x3f800000 ;  /* 0x3f800000ff007424 */ /* 0x000fe200078e00ff */
[----:B------:R-:W-:Y:S02]  /*1290*/  UISETP.NE.AND.EX UP0, UPT, UR7, URZ, UPT, UP0 ;  /* 0x0000003f0700728c */ /* 0x000fe4000bf05300 */
[----:B------:R-:W-:Y:S01]  /*12a0*/  UISETP.NE.AND.EX UP1, UPT, UR5, URZ, UPT, UP1 ;  /* 0x0000003f0500728c */ /* 0x000fe2000bf25310 */
[----:B------:R-:W-:Y:S02]  /*12b0*/  ULDC UR9, c[0x0][0x428] ;  /* 0x00010a0000097ab9 */ /* 0x000fe40000000800 */
[----:B------:R-:W-:Y:S01]  /*12c0*/  UISETP.NE.AND UP2, UPT, UR9, 0x1, UPT ;  /* 0x000000010900788c */ /* 0x000fe2000bf45270 */
[----:B------:R-:W-:-:S02]  /*12d0*/  PLOP3.LUT P0, PT, PT, PT, UP0, 0x80, 0x0 ;  /* 0x000000000000781c */ /* 0x000fc40003f0f008 */
[----:B------:R-:W-:-:S03]  /*12e0*/  PLOP3.LUT P1, PT, PT, PT, UP1, 0x80, 0x0 ;  /* 0x000000000000781c */ /* 0x000fc60003f2f018 */
[----:B------:R-:W-:Y:S02]  /*12f0*/  @UP0 ULDC.64 UR12, c[0x0][0x9a8] ;  /* 0x00026a00000c0ab9 */ /* 0x000fe40000000a00 */
[----:B------:R-:W-:Y:S01]  /*1300*/  @UP0 UIMAD UR9, UR37, UR12, URZ ;  /* 0x0000000c250902a4 */ /* 0x000fe2000f8e023f */
[----:B------:R-:W-:Y:S01]  /*1310*/  @UP1 ULDC.64 UR16, c[0x0][0x9b8] ;  /* 0x00026e0000101ab9 */ /* 0x000fe20000000a00 */
[----:B------:R-:W-:Y:S02]  /*1320*/  @UP0 UIMAD.WIDE.U32 UR10, UR36, UR12, URZ ;  /* 0x0000000c240a02a5 */ /* 0x000fe4000f8e003f */
[----:B------:R-:W-:Y:S02]  /*1330*/  @UP0 UIMAD UR18, UR36, UR13, UR9 ;  /* 0x0000000d241202a4 */ /* 0x000fe4000f8e0209 */
[----:B------:R-:W-:Y:S01]  /*1340*/  @UP1 UIMAD UR9, UR37, UR16, URZ ;  /* 0x00000010250912a4 */ /* 0x000fe2000f8e023f */
[----:B------:R-:W-:Y:S01]  /*1350*/  @UP2 ULDC UR12, c[0x0][0x42c] ;  /* 0x00010b00000c2ab9 */ /* 0x000fe20000000800 */
[----:B------:R-:W-:-:S02]  /*1360*/  @UP1 UIMAD.WIDE.U32 UR14, UR36, UR16, URZ ;  /* 0x00000010240e12a5 */ /* 0x000fc4000f8e003f */
[----:B------:R-:W-:Y:S02]  /*1370*/  UIMAD.WIDE.U32 UR12, UR45, UR12, URZ ;  /* 0x0000000c2d0c72a5 */ /* 0x000fe4000f8e003f */
[----:B------:R-:W-:Y:S01]  /*1380*/  @UP1 UIMAD UR19, UR36, UR17, UR9 ;  /* 0x00000011241312a4 */ /* 0x000fe2000f8e0209 */
[----:B------:R-:W-:Y:S02]  /*1390*/  @UP2 ULDC UR16, c[0x0][0x430] ;  /* 0x00010c0000102ab9 */ /* 0x000fe40000000800 */
[----:B------:R-:W-:Y:S01]  /*13a0*/  UMOV UR9, UR45 ;  /* 0x0000002d00097c82 */ /* 0x000fe20008000000 */
[----:B------:R-:W-:Y:S02]  /*13b0*/  @UP2 USHF.R.U32.HI UR9, URZ, UR16, UR13 ;  /* 0x000000103f092299 */ /* 0x000fe4000801160d */
[----:B------:R-:W-:Y:S02]  /*13c0*/  @UP0 UIADD3 UR11, UR11, UR18, URZ ;  /* 0x000000120b0b0290 */ /* 0x000fe4000fffe03f */
[----:B------:R-:W-:-:S02]  /*13d0*/  @UP0 USHF.R.S32.HI UR18, URZ, 0x1f, UR9 ;  /* 0x0000001f3f120899 */ /* 0x000fc40008011409 */
[----:B------:R-:W-:Y:S01]  /*13e0*/  @UP1 USHF.R.S32.HI UR20, URZ, 0x1f, UR9 ;  /* 0x0000001f3f141899 */ /* 0x000fe20008011409 */
[----:B------:R-:W-:Y:S01]  /*13f0*/  @UP0 ULDC.64 UR16, c[0x0][0x9b0] ;  /* 0x00026c0000100ab9 */ /* 0x000fe20000000a00 */
[----:B------:R-:W-:Y:S01]  /*1400*/  @UP1 ULDC.64 UR12, c[0x0][0x9c0] ;  /* 0x00027000000c1ab9 */ /* 0x000fe20000000a00 */
[----:B------:R-:W-:Y:S02]  /*1410*/  @UP1 UIADD3 UR15, UR15, UR19, URZ ;  /* 0x000000130f0f1290 */ /* 0x000fe4000fffe03f */
[----:B------:R-:W-:Y:S02]  /*1420*/  @UP0 UIMAD UR18, UR18, UR16, URZ ;  /* 0x00000010121202a4 */ /* 0x000fe4000f8e023f */
[----:B------:R-:W-:Y:S02]  /*1430*/  @UP1 UIMAD UR19, UR20, UR12, URZ ;  /* 0x0000000c141312a4 */ /* 0x000fe4000f8e023f */
[----:B------:R-:W-:Y:S02]  /*1440*/  @UP0 UIMAD.WIDE.U32 UR10, UR9, UR16, UR10 ;  /* 0x00000010090a02a5 */ /* 0x000fe4000f8e000a */
[----:B------:R-:W-:-:S02]  /*1450*/  @UP0 UIMAD UR17, UR9, UR17, UR18 ;  /* 0x00000011091102a4 */ /* 0x000fc4000f8e0212 */
[----:B------:R-:W-:Y:S02]  /*1460*/  @UP1 UIMAD.WIDE.U32 UR14, UR9, UR12, UR14 ;  /* 0x0000000c090e12a5 */ /* 0x000fe4000f8e000e */
[----:B------:R-:W-:Y:S02]  /*1470*/  @UP1 UIMAD UR9, UR9, UR13, UR19 ;  /* 0x0000000d090912a4 */ /* 0x000fe4000f8e0213 */
[----:B------:R-:W-:Y:S02]  /*1480*/  @UP0 UIADD3 UR11, UR11, UR17, URZ ;  /* 0x000000110b0b0290 */ /* 0x000fe4000fffe03f */
[----:B------:R-:W-:Y:S02]  /*1490*/  @UP0 ULEA UR6, UP3, UR10, UR6, 0x2 ;  /* 0x000000060a060291 */ /* 0x000fe4000f86103f */
[----:B------:R-:W-:Y:S02]  /*14a0*/  @UP1 UIADD3 UR9, UR15, UR9, URZ ;  /* 0x000000090f091290 */ /* 0x000fe4000fffe03f */
[----:B------:R-:W-:-:S02]  /*14b0*/  @UP1 ULEA UR4, UP4, UR14, UR4, 0x2 ;  /* 0x000000040e041291 */ /* 0x000fc4000f88103f */
[----:B------:R-:W-:Y:S01]  /*14c0*/  @UP0 ULEA.HI.X UR7, UR10, UR7, UR11, 0x2, UP3 ;  /* 0x000000070a070291 */ /* 0x000fe200098f140b */
[----:B------:R-:W-:Y:S01]  /*14d0*/  IMAD.U32 R4, RZ, RZ, UR6 ;  /* 0x00000006ff047e24 */ /* 0x000fe2000f8e00ff */
[----:B------:R-:W-:Y:S02]  /*14e0*/  @UP1 ULEA.HI.X UR5, UR14, UR5, UR9, 0x2, UP4 ;  /* 0x000000050e051291 */ /* 0x000fe4000a0f1409 */
[----:B------:R-:W-:Y:S01]  /*14f0*/  IMAD.U32 R6, RZ, RZ, UR4 ;  /* 0x00000004ff067e24 */ /* 0x000fe2000f8e00ff */
[----:B------:R-:W-:Y:S01]  /*1500*/  UIADD3 UR50, -UR50, UR8, URZ ;  /* 0x0000000832327290 */ /* 0x000fe2000fffe13f */
[----:B------:R-:W-:Y:S01]  /*1510*/  IMAD.U32 R5, RZ, RZ, UR7 ;  /* 0x00000007ff057e24 */ /* 0x000fe2000f8e00ff */
[----:B------:R-:W-:Y:S01]  /*1520*/  ULDC UR4, c[0x0][0x988] ;  /* 0x0002620000047ab9 */ /* 0x000fe20000000800 */
[----:B------:R-:W-:-:S03]  /*1530*/  IMAD.U32 R7, RZ, RZ, UR5 ;  /* 0x00000005ff077e24 */ /* 0x000fc6000f8e00ff */
[----:B------:R-:W2:Y:S04]  /*1540*/  @P0 LDG.E R3, desc[UR54][R4.64] ;  /* 0x0000003604030981 */ /* 0x000ea8000c1e1900 */
[----:B------:R0:W2:Y:S01]  /*1550*/  @P1 LDG.E R0, desc[UR54][R6.64] ;  /* 0x0000003606001981 */ /* 0x0000a2000c1e1900 */
[----:B------:R-:W-:Y:S01]  /*1560*/  UIADD3 UR5, UR50, 0x11f, -UR51 ;  /* 0x0000011f32057890 */ /* 0x000fe2000fffe833 */
[----:B------:R-:W-:Y:S01]  /*1570*/  PLOP3.LUT P0, PT, PT, PT, PT, 0x80, 0x0 ;  /* 0x000000000000781c */ /* 0x000fe20003f0f070 */
[----:B------:R-:W-:Y:S01]  /*1580*/  IMAD.MOV.U32 R87, RZ, RZ, RZ ;  /* 0x000000ffff577224 */ /* 0x000fe200078e00ff */
[----:B------:R-:W-:Y:S01]  /*1590*/  CS2R R8, SRZ ;  /* 0x0000000000087805 */ /* 0x000fe2000001ff00 */
[----:B------:R-:W-:Y:S01]  /*15a0*/  ULEA UR6, UR52, UR5, 0x7 ;  /* 0x0000000534067291 */ /* 0x000fe2000f8e383f */
[----:B------:R-:W-:-:S02]  /*15b0*/  CS2R R10, SRZ ;  /* 0x00000000000a7805 */ /* 0x000fc4000001ff00 */
[----:B------:R-:W-:Y:S02]  /*15c0*/  CS2R R12, SRZ ;  /* 0x00000000000c7805 */ /* 0x000fe4000001ff00 */
[----:B------:R-:W-:Y:S01]  /*15d0*/  CS2R R14, SRZ ;  /* 0x00000000000e7805 */ /* 0x000fe2000001ff00 */
[----:B------:R-:W-:Y:S01]  /*15e0*/  UIMAD.WIDE UR6, UR6, 0x66666667, URZ ;  /* 0x66666667060678a5 */ /* 0x000fe2000f8e023f */
[----:B0-----:R-:W-:Y:S02]  /*15f0*/  CS2R R6, SRZ ;  /* 0x0000000000067805 */ /* 0x001fe4000001ff00 */
[----:B------:R-:W-:Y:S02]  /*1600*/  CS2R R20, SRZ ;  /* 0x0000000000147805 */ /* 0x000fe4000001ff00 */
[----:B------:R-:W-:Y:S01]  /*1610*/  CS2R R24, SRZ ;  /* 0x0000000000187805 */ /* 0x000fe2000001ff00 */
[----:B------:R-:W-:Y:S01]  /*1620*/  USHF.R.U32.HI UR6, URZ, 0x1f, UR7 ;  /* 0x0000001f3f067899 */ /* 0x000fe20008011607 */
[----:B------:R-:W-:-:S02]  /*1630*/  CS2R R28, SRZ ;  /* 0x00000000001c7805 */ /* 0x000fc4000001ff00 */
[----:B------:R-:W-:Y:S02]  /*1640*/  CS2R R26, SRZ ;  /* 0x00000000001a7805 */ /* 0x000fe4000001ff00 */
[----:B------:R-:W-:Y:S01]  /*1650*/  CS2R R32, SRZ ;  /* 0x0000000000207805 */ /* 0x000fe2000001ff00 */
[----:B------:R-:W-:Y:S01]  /*1660*/  ULEA.HI.SX32 UR6, UR7, UR6, 0x1a ;  /* 0x0000000607067291 */ /* 0x000fe2000f8fd23f */
        /* <DEDUP_REMOVED lines=22> */
[----:B--2---:R-:W-:Y:S01]  /*17d0*/  FMUL.FTZ R0, R3, R0 ;  /* 0x0000000003007220 */ /* 0x004fe20000410000 */
[----:B------:R-:W-:-:S03]  /*17e0*/  CS2R R2, SRZ ;  /* 0x0000000000027805 */ /* 0x000fc6000001ff00 */
[----:B------:R-:W-:Y:S01]  /*17f0*/  FMUL.FTZ R0, R0, UR4 ;  /* 0x0000000400007c20 */ /* 0x000fe20008410000 */
[----:B------:R-:W-:-:S04]  /*1800*/  UIADD3 UR4, UR50, 0x9f, URZ ;  /* 0x0000009f32047890 */ /* 0x000fc8000fffe03f */
[----:B------:R-:W-:Y:S01]  /*1810*/  UIMAD.WIDE UR4, UR4, 0x66666667, URZ ;  /* 0x66666667040478a5 */ /* 0x000fe2000f8e023f */
[----:B------:R-:W-:-:S03]  /*1820*/  R2UR UR38, R0 ;  /* 0x00000000002672ca */ /* 0x000fc600000e0000 */
[----:B------:R-:W-:-:S04]  /*1830*/  USHF.R.U32.HI UR4, URZ, 0x1f, UR5 ;  /* 0x0000001f3f047899 */ /* 0x000fc80008011605 */
[----:B------:R-:W-:-:S03]  /*1840*/  ULEA.HI.SX32 UR4, UR5, UR4, 0x1a ;  /* 0x0000000405047291 */ /* 0x000fc6000f8fd23f */
[----:B------:R-:W-:Y:S01]  /*1850*/  @UP2 ULDC UR5, c[0x0][0x42c] ;  /* 0x00010b0000052ab9 */ /* 0x000fe20000000800 */
        /* <DEDUP_REMOVED lines=39> */
.L_x_2026:
        /* <DEDUP_REMOVED lines=9> */
.L_x_2167:
[----:B------:R-:W-:Y:S05]  /*1b60*/  @!P0 BRA `(.L_x_2028) ;  /* 0x0000000000048947 */ /* 0x000fea0003800000 */
[----:B------:R-:W-:Y:S01]  /*1b70*/  BPT.TRAP 0x1 ;  /* 0x000000040000795c */ /* 0x000fe20000300000 */
.L_x_2028:
[----:B------:R-:W-:Y:S02]  /*1b80*/  IMAD.U32 R2, RZ, RZ, UR56 ;  /* 0x00000038ff027e24 */ /* 0x000fe4000f8e00ff */
[----:B0-----:R-:W-:-:S03]  /*1b90*/  IMAD.U32 R3, RZ, RZ, UR46 ;  /* 0x0000002eff037e24 */ /* 0x001fc6000f8e00ff */
[----:B------:R-:W-:Y:S02]  /*1ba0*/  LEA R2, R2, UR41, 0x3 ;  /* 0x0000002902027c11 */ /* 0x000fe4000f8e18ff */
[----:B------:R-:W-:-:S04]  /*1bb0*/  SHF.L.U32 R3, R3, 0x1f, RZ ;  /* 0x0000001f03037819 */ /* 0x000fc800000006ff */
[----:B------:R0:W1:Y:S01]  /*1bc0*/  SYNCS.PHASECHK.TRANS64.TRYWAIT P2, [R2+URZ+0x29830], R3 ;  /* 0x02983003020075a7 */ /* 0x000062000804017f */
[----:B------:R-:W-:Y:S05]  /*1bd0*/  @!P0 BRA `(.L_x_2029) ;  /* 0x0000000000048947 */ /* 0x000fea0003800000 */
[----:B------:R-:W-:Y:S01]  /*1be0*/  BPT.TRAP 0x1 ;  /* 0x000000040000795c */ /* 0x000fe20000300000 */
.L_x_2029:
[----:B------:R-:W2:Y:S01]  /*1bf0*/  S2R R0, SR_TID.X ;  /* 0x0000000000007919 */ /* 0x000ea20000002100 */
[----:B------:R-:W-:Y:S01]  /*1c00*/  IMAD.MOV.U32 R87, RZ, RZ, RZ ;  /* 0x000000ffff577224 */ /* 0x000fe200078e00ff */
[----:B--2---:R-:W-:Y:S01]  /*1c10*/  LOP3.LUT P1, RZ, R0, 0x7f, RZ, 0xc0, !PT ;  /* 0x0000007f00ff7812 */ /* 0x004fe2000782c0ff */
[----:B-1----:R-:W-:-:S12]  /*1c20*/  @P2 BRA `(.L_x_2030) ;  /* 0x0000000000082947 */ /* 0x002fd80003800000 */
[----:B------:R-:W1:Y:S02]  /*1c30*/  SYNCS.PHASECHK.TRANS64.TRYWAIT P2, [R2+URZ+0x29830], R3 ;  /* 0x02983003020075a7 */ /* 0x000e64000804017f */
[----:B-1----:R-:W-:Y:S05]  /*1c40*/  @!P2 BRA `(.L_x_2031) ;  /* 0x0000011800e0a947 */ /* 0x002fea0003800000 */
.L_x_2030:
[----:B------:R-:W-:Y:S05]  /*1c50*/  WARPSYNC.ALL ;  /* 0x0000000000007948 */ /* 0x000fea0003800000 */
[----:B------:R-:W-:Y:S01]  /*1c60*/  UIADD3 UR4, UR41, 0x1a400, URZ ;  /* 0x0001a40029047890 */ /* 0x000fe2000fffe03f */
[----:B------:R-:W-:Y:S01]  /*1c70*/  WARPGROUP.ARRIVE ;  /* 0x00000000000079c5 */ /* 0x000fe20000000000 */
[----:B------:R-:W-:Y:S01]  /*1c80*/  ULOP3.LUT UR20, UR57, 0x10000, URZ, 0xfc, !UPT ;  /* 0x0001000039147892 */ /* 0x000fe2000f8efc3f */
[----:B01----:R-:W-:Y:S01]  /*1c90*/  IMAD.U32 R3, RZ, RZ, UR52 ;  /* 0x00000034ff037e24 */ /* 0x003fe2000f8e00ff */
[----:B------:R-:W-:Y:S01]  /*1ca0*/  USHF.R.U32.HI UR4, URZ, 0x4, UR4 ;  /* 0x000000043f047899 */ /* 0x000fe20008011604 */
[----:B------:R-:W-:Y:S01]  /*1cb0*/  IMAD.U32 R83, RZ, RZ, UR38 ;  /* 0x00000026ff537e24 */ /* 0x000fe2000f8e00ff */
[----:B------:R-:W-:Y:S01]  /*1cc0*/  UMOV UR25, 0x80000020 ;  /* 0x8000002000197882 */ /* 0x000fe20000000000 */
[----:B------:R-:W-:Y:S01]  /*1cd0*/  UMOV UR27, 0x80000020 ;  /* 0x80000020001b7882 */ /* 0x000fe20000000000 */
[----:B------:R-:W-:Y:S01]  /*1ce0*/  ULOP3.LUT UR4, UR4, 0x3fff, URZ, 0xc0, !UPT ;  /* 0x00003fff04047892 */ /* 0x000fe2000f8ec03f */
[----:B------:R-:W-:Y:S01]  /*1cf0*/  IMAD R12, R3, 0x80, R22 ;  /* 0x00000080030c7824 */ /* 0x000fe200078e0216 */
[----:B------:R-:W-:Y:S01]  /*1d00*/  UMOV UR24, UR20 ;  /* 0x0000001400187c82 */ /* 0x000fe20008000000 */
[----:B------:R-:W-:Y:S01]  /*1d10*/  UMOV UR5, UR25 ;  /* 0x0000001900057c82 */ /* 0x000fe20008000000 */
[----:B------:R-:W-:Y:S01]  /*1d20*/  ULOP3.LUT UR49, UR4, 0x10000, URZ, 0xfc, !UPT ;  /* 0x0001000004317892 */ /* 0x000fe2000f8efc3f */
[----:B------:R-:W-:Y:S01]  /*1d30*/  @!P1 VIADD R2, R2, 0x29840 ;  /* 0x0002984002029836 */ /* 0x000fe20000000000 */
[----:B------:R-:W-:Y:S01]  /*1d40*/  UMOV UR7, 0x80000020 ;  /* 0x8000002000077882 */ /* 0x000fe20000000000 */
[----:B------:R-:W-:Y:S01]  /*1d50*/  UMOV UR4, UR24 ;  /* 0x0000001800047c82 */ /* 0x000fe20008000000 */
[----:B------:R-:W-:Y:S01]  /*1d60*/  UIMAD UR28, UR56, 0x780, UR49 ;  /* 0x00000780381c78a4 */ /* 0x000fe2000f8e0231 */
[--C-:B------:R-:W-:Y:S01]  /*1d70*/  IMAD.MOV.U32 R86, RZ, RZ, R87.reuse ;  /* 0x000000ffff567224 */ /* 0x100fe200078e0057 */
[----:B------:R-:W-:Y:S01]  /*1d80*/  UIADD3 UR9, UR20, 0x2, URZ ;  /* 0x0000000214097890 */ /* 0x000fe2000fffe03f */
[----:B------:R-:W-:Y:S01]  /*1d90*/  @!P1 PRMT R2, RZ, 0x654, R2 ;  /* 0x00000654ff029816 */ /* 0x000fe20000000002 */
[----:B------:R-:W-:Y:S01]  /*1da0*/  UIADD3 UR6, UR28, 0x180, URZ ;  /* 0x000001801c067890 */ /* 0x000fe2000fffe03f */
[--C-:B------:R-:W-:Y:S01]  /*1db0*/  IMAD.MOV.U32 R85, RZ, RZ, R87.reuse ;  /* 0x000000ffff557224 */ /* 0x100fe200078e0057 */
[----:B------:R-:W-:Y:S01]  /*1dc0*/  UIADD3 UR8, UR28, 0x200, URZ ;  /* 0x000002001c087890 */ /* 0x000fe2000fffe03f */
[--C-:B------:R-:W-:Y:S01]  /*1dd0*/  IMAD.MOV.U32 R84, RZ, RZ, R87.reuse ;  /* 0x000000ffff547224 */ /* 0x100fe200078e0057 */
[----:B------:R-:W-:Y:S01]  /*1de0*/  UMOV UR26, UR28 ;  /* 0x0000001c001a7c82 */ /* 0x000fe20008000000 */
[----:B------:R-:W-:Y:S01]  /*1df0*/  UIADD3 UR10, UR28, 0x2, URZ ;  /* 0x000000021c0a7890 */ /* 0x000fe2000fffe03f */
[----:B------:R-:W-:Y:S01]  /*1e00*/  QGMMA.64x32x32.F32.E4M3.E4M3 R104, gdesc[UR24], RZ, !UPT, gsb0 ;  /* 0x00600000186879f3 */ /* 0x000fe2000c0008ff */
[----:B------:R-:W-:Y:S01]  /*1e10*/  UIADD3 UR26, UR28, 0x80, URZ ;  /* 0x000000801c1a7890 */ /* 0x000fe2000fffe03f */
[--C-:B------:R-:W-:Y:S01]  /*1e20*/  IMAD.MOV.U32 R82, RZ, RZ, R87.reuse ;  /* 0x000000ffff527224 */ /* 0x100fe200078e0057 */
[----:B------:R-:W-:Y:S01]  /*1e30*/  UMOV UR27, 0x80000020 ;  /* 0x80000020001b7882 */ /* 0x000fe20000000000 */
[----:B------:R-:W-:Y:S01]  /*1e40*/  UMOV UR11, 0x80000020 ;  /* 0x80000020000b7882 */ /* 0x000fe20000000000 */
[----:B------:R-:W-:Y:S01]  /*1e50*/  UIADD3 UR12, UR28, 0x202, URZ ;  /* 0x000002021c0c7890 */ /* 0x000fe2000fffe03f */
[----:B------:R-:W-:Y:S01]  /*1e60*/  IMAD.MOV.U32 R80, RZ, RZ, R87 ;  /* 0x000000ffff507224 */ /* 0x000fe200078e0057 */
[----:B------:R-:W-:-:S02]  /*1e70*/  UIADD3 UR13, UR20, 0x200, URZ ;  /* 0x00000200140d7890 */ /* 0x000fc4000fffe03f */
[----:B------:R-:W-:Y:S01]  /*1e80*/  UIADD3 UR14, UR28, 0x280, URZ ;  /* 0x000002801c0e7890 */ /* 0x000fe2000fffe03f */
[----:B------:R-:W-:Y:S01]  /*1e90*/  UMOV UR15, 0x80000020 ;  /* 0x80000020000f7882 */ /* 0x000fe20000000000 */
[----:B------:R-:W-:Y:S02]  /*1ea0*/  UIADD3 UR16, UR28, 0x282, URZ ;  /* 0x000002821c107890 */ /* 0x000fe4000fffe03f */
[----:B------:R-:W-:Y:S01]  /*1eb0*/  UIADD3 UR18, UR28, 0x402, URZ ;  /* 0x000004021c127890 */ /* 0x000fe2000fffe03f */
[----:B------:R-:W-:Y:S01]  /*1ec0*/  UMOV UR19, 0x80000020 ;  /* 0x8000002000137882 */ /* 0x000fe20000000000 */
[----:B------:R-:W-:Y:S01]  /*1ed0*/  UIADD3 UR22, UR28, 0x680, URZ ;  /* 0x000006801c167890 */ /* 0x000fe2000fffe03f */
[----:B------:R-:W-:Y:S01]  /*1ee0*/  UMOV UR23, 0x80000020 ;  /* 0x8000002000177882 */ /* 0x000fe20000000000 */
[----:B------:R-:W-:Y:S01]  /*1ef0*/  UIADD3 UR57, UR53, -0x2, URZ ;  /* 0xfffffffe35397890 */ /* 0x000fe2000fffe03f */
        /* <DEDUP_REMOVED lines=136> */
[----:B------:R-:W-:Y:S02]  /*2780*/  UIADD3 UR7, UR6, 0xa0, URZ ;  /* 0x000000a006077890 */ /* 0x000fe4000fffe03f */
[----:B------:R-:W-:-:S04]  /*2790*/  UIADD3 UR6, -UR51, 0xa1, UR6 ;  /* 0x000000a133067890 */ /* 0x000fc8000fffe106 */
[----:B------:R-:W-:Y:S02]  /*27a0*/  IMAD.U32 R6, RZ, RZ, UR7 ;  /* 0x00000007ff067e24 */ /* 0x000fe4000f8e00ff */
[----:B------:R-:W-:Y:S01]  /*27b0*/  IMAD.U32 R0, RZ, RZ, UR6 ;  /* 0x00000006ff007e24 */ /* 0x000fe2000f8e00ff */
[----:B------:R-:W-:Y:S01]  /*27c0*/  UIADD3 UR6, UR50, -UR51, URZ ;  /* 0x8000003332067290 */ /* 0x000fe2000fffe03f */
[C---:B------:R-:W-:Y:S02]  /*27d0*/  IMAD R6, R17.reuse, -0x2, R6 ;  /* 0xfffffffe11067824 */ /* 0x040fe400078e0206 */
[----:B------:R-:W-:Y:S01]  /*27e0*/  IMAD R9, R17, -0x2, R0 ;  /* 0xfffffffe11097824 */ /* 0x000fe200078e0200 */
[----:B------:R-:W-:-:S04]  /*27f0*/  ULEA UR6, UR52, UR6, 0x7 ;  /* 0x0000000634067291 */ /* 0x000fc8000f8e383f */
[----:B------:R-:W-:Y:S01]  /*2800*/  VIADDMNMX R4, R12, R9, R6, PT ;  /* 0x000000090c047246 */ /* 0x000fe20003800106 */
[----:B------:R-:W-:-:S03]  /*2810*/  UIMAD.WIDE UR6, UR6, 0x66666667, URZ ;  /* 0x66666667060678a5 */ /* 0x000fc6000f8e023f */
[C---:B------:R-:W-:Y:S01]  /*2820*/  ISETP.GT.AND P2, PT, R4.reuse, RZ, PT ;  /* 0x000000ff0400720c */ /* 0x040fe20003f44270 */
[----:B------:R-:W-:Y:S01]  /*2830*/  USHF.R.U32.HI UR6, URZ, 0x1f, UR7 ;  /* 0x0000001f3f067899 */ /* 0x000fe20008011607 */
[C---:B------:R-:W-:Y:S02]  /*2840*/  ISETP.GT.AND P3, PT, R4.reuse, 0x1, PT ;  /* 0x000000010400780c */ /* 0x040fe40003f64270 */
[----:B------:R-:W-:Y:S01]  /*2850*/  ISETP.GT.AND P4, PT, R4, 0x8, PT ;  /* 0x000000080400780c */ /* 0x000fe20003f84270 */
[----:B------:R-:W-:-:S04]  /*2860*/  ULEA.HI.SX32 UR6, UR7, UR6, 0x1a ;  /* 0x0000000607067291 */ /* 0x000fc8000f8fd23f */
[----:B------:R-:W-:-:S04]  /*2870*/  UISETP.LT.AND UP0, UPT, URZ, UR6, UPT ;  /* 0x000000063f00728c */ /* 0x000fc8000bf01270 */
[----:B------:R-:W-:-:S04]  /*2880*/  USEL UR53, URZ, UR6, !UP0 ;  /* 0x000000063f357287 */ /* 0x000fc8000c000000 */
[----:B------:R-:W-:Y:S01]  /*2890*/  UISETP.GE.AND UP0, UPT, UR57, UR53, UPT ;  /* 0x000000353900728c */ /* 0x000fe2000bf06270 */
        /* <DEDUP_REMOVED lines=92> */
[----:B------:R-:W-:Y:S01]  /*2e60*/  FMNMX.FTZ R57, R69, R0, !PT ;  /* 0x0000000045397209 */ /* 0x000fe20007810000 */
[----:B------:R-:W-:-:S02]  /*2e70*/  WARPGROUP.DEPBAR.LE gsb0, 0x0 ;  /* 0x00008000000079c5 */ /* 0x000fc40000010000 */
[----:B------:R-:W-:Y:S01]  /*2e80*/  WARPGROUP.ARRIVE ;  /* 0x00000000000079c5 */ /* 0x000fe20000000000 */
[----:B------:R-:W-:Y:S02]  /*2e90*/  FSEL R40, R40, -INF , P3 ;  /* 0xff80000028287808 */ /* 0x000fe40001800000 */
[----:B------:R-:W-:Y:S02]  /*2ea0*/  ISETP.GT.AND P3, PT, R4, 0x68, PT ;  /* 0x000000680400780c */ /* 0x000fe40003f64270 */
[----:B------:R-:W-:Y:S01]  /*2eb0*/  FSEL R41, R41, -INF , P2 ;  /* 0xff80000029297808 */ /* 0x000fe20001000000 */
[----:B------:R-:W-:Y:S01]  /*2ec0*/  QGMMA.64x32x32.F32.E4M3.E4M3 R24, gdesc[UR20], R24, gsb0 ;  /* 0x00600000141879f3 */ /* 0x000fe20008000818 */
        /* <DEDUP_REMOVED lines=22> */
[----:B------:R-:W-:Y:S01]  /*3030*/  FSEL R24, R24, -INF , P3 ;  /* 0xff80000018187808 */ /* 0x000fe20001800000 */
[----:B------:R0:W-:Y:S01]  /*3040*/  @!P1 SYNCS.ARRIVE.TRANS64.RED.A1T0 RZ, [R2+URZ], RZ ;  /* 0x000000ff02ff99a7 */ /* 0x0001e2000810043f */
        /* <DEDUP_REMOVED lines=18> */
[----:B------:R-:W-:Y:S02]  /*3170*/  FSEL R37, R37, -INF , P2 ;  /* 0xff80000025257808 */ /* 0x000fe40001000000 */
[----:B------:R-:W-:-:S04]  /*3180*/  FMNMX.FTZ R0, R36, R57, !PT ;  /* 0x0000003924007209 */ /* 0x000fc80007810000 */
[----:B------:R-:W-:-:S05]  /*3190*/  FMNMX.FTZ R8, R37, R0, !PT ;  /* 0x0000000025087209 */ /* 0x000fca0007810000 */
[----:B------:R-:W1:Y:S02]  /*31a0*/  SHFL.BFLY PT, R57, R8, 0x2, 0x1f ;  /* 0x0c401f0008397f89 */ /* 0x000e6400000e0000 */
[----:B-1----:R-:W-:-:S05]  /*31b0*/  FMNMX.FTZ R57, R8, R57, !PT ;  /* 0x0000003908397209 */ /* 0x002fca0007810000 */
[----:B------:R-:W1:Y:S02]  /*31c0*/  SHFL.BFLY PT, R0, R57, 0x1, 0x1f ;  /* 0x0c201f0039007f89 */ /* 0x000e6400000e0000 */
[----:B-1----:R-:W-:-:S04]  /*31d0*/  FMNMX.FTZ R0, R57, R0, !PT ;  /* 0x0000000039007209 */ /* 0x002fc80007810000 */
        /* <DEDUP_REMOVED lines=28> */
[--C-:B-1----:R-:W-:Y:S01]  /*33a0*/  FFMA.FTZ R14, R117, UR38, -R4.reuse ;  /* 0x00000026750e7c23 */ /* 0x102fe20008010804 */
        /* <DEDUP_REMOVED lines=23> */
[--C-:B------:R-:W-:Y:S01]  /*3520*/  FFMA.FTZ R20, R89, UR38, -R4.reuse ;  /* 0x0000002659147c23 */ /* 0x100fe20008010804 */
[----:B------:R-:W-:Y:S01]  /*3530*/  FSEL R119, R119, -INF , P2 ;  /* 0xff80000077777808 */ /* 0x000fe20001000000 */
[--C-:B------:R-:W-:Y:S01]  /*3540*/  FFMA.FTZ R37, R37, UR38, -R4.reuse ;  /* 0x0000002625257c23 */ /* 0x100fe20008010804 */
[----:B------:R-:W-:Y:S01]  /*3550*/  ISETP.GT.AND P2, PT, R6, 0x20, PT ;  /* 0x000000200600780c */ /* 0x000fe20003f44270 */
[----:B------:R-:W-:Y:S01]  /*3560*/  MUFU.EX2 R3, R3 ;  /* 0x0000000300037308 */ /* 0x000fe20000000800 */
[----:B------:R-:W-:Y:S01]  /*3570*/  FMNMX.FTZ R56, R118, R15, !PT ;  /* 0x0000000f76387209 */ /* 0x000fe20007810000 */
[----:B-1----:R-:W-:Y:S01]  /*3580*/  FFMA.FTZ R57, R21, UR38, -R4 ;  /* 0x0000002615397c23 */ /* 0x002fe20008010804 */
[----:B------:R-:W-:-:S02]  /*3590*/  ISETP.GT.AND P3, PT, R6, 0x21, PT ;  /* 0x000000210600780c */ /* 0x000fc40003f64270 */
[----:B------:R-:W-:Y:S02]  /*35a0*/  FSEL R90, R90, -INF , P2 ;  /* 0xff8000005a5a7808 */ /* 0x000fe40001000000 */
[----:B------:R-:W-:Y:S01]  /*35b0*/  FMNMX.FTZ R15, R119, R56, !PT ;  /* 0x00000038770f7209 */ /* 0x000fe20007810000 */
[----:B------:R-:W1:Y:S01]  /*35c0*/  MUFU.EX2 R8, R105 ;  /* 0x0000006900087308 */ /* 0x000e620000000800 */
[----:B------:R-:W-:Y:S02]  /*35d0*/  ISETP.GT.AND P2, PT, R6, 0x28, PT ;  /* 0x000000280600780c */ /* 0x000fe40003f44270 */
[----:B------:R-:W-:Y:S02]  /*35e0*/  FSEL R91, R91, -INF , P3 ;  /* 0xff8000005b5b7808 */ /* 0x000fe40001800000 */
[----:B------:R-:W-:Y:S02]  /*35f0*/  FMNMX.FTZ R56, R90, R15, !PT ;  /* 0x0000000f5a387209 */ /* 0x000fe40007810000 */
[----:B------:R-:W-:Y:S01]  /*3600*/  ISETP.GT.AND P3, PT, R6, 0x29, PT ;  /* 0x000000290600780c */ /* 0x000fe20003f64270 */
[----:B------:R2:W-:Y:S01]  /*3610*/  MUFU.EX2 R15, R57 ;  /* 0x00000039000f7308 */ /* 0x0005e20000000800 */
[----:B------:R-:W-:-:S02]  /*3620*/  FSEL R94, R94, -INF , P2 ;  /* 0xff8000005e5e7808 */ /* 0x000fc40001000000 */
[----:B------:R-:W-:Y:S01]  /*3630*/  FMNMX.FTZ R21, R91, R56, !PT ;  /* 0x000000385b157209 */ /* 0x000fe20007810000 */
[----:B------:R-:W-:-:S01]  /*3640*/  FFMA.FTZ R56, R93, UR38, -R4 ;  /* 0x000000265d387c23 */ /* 0x000fc20008010804 */
[----:B------:R-:W-:Y:S02]  /*3650*/  ISETP.GT.AND P2, PT, R6, 0x30, PT ;  /* 0x000000300600780c */ /* 0x000fe40003f44270 */
[----:B------:R-:W-:Y:S01]  /*3660*/  FSEL R95, R95, -INF , P3 ;  /* 0xff8000005f5f7808 */ /* 0x000fe20001800000 */
[----:B------:R-:W3:Y:S01]  /*3670*/  MUFU.EX2 R7, R7 ;  /* 0x0000000700077308 */ /* 0x000ee20000000800 */
[----:B------:R-:W-:Y:S02]  /*3680*/  FMNMX.FTZ R60, R94, R21, !PT ;  /* 0x000000155e3c7209 */ /* 0x000fe40007810000 */
[----:B------:R-:W-:Y:S02]  /*3690*/  ISETP.GT.AND P3, PT, R6, 0x31, PT ;  /* 0x000000310600780c */ /* 0x000fe40003f64270 */
[----:B------:R-:W-:-:S02]  /*36a0*/  FSEL R98, R98, -INF , P2 ;  /* 0xff80000062627808 */ /* 0x000fc40001000000 */
[----:B------:R-:W-:Y:S01]  /*36b0*/  FMNMX.FTZ R21, R95, R60, !PT ;  /* 0x0000003c5f157209 */ /* 0x000fe20007810000 */
[----:B------:R-:W-:Y:S01]  /*36c0*/  MUFU.EX2 R10, R10 ;  /* 0x0000000a000a7308 */ /* 0x000fe20000000800 */
[----:B------:R-:W-:Y:S02]  /*36d0*/  ISETP.GT.AND P2, PT, R6, 0x38, PT ;  /* 0x000000380600780c */ /* 0x000fe40003f44270 */
[----:B------:R-:W-:Y:S02]  /*36e0*/  FSEL R99, R99, -INF , P3 ;  /* 0xff80000063637808 */ /* 0x000fe40001800000 */
[----:B------:R-:W-:Y:S02]  /*36f0*/  FMNMX.FTZ R60, R98, R21, !PT ;  /* 0x00000015623c7209 */ /* 0x000fe40007810000 */
[----:B------:R-:W-:Y:S01]  /*3700*/  ISETP.GT.AND P3, PT, R6, 0x39, PT ;  /* 0x000000390600780c */ /* 0x000fe20003f64270 */
[----:B------:R4:W-:Y:S01]  /*3710*/  MUFU.EX2 R21, R73 ;  /* 0x0000004900157308 */ /* 0x0009e20000000800 */
[----:B------:R-:W-:-:S02]  /*3720*/  FSEL R102, R102, -INF , P2 ;  /* 0xff80000066667808 */ /* 0x000fc40001000000 */
[----:B--2---:R-:W-:Y:S02]  /*3730*/  FMNMX.FTZ R57, R99, R60, !PT ;  /* 0x0000003c63397209 */ /* 0x004fe40007810000 */
[----:B------:R-:W-:Y:S02]  /*3740*/  FSEL R103, R103, -INF , P3 ;  /* 0xff80000067677808 */ /* 0x000fe40001800000 */
[----:B------:R-:W-:Y:S01]  /*3750*/  ISETP.GT.AND P2, PT, R6, 0x40, PT ;  /* 0x000000400600780c */ /* 0x000fe20003f44270 */
[----:B------:R-:W-:Y:S01]  /*3760*/  MUFU.EX2 R12, R12 ;  /* 0x0000000c000c7308 */ /* 0x000fe20000000800 */
[----:B------:R-:W-:Y:S02]  /*3770*/  FMNMX.FTZ R60, R102, R57, !PT ;  /* 0x00000039663c7209 */ /* 0x000fe40007810000 */
[----:B------:R-:W-:Y:S02]  /*3780*/  ISETP.GT.AND P3, PT, R6, 0x41, PT ;  /* 0x000000410600780c */ /* 0x000fe40003f64270 */
[----:B------:R-:W-:-:S02]  /*3790*/  FSEL R64, R58, -INF , P2 ;  /* 0xff8000003a407808 */ /* 0x000fc40001000000 */
[----:B------:R-:W-:Y:S01]  /*37a0*/  FMNMX.FTZ R57, R103, R60, !PT ;  /* 0x0000003c67397209 */ /* 0x000fe20007810000 */
[----:B------:R-:W-:Y:S01]  /*37b0*/  MUFU.EX2 R11, R11 ;  /* 0x0000000b000b7308 */ /* 0x000fe20000000800 */
[----:B------:R-:W-:Y:S02]  /*37c0*/  FSEL R72, R59, -INF , P3 ;  /* 0xff8000003b487808 */ /* 0x000fe40001800000 */
[----:B------:R-:W-:Y:S02]  /*37d0*/  ISETP.GT.AND P2, PT, R6, 0x48, PT ;  /* 0x000000480600780c */ /* 0x000fe40003f44270 */
[----:B------:R-:W-:Y:S02]  /*37e0*/  FMNMX.FTZ R59, R64, R57, !PT ;  /* 0x00000039403b7209 */ /* 0x000fe40007810000 */
[----:B------:R-:W-:Y:S01]  /*37f0*/  ISETP.GT.AND P3, PT, R6, 0x49, PT ;  /* 0x000000490600780c */ /* 0x000fe20003f64270 */
[----:B------:R2:W-:Y:S01]  /*3800*/  MUFU.EX2 R57, R75 ;  /* 0x0000004b00397308 */ /* 0x0005e20000000800 */
[----:B----4-:R-:W-:-:S02]  /*3810*/  FSEL R73, R62, -INF , P2 ;  /* 0xff8000003e497808 */ /* 0x010fc40001000000 */
[----:B------:R-:W-:Y:S02]  /*3820*/  FMNMX.FTZ R60, R72, R59, !PT ;  /* 0x0000003b483c7209 */ /* 0x000fe40007810000 */
[C---:B------:R-:W-:Y:S02]  /*3830*/  ISETP.GT.AND P2, PT, R6.reuse, 0x50, PT ;  /* 0x000000500600780c */ /* 0x040fe40003f44270 */
[----:B------:R-:W-:Y:S01]  /*3840*/  FSEL R63, R63, -INF , P3 ;  /* 0xff8000003f3f7808 */ /* 0x000fe20001800000 */
[----:B------:R-:W-:Y:S01]  /*3850*/  MUFU.EX2 R14, R14 ;  /* 0x0000000e000e7308 */ /* 0x000fe20000000800 */
        /* <DEDUP_REMOVED lines=20> */
[----:B------:R-:W-:Y:S02]  /*39a0*/  ISETP.GT.AND P2, PT, R6, 0x68, PT ;  /* 0x000000680600780c */ /* 0x000fe40003f44270 */
[----:B------:R-:W-:Y:S01]  /*39b0*/  FSEL R75, R43, -INF , P3 ;  /* 0xff8000002b4b7808 */ /* 0x000fe20001800000 */
[----:B------:R-:W-:-:S01]  /*39c0*/  FFMA.FTZ R43, R81, UR38, -R4 ;  /* 0x00000026512b7c23 */ /* 0x000fc20008010804 */
[----:B----4-:R-:W-:Y:S02]  /*39d0*/  FMNMX.FTZ R76, R74, R77, !PT ;  /* 0x0000004d4a4c7209 */ /* 0x010fe40007810000 */
        /* <DEDUP_REMOVED lines=20> */
[----:B------:R-:W-:-:S02]  /*3b20*/  FSEL R55, R55, -INF , P3 ;  /* 0xff80000037377808 */ /* 0x000fc40001800000 */
[----:B------:R-:W-:Y:S01]  /*3b30*/  ISETP.GT.AND P2, PT, R6, 0x80, PT ;  /* 0x000000800600780c */ /* 0x000fe20003f44270 */
[----:B------:R-:W-:Y:S01]  /*3b40*/  MUFU.EX2 R5, R5 ;  /* 0x0000000500057308 */ /* 0x000fe20000000800 */
[----:B------:R-:W-:Y:S02]  /*3b50*/  FMNMX.FTZ R76, R54, R61, !PT ;  /* 0x0000003d364c7209 */ /* 0x000fe40007810000 */
[----:B------:R-:W-:Y:S02]  /*3b60*/  ISETP.GT.AND P3, PT, R6, 0x81, PT ;  /* 0x000000810600780c */ /* 0x000fe40003f64270 */
[----:B------:R-:W-:Y:S02]  /*3b70*/  FSEL R61, R26, -INF , P2 ;  /* 0xff8000001a3d7808 */ /* 0x000fe40001000000 */
[----:B------:R-:W-:Y:S01]  /*3b80*/  FMNMX.FTZ R76, R55, R76, !PT ;  /* 0x0000004c374c7209 */ /* 0x000fe20007810000 */
[----:B------:R2:W-:Y:S01]  /*3b90*/  MUFU.EX2 R26, R78 ;  /* 0x0000004e001a7308 */ /* 0x0005e20000000800 */
[----:B------:R-:W-:-:S02]  /*3ba0*/  ISETP.GT.AND P2, PT, R6, 0x88, PT ;  /* 0x000000880600780c */ /* 0x000fc40003f44270 */
[----:B------:R-:W-:Y:S01]  /*3bb0*/  FSEL R65, R27, -INF , P3 ;  /* 0xff8000001b417808 */ /* 0x000fe20001800000 */
[----:B------:R-:W-:-:S01]  /*3bc0*/  FFMA.FTZ R27, R68, UR38, -R4 ;  /* 0x00000026441b7c23 */ /* 0x000fc20008010804 */
[----:B------:R-:W-:Y:S02]  /*3bd0*/  FMNMX.FTZ R76, R61, R76, !PT ;  /* 0x0000004c3d4c7209 */ /* 0x000fe40007810000 */
[----:B------:R-:W-:Y:S01]  /*3be0*/  ISETP.GT.AND P3, PT, R6, 0x89, PT ;  /* 0x000000890600780c */ /* 0x000fe20003f64270 */
[----:B------:R-:W-:Y:S01]  /*3bf0*/  MUFU.EX2 R24, R24 ;  /* 0x0000001800187308 */ /* 0x000fe20000000800 */
[----:B------:R-:W-:Y:S01]  /*3c00*/  FSEL R68, R30, -INF , P2 ;  /* 0xff8000001e447808 */ /* 0x000fe20001000000 */
[----:B------:R-:W-:Y:S01]  /*3c10*/  FFMA.FTZ R30, R69, UR38, -R4 ;  /* 0x00000026451e7c23 */ /* 0x000fe20008010804 */
[----:B------:R-:W-:Y:S02]  /*3c20*/  FMNMX.FTZ R77, R65, R76, !PT ;  /* 0x0000004c414d7209 */ /* 0x000fe40007810000 */
[----:B------:R-:W-:-:S02]  /*3c30*/  ISETP.GT.AND P2, PT, R6, 0x90, PT ;  /* 0x000000900600780c */ /* 0x000fc40003f44270 */
[----:B------:R-:W-:Y:S01]  /*3c40*/  FSEL R76, R31, -INF , P3 ;  /* 0xff8000001f4c7808 */ /* 0x000fe20001800000 */
[--C-:B------:R-:W-:Y:S01]  /*3c50*/  FFMA.FTZ R31, R40, UR38, -R4.reuse ;  /* 0x00000026281f7c23 */ /* 0x100fe20008010804 */
[----:B------:R-:W-:Y:S01]  /*3c60*/  FMNMX.FTZ R77, R68, R77, !PT ;  /* 0x0000004d444d7209 */ /* 0x000fe20007810000 */
[----:B------:R-:W-:Y:S01]  /*3c70*/  FFMA.FTZ R40, R45, UR38, -R4 ;  /* 0x000000262d287c23 */ /* 0x000fe20008010804 */
[----:B------:R-:W-:Y:S01]  /*3c80*/  FSEL R69, R34, -INF , P2 ;  /* 0xff80000022457808 */ /* 0x000fe20001000000 */
[----:B------:R-:W-:Y:S01]  /*3c90*/  IMAD.U32 R45, RZ, RZ, UR38 ;  /* 0x00000026ff2d7e24 */ /* 0x000fe2000f8e00ff */
[----:B------:R-:W-:Y:S01]  /*3ca0*/  ISETP.GT.AND P3, PT, R6, 0x91, PT ;  /* 0x000000910600780c */ /* 0x000fe20003f64270 */
[----:B------:R-:W-:Y:S01]  /*3cb0*/  MUFU.EX2 R27, R27 ;  /* 0x0000001b001b7308 */ /* 0x000fe20000000800 */
[----:B------:R-:W-:Y:S02]  /*3cc0*/  FMNMX.FTZ R34, R76, R77, !PT ;  /* 0x0000004d4c227209 */ /* 0x000fe40007810000 */
[----:B------:R-:W-:-:S02]  /*3cd0*/  ISETP.GT.AND P2, PT, R6, 0x98, PT ;  /* 0x000000980600780c */ /* 0x000fc40003f44270 */
[----:B------:R-:W-:Y:S02]  /*3ce0*/  FSEL R77, R35, -INF , P3 ;  /* 0xff800000234d7808 */ /* 0x000fe40001800000 */
[----:B------:R-:W-:Y:S01]  /*3cf0*/  FMNMX.FTZ R34, R69, R34, !PT ;  /* 0x0000002245227209 */ /* 0x000fe20007810000 */
[----:B------:R-:W-:Y:S01]  /*3d00*/  MUFU.EX2 R30, R30 ;  /* 0x0000001e001e7308 */ /* 0x000fe20000000800 */
[----:B------:R-:W-:Y:S02]  /*3d10*/  ISETP.GT.AND P3, PT, R6, 0x99, PT ;  /* 0x000000990600780c */ /* 0x000fe40003f64270 */
[----:B--2---:R-:W-:Y:S01]  /*3d20*/  FSEL R78, R38, -INF , P2 ;  /* 0xff800000264e7808 */ /* 0x004fe20001000000 */
[----:B------:R-:W-:-:S01]  /*3d30*/  FFMA.FTZ R38, R48, UR38, -R4 ;  /* 0x0000002630267c23 */ /* 0x000fc20008010804 */
[----:B------:R-:W-:Y:S01]  /*3d40*/  FMNMX.FTZ R35, R77, R34, !PT ;  /* 0x000000224d237209 */ /* 0x000fe20007810000 */
[----:B------:R-:W-:-:S01]  /*3d50*/  FFMA.FTZ R34, R41, UR38, -R4 ;  /* 0x0000002629227c23 */ /* 0x000fc20008010804 */
[----:B------:R-:W-:Y:S01]  /*3d60*/  FSEL R79, R39, -INF , P3 ;  /* 0xff800000274f7808 */ /* 0x000fe20001800000 */
[----:B------:R-:W-:-:S01]  /*3d70*/  FFMA.FTZ R39, R49, UR38, -R4 ;  /* 0x0000002631277c23 */ /* 0x000fc20008010804 */
[----:B------:R-:W-:Y:S01]  /*3d80*/  FMNMX.FTZ R6, R78, R35, !PT ;  /* 0x000000234e067209 */ /* 0x000fe20007810000 */
[----:B------:R-:W-:-:S01]  /*3d90*/  FFMA.FTZ R35, R44, UR38, -R4 ;  /* 0x000000262c237c23 */ /* 0x000fc20008010804 */
[--C-:B------:R-:W-:Y:S01]  /*3da0*/  FFMA.FTZ R41, R52, UR38, -R4.reuse ;  /* 0x0000002634297c23 */ /* 0x100fe20008010804 */
[----:B------:R-:W-:-:S01]  /*3db0*/  FFMA.FTZ R44, R53, UR38, -R4 ;  /* 0x00000026352c7c23 */ /* 0x000fc20008010804 */
[----:B------:R-:W-:Y:S01]  /*3dc0*/  FMNMX.FTZ R6, R79, R6, !PT ;  /* 0x000000064f067209 */ /* 0x000fe20007810000 */
[----:B-1----:R-:W-:-:S01]  /*3dd0*/  FADD.FTZ R52, R3, R8 ;  /* 0x0000000803347221 */ /* 0x002fc20000010000 */
[----:B------:R-:W-:Y:S03]  /*3de0*/  MUFU.EX2 R31, R31 ;  /* 0x0000001f001f7308 */ /* 0x000fe60000000800 */
[----:B------:R-:W1:Y:S01]  /*3df0*/  SHFL.BFLY PT, R81, R6, 0x2, 0x1f ;  /* 0x0c401f0006517f89 */ /* 0x000e6200000e0000 */
[----:B---3--:R-:W-:-:S04]  /*3e00*/  FADD.FTZ R53, R7, R52 ;  /* 0x0000003407357221 */ /* 0x008fc80000010000 */
[----:B------:R-:W-:Y:S08]  /*3e10*/  MUFU.EX2 R34, R34 ;  /* 0x0000002200227308 */ /* 0x000ff00000000800 */
        /* <DEDUP_REMOVED lines=9> */
[----:B------:R-:W-:Y:S01]  /*3eb0*/  IMAD.MOV.U32 R81, RZ, RZ, R87 ;  /* 0x000000ffff517224 */ /* 0x000fe200078e0057 */
[C---:B------:R-:W-:Y:S01]  /*3ec0*/  FSETP.NEU.FTZ.AND P2, PT, R6.reuse, -INF , PT ;  /* 0xff8000000600780b */ /* 0x040fe20003f5d000 */
[----:B------:R-:W-:-:S05]  /*3ed0*/  FFMA.FTZ R45, R6, R45, -8 ;  /* 0xc1000000062d7423 */ /* 0x000fca000001002d */
[----:B------:R-:W-:Y:S01]  /*3ee0*/  MUFU.EX2 R25, R25 ;  /* 0x0000001900197308 */ /* 0x000fe20000000800 */
[----:B------:R-:W-:Y:S02]  /*3ef0*/  FSEL R4, R45, RZ, P2 ;  /* 0x000000ff2d047208 */ /* 0x000fe40001000000 */
        /* <DEDUP_REMOVED lines=48> */
[----:B---3--:R-:W-:-:S01]  /*4200*/  FADD.FTZ R49, R111, R52 ;  /* 0x000000346f317221 */ /* 0x008fc20000010000 */
[----:B------:R-:W-:Y:S01]  /*4210*/  FFMA.FTZ R79, R79, UR38, -R4 ;  /* 0x000000264f4f7c23 */ /* 0x000fe20008010804 */
[----:B------:R-:W-:-:S04]  /*4220*/  F2FP.SATFINITE.E4M3.F32.PACK_AB_MERGE_C R110, R111, R110, RZ ;  /* 0x0000006e6f6e723e */ /* 0x000fc800048070ff */
[----:B------:R-:W-:Y:S01]  /*4230*/  F2FP.SATFINITE.E4M3.F32.PACK_AB_MERGE_C R185, R107, R106, R110 ;  /* 0x0000006a6bb9723e */ /* 0x000fe2000480706e */
[----:B------:R-:W2:Y:S01]  /*4240*/  MUFU.EX2 R118, R118 ;  /* 0x0000007600767308 */ /* 0x000ea20000000800 */
[----:B0-----:R-:W-:-:S07]  /*4250*/  FADD.FTZ R2, R114, R49 ;  /* 0x0000003172027221 */ /* 0x001fce0000010000 */
[----:B------:R-:W0:Y:S01]  /*4260*/  MUFU.EX2 R119, R119 ;  /* 0x0000007700777308 */ /* 0x000e220000000800 */
[----:B-1----:R-:W-:-:S07]  /*4270*/  FADD.FTZ R49, R115, R2 ;  /* 0x0000000273317221 */ /* 0x002fce0000010000 */
[----:B------:R1:W-:Y:S01]  /*4280*/  MUFU.EX2 R45, R72 ;  /* 0x00000048002d7308 */ /* 0x0003e20000000800 */
[----:B--2---:R-:W-:-:S07]  /*4290*/  FADD.FTZ R2, R118, R49 ;  /* 0x0000003176027221 */ /* 0x004fce0000010000 */
[----:B------:R-:W2:Y:S01]  /*42a0*/  MUFU.EX2 R90, R90 ;  /* 0x0000005a005a7308 */ /* 0x000ea20000000800 */
[----:B-1----:R-:W-:-:S01]  /*42b0*/  FADD.FTZ R72, R10, R53 ;  /* 0x000000350a487221 */ /* 0x002fc20000010000 */
[C---:B0-----:R-:W-:Y:S01]  /*42c0*/  FADD.FTZ R49, R119.reuse, R2 ;  /* 0x0000000277317221 */ /* 0x041fe20000010000 */
[----:B------:R-:W-:Y:S02]  /*42d0*/  F2FP.SATFINITE.E4M3.F32.PACK_AB_MERGE_C R118, R119, R118, RZ ;  /* 0x000000767776723e */ /* 0x000fe400048070ff */
[----:B------:R-:W-:Y:S01]  /*42e0*/  FADD.FTZ R53, R9, R72 ;  /* 0x0000004809357221 */ /* 0x000fe20000010000 */
[----:B------:R-:W-:Y:S01]  /*42f0*/  IMAD.MOV.U32 R72, RZ, RZ, R87 ;  /* 0x000000ffff487224 */ /* 0x000fe200078e0057 */
[----:B------:R-:W-:Y:S01]  /*4300*/  F2FP.SATFINITE.E4M3.F32.PACK_AB_MERGE_C R187, R115, R114, R118 ;  /* 0x0000007273bb723e */ /* 0x000fe20004807076 */
[----:B------:R-:W0:Y:S01]  /*4310*/  MUFU.EX2 R91, R91 ;  /* 0x0000005b005b7308 */ /* 0x000e220000000800 */
[----:B------:R-:W-:-:S04]  /*4320*/  FADD.FTZ R52, R12, R53 ;  /* 0x000000350c347221 */ /* 0x000fc80000010000 */
[----:B------:R-:W-:-:S03]  /*4330*/  FADD.FTZ R53, R11, R52 ;  /* 0x000000340b357221 */ /* 0x000fc60000010000 */
[----:B------:R-:W1:Y:S01]  /*4340*/  MUFU.EX2 R94, R94 ;  /* 0x0000005e005e7308 */ /* 0x000e620000000800 */
[----:B------:R-:W-:-:S01]  /*4350*/  FADD.FTZ R52, R14, R53 ;  /* 0x000000350e347221 */ /* 0x000fc20000010000 */
[----:B--2---:R-:W-:Y:S01]  /*4360*/  FADD.FTZ R2, R90, R49 ;  /* 0x000000315a027221 */ /* 0x004fe20000010000 */
[----:B------:R-:W-:Y:S02]  /*4370*/  F2FP.SATFINITE.E4M3.F32.PACK_AB_MERGE_C R14, R14, R11, RZ ;  /* 0x0000000b0e0e723e */ /* 0x000fe400048070ff */
[----:B------:R-:W-:Y:S02]  /*4380*/  FADD.FTZ R53, R13, R52 ;  /* 0x000000340d357221 */ /* 0x000fe40000010000 */
[----:B------:R-:W-:Y:S01]  /*4390*/  F2FP.SATFINITE.E4M3.F32.PACK_AB_MERGE_C R186, R12, R9, R14 ;  /* 0x000000090cba723e */ /* 0x000fe2000480700e */
[----:B------:R-:W2:Y:S01]  /*43a0*/  MUFU.EX2 R95, R95 ;  /* 0x0000005f005f7308 */ /* 0x000ea20000000800 */
[----:B------:R-:W-:-:S01]  /*43b0*/  FADD.FTZ R52, R20, R53 ;  /* 0x0000003514347221 */ /* 0x000fc20000010000 */
[----:B0-----:R-:W-:-:S03]  /*43c0*/  FADD.FTZ R49, R91, R2 ;  /* 0x000000025b317221 */ /* 0x001fc60000010000 */
[----:B------:R-:W-:Y:S01]  /*43d0*/  FADD.FTZ R53, R15, R52 ;  /* 0x000000340f357221 */ /* 0x000fe20000010000 */
[----:B------:R-:W-:Y:S02]  /*43e0*/  F2FP.SATFINITE.E4M3.F32.PACK_AB_MERGE_C R15, R56, R15, RZ ;  /* 0x0000000f380f723e */ /* 0x000fe400048070ff */
[----:B------:R-:W0:Y:S01]  /*43f0*/  MUFU.EX2 R98, R98 ;  /* 0x0000006200627308 */ /* 0x000e220000000800 */
[----:B-1----:R-:W-:-:S01]  /*4400*/  FADD.FTZ R2, R94, R49 ;  /* 0x000000315e027221 */ /* 0x002fc20000010000 */
[----:B------:R-:W-:Y:S01]  /*4410*/  FADD.FTZ R52, R56, R53 ;  /* 0x0000003538347221 */ /* 0x000fe20000010000 */
[----:B------:R-:W-:Y:S01]  /*4420*/  F2FP.SATFINITE.E4M3.F32.PACK_AB_MERGE_C R180, R20, R13, R15 ;  /* 0x0000000d14b4723e */ /* 0x000fe2000480700f */
[----:B------:R-:W-:Y:S02]  /*4430*/  IMAD.MOV.U32 R56, RZ, RZ, R87 ;  /* 0x000000ffff387224 */ /* 0x000fe400078e0057 */
[----:B------:R-:W-:-:S02]  /*4440*/  FADD.FTZ R53, R21, R52 ;  /* 0x0000003415357221 */ /* 0x000fc40000010000 */
[----:B------:R-:W1:Y:S01]  /*4450*/  MUFU.EX2 R99, R99 ;  /* 0x0000006300637308 */ /* 0x000e620000000800 */
[----:B--2---:R-:W-:-:S01]  /*4460*/  FADD.FTZ R49, R95, R2 ;  /* 0x000000025f317221 */ /* 0x004fc20000010000 */
[----:B------:R-:W-:Y:S01]  /*4470*/  FADD.FTZ R52, R58, R53 ;  /* 0x000000353a347221 */ /* 0x000fe20000010000 */
[----:B------:R-:W-:-:S03]  /*4480*/  F2FP.SATFINITE.E4M3.F32.PACK_AB_MERGE_C R94, R95, R94, RZ ;  /* 0x0000005e5f5e723e */ /* 0x000fc600048070ff */
[----:B------:R-:W-:Y:S01]  /*4490*/  FADD.FTZ R53, R57, R52 ;  /* 0x0000003439357221 */ /* 0x000fe20000010000 */
[----:B------:R-:W-:Y:S01]  /*44a0*/  F2FP.SATFINITE.E4M3.F32.PACK_AB_MERGE_C R52, R10, R7, RZ ;  /* 0x000000070a34723e */ /* 0x000fe200048070ff */
[----:B------:R-:W2:Y:S01]  /*44b0*/  MUFU.EX2 R102, R102 ;  /* 0x0000006600667308 */ /* 0x000ea20000000800 */
[----:B0-----:R-:W-:-:S01]  /*44c0*/  FADD.FTZ R2, R98, R49 ;  /* 0x0000003162027221 */ /* 0x001fc20000010000 */
[----:B------:R-:W-:Y:S01]  /*44d0*/  FADD.FTZ R4, R60, R53 ;  /* 0x000000353c047221 */ /* 0x000fe20000010000 */
[----:B------:R-:W-:Y:S01]  /*44e0*/  F2FP.SATFINITE.E4M3.F32.PACK_AB_MERGE_C R184, R8, R3, R52 ;  /* 0x0000000308b8723e */ /* 0x000fe20004807034 */
[--C-:B------:R-:W-:Y:S01]  /*44f0*/  IMAD.MOV.U32 R53, RZ, RZ, R87.reuse ;  /* 0x000000ffff357224 */ /* 0x100fe200078e0057 */
[----:B------:R-:W-:Y:S01]  /*4500*/  F2FP.SATFINITE.E4M3.F32.PACK_AB_MERGE_C R57, R60, R57, RZ ;  /* 0x000000393c39723e */ /* 0x000fe200048070ff */
[----:B------:R-:W-:Y:S01]  /*4510*/  IMAD.MOV.U32 R60, RZ, RZ, R87 ;  /* 0x000000ffff3c7224 */ /* 0x000fe200078e0057 */
[----:B------:R-:W-:Y:S01]  /*4520*/  F2FP.SATFINITE.E4M3.F32.PACK_AB_MERGE_C R181, R91, R90, R94 ;  /* 0x0000005a5bb5723e */ /* 0x000fe2000480705e */
[----:B------:R-:W0:Y:S01]  /*4530*/  MUFU.EX2 R103, R103 ;  /* 0x0000006700677308 */ /* 0x000e220000000800 */
[----:B-1----:R-:W-:-:S01]  /*4540*/  FADD.FTZ R49, R99, R2 ;  /* 0x0000000263317221 */ /* 0x002fc20000010000 */
[----:B------:R-:W-:Y:S01]  /*4550*/  F2FP.SATFINITE.E4M3.F32.PACK_AB_MERGE_C R182, R58, R21, R57 ;  /* 0x000000153ab6723e */ /* 0x000fe20004807039 */
[----:B------:R-:W-:-:S02]  /*4560*/  IMAD.MOV.U32 R58, RZ, RZ, R87 ;  /* 0x000000ffff3a7224 */ /* 0x000fc400078e0057 */
[--C-:B------:R-:W-:Y:S02]  /*4570*/  IMAD.MOV.U32 R57, RZ, RZ, R87.reuse ;  /* 0x000000ffff397224 */ /* 0x100fe400078e0057 */
[----:B------:R-:W-:Y:S01]  /*4580*/  IMAD.MOV.U32 R52, RZ, RZ, R87 ;  /* 0x000000ffff347224 */ /* 0x000fe200078e0057 */
[----:B------:R-:W1:Y:S01]  /*4590*/  MUFU.EX2 R64, R64 ;  /* 0x0000004000407308 */ /* 0x000e620000000800 */
[----:B--2---:R-:W-:-:S01]  /*45a0*/  FADD.FTZ R2, R102, R49 ;  /* 0x0000003166027221 */ /* 0x004fc20000010000 */
[----:B------:R-:W-:-:S04]  /*45b0*/  FADD.FTZ R49, R59, R4 ;  /* 0x000000043b317221 */ /* 0x000fc80000010000 */
[----:B------:R-:W-:Y:S01]  /*45c0*/  FADD.FTZ R4, R42, R49 ;  /* 0x000000312a047221 */ /* 0x000fe20000010000 */
[----:B------:R-:W-:Y:S01]  /*45d0*/  IMAD.MOV.U32 R49, RZ, RZ, R87 ;  /* 0x000000ffff317224 */ /* 0x000fe200078e0057 */
[----:B------:R-:W2:Y:S01]  /*45e0*/  MUFU.EX2 R73, R73 ;  /* 0x0000004900497308 */ /* 0x000ea20000000800 */
[----:B0-----:R-:W-:-:S01]  /*45f0*/  FADD.FTZ R7, R103, R2 ;  /* 0x0000000267077221 */ /* 0x001fc20000010000 */
[----:B------:R-:W-:-:S04]  /*4600*/  F2FP.SATFINITE.E4M3.F32.PACK_AB_MERGE_C R102, R103, R102, RZ ;  /* 0x000000666766723e */ /* 0x000fc800048070ff */
[----:B------:R-:W-:Y:S02]  /*4610*/  F2FP.SATFINITE.E4M3.F32.PACK_AB_MERGE_C R183, R99, R98, R102 ;  /* 0x0000006263b7723e */ /* 0x000fe40004807066 */
[----:B------:R0:W3:Y:S01]  /*4620*/  MUFU.EX2 R48, R63 ;  /* 0x0000003f00307308 */ /* 0x0000e20000000800 */
[----:B-1----:R-:W-:-:S01]  /*4630*/  FADD.FTZ R2, R64, R7 ;  /* 0x0000000740027221 */ /* 0x002fc20000010000 */
[----:B------:R-:W-:Y:S01]  /*4640*/  FADD.FTZ R7, R43, R4 ;  /* 0x000000042b077221 */ /* 0x000fe20000010000 */
[----:B------:R-:W-:Y:S02]  /*4650*/  F2FP.SATFINITE.E4M3.F32.PACK_AB_MERGE_C R43, R46, R43, RZ ;  /* 0x0000002b2e2b723e */ /* 0x000fe400048070ff */
[----:B------:R-:W-:Y:S02]  /*4660*/  FADD.FTZ R2, R45, R2 ;  /* 0x000000022d027221 */ /* 0x000fe40000010000 */
[----:B------:R-:W-:Y:S01]  /*4670*/  F2FP.SATFINITE.E4M3.F32.PACK_AB_MERGE_C R176, R42, R59, R43 ;  /* 0x0000003b2ab0723e */ /* 0x000fe2000480702b */
[----:B------:R-:W1:Y:S01]  /*4680*/  MUFU.EX2 R66, R66 ;  /* 0x0000004200427308 */ /* 0x000e620000000800 */
[----:B--2---:R-:W-:-:S01]  /*4690*/  FADD.FTZ R11, R73, R2 ;  /* 0x00000002490b7221 */ /* 0x004fc20000010000 */
[----:B------:R-:W-:Y:S01]  /*46a0*/  FADD.FTZ R2, R46, R7 ;  /* 0x000000072e027221 */ /* 0x000fe20000010000 */
[----:B0-----:R-:W-:-:S02]  /*46b0*/  IMAD.MOV.U32 R63, RZ, RZ, R87 ;  /* 0x000000ffff3f7224 */ /* 0x001fc400078e0057 */
[----:B------:R-:W-:Y:S02]  /*46c0*/  IMAD.MOV.U32 R59, RZ, RZ, R87 ;  /* 0x000000ffff3b7224 */ /* 0x000fe400078e0057 */
[----:B------:R-:W-:-:S01]  /*46d0*/  FADD.FTZ R7, R5, R2 ;  /* 0x0000000205077221 */ /* 0x000fc20000010000 */
[----:B------:R-:W-:Y:S01]  /*46e0*/  IMAD.MOV.U32 R46, RZ, RZ, R87 ;  /* 0x000000ffff2e7224 */ /* 0x000fe200078e0057 */
[----:B------:R-:W0:Y:S01]  /*46f0*/  MUFU.EX2 R67, R67 ;  /* 0x0000004300437308 */ /* 0x000e220000000800 */
[----:B---3--:R-:W-:-:S01]  /*4700*/  FADD.FTZ R11, R48, R11 ;  /* 0x0000000b300b7221 */ /* 0x008fc20000010000 */
[----:B------:R-:W-:Y:S01]  /*4710*/  FADD.FTZ R10, R26, R7 ;  /* 0x000000071a0a7221 */ /* 0x000fe20000010000 */
[----:B------:R-:W-:Y:S01]  /*4720*/  F2FP.SATFINITE.E4M3.F32.PACK_AB_MERGE_C R48, R48, R73, RZ ;  /* 0x000000493030723e */ /* 0x000fe200048070ff */
[----:B------:R-:W-:Y:S02]  /*4730*/  IMAD.MOV.U32 R73, RZ, RZ, R87 ;  /* 0x000000ffff497224 */ /* 0x000fe400078e0057 */
[----:B------:R-:W-:-:S01]  /*4740*/  FADD.FTZ R7, R27, R10 ;  /* 0x0000000a1b077221 */ /* 0x000fc20000010000 */
[----:B------:R-:W-:Y:S01]  /*4750*/  F2FP.SATFINITE.E4M3.F32.PACK_AB_MERGE_C R27, R30, R27, RZ ;  /* 0x0000001b1e1b723e */ /* 0x000fe200048070ff */
[----:B------:R-:W2:Y:S01]  /*4760*/  MUFU.EX2 R70, R70 ;  /* 0x0000004600467308 */ /* 0x000ea20000000800 */
[----:B-1----:R-:W-:-:S01]  /*4770*/  FADD.FTZ R4, R66, R11 ;  /* 0x0000000b42047221 */ /* 0x002fc20000010000 */
[----:B------:R-:W-:Y:S01]  /*4780*/  FADD.FTZ R30, R30, R7 ;  /* 0x000000071e1e7221 */ /* 0x000fe20000010000 */
[----:B------:R-:W-:Y:S01]  /*4790*/  F2FP.SATFINITE.E4M3.F32.PACK_AB_MERGE_C R178, R26, R5, R27 ;  /* 0x000000051ab2723e */ /* 0x000fe2000480701b */
[--C-:B------:R-:W-:Y:S01]  /*47a0*/  IMAD.MOV.U32 R43, RZ, RZ, R87.reuse ;  /* 0x000000ffff2b7224 */ /* 0x100fe200078e0057 */
[----:B------:R-:W-:Y:S01]  /*47b0*/  F2FP.SATFINITE.E4M3.F32.PACK_AB_MERGE_C R177, R45, R64, R48 ;  /* 0x000000402db1723e */ /* 0x000fe20004807030 */
[----:B------:R-:W-:-:S02]  /*47c0*/  IMAD.MOV.U32 R64, RZ, RZ, R87 ;  /* 0x000000ffff407224 */ /* 0x000fc400078e0057 */
[----:B------:R-:W1:Y:S01]  /*47d0*/  MUFU.EX2 R71, R71 ;  /* 0x0000004700477308 */ /* 0x000e620000000800 */
[----:B0-----:R-:W-:-:S01]  /*47e0*/  FADD.FTZ R3, R67, R4 ;  /* 0x0000000443037221 */ /* 0x001fc20000010000 */
[--C-:B------:R-:W-:Y:S02]  /*47f0*/  IMAD.MOV.U32 R48, RZ, RZ, R87.reuse ;  /* 0x000000ffff307224 */ /* 0x100fe400078e0057 */
[--C-:B------:R-:W-:Y:S02]  /*4800*/  IMAD.MOV.U32 R45, RZ, RZ, R87.reuse ;  /* 0x000000ffff2d7224 */ /* 0x100fe400078e0057 */
[----:B------:R-:W-:Y:S02]  /*4810*/  IMAD.MOV.U32 R42, RZ, RZ, R87 ;  /* 0x000000ffff2a7224 */ /* 0x000fe400078e0057 */
[----:B------:R-:W0:Y:S01]  /*4820*/  MUFU.EX2 R74, R74 ;  /* 0x0000004a004a7308 */ /* 0x000e220000000800 */
[----:B--2---:R-:W-:-:S01]  /*4830*/  FADD.FTZ R4, R70, R3 ;  /* 0x0000000346047221 */ /* 0x004fc20000010000 */
[----:B------:R-:W-:Y:S01]  /*4840*/  FADD.FTZ R3, R31, R30 ;  /* 0x0000001e1f037221 */ /* 0x000fe20000010000 */
[----:B------:R-:W-:-:S02]  /*4850*/  IMAD.MOV.U32 R30, RZ, RZ, R87 ;  /* 0x000000ffff1e7224 */ /* 0x000fc400078e0057 */
[----:B------:R-:W-:Y:S02]  /*4860*/  IMAD.MOV.U32 R27, RZ, RZ, R87 ;  /* 0x000000ffff1b7224 */ /* 0x000fe400078e0057 */
[----:B------:R-:W-:-:S01]  /*4870*/  FADD.FTZ R8, R34, R3 ;  /* 0x0000000322087221 */ /* 0x000fc20000010000 */
[----:B------:R-:W-:Y:S01]  /*4880*/  IMAD.MOV.U32 R26, RZ, RZ, R87 ;  /* 0x000000ffff1a7224 */ /* 0x000fe200078e0057 */
[----:B------:R-:W2:Y:S01]  /*4890*/  MUFU.EX2 R75, R75 ;  /* 0x0000004b004b7308 */ /* 0x000ea20000000800 */
[C---:B-1----:R-:W-:Y:S01]  /*48a0*/  F2FP.SATFINITE.E4M3.F32.PACK_AB_MERGE_C R70, R71.reuse, R70, RZ ;  /* 0x000000464746723e */ /* 0x042fe200048070ff */
[----:B------:R-:W-:Y:S01]  /*48b0*/  FADD.FTZ R71, R71, R4 ;  /* 0x0000000447477221 */ /* 0x000fe20000010000 */
[----:B------:R-:W-:-:S01]  /*48c0*/  FADD.FTZ R9, R35, R8 ;  /* 0x0000000823097221 */ /* 0x000fc20000010000 */
[C---:B------:R-:W-:Y:S02]  /*48d0*/  F2FP.SATFINITE.E4M3.F32.PACK_AB_MERGE_C R35, R40.reuse, R35, RZ ;  /* 0x000000232823723e */ /* 0x040fe400048070ff */
[----:B------:R-:W-:Y:S01]  /*48e0*/  F2FP.SATFINITE.E4M3.F32.PACK_AB_MERGE_C R179, R67, R66, R70 ;  /* 0x0000004243b3723e */ /* 0x000fe20004807046 */
[----:B------:R-:W-:Y:S01]  /*48f0*/  FADD.FTZ R9, R40, R9 ;  /* 0x0000000928097221 */ /* 0x000fe20000010000 */
[----:B------:R-:W1:Y:S01]  /*4900*/  MUFU.EX2 R62, R62 ;  /* 0x0000003e003e7308 */ /* 0x000e620000000800 */
[----:B0-----:R-:W-:-:S01]  /*4910*/  FADD.FTZ R4, R74, R71 ;  /* 0x000000474a047221 */ /* 0x001fc20000010000 */
[----:B------:R-:W-:Y:S01]  /*4920*/  F2FP.SATFINITE.E4M3.F32.PACK_AB_MERGE_C R172, R34, R31, R35 ;  /* 0x0000001f22ac723e */ /* 0x000fe20004807023 */
[----:B------:R-:W-:-:S02]  /*4930*/  IMAD.MOV.U32 R71, RZ, RZ, R87 ;  /* 0x000000ffff477224 */ /* 0x000fc400078e0057 */
[--C-:B------:R-:W-:Y:S02]  /*4940*/  IMAD.MOV.U32 R70, RZ, RZ, R87.reuse ;  /* 0x000000ffff467224 */ /* 0x100fe400078e0057 */
[----:B------:R-:W-:Y:S01]  /*4950*/  IMAD.MOV.U32 R67, RZ, RZ, R87 ;  /* 0x000000ffff437224 */ /* 0x000fe200078e0057 */
[----:B------:R-:W0:Y:S01]  /*4960*/  MUFU.EX2 R47, R47 ;  /* 0x0000002f002f7308 */ /* 0x000e220000000800 */
[----:B--2---:R-:W-:-:S01]  /*4970*/  FADD.FTZ R7, R75, R4 ;  /* 0x000000044b077221 */ /* 0x004fc20000010000 */
[--C-:B------:R-:W-:Y:S02]  /*4980*/  IMAD.MOV.U32 R66, RZ, RZ, R87.reuse ;  /* 0x000000ffff427224 */ /* 0x100fe400078e0057 */
[--C-:B------:R-:W-:Y:S02]  /*4990*/  IMAD.MOV.U32 R40, RZ, RZ, R87.reuse ;  /* 0x000000ffff287224 */ /* 0x100fe400078e0057 */
[----:B------:R-:W-:Y:S02]  /*49a0*/  IMAD.MOV.U32 R35, RZ, RZ, R87 ;  /* 0x000000ffff237224 */ /* 0x000fe400078e0057 */
[----:B------:R-:W2:Y:S01]  /*49b0*/  MUFU.EX2 R50, R50 ;  /* 0x0000003200327308 */ /* 0x000ea20000000800 */
[----:B-1----:R-:W-:-:S01]  /*49c0*/  FADD.FTZ R4, R62, R7 ;  /* 0x000000073e047221 */ /* 0x002fc20000010000 */
[----:B------:R-:W-:-:S02]  /*49d0*/  IMAD.MOV.U32 R34, RZ, RZ, R87 ;  /* 0x000000ffff227224 */ /* 0x000fc400078e0057 */
[----:B------:R-:W-:-:S04]  /*49e0*/  IMAD.MOV.U32 R31, RZ, RZ, R87 ;  /* 0x000000ffff1f7224 */ /* 0x000fc800078e0057 */
[----:B------:R-:W1:Y:S01]  /*49f0*/  MUFU.EX2 R51, R51 ;  /* 0x0000003300337308 */ /* 0x000e620000000800 */
[C---:B0-----:R-:W-:Y:S01]  /*4a00*/  F2FP.SATFINITE.E4M3.F32.PACK_AB_MERGE_C R62, R47.reuse, R62, RZ ;  /* 0x0000003e2f3e723e */ /* 0x041fe200048070ff */
[----:B------:R-:W-:Y:S01]  /*4a10*/  FADD.FTZ R47, R47, R4 ;  /* 0x000000042f2f7221 */ /* 0x000fe20000010000 */
[----:B------:R-:W-:-:S02]  /*4a20*/  FADD.FTZ R4, R38, R9 ;  /* 0x0000000926047221 */ /* 0x000fc40000010000 */
[----:B------:R-:W-:Y:S01]  /*4a30*/  F2FP.SATFINITE.E4M3.F32.PACK_AB_MERGE_C R173, R75, R74, R62 ;  /* 0x0000004a4bad723e */ /* 0x000fe2000480703e */
[----:B------:R-:W-:Y:S02]  /*4a40*/  IMAD.MOV.U32 R75, RZ, RZ, R87 ;  /* 0x000000ffff4b7224 */ /* 0x000fe400078e0057 */
[----:B------:R-:W-:Y:S01]  /*4a50*/  FADD.FTZ R10, R39, R4 ;  /* 0x00000004270a7221 */ /* 0x000fe20000010000 */
[----:B------:R-:W0:Y:S01]  /*4a60*/  MUFU.EX2 R54, R54 ;  /* 0x0000003600367308 */ /* 0x000e220000000800 */
[----:B--2---:R-:W-:-:S01]  /*4a70*/  FADD.FTZ R8, R50, R47 ;  /* 0x0000002f32087221 */ /* 0x004fc20000010000 */
[----:B------:R-:W-:-:S02]  /*4a80*/  IMAD.MOV.U32 R74, RZ, RZ, R87 ;  /* 0x000000ffff4a7224 */ /* 0x000fc400078e0057 */
[----:B------:R-:W-:-:S01]  /*4a90*/  FADD.FTZ R9, R41, R10 ;  /* 0x0000000a29097221 */ /* 0x000fc20000010000 */
[C---:B------:R-:W-:Y:S01]  /*4aa0*/  F2FP.SATFINITE.E4M3.F32.PACK_AB_MERGE_C R41, R44.reuse, R41, RZ ;  /* 0x000000292c29723e */ /* 0x040fe200048070ff */
[----:B------:R-:W-:Y:S02]  /*4ab0*/  IMAD.MOV.U32 R62, RZ, RZ, R87 ;  /* 0x000000ffff3e7224 */ /* 0x000fe400078e0057 */
[----:B------:R-:W-:Y:S01]  /*4ac0*/  FADD.FTZ R9, R44, R9 ;  /* 0x000000092c097221 */ /* 0x000fe20000010000 */
[----:B------:R-:W2:Y:S01]  /*4ad0*/  MUFU.EX2 R55, R55 ;  /* 0x0000003700377308 */ /* 0x000ea20000000800 */
[----:B-1----:R-:W-:-:S01]  /*4ae0*/  FADD.FTZ R7, R51, R8 ;  /* 0x0000000833077221 */ /* 0x002fc20000010000 */
[----:B------:R-:W-:Y:S01]  /*4af0*/  F2FP.SATFINITE.E4M3.F32.PACK_AB_MERGE_C R174, R39, R38, R41 ;  /* 0x0000002627ae723e */ /* 0x000fe20004807029 */
[----:B------:R-:W-:-:S01]  /*4b00*/  FADD.FTZ R10, R24, R9 ;  /* 0x00000009180a7221 */ /* 0x000fc20000010000 */
[--C-:B------:R-:W-:Y:S02]  /*4b10*/  IMAD.MOV.U32 R47, RZ, RZ, R87.reuse ;  /* 0x000000ffff2f7224 */ /* 0x100fe400078e0057 */
[----:B------:R-:W-:-:S02]  /*4b20*/  IMAD.MOV.U32 R44, RZ, RZ, R87 ;  /* 0x000000ffff2c7224 */ /* 0x000fc400078e0057 */
[----:B------:R-:W1:Y:S01]  /*4b30*/  MUFU.EX2 R61, R61 ;  /* 0x0000003d003d7308 */ /* 0x000e620000000800 */
[----:B0-----:R-:W-:-:S01]  /*4b40*/  FADD.FTZ R8, R54, R7 ;  /* 0x0000000736087221 */ /* 0x001fc20000010000 */
[----:B------:R-:W-:Y:S01]  /*4b50*/  FADD.FTZ R7, R25, R10 ;  /* 0x0000000a19077221 */ /* 0x000fe20000010000 */
[--C-:B------:R-:W-:Y:S02]  /*4b60*/  IMAD.MOV.U32 R41, RZ, RZ, R87.reuse ;  /* 0x000000ffff297224 */ /* 0x100fe400078e0057 */
[--C-:B------:R-:W-:Y:S02]  /*4b70*/  IMAD.MOV.U32 R39, RZ, RZ, R87.reuse ;  /* 0x000000ffff277224 */ /* 0x100fe400078e0057 */
[----:B------:R-:W-:Y:S01]  /*4b80*/  IMAD.MOV.U32 R38, RZ, RZ, R87 ;  /* 0x000000ffff267224 */ /* 0x000fe200078e0057 */
[----:B------:R0:W3:Y:S01]  /*4b90*/  MUFU.EX2 R2, R65 ;  /* 0x0000004100027308 */ /* 0x0000e20000000800 */
[----:B--2---:R-:W-:-:S01]  /*4ba0*/  FADD.FTZ R8, R55, R8 ;  /* 0x0000000837087221 */ /* 0x004fc20000010000 */
[----:B------:R-:W-:Y:S01]  /*4bb0*/  F2FP.SATFINITE.E4M3.F32.PACK_AB_MERGE_C R54, R55, R54, RZ ;  /* 0x000000363736723e */ /* 0x000fe200048070ff */
[----:B------:R-:W-:-:S03]  /*4bc0*/  IMAD.MOV.U32 R55, RZ, RZ, R87 ;  /* 0x000000ffff377224 */ /* 0x000fc600078e0057 */
[----:B------:R-:W-:Y:S01]  /*4bd0*/  F2FP.SATFINITE.E4M3.F32.PACK_AB_MERGE_C R175, R51, R50, R54 ;  /* 0x0000003233af723e */ /* 0x000fe20004807036 */
[----:B------:R-:W-:Y:S01]  /*4be0*/  IMAD.MOV.U32 R54, RZ, RZ, R87 ;  /* 0x000000ffff367224 */ /* 0x000fe200078e0057 */
[----:B------:R-:W2:Y:S01]  /*4bf0*/  MUFU.EX2 R28, R28 ;  /* 0x0000001c001c7308 */ /* 0x000ea20000000800 */
[----:B-1----:R-:W-:-:S01]  /*4c00*/  FADD.FTZ R5, R61, R8 ;  /* 0x000000083d057221 */ /* 0x002fc20000010000 */
[--C-:B0-----:R-:W-:Y:S02]  /*4c10*/  IMAD.MOV.U32 R65, RZ, RZ, R87.reuse ;  /* 0x000000ffff417224 */ /* 0x101fe400078e0057 */
[--C-:B------:R-:W-:Y:S02]  /*4c20*/  IMAD.MOV.U32 R51, RZ, RZ, R87.reuse ;  /* 0x000000ffff337224 */ /* 0x100fe400078e0057 */
[----:B------:R-:W-:Y:S02]  /*4c30*/  IMAD.MOV.U32 R50, RZ, RZ, R87 ;  /* 0x000000ffff327224 */ /* 0x000fe400078e0057 */
[----:B------:R-:W0:Y:S01]  /*4c40*/  MUFU.EX2 R68, R68 ;  /* 0x0000004400447308 */ /* 0x000e220000000800 */
[----:B---3--:R-:W-:-:S07]  /*4c50*/  FADD.FTZ R5, R2, R5 ;  /* 0x0000000502057221 */ /* 0x008fce0000010000 */
[----:B------:R-:W1:Y:S01]  /*4c60*/  MUFU.EX2 R29, R29 ;  /* 0x0000001d001d7308 */ /* 0x000e620000000800 */
[----:B--2---:R-:W-:-:S07]  /*4c70*/  FADD.FTZ R8, R28, R7 ;  /* 0x000000071c087221 */ /* 0x004fce0000010000 */
[----:B------:R2:W3:Y:S01]  /*4c80*/  MUFU.EX2 R3, R76 ;  /* 0x0000004c00037308 */ /* 0x0004e20000000800 */
[----:B0-----:R-:W-:-:S07]  /*4c90*/  FADD.FTZ R10, R68, R5 ;  /* 0x00000005440a7221 */ /* 0x001fce0000010000 */
[----:B------:R-:W0:Y:S01]  /*4ca0*/  MUFU.EX2 R32, R32 ;  /* 0x0000002000207308 */ /* 0x000e220000000800 */
[C---:B-1----:R-:W-:Y:S01]  /*4cb0*/  F2FP.SATFINITE.E4M3.F32.PACK_AB_MERGE_C R28, R29.reuse, R28, RZ ;  /* 0x0000001c1d1c723e */ /* 0x042fe200048070ff */
[----:B------:R-:W-:Y:S01]  /*4cc0*/  FADD.FTZ R29, R29, R8 ;  /* 0x000000081d1d7221 */ /* 0x000fe20000010000 */
[--C-:B--2---:R-:W-:Y:S02]  /*4cd0*/  IMAD.MOV.U32 R76, RZ, RZ, R87.reuse ;  /* 0x000000ffff4c7224 */ /* 0x104fe400078e0057 */
[----:B------:R-:W-:Y:S01]  /*4ce0*/  F2FP.SATFINITE.E4M3.F32.PACK_AB_MERGE_C R168, R25, R24, R28 ;  /* 0x0000001819a8723e */ /* 0x000fe2000480701c */
[----:B------:R-:W-:Y:S02]  /*4cf0*/  IMAD.MOV.U32 R28, RZ, RZ, R87 ;  /* 0x000000ffff1c7224 */ /* 0x000fe400078e0057 */
[----:B------:R-:W1:Y:S01]  /*4d00*/  MUFU.EX2 R69, R69 ;  /* 0x0000004500457308 */ /* 0x000e620000000800 */
[----:B---3--:R-:W-:-:S01]  /*4d10*/  FADD.FTZ R10, R3, R10 ;  /* 0x0000000a030a7221 */ /* 0x008fc20000010000 */
[----:B------:R-:W-:Y:S01]  /*4d20*/  F2FP.SATFINITE.E4M3.F32.PACK_AB_MERGE_C R68, R3, R68, RZ ;  /* 0x000000440344723e */ /* 0x000fe200048070ff */
[----:B------:R-:W-:-:S02]  /*4d30*/  IMAD.MOV.U32 R25, RZ, RZ, R87 ;  /* 0x000000ffff197224 */ /* 0x000fc400078e0057 */
[--C-:B------:R-:W-:Y:S01]  /*4d40*/  IMAD.MOV.U32 R24, RZ, RZ, R87.reuse ;  /* 0x000000ffff187224 */ /* 0x100fe200078e0057 */
[----:B------:R-:W-:Y:S01]  /*4d50*/  F2FP.SATFINITE.E4M3.F32.PACK_AB_MERGE_C R169, R2, R61, R68 ;  /* 0x0000003d02a9723e */ /* 0x000fe20004807044 */
[----:B------:R-:W-:Y:S01]  /*4d60*/  IMAD.MOV.U32 R68, RZ, RZ, R87 ;  /* 0x000000ffff447224 */ /* 0x000fe200078e0057 */
[----:B------:R-:W-:Y:S01]  /*4d70*/  MUFU.EX2 R36, R36 ;  /* 0x0000002400247308 */ /* 0x000fe20000000800 */
[----:B0-----:R-:W-:-:S01]  /*4d80*/  FADD.FTZ R8, R32, R29 ;  /* 0x0000001d20087221 */ /* 0x001fc20000010000 */
[--C-:B------:R-:W-:Y:S02]  /*4d90*/  IMAD.MOV.U32 R61, RZ, RZ, R87.reuse ;  /* 0x000000ffff3d7224 */ /* 0x100fe400078e0057 */
[----:B------:R-:W-:-:S04]  /*4da0*/  IMAD.MOV.U32 R29, RZ, RZ, R87 ;  /* 0x000000ffff1d7224 */ /* 0x000fc800078e0057 */
[----:B------:R-:W0:Y:S01]  /*4db0*/  MUFU.EX2 R37, R37 ;  /* 0x0000002500257308 */ /* 0x000e220000000800 */
[----:B-1----:R-:W-:-:S07]  /*4dc0*/  FADD.FTZ R3, R69, R10 ;  /* 0x0000000a45037221 */ /* 0x002fce0000010000 */
[----:B------:R-:W1:Y:S08]  /*4dd0*/  MUFU.EX2 R33, R33 ;  /* 0x0000002100217308 */ /* 0x000e700000000800 */
[----:B------:R2:W3:Y:S01]  /*4de0*/  MUFU.EX2 R4, R77 ;  /* 0x0000004d00047308 */ /* 0x0004e20000000800 */
[----:B0-----:R-:W-:-:S07]  /*4df0*/  F2FP.SATFINITE.E4M3.F32.PACK_AB_MERGE_C R2, R37, R36, RZ ;  /* 0x000000242502723e */ /* 0x001fce00048070ff */
[----:B------:R-:W0:Y:S01]  /*4e00*/  MUFU.EX2 R78, R78 ;  /* 0x0000004e004e7308 */ /* 0x000e220000000800 */
[----:B-1----:R-:W-:-:S01]  /*4e10*/  FADD.FTZ R5, R33, R8 ;  /* 0x0000000821057221 */ /* 0x002fc20000010000 */
[----:B------:R-:W-:Y:S01]  /*4e20*/  F2FP.SATFINITE.E4M3.F32.PACK_AB_MERGE_C R170, R33, R32, R2 ;  /* 0x0000002021aa723e */ /* 0x000fe20004807002 */
[----:B--2---:R-:W-:Y:S02]  /*4e30*/  IMAD.MOV.U32 R77, RZ, RZ, R87 ;  /* 0x000000ffff4d7224 */ /* 0x004fe400078e0057 */
[----:B------:R-:W-:Y:S01]  /*4e40*/  FADD.FTZ R36, R36, R5 ;  /* 0x0000000524247221 */ /* 0x000fe20000010000 */
[----:B------:R-:W-:Y:S02]  /*4e50*/  IMAD.MOV.U32 R33, RZ, RZ, R87 ;  /* 0x000000ffff217224 */ /* 0x000fe400078e0057 */
[----:B------:R-:W1:Y:S01]  /*4e60*/  MUFU.EX2 R79, R79 ;  /* 0x0000004f004f7308 */ /* 0x000e620000000800 */
[----:B---3--:R-:W-:-:S01]  /*4e70*/  FADD.FTZ R3, R4, R3 ;  /* 0x0000000304037221 */ /* 0x008fc20000010000 */
[----:B------:R-:W-:-:S03]  /*4e80*/  IMAD.MOV.U32 R32, RZ, RZ, R87 ;  /* 0x000000ffff207224 */ /* 0x000fc600078e0057 */
[----:B0-----:R-:W-:Y:S01]  /*4e90*/  FADD.FTZ R2, R78, R3 ;  /* 0x000000034e027221 */ /* 0x001fe20000010000 */
[----:B------:R-:W-:-:S01]  /*4ea0*/  FADD.FTZ R3, R37, R36 ;  /* 0x0000002425037221 */ /* 0x000fc20000010000 */
[--C-:B------:R-:W-:Y:S02]  /*4eb0*/  IMAD.MOV.U32 R37, RZ, RZ, R87.reuse ;  /* 0x000000ffff257224 */ /* 0x100fe400078e0057 */
[----:B------:R-:W-:Y:S01]  /*4ec0*/  IMAD.MOV.U32 R36, RZ, RZ, R87 ;  /* 0x000000ffff247224 */ /* 0x000fe200078e0057 */
[C---:B-1----:R-:W-:Y:S01]  /*4ed0*/  F2FP.SATFINITE.E4M3.F32.PACK_AB_MERGE_C R7, R79.reuse, R78, RZ ;  /* 0x0000004e4f07723e */ /* 0x042fe200048070ff */
[----:B------:R-:W-:-:S01]  /*4ee0*/  FADD.FTZ R2, R79, R2 ;  /* 0x000000024f027221 */ /* 0x000fc20000010000 */
[----:B------:R-:W-:Y:S02]  /*4ef0*/  IMAD.MOV.U32 R79, RZ, RZ, R87 ;  /* 0x000000ffff4f7224 */ /* 0x000fe400078e0057 */
[----:B------:R-:W-:Y:S01]  /*4f00*/  F2FP.SATFINITE.E4M3.F32.PACK_AB_MERGE_C R171, R4, R69, R7 ;  /* 0x0000004504ab723e */ /* 0x000fe20004807007 */
[----:B------:R-:W-:-:S02]  /*4f10*/  IMAD.MOV.U32 R78, RZ, RZ, R87 ;  /* 0x000000ffff4e7224 */ /* 0x000fc400078e0057 */
        /* <DEDUP_REMOVED lines=37> */
[----:B------:R-:W-:-:S05]  /*5170*/  UMOV UR58, UR56 ;  /* 0x00000038003a7c82 */ /* 0x000fca0008000000 */
.L_x_2042:
[----:B------:R-:W-:Y:S01]  /*5180*/  ISETP.NE.AND P3, PT, RZ, UR44, PT ;  /* 0x0000002cff007c0c */ /* 0x000fe2000bf65270 */
[----:B------:R-:W-:-:S04]  /*5190*/  UISETP.NE.AND UP0, UPT, UR58, 0x1, UPT ;  /* 0x000000013a00788c */ /* 0x000fc8000bf05270 */
[----:B------:R-:W-:-:S04]  /*51a0*/  USEL UR46, URZ, 0x1, UP0 ;  /* 0x000000013f2e7887 */ /* 0x000fc80008000000 */
[----:B------:R-:W-:-:S04]  /*51b0*/  ULOP3.LUT UR46, UR59, UR46, URZ, 0x3c, !UPT ;  /* 0x0000002e3b2e7292 */ /* 0x000fc8000f8e3c3f */
[----:B------:R-:W-:Y:S08]  /*51c0*/  @P3 BRA `(.L_x_2033) ;  /* 0x0000000000383947 */ /* 0x000ff00003800000 */
[----:B------:R-:W-:Y:S05]  /*51d0*/  @!P0 BRA `(.L_x_2034) ;  /* 0x0000000000048947 */ /* 0x000fea0003800000 */
[----:B------:R-:W-:Y:S01]  /*51e0*/  BPT.TRAP 0x1 ;  /* 0x000000040000795c */ /* 0x000fe20000300000 */
.L_x_2034:
        /* <DEDUP_REMOVED lines=9> */
.L_x_2035:
[----:B-1----:R-:W-:Y:S05]  /*5280*/  @P2 BRA `(.L_x_2033) ;  /* 0x0000000000082947 */ /* 0x002fea0003800000 */
[----:B------:R-:W1:Y:S02]  /*5290*/  SYNCS.PHASECHK.TRANS64.TRYWAIT P2, [UR6+0x29830], R0 ;  /* 0x02983000ff0075a7 */ /* 0x000e640008040146 */
[----:B-1----:R-:W-:Y:S05]  /*52a0*/  @!P2 BRA `(.L_x_2036) ;  /* 0x000000e4005ca947 */ /* 0x002fea0003800000 */
.L_x_2033:
        /* <DEDUP_REMOVED lines=189> */
.L_x_2038:
[----:B------:R-:W-:Y:S01]  /*5e80*/  ULEA UR6, UR58, UR41, 0x3 ;  /* 0x000000293a067291 */ /* 0x000fe2000f8e183f */
[----:B------:R-:W-:-:S05]  /*5e90*/  IMAD.U32 R0, RZ, RZ, UR59 ;  /* 0x0000003bff007e24 */ /* 0x000fca000f8e00ff */
[----:B------:R-:W-:-:S04]  /*5ea0*/  SHF.L.U32 R0, R0, 0x1f, RZ ;  /* 0x0000001f00007819 */ /* 0x000fc800000006ff */
[----:B------:R0:W1:Y:S01]  /*5eb0*/  SYNCS.PHASECHK.TRANS64.TRYWAIT P2, [UR6+0x29850], R0 ;  /* 0x02985000ff0075a7 */ /* 0x0000620008040146 */
[----:B------:R-:W-:Y:S05]  /*5ec0*/  @!P0 BRA `(.L_x_2039) ;  /* 0x0000000000048947 */ /* 0x000fea0003800000 */
[----:B------:R-:W-:Y:S01]  /*5ed0*/  BPT.TRAP 0x1 ;  /* 0x000000040000795c */ /* 0x000fe20000300000 */
.L_x_2039:
[----:B-1----:R-:W-:Y:S05]  /*5ee0*/  @P2 BRA `(.L_x_2037) ;  /* 0x0000000000082947 */ /* 0x002fea0003800000 */
[----:B------:R-:W1:Y:S02]  /*5ef0*/  SYNCS.PHASECHK.TRANS64.TRYWAIT P2, [UR6+0x29850], R0 ;  /* 0x02985000ff0075a7 */ /* 0x000e640008040146 */
[----:B-1----:R-:W-:Y:S05]  /*5f00*/  @!P2 BRA `(.L_x_2040) ;  /* 0x000000d8005ca947 */ /* 0x002fea0003800000 */
.L_x_2037:
[----:B------:R-:W-:Y:S01]  /*5f10*/  USHF.L.U32 UR6, UR52, 0x7, URZ ;  /* 0x0000000734067899 */ /* 0x000fe2000800063f */
[----:B------:R-:W-:Y:S01]  /*5f20*/  WARPGROUP.ARRIVE ;  /* 0x00000000000079c5 */ /* 0x000fe20000000000 */
[----:B------:R-:W-:Y:S02]  /*5f30*/  UMOV UR7, 0xc0000010 ;  /* 0xc000001000077882 */ /* 0x000fe40000000000 */
[----:B------:R-:W-:-:S04]  /*5f40*/  UIMAD UR6, UR57, -0xa0, UR6 ;  /* 0xffffff60390678a4 */ /* 0x000fc8000f8e0206 */
[----:B------:R-:W-:-:S04]  /*5f50*/  UIADD3 UR6, UR6, 0x1, UR50 ;  /* 0x0000000106067890 */ /* 0x000fc8000fffe032 */
[----:B------:R-:W-:-:S06]  /*5f60*/  UIADD3 UR6, UR6, -UR51, URZ ;  /* 0x8000003306067290 */ /* 0x000fcc000fffe03f */
[----:B01----:R-:W-:Y:S01]  /*5f70*/  IMAD.U32 R0, RZ, RZ, UR6 ;  /* 0x00000006ff007e24 */ /* 0x003fe2000f8e00ff */
[----:B------:R-:W-:-:S03]  /*5f80*/  UIADD3 UR6, UR41, 0x400, URZ ;  /* 0x0000040029067890 */ /* 0x000fc6000fffe03f */
[----:B------:R-:W-:Y:S01]  /*5f90*/  IMAD R7, R17, -0x2, R0 ;  /* 0xfffffffe11077824 */ /* 0x000fe200078e0200 */
[----:B------:R-:W-:-:S03]  /*5fa0*/  USHF.R.U32.HI UR6, URZ, 0x4, UR6 ;  /* 0x000000043f067899 */ /* 0x000fc60008011606 */
[----:B------:R-:W-:Y:S01]  /*5fb0*/  IMAD.IADD R6, R22, 0x1, R7 ;  /* 0x0000000116067824 */ /* 0x000fe200078e0207 */
[----:B------:R-:W-:-:S04]  /*5fc0*/  ULOP3.LUT UR6, UR6, 0x3fff, URZ, 0xc0, !UPT ;  /* 0x00003fff06067892 */ /* 0x000fc8000f8ec03f */
[C---:B------:R-:W-:Y:S01]  /*5fd0*/  ISETP.GT.AND P2, PT, R6.reuse, RZ, PT ;  /* 0x000000ff0600720c */ /* 0x040fe20003f44270 */
[----:B------:R-:W-:Y:S01]  /*5fe0*/  ULOP3.LUT UR6, UR6, 0x10000, URZ, 0xfc, !UPT ;  /* 0x0001000006067892 */ /* 0x000fe2000f8efc3f */
[----:B------:R-:W-:Y:S02]  /*5ff0*/  ISETP.GT.AND P3, PT, R6, 0x1, PT ;  /* 0x000000010600780c */ /* 0x000fe40003f64270 */
[----:B------:R-:W-:Y:S01]  /*6000*/  FSEL R7, R152, -INF , P2 ;  /* 0xff80000098077808 */ /* 0x000fe20001000000 */
[----:B------:R-:W-:Y:S01]  /*6010*/  UIMAD UR10, UR58, 0x500, UR6 ;  /* 0x000005003a0a78a4 */ /* 0x000fe2000f8e0206 */
[----:B------:R-:W-:Y:S02]  /*6020*/  ISETP.GT.AND P2, PT, R6, 0x8, PT ;  /* 0x000000080600780c */ /* 0x000fe40003f44270 */
[----:B------:R-:W-:Y:S02]  /*6030*/  FSEL R9, R153, -INF , P3 ;  /* 0xff80000099097808 */ /* 0x000fe40001800000 */
[----:B------:R-:W-:-:S02]  /*6040*/  FMNMX.FTZ R0, R7, R5, !PT ;  /* 0x0000000507007209 */ /* 0x000fc40007810000 */
        /* <DEDUP_REMOVED lines=127> */
[----:B------:R-:W0:Y:S01]  /*6840*/  SHFL.BFLY PT, R197, R10, 0x2, 0x1f ;  /* 0x0c401f000ac57f89 */ /* 0x000e2200000e0000 */
        /* <DEDUP_REMOVED lines=8> */
[----:B0-----:R-:W-:Y:S02]  /*68d0*/  FMNMX.FTZ R197, R10, R197, !PT ;  /* 0x000000c50ac57209 */ /* 0x001fe40007810000 */
[----:B------:R-:W-:Y:S02]  /*68e0*/  FSEL R139, R139, -INF , P4 ;  /* 0xff8000008b8b7808 */ /* 0x000fe40002000000 */
[----:B------:R-:W-:Y:S01]  /*68f0*/  ISETP.GT.AND P4, PT, R6, 0x29, PT ;  /* 0x000000290600780c */ /* 0x000fe20003f84270 */
[----:B------:R-:W0:Y:S03]  /*6900*/  SHFL.BFLY PT, R0, R197, 0x1, 0x1f ;  /* 0x0c201f00c5007f89 */ /* 0x000e2600000e0000 */
        /* <DEDUP_REMOVED lines=58> */
[----:B0-----:R-:W-:Y:S01]  /*6cb0*/  FMNMX.FTZ R144, R138, R157, !PT ;  /* 0x0000009d8a907209 */ /* 0x001fe20007810000 */
        /* <DEDUP_REMOVED lines=29> */
[----:B0-----:R-:W-:Y:S02]  /*6e90*/  FMNMX.FTZ R152, R122, R149, !PT ;  /* 0x000000957a987209 */ /* 0x001fe40007810000 */
        /* <DEDUP_REMOVED lines=26> */
[----:B------:R-:W-:Y:S01]  /*7040*/  FSEL R149, R110, -INF , P3 ;  /* 0xff8000006e957808 */ /* 0x000fe20001800000 */
[----:B------:R-:W-:-:S01]  /*7050*/  FFMA.FTZ R110, R128, UR38, -R8 ;  /* 0x00000026806e7c23 */ /* 0x000fc20008010808 */
[----:B------:R-:W-:Y:S02]  /*7060*/  FMNMX.FTZ R152, R125, R152, !PT ;  /* 0x000000987d987209 */ /* 0x000fe40007810000 */
[----:B------:R-:W-:Y:S01]  /*7070*/  FSEL R128, R111, -INF , P4 ;  /* 0xff8000006f807808 */ /* 0x000fe20002000000 */
[----:B------:R-:W-:Y:S01]  /*7080*/  MUFU.EX2 R14, R14 ;  /* 0x0000000e000e7308 */ /* 0x000fe20000000800 */
[----:B------:R-:W-:Y:S01]  /*7090*/  ISETP.GT.AND P3, PT, R6, 0x70, PT ;  /* 0x000000700600780c */ /* 0x000fe20003f64270 */
[----:B0-----:R-:W-:Y:S01]  /*70a0*/  FFMA.FTZ R153, R129, UR38, -R8 ;  /* 0x0000002681997c23 */ /* 0x001fe20008010808 */
        /* <DEDUP_REMOVED lines=8> */
[----:B------:R0:W-:Y:S01]  /*7130*/  MUFU.EX2 R111, R153 ;  /* 0x00000099006f7308 */ /* 0x0001e20000000800 */
[----:B------:R-:W-:-:S02]  /*7140*/  ISETP.GT.AND P4, PT, R6, 0x79, PT ;  /* 0x000000790600780c */ /* 0x000fc40003f84270 */
[----:B------:R-:W-:Y:S02]  /*7150*/  FSEL R118, R118, -INF , P3 ;  /* 0xff80000076767808 */ /* 0x000fe40001800000 */
[----:B------:R-:W-:Y:S02]  /*7160*/  FMNMX.FTZ R129, R115, R114, !PT ;  /* 0x0000007273817209 */ /* 0x000fe40007810000 */
[----:B------:R-:W-:Y:S01]  /*7170*/  FSEL R119, R119, -INF , P4 ;  /* 0xff80000077777808 */ /* 0x000fe20002000000 */
[----:B------:R-:W-:Y:S01]  /*7180*/  MUFU.EX2 R114, R156 ;  /* 0x0000009c00727308 */ /* 0x000fe20000000800 */
[----:B------:R-:W-:Y:S01]  /*7190*/  ISETP.GT.AND P3, PT, R6, 0x80, PT ;  /* 0x000000800600780c */ /* 0x000fe20003f64270 */
[----:B0-----:R-:W-:Y:S01]  /*71a0*/  FFMA.FTZ R153, R133, UR38, -R8 ;  /* 0x0000002685997c23 */ /* 0x001fe20008010808 */
[----:B------:R-:W-:Y:S02]  /*71b0*/  FMNMX.FTZ R132, R118, R129, !PT ;  /* 0x0000008176847209 */ /* 0x000fe40007810000 */
[----:B------:R-:W-:-:S02]  /*71c0*/  ISETP.GT.AND P4, PT, R6, 0x81, PT ;  /* 0x000000810600780c */ /* 0x000fc40003f84270 */
[----:B------:R-:W-:Y:S01]  /*71d0*/  FSEL R90, R90, -INF , P3 ;  /* 0xff8000005a5a7808 */ /* 0x000fe20001800000 */
[----:B------:R-:W-:Y:S01]  /*71e0*/  MUFU.EX2 R20, R20 ;  /* 0x0000001400147308 */ /* 0x000fe20000000800 */
[----:B------:R-:W-:Y:S02]  /*71f0*/  FMNMX.FTZ R133, R119, R132, !PT ;  /* 0x0000008477857209 */ /* 0x000fe40007810000 */
[----:B------:R-:W-:Y:S01]  /*7200*/  ISETP.GT.AND P3, PT, R6, 0x88, PT ;  /* 0x000000880600780c */ /* 0x000fe20003f64270 */
[----:B------:R-:W-:Y:S02]  /*7210*/  WARPGROUP.DEPBAR.LE gsb0, 0x0 ;  /* 0x00008000000079c5 */ /* 0x000fe40000010000 */
[----:B------:R-:W-:Y:S01]  /*7220*/  FSEL R129, R91, -INF , P4 ;  /* 0xff8000005b817808 */ /* 0x000fe20002000000 */
[----:B------:R-:W-:Y:S01]  /*7230*/  WARPGROUP.ARRIVE ;  /* 0x00000000000079c5 */ /* 0x000fe20000000000 */
[----:B------:R-:W-:Y:S01]  /*7240*/  FMNMX.FTZ R154, R90, R133, !PT ;  /* 0x000000855a9a7209 */ /* 0x000fe20007810000 */
[----:B------:R0:W-:Y:S01]  /*7250*/  MUFU.EX2 R91, R153 ;  /* 0x00000099005b7308 */ /* 0x0001e20000000800 */
[----:B------:R-:W-:-:S02]  /*7260*/  ISETP.GT.AND P4, PT, R6, 0x89, PT ;  /* 0x000000890600780c */ /* 0x000fc40003f84270 */
[----:B------:R-:W-:Y:S01]  /*7270*/  FSEL R132, R94, -INF , P3 ;  /* 0xff8000005e847808 */ /* 0x000fe20001800000 */
[----:B------:R-:W-:-:S01]  /*7280*/  FFMA.FTZ R94, R104, UR38, -R8 ;  /* 0x00000026685e7c23 */ /* 0x000fc20008010808 */
[----:B------:R-:W-:Y:S01]  /*7290*/  FMNMX.FTZ R133, R129, R154, !PT ;  /* 0x0000009a81857209 */ /* 0x000fe20007810000 */
[----:B------:R-:W-:Y:S01]  /*72a0*/  QGMMA.64x128x32.F32.E4M3.E4M3 R24, R172, gdesc[UR4], R24, gsb0 ;  /* 0x01e00004ac187df3 */ /* 0x000fe20008000818 */
[----:B------:R-:W-:Y:S01]  /*72b0*/  ISETP.GT.AND P3, PT, R6, 0x90, PT ;  /* 0x000000900600780c */ /* 0x000fe20003f64270 */
[--C-:B------:R-:W-:Y:S01]  /*72c0*/  FFMA.FTZ R154, R108, UR38, -R8.reuse ;  /* 0x000000266c9a7c23 */ /* 0x100fe20008010808 */
[----:B------:R-:W-:Y:S01]  /*72d0*/  FSEL R95, R95, -INF , P4 ;  /* 0xff8000005f5f7808 */ /* 0x000fe20002000000 */
[--C-:B0-----:R-:W-:Y:S01]  /*72e0*/  FFMA.FTZ R153, R105, UR38, -R8.reuse ;  /* 0x0000002669997c23 */ /* 0x101fe20008010808 */
        /* <DEDUP_REMOVED lines=11> */
[----:B------:R-:W-:Y:S01]  /*73a0*/  FFMA.FTZ R117, R101, UR38, -R8 ;  /* 0x0000002665757c23 */ /* 0x000fe20008010808 */
[----:B------:R-:W-:Y:S01]  /*73b0*/  FMNMX.FTZ R105, R98, R105, !PT ;  /* 0x0000006962697209 */ /* 0x000fe20007810000 */
[----:B------:R-:W-:Y:S01]  /*73c0*/  MUFU.EX2 R99, R153 ;  /* 0x0000009900637308 */ /* 0x000fe20000000800 */
[----:B------:R-:W-:Y:S01]  /*73d0*/  ISETP.GT.AND P4, PT, R6, 0x99, PT ;  /* 0x000000990600780c */ /* 0x000fe20003f84270 */
[----:B------:R-:W-:Y:S01]  /*73e0*/  UIADD3 UR6, UR10, 0x400, URZ ;  /* 0x000004000a067890 */ /* 0x000fe2000fffe03f */
[----:B------:R-:W-:Y:S01]  /*73f0*/  FSEL R102, R102, -INF , P3 ;  /* 0xff80000066667808 */ /* 0x000fe20001800000 */
[----:B------:R-:W-:Y:S01]  /*7400*/  UMOV UR7, 0xc0000010 ;  /* 0xc000001000077882 */ /* 0x000fe20000000000 */
[----:B------:R-:W-:-:S02]  /*7410*/  FMNMX.FTZ R133, R104, R105, !PT ;  /* 0x0000006968857209 */ /* 0x000fc40007810000 */
[----:B------:R-:W-:Y:S01]  /*7420*/  FSEL R103, R103, -INF , P4 ;  /* 0xff80000067677808 */ /* 0x000fe20002000000 */
[----:B------:R0:W-:Y:S01]  /*7430*/  MUFU.EX2 R105, R154 ;  /* 0x0000009a00697308 */ /* 0x0001e20000000800 */
[----:B------:R-:W-:Y:S02]  /*7440*/  FMNMX.FTZ R6, R102, R133, !PT ;  /* 0x0000008566067209 */ /* 0x000fe40007810000 */
[----:B------:R-:W-:Y:S02]  /*7450*/  @!P1 LEA R161, R161, UR41, 0x3 ;  /* 0x00000029a1a19c11 */ /* 0x000fe4000f8e18ff */
[----:B------:R-:W-:-:S03]  /*7460*/  FMNMX.FTZ R6, R103, R6, !PT ;  /* 0x0000000667067209 */ /* 0x000fc60007810000 */
[----:B------:R-:W-:Y:S01]  /*7470*/  MUFU.EX2 R21, R21 ;  /* 0x0000001500157308 */ /* 0x000fe20000000800 */
[----:B0-----:R-:W-:Y:S01]  /*7480*/  FSEL R154, R0, RZ, P2 ;  /* 0x000000ff009a7208 */ /* 0x001fe20001000000 */
[----:B------:R-:W0:Y:S04]  /*7490*/  SHFL.BFLY PT, R133, R6, 0x2, 0x1f ;  /* 0x0c401f0006857f89 */ /* 0x000e2800000e0000 */
[----:B------:R-:W-:-:S02]  /*74a0*/  FADD.FTZ R154, -R154, R5 ;  /* 0x000000059a9a7221 */ /* 0x000fc40000010100 */
[----:B------:R-:W-:Y:S02]  /*74b0*/  MUFU.EX2 R5, R117 ;  /* 0x0000007500057308 */ /* 0x000fe40000000800 */
[----:B------:R-:W-:-:S06]  /*74c0*/  FMUL.FTZ R101, R154, UR38 ;  /* 0x000000269a657c20 */ /* 0x000fcc0008410000 */
[----:B------:R-:W1:Y:S08]  /*74d0*/  MUFU.EX2 R101, R101 ;  /* 0x0000006500657308 */ /* 0x000e700000000800 */
[----:B------:R-:W-:Y:S01]  /*74e0*/  MUFU.EX2 R137, R137 ;  /* 0x0000008900897308 */ /* 0x000fe20000000800 */
[----:B0-----:R-:W-:-:S05]  /*74f0*/  FMNMX.FTZ R133, R6, R133, !PT ;  /* 0x0000008506857209 */ /* 0x001fca0007810000 */
[----:B------:R-:W0:Y:S02]  /*7500*/  SHFL.BFLY PT, R6, R133, 0x1, 0x1f ;  /* 0x0c201f0085067f89 */ /* 0x000e2400000e0000 */
[----:B------:R-:W-:Y:S08]  /*7510*/  MUFU.EX2 R141, R141 ;  /* 0x0000008d008d7308 */ /* 0x000ff00000000800 */
[----:B------:R-:W-:Y:S08]  /*7520*/  MUFU.EX2 R145, R145 ;  /* 0x0000009100917308 */ /* 0x000ff00000000800 */
[----:B------:R-:W-:Y:S01]  /*7530*/  MUFU.EX2 R120, R120 ;  /* 0x0000007800787308 */ /* 0x000fe20000000800 */
[----:B0-----:R-:W-:Y:S01]  /*7540*/  FMNMX.FTZ R6, R133, R6, !PT ;  /* 0x0000000685067209 */ /* 0x001fe20007810000 */
        /* <DEDUP_REMOVED lines=14> */
[----:B-1----:R-:W-:-:S01]  /*7630*/  FFMA.FTZ R162, R101, R3, R10 ;  /* 0x0000000365a27223 */ /* 0x002fc2000001000a */
[--C-:B------:R-:W-:Y:S01]  /*7640*/  FFMA.FTZ R153, R166, UR38, -R8.reuse ;  /* 0x00000026a6997c23 */ /* 0x100fe20008010808 */
[----:B------:R-:W-:-:S01]  /*7650*/  FFMA.FTZ R160, R167, UR38, -R8 ;  /* 0x00000026a7a07c23 */ /* 0x000fc20008010808 */
[----:B------:R-:W-:Y:S01]  /*7660*/  FFMA.FTZ R138, R138, UR38, -R8 ;  /* 0x000000268a8a7c23 */ /* 0x000fe20008010808 */
[----:B------:R-:W-:-:S01]  /*7670*/  FADD.FTZ R162, R7, R162 ;  /* 0x000000a207a27221 */ /* 0x000fc20000010000 */
[----:B------:R-:W-:Y:S01]  /*7680*/  MUFU.EX2 R15, R15 ;  /* 0x0000000f000f7308 */ /* 0x000fe20000000800 */
[----:B0-----:R-:W-:Y:S01]  /*7690*/  FSEL R155, R6, RZ, P2 ;  /* 0x000000ff069b7208 */ /* 0x001fe20001000000 */
        /* <DEDUP_REMOVED lines=23> */
[----:B------:R-:W-:-:S02]  /*7810*/  WARPGROUP.DEPBAR.LE gsb0, 0x0 ;  /* 0x00008000000079c5 */ /* 0x000fc40000010000 */
[----:B------:R-:W-:Y:S01]  /*7820*/  WARPGROUP.ARRIVE ;  /* 0x00000000000079c5 */ /* 0x000fe20000000000 */
[----:B------:R-:W-:-:S01]  /*7830*/  FFMA.FTZ R152, R152, UR38, -R8 ;  /* 0x0000002698987c23 */ /* 0x000fc20008010808 */
[--C-:B------:R-:W-:Y:S01]  /*7840*/  FFMA.FTZ R115, R115, UR38, -R8.reuse ;  /* 0x0000002673737c23 */ /* 0x100fe20008010808 */
[----:B------:R-:W-:-:S01]  /*7850*/  FFMA.FTZ R118, R118, UR38, -R8 ;  /* 0x0000002676767c23 */ /* 0x000fc20008010808 */
[----:B------:R-:W-:Y:S01]  /*7860*/  FFMA.FTZ R90, R90, UR38, -R8 ;  /* 0x000000265a5a7c23 */ /* 0x000fe20008010808 */
[----:B------:R-:W2:Y:S01]  /*7870*/  MUFU.EX2 R133, R133 ;  /* 0x0000008500857308 */ /* 0x000ea20000000800 */
[----:B0-----:R-:W-:-:S01]  /*7880*/  FFMA.FTZ R3, R126, R2, R15 ;  /* 0x000000027e037223 */ /* 0x001fc2000001000f */
[----:B------:R-:W-:Y:S01]  /*7890*/  QGMMA.64x128x32.F32.E4M3.E4M3 R24, R168, gdesc[UR4], R24, gsb0 ;  /* 0x01e00004a8187df3 */ /* 0x000fe20008000818 */
[----:B------:R-:W-:-:S01]  /*78a0*/  FFMA.FTZ R132, R132, UR38, -R8 ;  /* 0x0000002684847c23 */ /* 0x000fc20008010808 */
[----:B------:R-:W-:Y:S01]  /*78b0*/  FFMA.FTZ R95, R95, UR38, -R8 ;  /* 0x000000265f5f7c23 */ /* 0x000fe20008010808 */
[----:B------:R-:W-:-:S01]  /*78c0*/  FADD.FTZ R2, R154, R3 ;  /* 0x000000039a027221 */ /* 0x000fc20000010000 */
[----:B------:R-:W-:Y:S01]  /*78d0*/  FADD.FTZ R3, R9, R162 ;  /* 0x000000a209037221 */ /* 0x000fe20000010000 */
[----:B------:R-:W-:-:S01]  /*78e0*/  FFMA.FTZ R98, R98, UR38, -R8 ;  /* 0x0000002662627c23 */ /* 0x000fc20008010808 */
[----:B------:R-:W0:Y:S01]  /*78f0*/  MUFU.EX2 R158, R158 ;  /* 0x0000009e009e7308 */ /* 0x000e220000000800 */
[----:B------:R-:W-:-:S01]  /*7900*/  FADD.FTZ R155, R117, R2 ;  /* 0x00000002759b7221 */ /* 0x000fc20000010000 */
[----:B------:R-:W-:Y:S01]  /*7910*/  FADD.FTZ R2, R12, R3 ;  /* 0x000000030c027221 */ /* 0x000fe20000010000 */
[----:B------:R-:W-:-:S01]  /*7920*/  FFMA.FTZ R104, R104, UR38, -R8 ;  /* 0x0000002668687c23 */ /* 0x000fc20008010808 */
[----:B------:R-:W-:Y:S01]  /*7930*/  FFMA.FTZ R102, R102, UR38, -R8 ;  /* 0x0000002666667c23 */ /* 0x000fe20008010808 */
[----:B-1----:R-:W-:-:S01]  /*7940*/  FADD.FTZ R162, R156, R155 ;  /* 0x0000009b9ca27221 */ /* 0x002fc20000010000 */
        /* <DEDUP_REMOVED lines=36> */
[----:B------:R-:W-:Y:S01]  /*7b90*/  FADD.FTZ R2, R120, R155 ;  /* 0x0000009b78027221 */ /* 0x000fe20000010000 */
[----:B------:R-:W-:-:S05]  /*7ba0*/  FFMA.FTZ R155, R119, UR38, -R8 ;  /* 0x00000026779b7c23 */ /* 0x000fca0008010808 */
[----:B------:R0:W1:Y:S01]  /*7bb0*/  MUFU.EX2 R4, R157 ;  /* 0x0000009d00047308 */ /* 0x0000620000000800 */
        /* <DEDUP_REMOVED lines=11> */
[----:B0-----:R-:W-:-:S01]  /*7c70*/  FADD.FTZ R2, R110, R3 ;  /* 0x000000036e027221 */ /* 0x001fc20000010000 */
[----:B------:R-:W-:-:S03]  /*7c80*/  WARPGROUP.DEPBAR.LE gsb0, 0x0 ;  /* 0x00008000000079c5 */ /* 0x000fc60000010000 */
[----:B------:R-:W-:-:S03]  /*7c90*/  FADD.FTZ R3, R111, R2 ;  /* 0x000000026f037221 */ /* 0x000fc60000010000 */
[----:B------:R-:W0:Y:S01]  /*7ca0*/  MUFU.EX2 R134, R134 ;  /* 0x0000008600867308 */ /* 0x000e220000000800 */
[----:B-1----:R-:W-:-:S01]  /*7cb0*/  FADD.FTZ R162, R130, R119 ;  /* 0x0000007782a27221 */ /* 0x002fc20000010000 */
[----:B------:R-:W-:Y:S01]  /*7cc0*/  FADD.FTZ R2, R114, R3 ;  /* 0x0000000372027221 */ /* 0x000fe20000010000 */
[----:B------:R-:W-:-:S01]  /*7cd0*/  FFMA.FTZ R119, R129, UR38, -R8 ;  /* 0x0000002681777c23 */ /* 0x000fc20008010808 */
[----:B------:R-:W-:Y:S02]  /*7ce0*/  FFMA.FTZ R8, R103, UR38, -R8 ;  /* 0x0000002667087c23 */ /* 0x000fe40008010808 */
[----:B------:R-:W-:-:S02]  /*7cf0*/  FADD.FTZ R3, R91, R2 ;  /* 0x000000025b037221 */ /* 0x000fc40000010000 */
[----:B------:R-:W1:Y:S01]  /*7d00*/  MUFU.EX2 R135, R135 ;  /* 0x0000008700877308 */ /* 0x000e620000000800 */
[----:B--2---:R-:W-:-:S07]  /*7d10*/  FADD.FTZ R157, R131, R162 ;  /* 0x000000a2839d7221 */ /* 0x004fce0000010000 */
[----:B------:R-:W2:Y:S01]  /*7d20*/  MUFU.EX2 R94, R94 ;  /* 0x0000005e005e7308 */ /* 0x000ea20000000800 */
[----:B0-----:R-:W-:-:S07]  /*7d30*/  FADD.FTZ R162, R134, R157 ;  /* 0x0000009d86a27221 */ /* 0x001fce0000010000 */
[----:B------:R-:W0:Y:S01]  /*7d40*/  MUFU.EX2 R106, R106 ;  /* 0x0000006a006a7308 */ /* 0x000e220000000800 */
[----:B-1----:R-:W-:-:S07]  /*7d50*/  FADD.FTZ R129, R135, R162 ;  /* 0x000000a287817221 */ /* 0x002fce0000010000 */
[----:B------:R-:W1:Y:S01]  /*7d60*/  MUFU.EX2 R125, R125 ;  /* 0x0000007d007d7308 */ /* 0x000e620000000800 */
[----:B--2---:R-:W-:-:S04]  /*7d70*/  FADD.FTZ R2, R94, R3 ;  /* 0x000000035e027221 */ /* 0x004fc80000010000 */
[----:B------:R-:W-:-:S03]  /*7d80*/  FADD.FTZ R2, R99, R2 ;  /* 0x0000000263027221 */ /* 0x000fc60000010000 */
        /* <DEDUP_REMOVED lines=12> */
[----:B--2---:R-:W-:-:S01]  /*7e50*/  FADD.FTZ R3, R109, R2 ;  /* 0x000000026d037221 */ /* 0x004fc20000010000 */
[----:B------:R-:W-:-:S05]  /*7e60*/  IADD3 R2, -R23, 0xb, RZ ;  /* 0x0000000b17027810 */ /* 0x000fca0007ffe1ff */
[----:B------:R1:W-:Y:S06]  /*7e70*/  BAR.ARV R2, 0x100 ;  /* 0x000400020000751d */ /* 0x0003ec0000002000 */
[----:B------:R-:W2:Y:S01]  /*7e80*/  MUFU.EX2 R115, R115 ;  /* 0x0000007300737308 */ /* 0x000ea20000000800 */
[----:B-1----:R-:W-:Y:S02]  /*7e90*/  @!P1 VIADD R2, R161, 0x29840 ;  /* 0x00029840a1029836 */ /* 0x002fe40000000000 */
[----:B0-----:R-:W-:-:S03]  /*7ea0*/  FADD.FTZ R162, R112, R3 ;  /* 0x0000000370a27221 */ /* 0x001fc60000010000 */
[----:B------:R-:W-:Y:S02]  /*7eb0*/  @!P1 PRMT R2, RZ, 0x654, R2 ;  /* 0x00000654ff029816 */ /* 0x000fe40000000002 */
[----:B------:R-:W-:Y:S02]  /*7ec0*/  MUFU.EX2 R113, R113 ;  /* 0x0000007100717308 */ /* 0x000fe40000000800 */
[----:B------:R0:W-:Y:S06]  /*7ed0*/  @!P1 SYNCS.ARRIVE.TRANS64.RED.A1T0 RZ, [R2+URZ], RZ ;  /* 0x000000ff02ff99a7 */ /* 0x0001ec000810043f */
[----:B------:R-:W1:Y:S08]  /*7ee0*/  MUFU.EX2 R118, R118 ;  /* 0x0000007600767308 */ /* 0x000e700000000800 */
[----:B------:R-:W-:Y:S08]  /*7ef0*/  MUFU.EX2 R116, R116 ;  /* 0x0000007400747308 */ /* 0x000ff00000000800 */
[----:B------:R-:W3:Y:S08]  /*7f00*/  MUFU.EX2 R155, R155 ;  /* 0x0000009b009b7308 */ /* 0x000ef00000000800 */
[----:B------:R-:W-:Y:S08]  /*7f10*/  MUFU.EX2 R88, R88 ;  /* 0x0000005800587308 */ /* 0x000ff00000000800 */
[----:B------:R-:W4:Y:S08]  /*7f20*/  MUFU.EX2 R90, R90 ;  /* 0x0000005a005a7308 */ /* 0x000f300000000800 */
[----:B------:R5:W-:Y:S08]  /*7f30*/  MUFU.EX2 R157, R132 ;  /* 0x00000084009d7308 */ /* 0x000bf00000000800 */
[----:B------:R-:W-:Y:S01]  /*7f40*/  MUFU.EX2 R89, R89 ;  /* 0x0000005900597308 */ /* 0x000fe20000000800 */
[----:B-----5:R-:W-:-:S04]  /*7f50*/  FADD.FTZ R132, R152, R129 ;  /* 0x0000008198847221 */ /* 0x020fc80000010000 */
[----:B--2---:R-:W-:-:S03]  /*7f60*/  FADD.FTZ R3, R115, R132 ;  /* 0x0000008473037221 */ /* 0x004fc60000010000 */
[----:B------:R-:W2:Y:S01]  /*7f70*/  MUFU.EX2 R119, R119 ;  /* 0x0000007700777308 */ /* 0x000ea20000000800 */
[----:B-1----:R-:W-:-:S04]  /*7f80*/  FADD.FTZ R132, R118, R3 ;  /* 0x0000000376847221 */ /* 0x002fc80000010000 */
[----:B---3--:R-:W-:-:S03]  /*7f90*/  FADD.FTZ R3, R155, R132 ;  /* 0x000000849b037221 */ /* 0x008fc60000010000 */
[----:B------:R-:W-:Y:S01]  /*7fa0*/  MUFU.EX2 R92, R92 ;  /* 0x0000005c005c7308 */ /* 0x000fe20000000800 */
[----:B----4-:R-:W-:-:S07]  /*7fb0*/  FADD.FTZ R132, R90, R3 ;  /* 0x000000035a847221 */ /* 0x010fce0000010000 */
[----:B------:R1:W3:Y:S01]  /*7fc0*/  MUFU.EX2 R159, R95 ;  /* 0x0000005f009f7308 */ /* 0x0002e20000000800 */
[----:B--2---:R-:W-:-:S04]  /*7fd0*/  FADD.FTZ R132, R119, R132 ;  /* 0x0000008477847221 */ /* 0x004fc80000010000 */
[----:B------:R-:W-:-:S03]  /*7fe0*/  FADD.FTZ R132, R157, R132 ;  /* 0x000000849d847221 */ /* 0x000fc60000010000 */
[----:B------:R-:W-:Y:S01]  /*7ff0*/  MUFU.EX2 R93, R93 ;  /* 0x0000005d005d7308 */ /* 0x000fe20000000800 */
[----:B-1----:R-:W-:-:S04]  /*8000*/  FADD.FTZ R95, R113, R162 ;  /* 0x000000a2715f7221 */ /* 0x002fc80000010000 */
[----:B------:R-:W-:-:S03]  /*8010*/  FADD.FTZ R95, R116, R95 ;  /* 0x0000005f745f7221 */ /* 0x000fc60000010000 */
[----:B------:R-:W-:Y:S01]  /*8020*/  MUFU.EX2 R96, R96 ;  /* 0x0000006000607308 */ /* 0x000fe20000000800 */
[----:B---3--:R-:W-:-:S07]  /*8030*/  FADD.FTZ R132, R159, R132 ;  /* 0x000000849f847221 */ /* 0x008fce0000010000 */
[----:B------:R1:W2:Y:S08]  /*8040*/  MUFU.EX2 R171, R98 ;  /* 0x0000006200ab7308 */ /* 0x0002b00000000800 */
[----:B------:R-:W3:Y:S01]  /*8050*/  MUFU.EX2 R97, R97 ;  /* 0x0000006100617308 */ /* 0x000ee20000000800 */
[----:B-1----:R-:W-:-:S04]  /*8060*/  FADD.FTZ R98, R88, R95 ;  /* 0x0000005f58627221 */ /* 0x002fc80000010000 */
[----:B------:R-:W-:-:S03]  /*8070*/  FADD.FTZ R3, R89, R98 ;  /* 0x0000006259037221 */ /* 0x000fc60000010000 */
[----:B------:R-:W1:Y:S01]  /*8080*/  MUFU.EX2 R129, R104 ;  /* 0x0000006800817308 */ /* 0x000e620000000800 */
[----:B------:R-:W-:-:S01]  /*8090*/  FADD.FTZ R98, R92, R3 ;  /* 0x000000035c627221 */ /* 0x000fc20000010000 */
[----:B--2---:R-:W-:-:S03]  /*80a0*/  FADD.FTZ R132, R171, R132 ;  /* 0x00000084ab847221 */ /* 0x004fc60000010000 */
[----:B------:R-:W-:-:S03]  /*80b0*/  FADD.FTZ R3, R93, R98 ;  /* 0x000000625d037221 */ /* 0x000fc60000010000 */
[----:B------:R-:W2:Y:S01]  /*80c0*/  MUFU.EX2 R100, R100 ;  /* 0x0000006400647308 */ /* 0x000ea20000000800 */
[----:B0-----:R-:W-:-:S04]  /*80d0*/  FADD.FTZ R2, R96, R3 ;  /* 0x0000000360027221 */ /* 0x001fc80000010000 */
[----:B---3--:R-:W-:-:S03]  /*80e0*/  FADD.FTZ R3, R97, R2 ;  /* 0x0000000261037221 */ /* 0x008fc60000010000 */
[----:B------:R-:W0:Y:S01]  /*80f0*/  MUFU.EX2 R95, R102 ;  /* 0x00000066005f7308 */ /* 0x000e220000000800 */
[----:B-1----:R-:W-:-:S07]  /*8100*/  FADD.FTZ R132, R129, R132 ;  /* 0x0000008481847221 */ /* 0x002fce0000010000 */
[----:B------:R-:W1:Y:S01]  /*8110*/  MUFU.EX2 R103, R8 ;  /* 0x0000000800677308 */ /* 0x000e620000000800 */
[----:B--2---:R-:W-:-:S04]  /*8120*/  FADD.FTZ R2, R100, R3 ;  /* 0x0000000364027221 */ /* 0x004fc80000010000 */
[----:B------:R-:W-:Y:S01]  /*8130*/  FADD.FTZ R3, R5, R2 ;  /* 0x0000000205037221 */ /* 0x000fe20000010000 */
[----:B0-----:R-:W-:-:S04]  /*8140*/  FADD.FTZ R132, R95, R132 ;  /* 0x000000845f847221 */ /* 0x001fc80000010000 */
[----:B-1----:R-:W-:Y:S01]  /*8150*/  FADD.FTZ R2, R103, R132 ;  /* 0x0000008467027221 */ /* 0x002fe20000010000 */
[----:B------:R-:W-:Y:S06]  /*8160*/  @!P0 BRA `(.L_x_2041) ;  /* 0x0000000000048947 */ /* 0x000fec0003800000 */
[----:B------:R-:W-:Y:S01]  /*8170*/  BPT.TRAP 0x1 ;  /* 0x000000040000795c */ /* 0x000fe20000300000 */
.L_x_2041:
        /* <DEDUP_REMOVED lines=116> */
.L_x_2032:
[----:B------:R-:W-:-:S13]  /*88c0*/  ISETP.LE.AND P2, PT, RZ, UR57, PT ;  /* 0x00000039ff007c0c */ /* 0x000fda000bf43270 */
[----:B------:R-:W-:Y:S05]  /*88d0*/  @!P2 BRA `(.L_x_2043) ;  /* 0x0000002c0028a947 */ /* 0x000fea0003800000 */
[----:B------:R-:W-:Y:S01]  /*88e0*/  IMAD.MOV.U32 R7, RZ, RZ, R6 ;  /* 0x000000ffff077224 */ /* 0x000fe200078e0006 */
[----:B------:R-:W-:Y:S01]  /*88f0*/  UMOV UR51, UR46 ;  /* 0x0000002e00337c82 */ /* 0x000fe20008000000 */
[----:B------:R-:W-:Y:S01]  /*8900*/  IMAD.MOV.U32 R5, RZ, RZ, R0 ;  /* 0x000000ffff057224 */ /* 0x000fe200078e0000 */
[----:B------:R-:W-:-:S06]  /*8910*/  UMOV UR50, UR56 ;  /* 0x0000003800327c82 */ /* 0x000fcc0008000000 */
.L_x_2053:
[----:B------:R-:W-:Y:S01]  /*8920*/  ISETP.NE.AND P3, PT, RZ, UR44, PT ;  /* 0x0000002cff007c0c */ /* 0x000fe2000bf65270 */
[----:B------:R-:W-:-:S04]  /*8930*/  UISETP.NE.AND UP0, UPT, UR50, 0x1, UPT ;  /* 0x000000013200788c */ /* 0x000fc8000bf05270 */
[----:B------:R-:W-:-:S04]  /*8940*/  USEL UR46, URZ, 0x1, UP0 ;  /* 0x000000013f2e7887 */ /* 0x000fc80008000000 */
[----:B------:R-:W-:-:S04]  /*8950*/  ULOP3.LUT UR46, UR51, UR46, URZ, 0x3c, !UPT ;  /* 0x0000002e332e7292 */ /* 0x000fc8000f8e3c3f */
[----:B------:R-:W-:Y:S08]  /*8960*/  @P3 BRA `(.L_x_2044) ;  /* 0x0000000000383947 */ /* 0x000ff00003800000 */
[----:B------:R-:W-:Y:S05]  /*8970*/  @!P0 BRA `(.L_x_2045) ;  /* 0x0000000000048947 */ /* 0x000fea0003800000 */
[----:B------:R-:W-:Y:S01]  /*8980*/  BPT.TRAP 0x1 ;  /* 0x000000040000795c */ /* 0x000fe20000300000 */
.L_x_2045:
        /* <DEDUP_REMOVED lines=9> */
.L_x_2046:
[----:B-1----:R-:W-:Y:S05]  /*8a20*/  @P2 BRA `(.L_x_2044) ;  /* 0x0000000000082947 */ /* 0x002fea0003800000 */
[----:B------:R-:W1:Y:S02]  /*8a30*/  SYNCS.PHASECHK.TRANS64.TRYWAIT P2, [UR6+0x29830], R0 ;  /* 0x02983000ff0075a7 */ /* 0x000e640008040146 */
[----:B-1----:R-:W-:Y:S05]  /*8a40*/  @!P2 BRA `(.L_x_2047) ;  /* 0x000000ac00a4a947 */ /* 0x002fea0003800000 */
.L_x_2044:
        /* <DEDUP_REMOVED lines=189> */
.L_x_2049:
[----:B------:R-:W-:Y:S01]  /*9620*/  ULEA UR6, UR50, UR41, 0x3 ;  /* 0x0000002932067291 */ /* 0x000fe2000f8e183f */
[----:B------:R-:W-:-:S05]  /*9630*/  IMAD.U32 R0, RZ, RZ, UR51 ;  /* 0x00000033ff007e24 */ /* 0x000fca000f8e00ff */
[----:B------:R-:W-:-:S04]  /*9640*/  SHF.L.U32 R0, R0, 0x1f, RZ ;  /* 0x0000001f00007819 */ /* 0x000fc800000006ff */
[----:B------:R0:W1:Y:S01]  /*9650*/  SYNCS.PHASECHK.TRANS64.TRYWAIT P2, [UR6+0x29850], R0 ;  /* 0x02985000ff0075a7 */ /* 0x0000620008040146 */
[----:B------:R-:W-:Y:S05]  /*9660*/  @!P0 BRA `(.L_x_2050) ;  /* 0x0000000000048947 */ /* 0x000fea0003800000 */
[----:B------:R-:W-:Y:S01]  /*9670*/  BPT.TRAP 0x1 ;  /* 0x000000040000795c */ /* 0x000fe20000300000 */
.L_x_2050:
[----:B-1----:R-:W-:Y:S05]  /*9680*/  @P2 BRA `(.L_x_2048) ;  /* 0x0000000000082947 */ /* 0x002fea0003800000 */
[----:B------:R-:W1:Y:S02]  /*9690*/  SYNCS.PHASECHK.TRANS64.TRYWAIT P2, [UR6+0x29850], R0 ;  /* 0x02985000ff0075a7 */ /* 0x000e640008040146 */
[----:B-1----:R-:W-:Y:S05]  /*96a0*/  @!P2 BRA `(.L_x_2051) ;  /* 0x000000a000a4a947 */ /* 0x002fea0003800000 */
.L_x_2048:
[----:B------:R-:W-:Y:S01]  /*96b0*/  UIADD3 UR6, UR41, 0x400, URZ ;  /* 0x0000040029067890 */ /* 0x000fe2000fffe03f */
[----:B------:R-:W-:Y:S01]  /*96c0*/  WARPGROUP.ARRIVE ;  /* 0x00000000000079c5 */ /* 0x000fe20000000000 */
[----:B------:R-:W-:Y:S01]  /*96d0*/  UMOV UR7, 0xc0000010 ;  /* 0xc000001000077882 */ /* 0x000fe20000000000 */
[----:B01----:R-:W-:Y:S01]  /*96e0*/  FMNMX.FTZ R0, R152, R5, !PT ;  /* 0x0000000598007209 */ /* 0x003fe20007810000 */
[----:B------:R-:W-:-:S03]  /*96f0*/  USHF.R.U32.HI UR6, URZ, 0x4, UR6 ;  /* 0x000000043f067899 */ /* 0x000fc60008011606 */
        /* <DEDUP_REMOVED lines=84> */
[----:B------:R-:W-:-:S03]  /*9c40*/  FMNMX.FTZ R0, R102, R9, !PT ;  /* 0x0000000966007209 */ /* 0x000fc60007810000 */
        /* <DEDUP_REMOVED lines=44> */
[----:B------:R-:W0:Y:S01]  /*9f10*/  MUFU.EX2 R7, R7 ;  /* 0x0000000700077308 */ /* 0x000e220000000800 */
[----:B------:R-:W-:-:S01]  /*9f20*/  FFMA.FTZ R155, R163, UR38, -R101 ;  /* 0x00000026a39b7c23 */ /* 0x000fc20008010865 */
        /* <DEDUP_REMOVED lines=48> */
[----:B------:R-:W-:-:S02]  /*a230*/  WARPGROUP.DEPBAR.LE gsb0, 0x0 ;  /* 0x00008000000079c5 */ /* 0x000fc40000010000 */
[----:B------:R-:W-:Y:S01]  /*a240*/  WARPGROUP.ARRIVE ;  /* 0x00000000000079c5 */ /* 0x000fe20000000000 */
[----:B------:R-:W-:Y:S01]  /*a250*/  FFMA.FTZ R114, R114, UR38, -R101 ;  /* 0x0000002672727c23 */ /* 0x000fe20008010865 */
[----:B------:R-:W-:-:S01]  /*a260*/  FFMA.FTZ R113, R113, UR38, -R192 ;  /* 0x0000002671717c23 */ /* 0x000fc200080108c0 */
[----:B------:R-:W-:Y:S01]  /*a270*/  FFMA.FTZ R115, R115, UR38, -R101 ;  /* 0x0000002673737c23 */ /* 0x000fe20008010865 */
[----:B------:R-:W1:Y:S01]  /*a280*/  MUFU.EX2 R153, R153 ;  /* 0x0000009900997308 */ /* 0x000e620000000800 */
[----:B--2---:R-:W-:-:S01]  /*a290*/  FADD.FTZ R2, R152, R3 ;  /* 0x0000000398027221 */ /* 0x004fc20000010000 */
[----:B------:R-:W-:Y:S01]  /*a2a0*/  QGMMA.64x128x32.F32.E4M3.E4M3 R24, R176, gdesc[UR4], R24, gsb0 ;  /* 0x01e00004b0187df3 */ /* 0x000fe20008000818 */
[----:B------:R-:W-:Y:S01]  /*a2b0*/  UIADD3 UR6, UR10, 0x300, URZ ;  /* 0x000003000a067890 */ /* 0x000fe2000fffe03f */
[--C-:B------:R-:W-:Y:S01]  /*a2c0*/  FFMA.FTZ R116, R116, UR38, -R192.reuse ;  /* 0x0000002674747c23 */ /* 0x100fe200080108c0 */
[----:B------:R-:W-:Y:S01]  /*a2d0*/  UMOV UR7, 0xc0000010 ;  /* 0xc000001000077882 */ /* 0x000fe20000000000 */
[----:B------:R-:W-:Y:S01]  /*a2e0*/  FFMA.FTZ R118, R118, UR38, -R101 ;  /* 0x0000002676767c23 */ /* 0x000fe20008010865 */
[----:B------:R-:W-:-:S01]  /*a2f0*/  FFMA.FTZ R117, R117, UR38, -R192 ;  /* 0x0000002675757c23 */ /* 0x000fc200080108c0 */
[----:B------:R-:W2:Y:S01]  /*a300*/  MUFU.EX2 R11, R11 ;  /* 0x0000000b000b7308 */ /* 0x000ea20000000800 */
[----:B0-----:R-:W-:-:S01]  /*a310*/  FADD.FTZ R158, R10, R159 ;  /* 0x0000009f0a9e7221 */ /* 0x001fc20000010000 */
[----:B------:R-:W-:Y:S01]  /*a320*/  FFMA.FTZ R119, R119, UR38, -R101 ;  /* 0x0000002677777c23 */ /* 0x000fe20008010865 */
[----:B------:R-:W-:-:S01]  /*a330*/  FFMA.FTZ R88, R88, UR38, -R192 ;  /* 0x0000002658587c23 */ /* 0x000fc200080108c0 */
[--C-:B------:R-:W-:Y:S01]  /*a340*/  FFMA.FTZ R90, R90, UR38, -R101.reuse ;  /* 0x000000265a5a7c23 */ /* 0x100fe20008010865 */
[----:B------:R-:W-:-:S01]  /*a350*/  FFMA.FTZ R94, R94, UR38, -R101 ;  /* 0x000000265e5e7c23 */ /* 0x000fc20008010865 */
[----:B------:R-:W-:Y:S01]  /*a360*/  FFMA.FTZ R89, R89, UR38, -R192 ;  /* 0x0000002659597c23 */ /* 0x000fe200080108c0 */
[----:B------:R-:W-:-:S01]  /*a370*/  FFMA.FTZ R91, R91, UR38, -R101 ;  /* 0x000000265b5b7c23 */ /* 0x000fc20008010865 */
[----:B------:R-:W0:Y:S01]  /*a380*/  MUFU.EX2 R154, R154 ;  /* 0x0000009a009a7308 */ /* 0x000e220000000800 */
[----:B-1----:R-:W-:-:S01]  /*a390*/  FADD.FTZ R3, R153, R2 ;  /* 0x0000000299037221 */ /* 0x002fc20000010000 */
[--C-:B------:R-:W-:Y:S01]  /*a3a0*/  FFMA.FTZ R92, R92, UR38, -R192.reuse ;  /* 0x000000265c5c7c23 */ /* 0x100fe200080108c0 */
        /* <DEDUP_REMOVED lines=45> */
[----:B0-----:R-:W-:Y:S01]  /*a680*/  FADD.FTZ R159, R137, R158 ;  /* 0x0000009e899f7221 */ /* 0x001fe20000010000 */
[----:B------:R-:W-:-:S03]  /*a690*/  UMOV UR7, 0xc0000010 ;  /* 0xc000001000077882 */ /* 0x000fc60000000000 */
[----:B------:R-:W0:Y:S08]  /*a6a0*/  MUFU.EX2 R140, R140 ;  /* 0x0000008c008c7308 */ /* 0x000e300000000800 */
        /* <DEDUP_REMOVED lines=34> */
[----:B------:R-:W-:Y:S02]  /*a8d0*/  WARPGROUP.DEPBAR.LE gsb0, 0x0 ;  /* 0x00008000000079c5 */ /* 0x000fe40000010000 */
[----:B------:R-:W-:-:S04]  /*a8e0*/  WARPGROUP.ARRIVE ;  /* 0x00000000000079c5 */ /* 0x000fc80000000000 */
[----:B------:R-:W0:Y:S01]  /*a8f0*/  MUFU.EX2 R132, R132 ;  /* 0x0000008400847308 */ /* 0x000e220000000800 */
[----:B--2---:R-:W-:-:S01]  /*a900*/  FADD.FTZ R3, R129, R2 ;  /* 0x0000000281037221 */ /* 0x004fc20000010000 */
[----:B------:R-:W-:Y:S06]  /*a910*/  QGMMA.64x128x32.F32.E4M3.E4M3 R24, R168, gdesc[UR4], R24, gsb0 ;  /* 0x01e00004a8187df3 */ /* 0x000fec0008000818 */
        /* <DEDUP_REMOVED lines=24> */
[----:B------:R-:W-:Y:S01]  /*aaa0*/  MUFU.EX2 R114, R114 ;  /* 0x0000007200727308 */ /* 0x000fe20000000800 */
[----:B-1----:R-:W-:-:S01]  /*aab0*/  FADD.FTZ R159, R111, R158 ;  /* 0x0000009e6f9f7221 */ /* 0x002fc20000010000 */
[----:B------:R-:W-:-:S06]  /*aac0*/  IADD3 R158, -R23, 0xb, RZ ;  /* 0x0000000b179e7810 */ /* 0x000fcc0007ffe1ff */
[----:B------:R-:W1:Y:S01]  /*aad0*/  MUFU.EX2 R113, R113 ;  /* 0x0000007100717308 */ /* 0x000e620000000800 */
[----:B0-----:R-:W-:-:S07]  /*aae0*/  FADD.FTZ R2, R112, R3 ;  /* 0x0000000370027221 */ /* 0x001fce0000010000 */
[----:B------:R-:W-:Y:S08]  /*aaf0*/  MUFU.EX2 R115, R115 ;  /* 0x0000007300737308 */ /* 0x000ff00000000800 */
[----:B------:R-:W0:Y:S01]  /*ab00*/  MUFU.EX2 R116, R116 ;  /* 0x0000007400747308 */ /* 0x000e220000000800 */
[----:B-1----:R-:W-:-:S07]  /*ab10*/  FADD.FTZ R3, R113, R2 ;  /* 0x0000000271037221 */ /* 0x002fce0000010000 */
[----:B------:R-:W-:Y:S08]  /*ab20*/  MUFU.EX2 R118, R118 ;  /* 0x0000007600767308 */ /* 0x000ff00000000800 */
[----:B------:R-:W1:Y:S01]  /*ab30*/  MUFU.EX2 R117, R117 ;  /* 0x0000007500757308 */ /* 0x000e620000000800 */
[----:B0-----:R-:W-:-:S01]  /*ab40*/  FADD.FTZ R2, R116, R3 ;  /* 0x0000000374027221 */ /* 0x001fc20000010000 */
[----:B------:R-:W-:-:S06]  /*ab50*/  WARPGROUP.DEPBAR.LE gsb0, 0x0 ;  /* 0x00008000000079c5 */ /* 0x000fcc0000010000 */
[----:B------:R-:W0:Y:S08]  /*ab60*/  MUFU.EX2 R119, R119 ;  /* 0x0000007700777308 */ /* 0x000e300000000800 */
[----:B------:R-:W2:Y:S01]  /*ab70*/  MUFU.EX2 R88, R88 ;  /* 0x0000005800587308 */ /* 0x000ea20000000800 */
[----:B-1----:R-:W-:-:S07]  /*ab80*/  FADD.FTZ R3, R117, R2 ;  /* 0x0000000275037221 */ /* 0x002fce0000010000 */
[----:B------:R-:W-:Y:S08]  /*ab90*/  MUFU.EX2 R90, R90 ;  /* 0x0000005a005a7308 */ /* 0x000ff00000000800 */
[----:B------:R1:W-:Y:S08]  /*aba0*/  MUFU.EX2 R161, R94 ;  /* 0x0000005e00a17308 */ /* 0x0003f00000000800 */
[----:B------:R-:W3:Y:S01]  /*abb0*/  MUFU.EX2 R89, R89 ;  /* 0x0000005900597308 */ /* 0x000ee20000000800 */
[----:B-1----:R-:W-:-:S04]  /*abc0*/  FADD.FTZ R94, R114, R159 ;  /* 0x0000009f725e7221 */ /* 0x002fc80000010000 */
[----:B------:R-:W-:-:S03]  /*abd0*/  FADD.FTZ R159, R115, R94 ;  /* 0x0000005e739f7221 */ /* 0x000fc60000010000 */
[----:B------:R-:W-:Y:S01]  /*abe0*/  MUFU.EX2 R91, R91 ;  /* 0x0000005b005b7308 */ /* 0x000fe20000000800 */
[----:B------:R-:W-:-:S01]  /*abf0*/  FADD.FTZ R94, R118, R159 ;  /* 0x0000009f765e7221 */ /* 0x000fc20000010000 */
[----:B------:R-:W-:-:S05]  /*ac00*/  IMAD.U32 R159, RZ, RZ, UR56 ;  /* 0x00000038ff9f7e24 */ /* 0x000fca000f8e00ff */
[----:B------:R-:W-:Y:S01]  /*ac10*/  @!P1 LEA R2, R159, UR41, 0x3 ;  /* 0x000000299f029c11 */ /* 0x000fe2000f8e18ff */
[----:B------:R-:W1:Y:S04]  /*ac20*/  MUFU.EX2 R92, R92 ;  /* 0x0000005c005c7308 */ /* 0x000e680000000800 */
[----:B------:R-:W-:-:S04]  /*ac30*/  @!P1 VIADD R2, R2, 0x29840 ;  /* 0x0002984002029836 */ /* 0x000fc80000000000 */
[----:B------:R-:W4:Y:S01]  /*ac40*/  MUFU.EX2 R93, R93 ;  /* 0x0000005d005d7308 */ /* 0x000f220000000800 */
[----:B------:R-:W-:Y:S01]  /*ac50*/  @!P1 PRMT R2, RZ, 0x654, R2 ;  /* 0x00000654ff029816 */ /* 0x000fe20000000002 */
[----:B------:R0:W-:Y:S06]  /*ac60*/  BAR.ARV R158, 0x100 ;  /* 0x0004009e0000751d */ /* 0x0001ec0000002000 */
[----:B------:R0:W-:Y:S01]  /*ac70*/  MUFU.EX2 R160, R95 ;  /* 0x0000005f00a07308 */ /* 0x0001e20000000800 */
[----:B------:R5:W-:Y:S07]  /*ac80*/  @!P1 SYNCS.ARRIVE.TRANS64.RED.A1T0 RZ, [R2+URZ], RZ ;  /* 0x000000ff02ff99a7 */ /* 0x000bee000810043f */
[----:B------:R-:W5:Y:S01]  /*ac90*/  MUFU.EX2 R96, R96 ;  /* 0x0000006000607308 */ /* 0x000f620000000800 */
[----:B0-----:R-:W-:-:S01]  /*aca0*/  FADD.FTZ R95, R119, R94 ;  /* 0x0000005e775f7221 */ /* 0x001fc20000010000 */
[----:B--2---:R-:W-:-:S04]  /*acb0*/  FADD.FTZ R94, R88, R3 ;  /* 0x00000003585e7221 */ /* 0x004fc80000010000 */
[----:B---3--:R-:W-:Y:S02]  /*acc0*/  FADD.FTZ R3, R89, R94 ;  /* 0x0000005e59037221 */ /* 0x008fe40000010000 */
[----:B------:R0:W2:Y:S02]  /*acd0*/  MUFU.EX2 R171, R98 ;  /* 0x0000006200ab7308 */ /* 0x0000a40000000800 */
[----:B-1----:R-:W-:-:S04]  /*ace0*/  FADD.FTZ R94, R92, R3 ;  /* 0x000000035c5e7221 */ /* 0x002fc80000010000 */
[----:B----4-:R-:W-:Y:S02]  /*acf0*/  FADD.FTZ R3, R93, R94 ;  /* 0x0000005e5d037221 */ /* 0x010fe40000010000 */
[----:B------:R-:W1:Y:S01]  /*ad00*/  MUFU.EX2 R97, R97 ;  /* 0x0000006100617308 */ /* 0x000e620000000800 */
[----:B0-----:R-:W-:-:S01]  /*ad10*/  FADD.FTZ R98, R90, R95 ;  /* 0x0000005f5a627221 */ /* 0x001fc20000010000 */
[----:B-----5:R-:W-:-:S03]  /*ad20*/  FADD.FTZ R2, R96, R3 ;  /* 0x0000000360027221 */ /* 0x020fc60000010000 */
[----:B------:R-:W-:-:S03]  /*ad30*/  FADD.FTZ R98, R91, R98 ;  /* 0x000000625b627221 */ /* 0x000fc60000010000 */
[----:B------:R-:W0:Y:S01]  /*ad40*/  MUFU.EX2 R99, R99 ;  /* 0x0000006300637308 */ /* 0x000e220000000800 */
[----:B------:R-:W-:-:S04]  /*ad50*/  FADD.FTZ R98, R161, R98 ;  /* 0x00000062a1627221 */ /* 0x000fc80000010000 */
[----:B------:R-:W-:-:S03]  /*ad60*/  FADD.FTZ R98, R160, R98 ;  /* 0x00000062a0627221 */ /* 0x000fc60000010000 */
[----:B------:R-:W3:Y:S01]  /*ad70*/  MUFU.EX2 R100, R100 ;  /* 0x0000006400647308 */ /* 0x000ee20000000800 */
[----:B--2---:R-:W-:-:S01]  /*ad80*/  FADD.FTZ R98, R171, R98 ;  /* 0x00000062ab627221 */ /* 0x004fc20000010000 */
[----:B-1----:R-:W-:-:S06]  /*ad90*/  FADD.FTZ R3, R97, R2 ;  /* 0x0000000261037221 */ /* 0x002fcc0000010000 */
[----:B------:R-:W1:Y:S01]  /*ada0*/  MUFU.EX2 R95, R102 ;  /* 0x00000066005f7308 */ /* 0x000e620000000800 */
[----:B0-----:R-:W-:-:S07]  /*adb0*/  FADD.FTZ R98, R99, R98 ;  /* 0x0000006263627221 */ /* 0x001fce0000010000 */
[----:B------:R-:W0:Y:S01]  /*adc0*/  MUFU.EX2 R145, R145 ;  /* 0x0000009100917308 */ /* 0x000e220000000800 */
[----:B---3--:R-:W-:-:S07]  /*add0*/  FADD.FTZ R2, R100, R3 ;  /* 0x0000000364027221 */ /* 0x008fce0000010000 */
[----:B------:R-:W2:Y:S01]  /*ade0*/  MUFU.EX2 R101, R101 ;  /* 0x0000006500657308 */ /* 0x000ea20000000800 */
[----:B-1----:R-:W-:-:S01]  /*adf0*/  FADD.FTZ R98, R95, R98 ;  /* 0x000000625f627221 */ /* 0x002fc20000010000 */
[----:B0-----:R-:W-:-:S03]  /*ae00*/  FADD.FTZ R3, R145, R2 ;  /* 0x0000000291037221 */ /* 0x001fc60000010000 */
[----:B--2---:R-:W-:Y:S01]  /*ae10*/  FADD.FTZ R2, R101, R98 ;  /* 0x0000006265027221 */ /* 0x004fe20000010000 */
[----:B------:R-:W-:Y:S06]  /*ae20*/  @!P0 BRA `(.L_x_2052) ;  /* 0x0000000000048947 */ /* 0x000fec0003800000 */
[----:B------:R-:W-:Y:S01]  /*ae30*/  BPT.TRAP 0x1 ;  /* 0x000000040000795c */ /* 0x000fe20000300000 */
.L_x_2052:
        /* <DEDUP_REMOVED lines=116> */
.L_x_2043:
[----:B------:R-:W-:Y:S06]  /*b580*/  BAR.ARV 0x8, 0x120 ;  /* 0x0204800000007b1d */ /* 0x000fec0000002000 */
[----:B------:R-:W-:Y:S05]  /*b590*/  @!P0 BRA `(.L_x_2054) ;  /* 0x0000000000048947 */ /* 0x000fea0003800000 */
[----:B------:R-:W-:Y:S01]  /*b5a0*/  BPT.TRAP 0x1 ;  /* 0x000000040000795c */ /* 0x000fe20000300000 */
.L_x_2054:
[----:B------:R-:W-:Y:S01]  /*b5b0*/  ULEA UR9, UR56, UR41, 0x3 ;  /* 0x0000002938097291 */ /* 0x000fe2000f8e183f */
[----:B------:R-:W-:-:S05]  /*b5c0*/  IMAD.U32 R4, RZ, RZ, UR46 ;  /* 0x0000002eff047e24 */ /* 0x000fca000f8e00ff */
[----:B------:R-:W-:-:S04]  /*b5d0*/  SHF.L.U32 R4, R4, 0x1f, RZ ;  /* 0x0000001f04047819 */ /* 0x000fc800000006ff */
[----:B------:R0:W1:Y:S01]  /*b5e0*/  SYNCS.PHASECHK.TRANS64.TRYWAIT P1, [UR9+0x29850], R4 ;  /* 0x02985004ff0075a7 */ /* 0x0000620008020149 */
[----:B------:R-:W-:Y:S05]  /*b5f0*/  @!P0 BRA `(.L_x_2055) ;  /* 0x0000000000048947 */ /* 0x000fea0003800000 */
[----:B------:R-:W-:Y:S01]  /*b600*/  BPT.TRAP 0x1 ;  /* 0x000000040000795c */ /* 0x000fe20000300000 */
.L_x_2055:
[----:B-1----:R-:W-:Y:S05]  /*b610*/  @P1 BRA `(.L_x_2056) ;  /* 0x0000000000081947 */ /* 0x002fea0003800000 */
[----:B------:R-:W1:Y:S02]  /*b620*/  SYNCS.PHASECHK.TRANS64.TRYWAIT P1, [UR9+0x29850], R4 ;  /* 0x02985004ff0075a7 */ /* 0x000e640008020149 */
[----:B-1----:R-:W-:Y:S05]  /*b630*/  @!P1 BRA `(.L_x_2057) ;  /* 0x0000008000d89947 */ /* 0x002fea0003800000 */
.L_x_2056:
        /* <DEDUP_REMOVED lines=11> */
[----:B------:R-:W-:-:S04]  /*b6f0*/  PLOP3.LUT P1, PT, PT, PT, UP0, 0x80, 0x0 ;  /* 0x000000000000781c */ /* 0x000fc80003f2f008 */
[----:B------:R-:W-:Y:S02]  /*b700*/  @UP0 ULDC.64 UR12, c[0x0][0x9c8] ;  /* 0x00027200000c0ab9 */ /* 0x000fe40000000a00 */
[----:B------:R-:W-:Y:S01]  /*b710*/  UMOV UR6, UR8 ;  /* 0x0000000800067c82 */ /* 0x000fe20008000000 */
[----:B------:R-:W-:-:S09]  /*b720*/  @UP0 UIMAD.WIDE.U32 UR4, UR36, UR12, URZ ;  /* 0x0000000c240402a5 */ /* 0x000fd2000f8e003f */
[----:B------:R-:W-:Y:S01]  /*b730*/  QGMMA.64x128x32.F32.E4M3.E4M3 R24, R184, gdesc[UR4], R24, gsb0 ;  /* 0x01e00004b8187df3 */ /* 0x000fe20008000818 */
[----:B------:R-:W-:Y:S01]  /*b740*/  UIADD3 UR6, UR8, 0x100, URZ ;  /* 0x0000010008067890 */ /* 0x000fe2000fffe03f */
[----:B------:R-:W-:Y:S01]  /*b750*/  UMOV UR7, 0xc0000010 ;  /* 0xc000001000077882 */ /* 0x000fe20000000000 */
[----:B------:R-:W-:Y:S02]  /*b760*/  WARPGROUP.DEPBAR.LE gsb0, 0x0 ;  /* 0x00008000000079c5 */ /* 0x000fe40000010000 */
[----:B------:R-:W-:-:S07]  /*b770*/  WARPGROUP.ARRIVE ;  /* 0x00000000000079c5 */ /* 0x000fce0000000000 */
        /* <DEDUP_REMOVED lines=13> */
[----:B01----:R-:W-:-:S03]  /*b850*/  IMAD.U32 R4, RZ, RZ, UR6 ;  /* 0x00000006ff047e24 */ /* 0x003fc6000f8e00ff */
[----:B------:R-:W-:Y:S01]  /*b860*/  IMAD.U32 R5, RZ, RZ, UR7 ;  /* 0x00000007ff057e24 */ /* 0x000fe2000f8e00ff */
[----:B------:R-:W-:Y:S02]  /*b870*/  UMOV UR7, 0xc0000010 ;  /* 0xc000001000077882 */ /* 0x000fe40000000000 */
[----:B------:R-:W-:Y:S02]  /*b880*/  UMOV UR6, UR4 ;  /* 0x0000000400067c82 */ /* 0x000fe40008000000 */
[----:B------:R0:W2:Y:S01]  /*b890*/  @P1 LDG.E R7, desc[UR54][R4.64] ;  /* 0x0000003604071981 */ /* 0x0000a2000c1e1900 */
[----:B------:R-:W-:Y:S01]  /*b8a0*/  UIADD3 UR4, UR8, 0x300, URZ ;  /* 0x0000030008047890 */ /* 0x000fe2000fffe03f */
[----:B------:R-:W-:Y:S02]  /*b8b0*/  WARPGROUP.DEPBAR.LE gsb0, 0x0 ;  /* 0x00008000000079c5 */ /* 0x000fe40000010000 */
[----:B------:R-:W-:-:S06]  /*b8c0*/  WARPGROUP.ARRIVE ;  /* 0x00000000000079c5 */ /* 0x000fcc0000000000 */
[----:B------:R-:W-:Y:S01]  /*b8d0*/  QGMMA.64x128x32.F32.E4M3.E4M3 R24, R176, gdesc[UR4], R24, gsb0 ;  /* 0x01e00004b0187df3 */ /* 0x000fe20008000818 */
[----:B------:R-:W-:Y:S01]  /*b8e0*/  UMOV UR6, UR4 ;  /* 0x0000000400067c82 */ /* 0x000fe20008000000 */
[----:B------:R-:W-:Y:S01]  /*b8f0*/  UMOV UR7, 0xc0000010 ;  /* 0xc000001000077882 */ /* 0x000fe20000000000 */
[----:B------:R-:W-:Y:S01]  /*b900*/  UIADD3 UR8, UR8, 0x400, URZ ;  /* 0x0000040008087890 */ /* 0x000fe2000fffe03f */
[----:B------:R-:W1:Y:S04]  /*b910*/  SHFL.BFLY PT, R8, R3, 0x2, 0x1f ;  /* 0x0c401f0003087f89 */ /* 0x000e6800000e0000 */
[----:B------:R-:W3:Y:S01]  /*b920*/  SHFL.BFLY PT, R9, R2, 0x2, 0x1f ;  /* 0x0c401f0002097f89 */ /* 0x000ee200000e0000 */
[----:B------:R-:W-:Y:S02]  /*b930*/  WARPGROUP.DEPBAR.LE gsb0, 0x0 ;  /* 0x00008000000079c5 */ /* 0x000fe40000010000 */
[----:B------:R-:W-:-:S06]  /*b940*/  WARPGROUP.ARRIVE ;  /* 0x00000000000079c5 */ /* 0x000fcc0000000000 */
[----:B------:R-:W-:Y:S01]  /*b950*/  QGMMA.64x128x32.F32.E4M3.E4M3 R24, R172, gdesc[UR4], R24, gsb0 ;  /* 0x01e00004ac187df3 */ /* 0x000fe20008000818 */
[----:B------:R-:W-:Y:S01]  /*b960*/  UMOV UR6, UR8 ;  /* 0x0000000800067c82 */ /* 0x000fe20008000000 */
[----:B------:R-:W-:Y:S01]  /*b970*/  UMOV UR7, 0xc0000010 ;  /* 0xc000001000077882 */ /* 0x000fe20000000000 */
[----:B-1----:R-:W-:-:S01]  /*b980*/  FADD.FTZ R8, R8, R3 ;  /* 0x0000000308087221 */ /* 0x002fc20000010000 */
[----:B---3--:R-:W-:-:S04]  /*b990*/  FADD.FTZ R9, R9, R2 ;  /* 0x0000000209097221 */ /* 0x008fc80000010000 */
[----:B0-----:R-:W0:Y:S04]  /*b9a0*/  SHFL.BFLY PT, R5, R8, 0x1, 0x1f ;  /* 0x0c201f0008057f89 */ /* 0x001e2800000e0000 */
        /* <DEDUP_REMOVED lines=17> */
[----:B------:R-:W3:Y:S01]  /*bac0*/  @P1 MUFU.RCP R10, R11 ;  /* 0x0000000b000a1308 */ /* 0x000ee20000001000 */
[----:B------:R-:W-:-:S02]  /*bad0*/  IMAD.U32 R14, RZ, RZ, UR38 ;  /* 0x00000026ff0e7e24 */ /* 0x000fc4000f8e00ff */
[----:B------:R-:W-:Y:S02]  /*bae0*/  IMAD.U32 R15, RZ, RZ, UR38 ;  /* 0x00000026ff0f7e24 */ /* 0x000fe4000f8e00ff */
[----:B0-----:R-:W-:Y:S01]  /*baf0*/  @P2 FMUL.FTZ R8, R8, 0.69314718246459960938 ;  /* 0x3f31721808082820 */ /* 0x001fe20000410000 */
[----:B------:R-:W-:Y:S01]  /*bb00*/  @P2 FMUL.FTZ R5, R14, 0.69314718246459960938 ;  /* 0x3f3172180e052820 */ /* 0x000fe20000410000 */
[----:B------:R-:W-:Y:S01]  /*bb10*/  @P3 FMUL.FTZ R14, R15, 0.69314718246459960938 ;  /* 0x3f3172180f0e3820 */ /* 0x000fe20000410000 */
[----:B-1----:R-:W-:Y:S01]  /*bb20*/  @P3 FMUL.FTZ R9, R9, 0.69314718246459960938 ;  /* 0x3f31721809093820 */ /* 0x002fe20000410000 */
[----:B------:R-:W-:Y:S02]  /*bb30*/  IMAD.MOV.U32 R3, RZ, RZ, -0x800000 ;  /* 0xff800000ff037424 */ /* 0x000fe400078e00ff */
[----:B------:R-:W-:Y:S01]  /*bb40*/  @P2 FFMA.FTZ R3, R5, R0, R8 ;  /* 0x0000000005032223 */ /* 0x000fe20000010008 */
[----:B------:R-:W-:Y:S02]  /*bb50*/  IMAD.MOV.U32 R2, RZ, RZ, -0x800000 ;  /* 0xff800000ff027424 */ /* 0x000fe400078e00ff */
[----:B------:R-:W-:Y:S01]  /*bb60*/  @P3 FFMA.FTZ R2, R14, R6, R9 ;  /* 0x000000060e023223 */ /* 0x000fe20000010009 */
[-C--:B--2---:R-:W-:Y:S01]  /*bb70*/  FMUL.FTZ R4, R4, R7.reuse ;  /* 0x0000000704047220 */ /* 0x084fe20000410000 */
[----:B---3--:R-:W-:Y:S01]  /*bb80*/  FMUL.FTZ R0, R10, R7 ;  /* 0x000000070a007220 */ /* 0x008fe20000410000 */
[----:B------:R-:W-:-:S02]  /*bb90*/  WARPGROUP.DEPBAR.LE gsb0, 0x0 ;  /* 0x00008000000079c5 */ /* 0x000fc40000010000 */
[----:B------:R-:W-:Y:S05]  /*bba0*/  @!P0 BRA `(.L_x_2058) ;  /* 0x0000000000048947 */ /* 0x000fea0003800000 */
[----:B------:R-:W-:Y:S01]  /*bbb0*/  BPT.TRAP 0x1 ;  /* 0x000000040000795c */ /* 0x000fe20000300000 */
.L_x_2058:
        /* <DEDUP_REMOVED lines=74> */
.L_x_2025:
        /* <DEDUP_REMOVED lines=12> */
[----:B------:R-:W-:Y:S01]  /*c120*/  F2FP.BF16.F32.PACK_AB R11, R11, R12 ;  /* 0x0000000c0b0b723e */ /* 0x000fe200000010ff */
[----:B------:R-:W-:Y:S01]  /*c130*/  ULDC.64 UR6, c[0x0][0xbd8] ;  /* 0x0002f60000067ab9 */ /* 0x000fe20000000a00 */
[----:B0-----:R-:W-:-:S05]  /*c140*/  IMAD.SHL.U32 R4, R51, 0x4, RZ ;  /* 0x0000000433047824 */ /* 0x001fca00078e00ff */
[----:B------:R-:W-:-:S04]  /*c150*/  LOP3.LUT R4, R4, 0xc, RZ, 0xc0, !PT ;  /* 0x0000000c04047812 */ /* 0x000fc800078ec0ff */
[----:B------:R-:W-:-:S05]  /*c160*/  IADD3 R4, P0, R4, UR4, RZ ;  /* 0x0000000404047c10 */ /* 0x000fca000ff1e0ff */
[----:B------:R-:W-:Y:S01]  /*c170*/  IMAD.X R5, RZ, RZ, UR5, P0 ;  /* 0x00000005ff057e24 */ /* 0x000fe200080e06ff */
[----:B------:R-:W-:Y:S01]  /*c180*/  F2FP.BF16.F32.PACK_AB R8, R7, R8 ;  /* 0x000000080708723e */ /* 0x000fe200000010ff */
[----:B------:R-:W-:-:S03]  /*c190*/  ULDC.64 UR4, c[0x0][0xbe0] ;  /* 0x0002f80000047ab9 */ /* 0x000fc60000000a00 */
[----:B------:R0:W2:Y:S01]  /*c1a0*/  LDG.E.CONSTANT R44, desc[UR54][R4.64] ;  /* 0x00000036042c7981 */ /* 0x0000a2000c1e9900 */
[----:B------:R-:W-:Y:S01]  /*c1b0*/  F2FP.BF16.F32.PACK_AB R60, R60, R61 ;  /* 0x0000003d3c3c723e */ /* 0x000fe200000010ff */
[----:B------:R-:W-:Y:S01]  /*c1c0*/  UISETP.NE.U32.AND UP1, UPT, UR4, URZ, UPT ;  /* 0x0000003f0400728c */ /* 0x000fe2000bf25070 */
[----:B------:R-:W-:Y:S01]  /*c1d0*/  F2FP.BF16.F32.PACK_AB R10, R9, R10 ;  /* 0x0000000a090a723e */ /* 0x000fe200000010ff */
[----:B------:R-:W-:Y:S01]  /*c1e0*/  UISETP.NE.U32.AND UP0, UPT, UR6, URZ, UPT ;  /* 0x0000003f0600728c */ /* 0x000fe2000bf05070 */
[----:B------:R-:W-:Y:S01]  /*c1f0*/  F2FP.BF16.F32.PACK_AB R87, R87, R6 ;  /* 0x000000065757723e */ /* 0x000fe200000010ff */
[----:B------:R-:W-:Y:S01]  /*c200*/  UISETP.NE.AND.EX UP1, UPT, UR5, URZ, UPT, UP1 ;  /* 0x0000003f0500728c */ /* 0x000fe2000bf25310 */
[----:B------:R-:W-:Y:S01]  /*c210*/  F2FP.BF16.F32.PACK_AB R92, R92, R93 ;  /* 0x0000005d5c5c723e */ /* 0x000fe200000010ff */
[----:B------:R-:W-:Y:S01]  /*c220*/  USHF.L.U32 UR8, UR36, 0x2, URZ ;  /* 0x0000000224087899 */ /* 0x000fe2000800063f */
[----:B------:R-:W-:Y:S01]  /*c230*/  F2FP.BF16.F32.PACK_AB R52, R52, R89 ;  /* 0x000000593434723e */ /* 0x000fe200000010ff */
[----:B0-----:R-:W0:Y:S01]  /*c240*/  S2R R5, SR_SWINHI ;  /* 0x0000000000057919 */ /* 0x001e220000002f00 */
[----:B------:R-:W-:Y:S01]  /*c250*/  LOP3.LUT P0, R4, R51, 0x3, RZ, 0xc0, !PT ;  /* 0x0000000333047812 */ /* 0x000fe2000780c0ff */
[----:B------:R-:W-:Y:S01]  /*c260*/  UISETP.NE.AND.EX UP0, UPT, UR7, URZ, UPT, UP0 ;  /* 0x0000003f0700728c */ /* 0x000fe2000bf05300 */
[----:B------:R-:W-:Y:S01]  /*c270*/  F2FP.BF16.F32.PACK_AB R96, R96, R97 ;  /* 0x000000616060723e */ /* 0x000fe200000010ff */
[----:B------:R-:W-:Y:S01]  /*c280*/  USHF.L.U64.HI UR9, UR36, 0x2, UR37 ;  /* 0x0000000224097899 */ /* 0x000fe20008010225 */
[----:B------:R-:W-:Y:S01]  /*c290*/  ISETP.EQ.OR P0, PT, R4, 0x3, !P0 ;  /* 0x000000030400780c */ /* 0x000fe20004702670 */
[----:B------:R-:W-:Y:S01]  /*c2a0*/  UIADD3 UR6, UP2, UR8, UR6, URZ ;  /* 0x0000000608067290 */ /* 0x000fe2000ff5e03f */
[----:B------:R-:W-:Y:S01]  /*c2b0*/  F2FP.BF16.F32.PACK_AB R100, R100, R101 ;  /* 0x000000656464723e */ /* 0x000fe200000010ff */
[----:B------:R-:W-:Y:S01]  /*c2c0*/  @UP1 UIADD3 UR4, UP3, UR8, UR4, URZ ;  /* 0x0000000408041290 */ /* 0x000fe2000ff7e03f */
[----:B------:R-:W-:Y:S01]  /*c2d0*/  SEL R59, R11, R8, P0 ;  /* 0x000000080b3b7207 */ /* 0x000fe20000000000 */
[----:B------:R-:W-:Y:S01]  /*c2e0*/  UIADD3.X UR7, UR9, UR7, URZ, UP2, !UPT ;  /* 0x0000000709077290 */ /* 0x000fe200097fe43f */
[----:B------:R-:W-:Y:S01]  /*c2f0*/  SEL R61, R8, R11, P0 ;  /* 0x0000000b083d7207 */ /* 0x000fe20000000000 */
[----:B------:R-:W-:Y:S01]  /*c300*/  @UP1 UIADD3.X UR5, UR9, UR5, URZ, UP3, !UPT ;  /* 0x0000000509051290 */ /* 0x000fe20009ffe43f */
[----:B------:R-:W-:-:S02]  /*c310*/  SEL R85, R10, R87, P0 ;  /* 0x000000570a557207 */ /* 0x000fc40000000000 */
[----:B------:R-:W-:Y:S02]  /*c320*/  SEL R87, R87, R10, P0 ;  /* 0x0000000a57577207 */ /* 0x000fe40000000000 */
        /* <DEDUP_REMOVED lines=9> */
[----:B0-----:R-:W-:Y:S02]  /*c3c0*/  MOV R9, R5 ;  /* 0x0000000500097202 */ /* 0x001fe40000000f00 */
[----:B------:R-:W-:-:S02]  /*c3d0*/  SEL R53, R25, R20, P0 ;  /* 0x0000001419357207 */ /* 0x000fc40000000000 */
[----:B------:R-:W-:Y:S01]  /*c3e0*/  SEL R55, R20, R25, P0 ;  /* 0x0000001914377207 */ /* 0x000fe20000000000 */
[----:B------:R-:W-:Y:S01]  /*c3f0*/  IMAD.WIDE R4, R190, 0x2, R8 ;  /* 0x00000002be047825 */ /* 0x000fe200078e0208 */
[----:B------:R-:W-:Y:S02]  /*c400*/  F2FP.BF16.F32.PACK_AB R99, R98, R99 ;  /* 0x000000636263723e */ /* 0x000fe400000010ff */
[----:B------:R-:W-:Y:S02]  /*c410*/  F2FP.BF16.F32.PACK_AB R30, R30, R31 ;  /* 0x0000001f1e1e723e */ /* 0x000fe400000010ff */
[C---:B------:R-:W-:Y:S02]  /*c420*/  IADD3 R93, P1, R4.reuse, 0x40, RZ ;  /* 0x00000040045d7810 */ /* 0x040fe40007f3e0ff */
[C---:B------:R-:W-:Y:S02]  /*c430*/  IADD3 R89, P6, R4.reuse, 0x20, RZ ;  /* 0x0000002004597810 */ /* 0x040fe40007fde0ff */
[----:B------:R-:W-:Y:S01]  /*c440*/  LOP3.LUT R10, R93, 0x380, RZ, 0xc0, !PT ;  /* 0x000003805d0a7812 */ /* 0x000fe200078ec0ff */
[----:B------:R-:W-:Y:S01]  /*c450*/  IMAD.X R25, RZ, RZ, R5, P1 ;  /* 0x000000ffff197224 */ /* 0x000fe200008e0605 */
[----:B------:R-:W-:-:S02]  /*c460*/  IADD3 R97, P2, R4, 0x60, RZ ;  /* 0x0000006004617810 */ /* 0x000fc40007f5e0ff */
[----:B------:R-:W-:Y:S02]  /*c470*/  LOP3.LUT R6, R89, 0x380, RZ, 0xc0, !PT ;  /* 0x0000038059067812 */ /* 0x000fe400078ec0ff */
[----:B------:R-:W-:Y:S01]  /*c480*/  SHF.R.U64 R10, R10, 0x3, RZ ;  /* 0x000000030a0a7819 */ /* 0x000fe200000012ff */
[--C-:B------:R-:W-:Y:S01]  /*c490*/  IMAD.X R21, RZ, RZ, R5.reuse, P2 ;  /* 0x000000ffff157224 */ /* 0x100fe200010e0605 */
[----:B------:R-:W-:Y:S02]  /*c4a0*/  IADD3 R103, P4, R4, 0x4020, RZ ;  /* 0x0000402004677810 */ /* 0x000fe40007f9e0ff */
[----:B------:R-:W-:Y:S02]  /*c4b0*/  LOP3.LUT R12, R97, 0x380, RZ, 0xc0, !PT ;  /* 0x00000380610c7812 */ /* 0x000fe400078ec0ff */
[----:B------:R-:W-:Y:S01]  /*c4c0*/  SHF.R.U64 R6, R6, 0x3, RZ ;  /* 0x0000000306067819 */ /* 0x000fe200000012ff */
[----:B------:R-:W-:Y:S01]  /*c4d0*/  IMAD.X R13, RZ, RZ, R5, P4 ;  /* 0x000000ffff0d7224 */ /* 0x000fe200020e0605 */
[----:B------:R-:W-:-:S02]  /*c4e0*/  IADD3 R101, P3, R4, 0x4000, RZ ;  /* 0x0000400004657810 */ /* 0x000fc40007f7e0ff */
[----:B------:R-:W-:Y:S02]  /*c4f0*/  LOP3.LUT R24, R10, R93, RZ, 0x3c, !PT ;  /* 0x0000005d0a187212 */ /* 0x000fe400078e3cff */
[----:B------:R-:W-:Y:S01]  /*c500*/  SHF.R.U64 R12, R12, 0x3, RZ ;  /* 0x000000030c0c7819 */ /* 0x000fe200000012ff */
[----:B------:R-:W-:Y:S01]  /*c510*/  IMAD.X R15, RZ, RZ, R5, P3 ;  /* 0x000000ffff0f7224 */ /* 0x000fe200018e0605 */
[----:B------:R-:W-:Y:S02]  /*c520*/  LOP3.LUT R26, R6, R89, RZ, 0x3c, !PT ;  /* 0x00000059061a7212 */ /* 0x000fe400078e3cff */
[----:B------:R-:W-:Y:S02]  /*c530*/  LOP3.LUT R10, R103, 0x380, RZ, 0xc0, !PT ;  /* 0x00000380670a7812 */ /* 0x000fe400078ec0ff */
[----:B------:R-:W-:Y:S02]  /*c540*/  LOP3.LUT R6, R101, 0x380, RZ, 0xc0, !PT ;  /* 0x0000038065067812 */ /* 0x000fe400078ec0ff */
[----:B------:R-:W-:-:S02]  /*c550*/  IADD3 R105, P5, R4, 0x4040, RZ ;  /* 0x0000404004697810 */ /* 0x000fc40007fbe0ff */
[----:B------:R-:W-:Y:S02]  /*c560*/  LOP3.LUT R20, R12, R97, RZ, 0x3c, !PT ;  /* 0x000000610c147212 */ /* 0x000fe400078e3cff */
[----:B------:R-:W-:Y:S01]  /*c570*/  SHF.R.U64 R10, R10, 0x3, RZ ;  /* 0x000000030a0a7819 */ /* 0x000fe200000012ff */
[----:B------:R-:W-:Y:S01]  /*c580*/  IMAD.X R11, RZ, RZ, R5, P5 ;  /* 0x000000ffff0b7224 */ /* 0x000fe200028e0605 */
[----:B------:R-:W-:Y:S02]  /*c590*/  F2FP.BF16.F32.PACK_AB R76, R76, R77 ;  /* 0x0000004d4c4c723e */ /* 0x000fe400000010ff */
[----:B------:R-:W-:Y:S02]  /*c5a0*/  F2FP.BF16.F32.PACK_AB R73, R72, R73 ;  /* 0x000000494849723e */ /* 0x000fe400000010ff */
[----:B------:R-:W-:Y:S02]  /*c5b0*/  F2FP.BF16.F32.PACK_AB R95, R94, R95 ;  /* 0x0000005f5e5f723e */ /* 0x000fe400000010ff */
[----:B------:R-:W-:-:S02]  /*c5c0*/  SHF.R.U64 R6, R6, 0x3, RZ ;  /* 0x0000000306067819 */ /* 0x000fc400000012ff */
[----:B------:R-:W-:Y:S02]  /*c5d0*/  F2FP.BF16.F32.PACK_AB R68, R68, R69 ;  /* 0x000000454444723e */ /* 0x000fe400000010ff */
[----:B------:R-:W-:Y:S02]  /*c5e0*/  F2FP.BF16.F32.PACK_AB R65, R64, R65 ;  /* 0x000000414041723e */ /* 0x000fe400000010ff */
[----:B------:R-:W-:Y:S02]  /*c5f0*/  F2FP.BF16.F32.PACK_AB R57, R56, R57 ;  /* 0x000000393839723e */ /* 0x000fe400000010ff */
[----:B------:R-:W-:Y:S02]  /*c600*/  F2FP.BF16.F32.PACK_AB R32, R29, R32 ;  /* 0x000000201d20723e */ /* 0x000fe400000010ff */
[----:B------:R-:W-:Y:S02]  /*c610*/  F2FP.BF16.F32.PACK_AB R43, R42, R43 ;  /* 0x0000002b2a2b723e */ /* 0x000fe400000010ff */
[----:B------:R-:W-:-:S02]  /*c620*/  SEL R29, R100, R99, P0 ;  /* 0x00000063641d7207 */ /* 0x000fc40000000000 */
[----:B------:R-:W-:Y:S02]  /*c630*/  SEL R77, R30, R27, P0 ;  /* 0x0000001b1e4d7207 */ /* 0x000fe40000000000 */
[----:B------:R-:W-:Y:S01]  /*c640*/  SEL R79, R27, R30, P0 ;  /* 0x0000001e1b4f7207 */ /* 0x000fe20000000000 */
[----:B------:R-:W-:Y:S01]  /*c650*/  IMAD.X R27, RZ, RZ, R5, P6 ;  /* 0x000000ffff1b7224 */ /* 0x000fe200030e0605 */
[----:B------:R-:W-:Y:S02]  /*c660*/  LOP3.LUT R28, R105, 0x380, RZ, 0xc0, !PT ;  /* 0x00000380691c7812 */ /* 0x000fe400078ec0ff */
[----:B------:R-:W-:Y:S02]  /*c670*/  LOP3.LUT R12, R10, R103, RZ, 0x3c, !PT ;  /* 0x000000670a0c7212 */ /* 0x000fe400078e3cff */
[----:B------:R-:W-:Y:S02]  /*c680*/  MOV R64, R20 ;  /* 0x0000001400407202 */ /* 0x000fe40000000f00 */
[----:B------:R-:W-:-:S02]  /*c690*/  SEL R99, R99, R100, P0 ;  /* 0x0000006463637207 */ /* 0x000fc40000000000 */
[----:B------:R-:W-:Y:S02]  /*c6a0*/  SEL R31, R96, R95, P0 ;  /* 0x0000005f601f7207 */ /* 0x000fe40000000000 */
[----:B------:R-:W-:Y:S02]  /*c6b0*/  SEL R63, R76, R73, P0 ;  /* 0x000000494c3f7207 */ /* 0x000fe40000000000 */
[----:B------:R-:W-:Y:S02]  /*c6c0*/  LOP3.LUT R14, R6, R101, RZ, 0x3c, !PT ;  /* 0x00000065060e7212 */ /* 0x000fe400078e3cff */
[----:B------:R-:W-:Y:S02]  /*c6d0*/  SEL R95, R95, R96, P0 ;  /* 0x000000605f5f7207 */ /* 0x000fe40000000000 */
[----:B------:R-:W-:Y:S02]  /*c6e0*/  SEL R73, R73, R76, P0 ;  /* 0x0000004c49497207 */ /* 0x000fe40000000000 */
[----:B------:R-:W-:-:S02]  /*c6f0*/  SEL R67, R68, R65, P0 ;  /* 0x0000004144437207 */ /* 0x000fc40000000000 */
[----:B------:R-:W-:Y:S02]  /*c700*/  IADD3 R107, P6, R4, 0x4060, RZ ;  /* 0x00004060046b7810 */ /* 0x000fe40007fde0ff */
[----:B------:R-:W-:Y:S02]  /*c710*/  SEL R65, R65, R68, P0 ;  /* 0x0000004441417207 */ /* 0x000fe40000000000 */
[----:B------:R-:W-:Y:S02]  /*c720*/  SEL R69, R60, R57, P0 ;  /* 0x000000393c457207 */ /* 0x000fe40000000000 */
[----:B------:R-:W-:Y:S02]  /*c730*/  F2FP.BF16.F32.PACK_AB R91, R90, R91 ;  /* 0x0000005b5a5b723e */ /* 0x000fe400000010ff */
[----:B------:R-:W-:Y:S02]  /*c740*/  SEL R57, R57, R60, P0 ;  /* 0x0000003c39397207 */ /* 0x000fe40000000000 */
[----:B------:R-:W-:-:S02]  /*c750*/  SEL R71, R50, R43, P0 ;  /* 0x0000002b32477207 */ /* 0x000fc40000000000 */
[----:B------:R-:W-:Y:S02]  /*c760*/  SHF.R.U64 R28, R28, 0x3, RZ ;  /* 0x000000031c1c7819 */ /* 0x000fe400000012ff */
[----:B------:R-:W-:Y:S02]  /*c770*/  F2FP.BF16.F32.PACK_AB R49, R49, R88 ;  /* 0x000000583131723e */ /* 0x000fe400000010ff */
[----:B------:R-:W-:Y:S02]  /*c780*/  F2FP.BF16.F32.PACK_AB R41, R41, R48 ;  /* 0x000000302929723e */ /* 0x000fe400000010ff */
[----:B------:R-:W-:Y:S02]  /*c790*/  F2FP.BF16.F32.PACK_AB R38, R38, R39 ;  /* 0x000000272626723e */ /* 0x000fe400000010ff */
[----:B------:R-:W-:Y:S02]  /*c7a0*/  F2FP.BF16.F32.PACK_AB R40, R37, R40 ;  /* 0x000000282528723e */ /* 0x000fe400000010ff */
[----:B------:R-:W-:-:S02]  /*c7b0*/  F2FP.BF16.F32.PACK_AB R35, R34, R35 ;  /* 0x000000232223723e */ /* 0x000fc400000010ff */
[----:B------:R-:W-:Y:S02]  /*c7c0*/  F2FP.BF16.F32.PACK_AB R33, R33, R36 ;  /* 0x000000242121723e */ /* 0x000fe400000010ff */
[----:B------:R-:W-:Y:S02]  /*c7d0*/  SEL R43, R43, R50, P0 ;  /* 0x000000322b2b7207 */ /* 0x000fe40000000000 */
[----:B------:R-:W-:Y:S02]  /*c7e0*/  MOV R60, R12 ;  /* 0x0000000c003c7202 */ /* 0x000fe40000000f00 */
[----:B------:R-:W-:Y:S02]  /*c7f0*/  LOP3.LUT R30, R107, 0x380, RZ, 0xc0, !PT ;  /* 0x000003806b1e7812 */ /* 0x000fe400078ec0ff */
[----:B------:R-:W-:Y:S02]  /*c800*/  MOV R50, R24 ;  /* 0x0000001800327202 */ /* 0x000fe40000000f00 */
[----:B------:R-:W-:-:S02]  /*c810*/  MOV R62, R14 ;  /* 0x0000000e003e7202 */ /* 0x000fc40000000f00 */
[----:B------:R-:W-:Y:S02]  /*c820*/  MOV R27, R26 ;  /* 0x0000001a001b7202 */ /* 0x000fe40000000f00 */
        /* <DEDUP_REMOVED lines=9> */
[----:B------:R-:W-:Y:S02]  /*c8c0*/  SEL R41, R40, R41, P0 ;  /* 0x0000002928297207 */ /* 0x000fe40000000000 */
[----:B------:R-:W-:-:S02]  /*c8d0*/  SEL R33, R32, R33, P0 ;  /* 0x0000002120217207 */ /* 0x000fc40000000000 */
[----:B------:R-:W-:Y:S02]  /*c8e0*/  SEL R35, R35, R38, P0 ;  /* 0x0000002623237207 */ /* 0x000fe40000000000 */
[----:B------:R-:W-:Y:S02]  /*c8f0*/  MOV R58, R10 ;  /* 0x0000000a003a7202 */ /* 0x000fe40000000f00 */
[----:B------:R-:W-:Y:S02]  /*c900*/  LOP3.LUT R7, R4, 0x380, RZ, 0xc0, !PT ;  /* 0x0000038004077812 */ /* 0x000fe400078ec0ff */
[----:B------:R-:W-:Y:S02]  /*c910*/  LOP3.LUT R6, R30, R107, RZ, 0x3c, !PT ;  /* 0x0000006b1e067212 */ /* 0x000fe400078e3cff */
[----:B------:R-:W-:Y:S02]  /*c920*/  SHF.R.U64 R7, R7, 0x3, RZ ;  /* 0x0000000307077819 */ /* 0x000fe400000012ff */
[----:B------:R-:W-:-:S02]  /*c930*/  PLOP3.LUT P2, PT, PT, PT, UP0, 0x80, 0x0 ;  /* 0x000000000000781c */ /* 0x000fc40003f4f008 */
[----:B------:R-:W-:Y:S01]  /*c940*/  LOP3.LUT R4, R7, R4, RZ, 0x3c, !PT ;  /* 0x0000000407047212 */ /* 0x000fe200078e3cff */
[----:B------:R-:W-:-:S03]  /*c950*/  IMAD.X R7, RZ, RZ, R5, P6 ;  /* 0x000000ffff077224 */ /* 0x000fc600030e0605 */
[----:B------:R-:W-:Y:S02]  /*c960*/  MOV R48, R4 ;  /* 0x0000000400307202 */ /* 0x000fe40000000f00 */
[----:B------:R-:W-:Y:S02]  /*c970*/  MOV R21, R6 ;  /* 0x0000000600157202 */ /* 0x000fe40000000f00 */
[----:B--2---:R-:W-:Y:S01]  /*c980*/  LOP3.LUT R20, R44, 0x2, RZ, 0x3c, !PT ;  /* 0x000000022c147812 */ /* 0x004fe200078e3cff */
[----:B------:R-:W-:Y:S04]  /*c990*/  SHFL.IDX PT, R29, R29, R44, 0x1c1f ;  /* 0x001c1f2c1d1d7589 */ /* 0x000fe800000e0000 */
[----:B------:R-:W0:Y:S04]  /*c9a0*/  SHFL.IDX PT, R12, R99, R20, 0x1c1f ;  /* 0x001c1f14630c7589 */ /* 0x000e2800000e0000 */
[----:B------:R-:W-:Y:S04]  /*c9b0*/  SHFL.IDX PT, R31, R31, R44, 0x1c1f ;  /* 0x001c1f2c1f1f7589 */ /* 0x000fe800000e0000 */
[----:B------:R-:W-:Y:S04]  /*c9c0*/  SHFL.IDX PT, R63, R63, R44, 0x1c1f ;  /* 0x001c1f2c3f3f7589 */ /* 0x000fe800000e0000 */
[----:B------:R-:W1:Y:S04]  /*c9d0*/  SHFL.IDX PT, R14, R95, R20, 0x1c1f ;  /* 0x001c1f145f0e7589 */ /* 0x000e6800000e0000 */
[----:B------:R-:W2:Y:S04]  /*c9e0*/  SHFL.IDX PT, R24, R73, R20, 0x1c1f ;  /* 0x001c1f1449187589 */ /* 0x000ea800000e0000 */
[----:B------:R-:W-:Y:S04]  /*c9f0*/  SHFL.IDX PT, R67, R67, R44, 0x1c1f ;  /* 0x001c1f2c43437589 */ /* 0x000fe800000e0000 */
[----:B------:R-:W3:Y:S01]  /*ca00*/  SHFL.IDX PT, R26, R65, R20, 0x1c1f ;  /* 0x001c1f14411a7589 */ /* 0x000ee200000e0000 */
[----:B0-----:R-:W-:-:S02]  /*ca10*/  SEL R4, R29, R12, P0 ;  /* 0x0000000c1d047207 */ /* 0x001fc40000000000 */
[----:B------:R-:W-:Y:S01]  /*ca20*/  SEL R6, R12, R29, P0 ;  /* 0x0000001d0c067207 */ /* 0x000fe20000000000 */
[----:B------:R-:W-:Y:S04]  /*ca30*/  SHFL.IDX PT, R37, R37, R44, 0x1c1f ;  /* 0x001c1f2c25257589 */ /* 0x000fe800000e0000 */
[----:B------:R-:W-:Y:S04]  /*ca40*/  SHFL.IDX PT, R69, R69, R44, 0x1c1f ;  /* 0x001c1f2c45457589 */ /* 0x000fe800000e0000 */
[----:B------:R-:W0:Y:S01]  /*ca50*/  SHFL.IDX PT, R10, R91, R20, 0x1c1f ;  /* 0x001c1f145b0a7589 */ /* 0x000e2200000e0000 */
[----:B-1----:R-:W-:-:S02]  /*ca60*/  SEL R12, R31, R14, P0 ;  /* 0x0000000e1f0c7207 */ /* 0x002fc40000000000 */
[----:B------:R-:W-:Y:S01]  /*ca70*/  SEL R14, R14, R31, P0 ;  /* 0x0000001f0e0e7207 */ /* 0x000fe20000000000 */
[----:B------:R-:W1:Y:S01]  /*ca80*/  SHFL.IDX PT, R42, R57, R20, 0x1c1f ;  /* 0x001c1f14392a7589 */ /* 0x000e6200000e0000 */
[----:B--2---:R-:W-:Y:S02]  /*ca90*/  SEL R5, R63, R24, P0 ;  /* 0x000000183f057207 */ /* 0x004fe40000000000 */
[----:B------:R-:W-:Y:S01]  /*caa0*/  SEL R7, R24, R63, P0 ;  /* 0x0000003f18077207 */ /* 0x000fe20000000000 */
[----:B------:R-:W-:Y:S01]  /*cab0*/  BAR.SYNC.DEFER_BLOCKING 0x1, 0x100 ;  /* 0x0044000000007b1d */ /* 0x000fe20000010000 */
[----:B---3--:R-:W-:Y:S02]  /*cac0*/  SEL R13, R67, R26, P0 ;  /* 0x0000001a430d7207 */ /* 0x008fe40000000000 */
[----:B------:R-:W-:-:S03]  /*cad0*/  SEL R15, R26, R67, P0 ;  /* 0x000000431a0f7207 */ /* 0x000fc60000000000 */
[----:B------:R-:W-:Y:S04]  /*cae0*/  SHFL.IDX PT, R39, R39, R44, 0x1c1f ;  /* 0x001c1f2c27277589 */ /* 0x000fe800000e0000 */
[----:B------:R-:W-:Y:S04]  /*caf0*/  SHFL.IDX PT, R45, R45, R44, 0x1c1f ;  /* 0x001c1f2c2d2d7589 */ /* 0x000fe800000e0000 */
[----:B------:R-:W-:Y:S01]  /*cb00*/  SHFL.IDX PT, R51, R51, R44, 0x1c1f ;  /* 0x001c1f2c33337589 */ /* 0x000fe200000e0000 */
[----:B0-----:R-:W-:Y:S02]  /*cb10*/  SEL R24, R37, R10, P0 ;  /* 0x0000000a25187207 */ /* 0x001fe40000000000 */
[----:B------:R-:W-:Y:S01]  /*cb20*/  SEL R26, R10, R37, P0 ;  /* 0x000000250a1a7207 */ /* 0x000fe20000000000 */
[----:B------:R-:W-:Y:S01]  /*cb30*/  SHFL.IDX PT, R53, R53, R44, 0x1c1f ;  /* 0x001c1f2c35357589 */ /* 0x000fe200000e0000 */
[----:B-1----:R-:W-:-:S03]  /*cb40*/  SEL R25, R69, R42, P0 ;  /* 0x0000002a45197207 */ /* 0x002fc60000000000 */
[----:B------:R-:W-:Y:S04]  /*cb50*/  SHFL.IDX PT, R59, R59, R44, 0x1c1f ;  /* 0x001c1f2c3b3b7589 */ /* 0x000fe800000e0000 */
[----:B------:R-:W-:Y:S04]  /*cb60*/  SHFL.IDX PT, R71, R71, R44, 0x1c1f ;  /* 0x001c1f2c47477589 */ /* 0x000fe800000e0000 */
[----:B------:R-:W-:Y:S04]  /*cb70*/  SHFL.IDX PT, R75, R75, R44, 0x1c1f ;  /* 0x001c1f2c4b4b7589 */ /* 0x000fe800000e0000 */
[----:B------:R-:W-:Y:S04]  /*cb80*/  SHFL.IDX PT, R77, R77, R44, 0x1c1f ;  /* 0x001c1f2c4d4d7589 */ /* 0x000fe800000e0000 */
[----:B------:R-:W-:Y:S04]  /*cb90*/  SHFL.IDX PT, R81, R81, R44, 0x1c1f ;  /* 0x001c1f2c51517589 */ /* 0x000fe800000e0000 */
[----:B------:R-:W-:Y:S04]  /*cba0*/  SHFL.IDX PT, R85, R85, R44, 0x1c1f ;  /* 0x001c1f2c55557589 */ /* 0x000fe800000e0000 */
[----:B------:R-:W0:Y:S04]  /*cbb0*/  SHFL.IDX PT, R28, R49, R20, 0x1c1f ;  /* 0x001c1f14311c7589 */ /* 0x000e2800000e0000 */
[----:B------:R-:W1:Y:S04]  /*cbc0*/  SHFL.IDX PT, R30, R41, R20, 0x1c1f ;  /* 0x001c1f14291e7589 */ /* 0x000e6800000e0000 */
[----:B------:R-:W2:Y:S04]  /*cbd0*/  SHFL.IDX PT, R44, R43, R20, 0x1c1f ;  /* 0x001c1f142b2c7589 */ /* 0x000ea800000e0000 */
[----:B------:R2:W-:Y:S04]  /*cbe0*/  SHFL.IDX PT, R36, R33, R20, 0x1c1f ;  /* 0x001c1f1421247589 */ /* 0x0005e800000e0000 */
[----:B------:R3:W4:Y:S04]  /*cbf0*/  SHFL.IDX PT, R46, R35, R20, 0x1c1f ;  /* 0x001c1f14232e7589 */ /* 0x00072800000e0000 */
[----:B------:R-:W-:Y:S04]  /*cc00*/  SHFL.IDX PT, R38, R55, R20, 0x1c1f ;  /* 0x001c1f1437267589 */ /* 0x000fe800000e0000 */
[----:B------:R-:W-:Y:S01]  /*cc10*/  SHFL.IDX PT, R52, R79, R20, 0x1c1f ;  /* 0x001c1f144f347589 */ /* 0x000fe200000e0000 */
[----:B0-----:R-:W-:-:S02]  /*cc20*/  SEL R32, R39, R28, P0 ;  /* 0x0000001c27207207 */ /* 0x001fc40000000000 */
[----:B------:R-:W-:Y:S01]  /*cc30*/  SEL R34, R28, R39, P0 ;  /* 0x000000271c227207 */ /* 0x000fe20000000000 */
[----:B------:R-:W0:Y:S01]  /*cc40*/  SHFL.IDX PT, R54, R83, R20, 0x1c1f ;  /* 0x001c1f1453367589 */ /* 0x000e2200000e0000 */
[----:B-1----:R-:W-:Y:S02]  /*cc50*/  SEL R28, R45, R30, P0 ;  /* 0x0000001e2d1c7207 */ /* 0x002fe40000000000 */
[----:B------:R-:W-:Y:S01]  /*cc60*/  SEL R30, R30, R45, P0 ;  /* 0x0000002d1e1e7207 */ /* 0x000fe20000000000 */
[----:B------:R-:W1:Y:S01]  /*cc70*/  SHFL.IDX PT, R40, R61, R20, 0x1c1f ;  /* 0x001c1f143d287589 */ /* 0x000e6200000e0000 */
[----:B--2---:R-:W-:Y:S02]  /*cc80*/  SEL R33, R71, R44, P0 ;  /* 0x0000002c47217207 */ /* 0x004fe40000000000 */
[----:B---3--:R-:W-:Y:S01]  /*cc90*/  SEL R35, R44, R71, P0 ;  /* 0x000000472c237207 */ /* 0x008fe20000000000 */
[----:B------:R-:W2:Y:S04]  /*cca0*/  SHFL.IDX PT, R56, R87, R20, 0x1c1f ;  /* 0x001c1f1457387589 */ /* 0x000ea800000e0000 */
[----:B------:R1:W-:Y:S01]  /*ccb0*/  STSM.16.M88.4 [R48], R4 ;  /* 0x0000000430007844 */ /* 0x0003e20000000200 */
[----:B----4-:R-:W-:-:S02]  /*ccc0*/  SEL R29, R75, R46, P0 ;  /* 0x0000002e4b1d7207 */ /* 0x010fc40000000000 */
[----:B------:R-:W-:Y:S01]  /*ccd0*/  SEL R31, R46, R75, P0 ;  /* 0x0000004b2e1f7207 */ /* 0x000fe20000000000 */
[----:B------:R3:W-:Y:S01]  /*cce0*/  STSM.16.M88.4 [R27], R12 ;  /* 0x0000000c1b007844 */ /* 0x0007e20000000200 */
[----:B0-----:R-:W-:Y:S02]  /*ccf0*/  SEL R37, R81, R54, P0 ;  /* 0x0000003651257207 */ /* 0x001fe40000000000 */
[----:B------:R-:W-:Y:S02]  /*cd00*/  SEL R39, R54, R81, P0 ;  /* 0x0000005136277207 */ /* 0x000fe40000000000 */
[----:B-1----:R-:W-:Y:S01]  /*cd10*/  SEL R48, R59, R40, P0 ;  /* 0x000000283b307207 */ /* 0x002fe20000000000 */
[----:B------:R-:W-:Y:S02]  /*cd20*/  IMAD.U32 R4, RZ, RZ, UR6 ;  /* 0x00000006ff047e24 */ /* 0x000fe4000f8e00ff */
[----:B------:R-:W-:Y:S01]  /*cd30*/  IMAD.U32 R5, RZ, RZ, UR7 ;  /* 0x00000007ff057e24 */ /* 0x000fe2000f8e00ff */
[----:B---3--:R-:W-:-:S02]  /*cd40*/  SEL R27, R42, R69, P0 ;  /* 0x000000452a1b7207 */ /* 0x008fc40000000000 */
[----:B------:R-:W-:Y:S02]  /*cd50*/  SEL R12, R51, R36, P0 ;  /* 0x00000024330c7207 */ /* 0x000fe40000000000 */
[----:B------:R-:W-:Y:S01]  /*cd60*/  SEL R14, R36, R51, P0 ;  /* 0x00000033240e7207 */ /* 0x000fe20000000000 */
[----:B------:R0:W-:Y:S01]  /*cd70*/  STSM.16.M88.4 [R50], R24 ;  /* 0x0000001832007844 */ /* 0x0001e20000000200 */
[----:B------:R-:W-:Y:S02]  /*cd80*/  SEL R36, R53, R38, P0 ;  /* 0x0000002635247207 */ /* 0x000fe40000000000 */
[----:B------:R-:W-:Y:S01]  /*cd90*/  SEL R13, R77, R52, P0 ;  /* 0x000000344d0d7207 */ /* 0x000fe20000000000 */
[----:B------:R-:W-:Y:S01]  /*cda0*/  STSM.16.M88.4 [R64], R32 ;  /* 0x0000002040007844 */ /* 0x000fe20000000200 */
[----:B------:R-:W-:Y:S02]  /*cdb0*/  SEL R15, R52, R77, P0 ;  /* 0x0000004d340f7207 */ /* 0x000fe40000000000 */
[----:B------:R-:W-:Y:S01]  /*cdc0*/  SEL R38, R38, R53, P0 ;  /* 0x0000003526267207 */ /* 0x000fe20000000000 */
[----:B------:R1:W-:Y:S01]  /*cdd0*/  STSM.16.M88.4 [R62], R28 ;  /* 0x0000001c3e007844 */ /* 0x0003e20000000200 */
[----:B--2---:R-:W-:-:S02]  /*cde0*/  SEL R49, R85, R56, P0 ;  /* 0x0000003855317207 */ /* 0x004fc40000000000 */
[----:B------:R-:W-:Y:S01]  /*cdf0*/  SEL R51, R56, R85, P0 ;  /* 0x0000005538337207 */ /* 0x000fe20000000000 */
[----:B------:R2:W-:Y:S01]  /*ce00*/  STSM.16.M88.4 [R60], R12 ;  /* 0x0000000c3c007844 */ /* 0x0005e20000000200 */
[----:B0-----:R-:W-:-:S03]  /*ce10*/  SEL R50, R40, R59, P0 ;  /* 0x0000003b28327207 */ /* 0x001fc60000000000 */
[----:B------:R2:W-:Y:S01]  /*ce20*/  STSM.16.M88.4 [R58], R36 ;  /* 0x000000243a007844 */ /* 0x0005e20000000200 */
[----:B------:R-:W-:-:S03]  /*ce30*/  PLOP3.LUT P0, PT, PT, PT, UP1, 0x80, 0x0 ;  /* 0x000000000000781c */ /* 0x000fc60003f0f018 */
[----:B------:R2:W-:Y:S01]  /*ce40*/  STSM.16.M88.4 [R21], R48 ;  /* 0x0000003015007844 */ /* 0x0005e20000000200 */
[----:B------:R-:W-:Y:S01]  /*ce50*/  BAR.SYNC.DEFER_BLOCKING 0x1, 0x100 ;  /* 0x0044000000007b1d */ /* 0x000fe20000010000 */
[----:B------:R-:W-:Y:S02]  /*ce60*/  IMAD.U32 R6, RZ, RZ, UR4 ;  /* 0x00000004ff067e24 */ /* 0x000fe4000f8e00ff */
[----:B------:R-:W-:-:S03]  /*ce70*/  IMAD.U32 R7, RZ, RZ, UR5 ;  /* 0x00000005ff077e24 */ /* 0x000fc6000f8e00ff */
[----:B------:R-:W3:Y:S04]  /*ce80*/  @P2 LDG.E R10, desc[UR54][R4.64] ;  /* 0x00000036040a2981 */ /* 0x000ee8000c1e1900 */
[----:B------:R-:W4:Y:S01]  /*ce90*/  @P0 LDG.E R6, desc[UR54][R6.64] ;  /* 0x0000003606060981 */ /* 0x000f22000c1e1900 */
[----:B------:R-:W-:Y:S01]  /*cea0*/  IMAD R11, R18, 0x40, R16 ;  /* 0x00000040120b7824 */ /* 0x000fe200078e0210 */
[----:B------:R-:W-:Y:S01]  /*ceb0*/  UMOV UR4, URZ ;  /* 0x0000003f00047c82 */ /* 0x000fe20008000000 */
[----:B------:R-:W-:Y:S02]  /*cec0*/  ULDC UR8, c[0x0][0xa88] ;  /* 0x0002a20000087ab9 */ /* 0x000fe40000000800 */
[----:B------:R-:W-:-:S03]  /*ced0*/  IMAD.WIDE R8, R11, 0x2, R8 ;  /* 0x000000020b087825 */ /* 0x000fc600078e0208 */
[----:B-1----:R-:W-:Y:S02]  /*cee0*/  IADD3 R29, P1, R8, 0x1000, RZ ;  /* 0x00001000081d7810 */ /* 0x002fe40007f3e0ff */
[----:B---3--:R-:W-:Y:S02]  /*cef0*/  @P2 R2UR UR4, R10 ;  /* 0x000000000a0422ca */ /* 0x008fe400000e0000 */
[----:B----4-:R-:W-:Y:S01]  /*cf00*/  @P0 R2UR UR8, R6 ;  /* 0x00000000060802ca */ /* 0x010fe200000e0000 */
[----:B--2---:R-:W-:-:S14]  /*cf10*/  @P0 BRA `(.L_x_2061) ;  /* 0x0000000000180947 */ /* 0x004fdc0003800000 */
[----:B------:R-:W-:Y:S05]  /*cf20*/  @!P2 BRA `(.L_x_2061) ;  /* 0x000000000014a947 */ /* 0x000fea0003800000 */
[----:B------:R-:W2:Y:S04]  /*cf30*/  LDG.E R7, desc[UR54][R4.64] ;  /* 0x0000003604077981 */ /* 0x000ea8000c1e1900 */
[----:B------:R-:W3:Y:S01]  /*cf40*/  LDG.E R6, desc[UR54][R4.64+0x4] ;  /* 0x0000043604067981 */ /* 0x000ee2000c1e1900 */
[----:B--2---:R-:W-:Y:S02]  /*cf50*/  R2UR UR5, R7 ;  /* 0x00000000070572ca */ /* 0x004fe400000e0000 */
[----:B---3--:R-:W-:-:S13]  /*cf60*/  R2UR UR8, R6 ;  /* 0x00000000060872ca */ /* 0x008fda00000e0000 */
[----:B------:R-:W-:-:S12]  /*cf70*/  UIADD3 UR8, -UR5, UR8, URZ ;  /* 0x0000000805087290 */ /* 0x000fd8000fffe13f */
.L_x_2061:
[----:B------:R-:W-:Y:S01]  /*cf80*/  USHF.R.S32.HI UR12, URZ, 0x1f, UR42 ;  /* 0x0000001f3f0c7899 */ /* 0x000fe2000801142a */
[----:B------:R-:W-:Y:S01]  /*cf90*/  IMAD.U32 R5, RZ, RZ, UR43 ;  /* 0x0000002bff057e24 */ /* 0x000fe2000f8e00ff */
[----:B------:R-:W-:Y:S01]  /*cfa0*/  ULDC.64 UR10, c[0x0][0xb70] ;  /* 0x0002dc00000a7ab9 */ /* 0x000fe20000000a00 */
[----:B------:R-:W-:Y:S01]  /*cfb0*/  USHF.R.S32.HI UR5, URZ, 0x1f, UR4 ;  /* 0x0000001f3f057899 */ /* 0x000fe20008011404 */
[C---:B------:R-:W-:Y:S01]  /*cfc0*/  IADD3 R13, P2, R8.reuse, 0x2000, RZ ;  /* 0x00002000080d7810 */ /* 0x040fe20007f5e0ff */
[----:B------:R-:W-:Y:S01]  /*cfd0*/  UIMAD UR9, UR12, UR10, URZ ;  /* 0x0000000a0c0972a4 */ /* 0x000fe2000f8e023f */
[----:B------:R-:W-:Y:S01]  /*cfe0*/  IMAD R10, R5, 0x80, R22 ;  /* 0x00000080050a7824 */ /* 0x000fe200078e0216 */
[----:B------:R-:W-:Y:S01]  /*cff0*/  UIMAD.WIDE.U32 UR6, UR42, UR10, UR4 ;  /* 0x0000000a2a0672a5 */ /* 0x000fe2000f8e0004 */
[----:B------:R-:W-:Y:S01]  /*d000*/  IADD3 R7, P6, R8, 0x3000, RZ ;  /* 0x0000300008077810 */ /* 0x000fe20007fde0ff */
[----:B------:R-:W-:Y:S01]  /*d010*/  UIMAD UR9, UR42, UR11, UR9 ;  /* 0x0000000b2a0972a4 */ /* 0x000fe2000f8e0209 */
[----:B------:R-:W-:Y:S01]  /*d020*/  LOP3.LUT R28, R29, 0x380, RZ, 0xc0, !PT ;  /* 0x000003801d1c7812 */ /* 0x000fe200078ec0ff */
[----:B------:R-:W-:Y:S01]  /*d030*/  USEL UR37, UR37, URZ, !UP0 ;  /* 0x0000003f25257287 */ /* 0x000fe2000c000000 */
[----:B------:R-:W-:Y:S01]  /*d040*/  SHF.R.S32.HI R5, RZ, 0x1f, R10 ;  /* 0x0000001fff057819 */ /* 0x000fe2000001140a */
[----:B------:R-:W-:Y:S01]  /*d050*/  ULDC.64 UR10, c[0x0][0xb78] ;  /* 0x0002de00000a7ab9 */ /* 0x000fe20000000a00 */
[----:B------:R-:W-:Y:S01]  /*d060*/  UIADD3 UR7, UR7, UR9, URZ ;  /* 0x0000000907077290 */ /* 0x000fe2000fffe03f */
[----:B------:R-:W-:Y:S01]  /*d070*/  LOP3.LUT R12, R13, 0x380, RZ, 0xc0, !PT ;  /* 0x000003800d0c7812 */ /* 0x000fe200078ec0ff */
[----:B------:R-:W-:Y:S01]  /*d080*/  USEL UR36, UR36, URZ, !UP0 ;  /* 0x0000003f24247287 */ /* 0x000fe2000c000000 */
[----:B------:R-:W-:Y:S01]  /*d090*/  LOP3.LUT R4, R7, 0x380, RZ, 0xc0, !PT ;  /* 0x0000038007047812 */ /* 0x000fe200078ec0ff */
[----:B------:R-:W-:Y:S01]  /*d0a0*/  UIMAD UR9, UR37, UR10, URZ ;  /* 0x0000000a250972a4 */ /* 0x000fe2000f8e023f */
[----:B------:R-:W-:Y:S01]  /*d0b0*/  SHF.R.U64 R28, R28, 0x3, RZ ;  /* 0x000000031c1c7819 */ /* 0x000fe200000012ff */
[----:B------:R-:W-:Y:S01]  /*d0c0*/  UIMAD.WIDE.U32 UR6, UR36, UR10, UR6 ;  /* 0x0000000a240672a5 */ /* 0x000fe2000f8e0006 */
[----:B------:R-:W-:Y:S01]  /*d0d0*/  SHF.R.U64 R12, R12, 0x3, RZ ;  /* 0x000000030c0c7819 */ /* 0x000fe200000012ff */
[----:B------:R-:W-:Y:S01]  /*d0e0*/  UIMAD UR9, UR36, UR11, UR9 ;  /* 0x0000000b240972a4 */ /* 0x000fe2000f8e0209 */
[----:B------:R-:W-:-:S02]  /*d0f0*/  SHF.R.U64 R4, R4, 0x3, RZ ;  /* 0x0000000304047819 */ /* 0x000fc400000012ff */
[----:B------:R-:W-:Y:S01]  /*d100*/  LOP3.LUT R28, R28, R29, RZ, 0x3c, !PT ;  /* 0x0000001d1c1c7212 */ /* 0x000fe200078e3cff */
[--C-:B------:R-:W-:Y:S01]  /*d110*/  IMAD.X R29, RZ, RZ, R9.reuse, P1 ;  /* 0x000000ffff1d7224 */ /* 0x100fe200008e0609 */
[----:B------:R-:W-:Y:S01]  /*d120*/  IADD3 R6, P0, R10, UR6, RZ ;  /* 0x000000060a067c10 */ /* 0x000fe2000ff1e0ff */
[----:B------:R-:W-:Y:S01]  /*d130*/  IMAD.U32 R14, RZ, RZ, UR9 ;  /* 0x00000009ff0e7e24 */ /* 0x000fe2000f8e00ff */
[----:B------:R-:W-:Y:S01]  /*d140*/  LOP3.LUT R12, R12, R13, RZ, 0x3c, !PT ;  /* 0x0000000d0c0c7212 */ /* 0x000fe200078e3cff */
[----:B------:R-:W-:Y:S01]  /*d150*/  IMAD.X R13, RZ, RZ, R9, P2 ;  /* 0x000000ffff0d7224 */ /* 0x000fe200010e0609 */
[----:B------:R-:W-:Y:S02]  /*d160*/  IADD3 R37, P5, R8, 0x4000, RZ ;  /* 0x0000400008257810 */ /* 0x000fe40007fbe0ff */
[----:B------:R-:W-:Y:S01]  /*d170*/  IADD3.X R5, R5, UR7, R14, P0, !PT ;  /* 0x0000000705057c10 */ /* 0x000fe200087fe40e */
[----:B------:R-:W-:Y:S01]  /*d180*/  ULDC.64 UR6, c[0x0][0xb40] ;  /* 0x0002d00000067ab9 */ /* 0x000fe20000000a00 */
[----:B------:R-:W-:-:S02]  /*d190*/  LOP3.LUT R4, R4, R7, RZ, 0x3c, !PT ;  /* 0x0000000704047212 */ /* 0x000fc400078e3cff */
[----:B------:R-:W-:Y:S02]  /*d1a0*/  LEA R44, P0, R6, UR6, 0x2 ;  /* 0x00000006062c7c11 */ /* 0x000fe4000f8010ff */
[----:B------:R-:W-:Y:S02]  /*d1b0*/  IADD3 R41, P4, R8, 0x5000, RZ ;  /* 0x0000500008297810 */ /* 0x000fe40007f9e0ff */
[----:B------:R-:W-:Y:S01]  /*d1c0*/  LEA.HI.X R45, R6, UR7, R5, 0x2, P0 ;  /* 0x00000007062d7c11 */ /* 0x000fe200080f1405 */
[----:B------:R-:W-:Y:S01]  /*d1d0*/  VIADD R5, R10, 0x8 ;  /* 0x000000080a057836 */ /* 0x000fe20000000000 */
[----:B------:R-:W-:Y:S01]  /*d1e0*/  LOP3.LUT P0, RZ, R188, 0x3, RZ, 0xc0, !PT ;  /* 0x00000003bcff7812 */ /* 0x000fe2000780c0ff */
[----:B------:R-:W-:Y:S01]  /*d1f0*/  ULDC.64 UR6, c[0x0][0xaa0] ;  /* 0x0002a80000067ab9 */ /* 0x000fe20000000a00 */
[----:B------:R-:W-:Y:S02]  /*d200*/  IADD3 R25, P3, R8, 0x6000, RZ ;  /* 0x0000600008197810 */ /* 0x000fe40007f7e0ff */
[----:B------:R-:W-:-:S02]  /*d210*/  ISETP.GE.OR P1, PT, R10, UR8, P0 ;  /* 0x000000080a007c0c */ /* 0x000fc40008726670 */
[C---:B------:R-:W-:Y:S02]  /*d220*/  IADD3 R7, P2, R8.reuse, 0x7000, RZ ;  /* 0x0000700008077810 */ /* 0x040fe40007f5e0ff */
[----:B------:R-:W-:Y:S02]  /*d230*/  LOP3.LUT R36, R37, 0x380, RZ, 0xc0, !PT ;  /* 0x0000038025247812 */ /* 0x000fe400078ec0ff */
[----:B------:R-:W-:Y:S02]  /*d240*/  LOP3.LUT R40, R41, 0x380, RZ, 0xc0, !PT ;  /* 0x0000038029287812 */ /* 0x000fe400078ec0ff */
[----:B------:R-:W-:Y:S01]  /*d250*/  LOP3.LUT R33, R8, 0x380, RZ, 0xc0, !PT ;  /* 0x0000038008217812 */ /* 0x000fe200078ec0ff */
[----:B------:R-:W-:Y:S01]  /*d260*/  UIMAD UR5, UR5, UR6, URZ ;  /* 0x00000006050572a4 */ /* 0x000fe2000f8e023f */
[----:B------:R-:W-:Y:S01]  /*d270*/  LOP3.LUT R24, R25, 0x380, RZ, 0xc0, !PT ;  /* 0x0000038019187812 */ /* 0x000fe200078ec0ff */
[--C-:B------:R-:W-:Y:S01]  /*d280*/  IMAD.X R11, RZ, RZ, R9.reuse, P2 ;  /* 0x000000ffff0b7224 */ /* 0x100fe200010e0609 */
[----:B------:R-:W-:Y:S01]  /*d290*/  ISETP.GE.OR P0, PT, R5, UR8, P0 ;  /* 0x0000000805007c0c */ /* 0x000fe20008706670 */
[----:B------:R-:W-:Y:S01]  /*d2a0*/  IMAD.X R5, RZ, RZ, R9, P6 ;  /* 0x000000ffff057224 */ /* 0x000fe200030e0609 */
[----:B------:R-:W-:Y:S01]  /*d2b0*/  LOP3.LUT R6, R7, 0x380, RZ, 0xc0, !PT ;  /* 0x0000038007067812 */ /* 0x000fe200078ec0ff */
[----:B------:R0:W-:Y:S01]  /*d2c0*/  @!P1 STG.E desc[UR54][R44.64], R3 ;  /* 0x000000032c009986 */ /* 0x0001e2000c101936 */
[----:B------:R-:W-:-:S02]  /*d2d0*/  SHF.R.U64 R36, R36, 0x3, RZ ;  /* 0x0000000324247819 */ /* 0x000fc400000012ff */
[----:B------:R-:W-:Y:S02]  /*d2e0*/  SHF.R.U64 R40, R40, 0x3, RZ ;  /* 0x0000000328287819 */ /* 0x000fe400000012ff */
[----:B------:R-:W-:Y:S02]  /*d2f0*/  SHF.R.U64 R24, R24, 0x3, RZ ;  /* 0x0000000318187819 */ /* 0x000fe400000012ff */
[----:B------:R-:W-:Y:S02]  /*d300*/  SHF.R.U64 R33, R33, 0x3, RZ ;  /* 0x0000000321217819 */ /* 0x000fe400000012ff */
[----:B------:R-:W-:Y:S01]  /*d310*/  SHF.R.U64 R6, R6, 0x3, RZ ;  /* 0x0000000306067819 */ /* 0x000fe200000012ff */
[--C-:B------:R-:W-:Y:S01]  /*d320*/  IMAD.MOV.U32 R20, RZ, RZ, R16.reuse ;  /* 0x000000ffff147224 */ /* 0x100fe200078e0010 */
[----:B------:R-:W-:Y:S01]  /*d330*/  LOP3.LUT R36, R36, R37, RZ, 0x3c, !PT ;  /* 0x0000002524247212 */ /* 0x000fe200078e3cff */
[--C-:B------:R-:W-:Y:S01]  /*d340*/  IMAD.X R37, RZ, RZ, R9.reuse, P5 ;  /* 0x000000ffff257224 */ /* 0x100fe200028e0609 */
[----:B------:R-:W-:Y:S01]  /*d350*/  LOP3.LUT R40, R40, R41, RZ, 0x3c, !PT ;  /* 0x0000002928287212 */ /* 0x000fe200078e3cff */
[--C-:B------:R-:W-:Y:S01]  /*d360*/  IMAD.X R41, RZ, RZ, R9.reuse, P4 ;  /* 0x000000ffff297224 */ /* 0x100fe200020e0609 */
[----:B------:R-:W-:Y:S01]  /*d370*/  LOP3.LUT R24, R24, R25, RZ, 0x3c, !PT ;  /* 0x0000001918187212 */ /* 0x000fe200078e3cff */
[--C-:B------:R-:W-:Y:S01]  /*d380*/  IMAD.X R25, RZ, RZ, R9.reuse, P3 ;  /* 0x000000ffff197224 */ /* 0x100fe200018e0609 */
[----:B------:R-:W-:Y:S01]  /*d390*/  LOP3.LUT R32, R33, R8, RZ, 0x3c, !PT ;  /* 0x0000000821207212 */ /* 0x000fe200078e3cff */
[----:B------:R-:W-:Y:S01]  /*d3a0*/  IMAD.MOV.U32 R33, RZ, RZ, R9 ;  /* 0x000000ffff217224 */ /* 0x000fe200078e0009 */
[----:B------:R-:W-:Y:S01]  /*d3b0*/  LOP3.LUT R10, R6, R7, RZ, 0x3c, !PT ;  /* 0x00000007060a7212 */ /* 0x000fe200078e3cff */
[----:B0-----:R-:W-:Y:S01]  /*d3c0*/  IMAD.U32 R3, RZ, RZ, UR6 ;  /* 0x00000006ff037e24 */ /* 0x001fe2000f8e00ff */
[----:B------:R-:W-:Y:S01]  /*d3d0*/  SHF.R.S32.HI R21, RZ, 0x1f, R16 ;  /* 0x0000001fff157819 */ /* 0x000fe20000011410 */
[----:B------:R-:W-:Y:S01]  /*d3e0*/  UIMAD UR5, UR4, UR7, UR5 ;  /* 0x00000007040572a4 */ /* 0x000fe2000f8e0205 */
[----:B------:R0:W-:Y:S02]  /*d3f0*/  @!P0 STG.E desc[UR54][R44.64+0x20], R2 ;  /* 0x000020022c008986 */ /* 0x0001e4000c101936 */
[----:B------:R-:W-:-:S02]  /*d400*/  ULDC.64 UR6, c[0x0][0xae0] ;  /* 0x0002b80000067ab9 */ /* 0x000fc40000000a00 */
[----:B------:R-:W5:Y:S01]  /*d410*/  LD.E.128 R32, desc[UR54][R32.64] ;  /* 0x0000003620207980 */ /* 0x000f62000c101d00 */
[----:B------:R-:W-:-:S03]  /*d420*/  IMAD.U32 R19, RZ, RZ, UR6 ;  /* 0x00000006ff137e24 */ /* 0x000fc6000f8e00ff */
[----:B------:R-:W5:Y:S01]  /*d430*/  LD.E.128 R28, desc[UR54][R28.64] ;  /* 0x000000361c1c7980 */ /* 0x000f62000c101d00 */
[----:B0-----:R-:W-:-:S03]  /*d440*/  IMAD.WIDE.U32 R2, R3, UR4, R20 ;  /* 0x0000000403027c25 */ /* 0x001fc6000f8e0014 */
[----:B------:R-:W5:Y:S01]  /*d450*/  LD.E.128 R12, desc[UR54][R12.64] ;  /* 0x000000360c0c7980 */ /* 0x000f62000c101d00 */
[----:B------:R-:W-:-:S03]  /*d460*/  UIMAD UR4, UR12, UR6, URZ ;  /* 0x000000060c0472a4 */ /* 0x000fc6000f8e023f */
[----:B------:R-:W5:Y:S01]  /*d470*/  LD.E.128 R4, desc[UR54][R4.64] ;  /* 0x0000003604047980 */ /* 0x000f62000c101d00 */
[----:B------:R-:W-:-:S03]  /*d480*/  VIADD R3, R3, UR5 ;  /* 0x0000000503037c36 */ /* 0x000fc60008000000 */
[----:B------:R-:W5:Y:S04]  /*d490*/  LD.E.128 R36, desc[UR54][R36.64] ;  /* 0x0000003624247980 */ /* 0x000f68000c101d00 */
[----:B------:R-:W5:Y:S04]  /*d4a0*/  LD.E.128 R40, desc[UR54][R40.64] ;  /* 0x0000003628287980 */ /* 0x000f68000c101d00 */
[----:B------:R-:W5:Y:S04]  /*d4b0*/  LD.E.128 R24, desc[UR54][R24.64] ;  /* 0x0000003618187980 */ /* 0x000f68000c101d00 */
[----:B------:R-:W5:Y:S01]  /*d4c0*/  LD.E.128 R8, desc[UR54][R10.64] ;  /* 0x000000360a087980 */ /* 0x000f62000c101d00 */
[----:B------:R-:W-:-:S02]  /*d4d0*/  UIMAD UR4, UR42, UR7, UR4 ;  /* 0x000000072a0472a4 */ /* 0x000fc4000f8e0204 */
[----:B------:R-:W-:Y:S01]  /*d4e0*/  IMAD.WIDE.U32 R2, R19, UR42, R2 ;  /* 0x0000002a13027c25 */ /* 0x000fe2000f8e0002 */
[----:B------:R-:W-:Y:S01]  /*d4f0*/  UIMAD UR8, UR43, -0x80, UR8 ;  /* 0xffffff802b0878a4 */ /* 0x000fe2000f8e0208 */
[----:B------:R-:W-:Y:S01]  /*d500*/  @!PT LDS RZ, [RZ] ;  /* 0x00000000fffff984 */ /* 0x000fe20000000800 */
[----:B------:R-:W-:Y:S01]  /*d510*/  @!PT LDS RZ, [RZ] ;  /* 0x00000000fffff984 */ /* 0x000fe20000000800 */
[----:B------:R-:W-:Y:S01]  /*d520*/  @!PT LDS RZ, [RZ] ;  /* 0x00000000fffff984 */ /* 0x000fe20000000800 */
[----:B------:R-:W-:Y:S01]  /*d530*/  @!PT LDS RZ, [RZ] ;  /* 0x00000000fffff984 */ /* 0x000fe20000000800 */
[----:B------:R0:W-:Y:S06]  /*d540*/  MEMBAR.ALL.CTA ;  /* 0x0000000000007992 */ /* 0x0001ec0000008000 */
[----:B0-----:R-:W0:Y:S01]  /*d550*/  FENCE.VIEW.ASYNC.S ;  /* 0x00000000000073c6 */ /* 0x001e220000000000 */
[----:B------:R-:W-:Y:S01]  /*d560*/  BSSY B1, `(.L_x_2062) ;  /* 0x0000026000017945 */ /* 0x000fe20003800000 */
[----:B------:R-:W-:-:S02]  /*d570*/  VIADD R0, R0, 0x29820 ;  /* 0x0002982000007836 */ /* 0x000fc40000000000 */
[----:B------:R-:W-:Y:S01]  /*d580*/  VIADD R3, R3, UR4 ;  /* 0x0000000403037c36 */ /* 0x000fe20008000000 */
[----:B------:R-:W-:Y:S01]  /*d590*/  ULDC.64 UR4, c[0x0][0xae8] ;  /* 0x0002ba0000047ab9 */ /* 0x000fe20000000a00 */
[C---:B------:R-:W-:Y:S01]  /*d5a0*/  ISETP.GE.AND P2, PT, R18.reuse, UR8, PT ;  /* 0x0000000812007c0c */ /* 0x040fe2000bf46270 */
[----:B------:R-:W-:Y:S01]  /*d5b0*/  IMAD.U32 R45, RZ, RZ, UR4 ;  /* 0x00000004ff2d7e24 */ /* 0x000fe2000f8e00ff */
[----:B------:R-:W-:Y:S01]  /*d5c0*/  UIMAD UR4, UR37, UR4, URZ ;  /* 0x00000004250472a4 */ /* 0x000fe2000f8e023f */
[C---:B------:R-:W-:Y:S01]  /*d5d0*/  VIADD R19, R18.reuse, 0x20 ;  /* 0x0000002012137836 */ /* 0x040fe20000000000 */
[----:B------:R-:W-:Y:S01]  /*d5e0*/  PRMT R0, RZ, 0x654, R0 ;  /* 0x00000654ff007816 */ /* 0x000fe20000000000 */
[----:B------:R-:W-:Y:S01]  /*d5f0*/  VIADD R21, R18, 0x60 ;  /* 0x0000006012157836 */ /* 0x000fe20000000000 */
[----:B------:R-:W-:Y:S02]  /*d600*/  UIMAD UR4, UR36, UR5, UR4 ;  /* 0x00000005240472a4 */ /* 0x000fe4000f8e0204 */
[----:B------:R-:W-:Y:S01]  /*d610*/  IMAD.WIDE.U32 R44, R45, UR36, R2 ;  /* 0x000000242d2c7c25 */ /* 0x000fe2000f8e0002 */
[----:B------:R-:W-:-:S02]  /*d620*/  ISETP.GE.AND P4, PT, R19, UR8, PT ;  /* 0x0000000813007c0c */ /* 0x000fc4000bf86270 */
[----:B------:R-:W-:Y:S01]  /*d630*/  ISETP.GE.AND P1, PT, R21, UR8, PT ;  /* 0x0000000815007c0c */ /* 0x000fe2000bf26270 */
[----:B------:R-:W-:Y:S01]  /*d640*/  VIADD R20, R18, 0x40 ;  /* 0x0000004012147836 */ /* 0x000fe20000000000 */
[--C-:B------:R-:W-:Y:S01]  /*d650*/  SHF.R.S32.HI R19, RZ, 0x1f, R18.reuse ;  /* 0x0000001fff137819 */ /* 0x100fe20000011412 */
[----:B------:R-:W-:Y:S02]  /*d660*/  IMAD.U32 R21, RZ, RZ, UR43 ;  /* 0x0000002bff157e24 */ /* 0x000fe4000f8e00ff */
[----:B------:R-:W-:Y:S01]  /*d670*/  VIADD R51, R45, UR4 ;  /* 0x000000042d337c36 */ /* 0x000fe20008000000 */
[----:B------:R-:W-:Y:S01]  /*d680*/  ISETP.GE.AND P0, PT, R20, UR8, PT ;  /* 0x0000000814007c0c */ /* 0x000fe2000bf06270 */
[----:B------:R-:W-:Y:S01]  /*d690*/  IMAD.WIDE R20, R21, 0x80, R18 ;  /* 0x0000008015147825 */ /* 0x000fe200078e0212 */
[----:B0-----:R0:W-:Y:S01]  /*d6a0*/  SYNCS.ARRIVE.TRANS64.RED.A1T0 RZ, [R0+URZ], RZ ;  /* 0x000000ff00ff79a7 */ /* 0x0011e2000810043f */
[----:B------:R-:W-:Y:S10]  /*d6b0*/  @P2 BRA `(.L_x_2063) ;  /* 0x0000000000402947 */ /* 0x000ff40003800000 */
[----:B------:R-:W-:Y:S01]  /*d6c0*/  ULDC.64 UR4, c[0x0][0xad8] ;  /* 0x0002b60000047ab9 */ /* 0x000fe20000000a00 */
[----:B------:R-:W-:Y:S01]  /*d6d0*/  IMAD.MOV.U32 R2, RZ, RZ, R44 ;  /* 0x000000ffff027224 */ /* 0x000fe200078e002c */
[----:B------:R-:W-:Y:S01]  /*d6e0*/  ULDC.64 UR6, c[0x0][0xa80] ;  /* 0x0002a00000067ab9 */ /* 0x000fe20000000a00 */
[----:B------:R-:W-:Y:S02]  /*d6f0*/  IMAD.MOV.U32 R3, RZ, RZ, R51 ;  /* 0x000000ffff037224 */ /* 0x000fe400078e0033 */
[----:B------:R-:W-:Y:S02]  /*d700*/  IMAD R49, R21, UR4, RZ ;  /* 0x0000000415317c24 */ /* 0x000fe4000f8e02ff */
[----:B0-----:R-:W-:Y:S02]  /*d710*/  VIADD R0, R16, 0x40 ;  /* 0x0000004010007836 */ /* 0x001fe40000000000 */
        /* <DEDUP_REMOVED lines=10> */
.L_x_2063:
[----:B------:R-:W-:Y:S05]  /*d7c0*/  BSYNC B1 ;  /* 0x0000000000017941 */ /* 0x000fea0003800000 */
.L_x_2062:
[----:B------:R-:W-:Y:S04]  /*d7d0*/  BSSY B1, `(.L_x_2064) ;  /* 0x0000014000017945 */ /* 0x000fe80003800000 */
[----:B------:R-:W-:Y:S05]  /*d7e0*/  @P4 BRA `(.L_x_2065) ;  /* 0x0000000000484947 */ /* 0x000fea0003800000 */
[----:B-1---5:R-:W-:Y:S01]  /*d7f0*/  IADD3 R33, P2, R20, 0x20, RZ ;  /* 0x0000002014217810 */ /* 0x022fe20007f5e0ff */
[----:B------:R-:W-:Y:S01]  /*d800*/  ULDC.64 UR4, c[0x0][0xad8] ;  /* 0x0002b60000047ab9 */ /* 0x000fe20000000a00 */
[----:B------:R-:W-:Y:S01]  /*d810*/  IMAD.MOV.U32 R2, RZ, RZ, R44 ;  /* 0x000000ffff027224 */ /* 0x000fe200078e002c */
[----:B------:R-:W-:Y:S01]  /*d820*/  ULDC.64 UR6, c[0x0][0xa80] ;  /* 0x0002a00000067ab9 */ /* 0x000fe20000000a00 */
[----:B------:R-:W-:Y:S02]  /*d830*/  IMAD.MOV.U32 R3, RZ, RZ, R51 ;  /* 0x000000ffff037224 */ /* 0x000fe400078e0033 */
[----:B0-----:R-:W-:Y:S02]  /*d840*/  IMAD.X R0, RZ, RZ, R21, P2 ;  /* 0x000000ffff007224 */ /* 0x001fe400010e0615 */
        /* <DEDUP_REMOVED lines=12> */
.L_x_2065:
[----:B------:R-:W-:Y:S05]  /*d910*/  BSYNC B1 ;  /* 0x0000000000017941 */ /* 0x000fea0003800000 */
.L_x_2064:
[----:B------:R-:W-:Y:S04]  /*d920*/  BSSY B1, `(.L_x_2066) ;  /* 0x0000014000017945 */ /* 0x000fe80003800000 */
[----:B------:R-:W-:Y:S05]  /*d930*/  @P0 BRA `(.L_x_2067) ;  /* 0x0000000000480947 */ /* 0x000fea0003800000 */
[----:B--2--5:R-:W-:Y:S01]  /*d940*/  IADD3 R29, P0, R20, 0x40, RZ ;  /* 0x00000040141d7810 */ /* 0x024fe20007f1e0ff */
        /* <DEDUP_REMOVED lines=17> */
.L_x_2067:
[----:B------:R-:W-:Y:S05]  /*da60*/  BSYNC B1 ;  /* 0x0000000000017941 */ /* 0x000fea0003800000 */
.L_x_2066:
[----:B------:R-:W-:Y:S05]  /*da70*/  @P1 BRA `(.L_x_2068) ;  /* 0x0000000c00041947 */ /* 0x000fea0003800000 */
[----:B---3-5:R-:W-:Y:S01]  /*da80*/  IADD3 R13, P0, R20, 0x60, RZ ;  /* 0x00000060140d7810 */ /* 0x028fe20007f1e0ff */
        /* <DEDUP_REMOVED lines=8> */
[----:B0-----:R-:W-:Y:S02]  /*db10*/  VIADD R0, R16, 0x40 ;  /* 0x0000004010007836 */ /* 0x001fe40000000000 */
        /* <DEDUP_REMOVED lines=10> */
.L_x_2060:
[----:B------:R-:W-:Y:S01]  /*dbc0*/  ULDC.64 UR4, c[0x0][0xbe0] ;  /* 0x0002f80000047ab9 */ /* 0x000fe20000000a00 */
[----:B------:R-:W-:Y:S01]  /*dbd0*/  ULDC.64 UR6, c[0x0][0xbd8] ;  /* 0x0002f60000067ab9 */ /* 0x000fe20000000a00 */
[----:B------:R-:W-:Y:S02]  /*dbe0*/  UISETP.NE.U32.AND UP0, UPT, UR4, URZ, UPT ;  /* 0x0000003f0400728c */ /* 0x000fe4000bf05070 */
[----:B------:R-:W-:Y:S02]  /*dbf0*/  UIMAD.WIDE UR6, UR36, 0x4, UR6 ;  /* 0x00000004240678a5 */ /* 0x000fe4000f8e0206 */
[----:B------:R-:W-:-:S03]  /*dc00*/  UISETP.NE.AND.EX UP1, UPT, UR5, URZ, UPT, UP0 ;  /* 0x0000003f0500728c */ /* 0x000fc6000bf25300 */
[----:B------:R-:W-:Y:S02]  /*dc10*/  ULDC.64 UR4, c[0x0][0xbd8] ;  /* 0x0002f60000047ab9 */ /* 0x000fe40000000a00 */
[----:B------:R-:W-:Y:S01]  /*dc20*/  UISETP.NE.U32.AND UP0, UPT, UR4, URZ, UPT ;  /* 0x0000003f0400728c */ /* 0x000fe2000bf05070 */
[----:B------:R-:W-:-:S03]  /*dc30*/  PLOP3.LUT P2, PT, PT, PT, UP1, 0x80, 0x0 ;  /* 0x000000000000781c */ /* 0x000fc60003f4f018 */
[----:B------:R-:W-:-:S03]  /*dc40*/  UISETP.NE.AND.EX UP0, UPT, UR5, URZ, UPT, UP0 ;  /* 0x0000003f0500728c */ /* 0x000fc6000bf05300 */
[----:B------:R-:W-:Y:S02]  /*dc50*/  @UP1 ULDC.64 UR4, c[0x0][0xbe0] ;  /* 0x0002f80000041ab9 */ /* 0x000fe40000000a00 */
[----:B------:R-:W-:Y:S01]  /*dc60*/  @UP1 UIMAD.WIDE UR4, UR36, 0x4, UR4 ;  /* 0x00000004240418a5 */ /* 0x000fe2000f8e0204 */
[----:B------:R-:W-:-:S05]  /*dc70*/  PLOP3.LUT P1, PT, PT, PT, UP0, 0x80, 0x0 ;  /* 0x000000000000781c */ /* 0x000fca0003f2f008 */
[----:B------:R-:W-:Y:S02]  /*dc80*/  IMAD.U32 R4, RZ, RZ, UR4 ;  /* 0x00000004ff047e24 */ /* 0x000fe4000f8e00ff */
[----:B------:R-:W-:Y:S02]  /*dc90*/  IMAD.U32 R5, RZ, RZ, UR5 ;  /* 0x00000005ff057e24 */ /* 0x000fe4000f8e00ff */
[----:B------:R-:W-:-:S03]  /*dca0*/  IMAD.MOV.U32 R7, RZ, RZ, RZ ;  /* 0x000000ffff077224 */ /* 0x000fc600078e00ff */
[----:B------:R-:W2:Y:S01]  /*dcb0*/  @P2 LDG.E R4, desc[UR54][R4.64] ;  /* 0x0000003604042981 */ /* 0x000ea2000c1e1900 */
[----:B------:R-:W-:Y:S02]  /*dcc0*/  IMAD.U32 R2, RZ, RZ, UR6 ;  /* 0x00000006ff027e24 */ /* 0x000fe4000f8e00ff */
[----:B------:R-:W-:-:S05]  /*dcd0*/  IMAD.U32 R3, RZ, RZ, UR7 ;  /* 0x00000007ff037e24 */ /* 0x000fca000f8e00ff */
[----:B------:R0:W5:Y:S01]  /*dce0*/  @P1 LDG.E R7, desc[UR54][R2.64] ;  /* 0x0000003602071981 */ /* 0x000162000c1e1900 */
[----:B------:R-:W-:Y:S01]  /*dcf0*/  ULDC UR4, c[0x0][0xa88] ;  /* 0x0002a20000047ab9 */ /* 0x000fe20000000800 */
[----:B------:R-:W-:Y:S02]  /*dd00*/  ISETP.GT.AND P0, PT, R191, 0x7f, PT ;  /* 0x0000007fbf00780c */ /* 0x000fe40003f04270 */
[----:B--2---:R-:W-:Y:S01]  /*dd10*/  @P2 R2UR UR4, R4 ;  /* 0x00000000040422ca */ /* 0x004fe200000e0000 */
[----:B0-----:R-:W-:-:S14]  /*dd20*/  @P2 BRA `(.L_x_2069) ;  /* 0x0000000000182947 */ /* 0x001fdc0003800000 */
[----:B------:R-:W-:Y:S05]  /*dd30*/  @!P1 BRA `(.L_x_2069) ;  /* 0x0000000000149947 */ /* 0x000fea0003800000 */
[----:B------:R-:W2:Y:S04]  /*dd40*/  LDG.E R4, desc[UR54][R2.64] ;  /* 0x0000003602047981 */ /* 0x000ea8000c1e1900 */
[----:B------:R-:W3:Y:S01]  /*dd50*/  LDG.E R0, desc[UR54][R2.64+0x4] ;  /* 0x0000043602007981 */ /* 0x000ee2000c1e1900 */
[----:B--2---:R-:W-:Y:S02]  /*dd60*/  R2UR UR5, R4 ;  /* 0x00000000040572ca */ /* 0x004fe400000e0000 */
[----:B---3--:R-:W-:-:S13]  /*dd70*/  R2UR UR4, R0 ;  /* 0x00000000000472ca */ /* 0x008fda00000e0000 */
[----:B------:R-:W-:-:S12]  /*dd80*/  UIADD3 UR4, -UR5, UR4, URZ ;  /* 0x0000000405047290 */ /* 0x000fd8000fffe13f */
.L_x_2069:
[----:B------:R-:W-:Y:S01]  /*dd90*/  USHF.R.S32.HI UR7, URZ, 0x1f, UR42 ;  /* 0x0000001f3f077899 */ /* 0x000fe2000801142a */
[----:B------:R-:W-:Y:S01]  /*dda0*/  BSSY B1, `(.L_x_2070) ;  /* 0x000001f000017945 */ /* 0x000fe20003800000 */
[----:B------:R-:W-:Y:S01]  /*ddb0*/  USEL UR36, UR36, URZ, !UP0 ;  /* 0x0000003f24247287 */ /* 0x000fe2000c000000 */
[----:B------:R-:W-:Y:S01]  /*ddc0*/  SHF.R.S32.HI R9, RZ, 0x1f, R16 ;  /* 0x0000001fff097819 */ /* 0x000fe20000011410 */
[----:B------:R-:W-:Y:S01]  /*ddd0*/  USEL UR37, UR37, URZ, !UP0 ;  /* 0x0000003f25257287 */ /* 0x000fe2000c000000 */
[----:B-----5:R-:W-:Y:S01]  /*dde0*/  SHF.R.S32.HI R6, RZ, 0x1f, R7 ;  /* 0x0000001fff067819 */ /* 0x020fe20000011407 */
[----:B------:R-:W-:Y:S10]  /*ddf0*/  @P0 BRA `(.L_x_2071) ;  /* 0x0000000000640947 */ /* 0x000ff40003800000 */
[----:B------:R-:W0:Y:S01]  /*de00*/  S2R R2, SR_TID.X ;  /* 0x0000000000027919 */ /* 0x000e220000002100 */
[----:B------:R-:W-:-:S04]  /*de10*/  IMAD.U32 R0, RZ, RZ, UR43 ;  /* 0x0000002bff007e24 */ /* 0x000fc8000f8e00ff */
[----:B0-----:R-:W-:-:S04]  /*de20*/  IMAD R0, R0, 0x80, R2 ;  /* 0x0000008000007824 */ /* 0x001fc800078e0202 */
[----:B------:R-:W-:-:S05]  /*de30*/  VIADD R0, R0, 0xffffff80 ;  /* 0xffffff8000007836 */ /* 0x000fca0000000000 */
[----:B------:R-:W-:-:S13]  /*de40*/  ISETP.GE.AND P0, PT, R0, UR4, PT ;  /* 0x0000000400007c0c */ /* 0x000fda000bf06270 */
[----:B------:R-:W-:Y:S05]  /*de50*/  @P0 BRA `(.L_x_2071) ;  /* 0x00000000004c0947 */ /* 0x000fea0003800000 */
[C---:B------:R-:W-:Y:S01]  /*de60*/  IADD3 R2, P0, R0.reuse, R7, RZ ;  /* 0x0000000700027210 */ /* 0x040fe20007f1e0ff */
        /* <DEDUP_REMOVED lines=18> */
.L_x_2071:
[----:B------:R-:W-:Y:S05]  /*df90*/  BSYNC B1 ;  /* 0x0000000000017941 */ /* 0x000fea0003800000 */
.L_x_2070:
[----:B------:R-:W-:Y:S01]  /*dfa0*/  ULDC.64 UR8, c[0x0][0xaa0] ;  /* 0x0002a80000087ab9 */ /* 0x000fe20000000a00 */
[----:B------:R-:W-:Y:S01]  /*dfb0*/  IMAD.MOV.U32 R2, RZ, RZ, R16 ;  /* 0x000000ffff027224 */ /* 0x000fe200078e0010 */
[----:B------:R-:W-:Y:S01]  /*dfc0*/  UIMAD UR6, UR43, -0x80, UR4 ;  /* 0xffffff802b0678a4 */ /* 0x000fe2000f8e0204 */
[----:B0-----:R-:W-:Y:S01]  /*dfd0*/  IMAD.MOV.U32 R3, RZ, RZ, R9 ;  /* 0x000000ffff037224 */ /* 0x001fe200078e0009 */
[----:B------:R-:W-:Y:S01]  /*dfe0*/  BSSY B1, `(.L_x_2072) ;  /* 0x000002d000017945 */ /* 0x000fe20003800000 */
[----:B------:R-:W-:Y:S02]  /*dff0*/  IMAD R0, R6, UR8, RZ ;  /* 0x0000000806007c24 */ /* 0x000fe4000f8e02ff */
[----:B------:R-:W-:Y:S01]  /*e000*/  IMAD.WIDE.U32 R2, R7, UR8, R2 ;  /* 0x0000000807027c25 */ /* 0x000fe2000f8e0002 */
[----:B------:R-:W-:-:S03]  /*e010*/  ISETP.GE.AND P2, PT, R18, UR6, PT ;  /* 0x0000000612007c0c */ /* 0x000fc6000bf46270 */
[----:B------:R-:W-:Y:S01]  /*e020*/  IMAD R7, R7, UR9, R0 ;  /* 0x0000000907077c24 */ /* 0x000fe2000f8e0200 */
[----:B------:R-:W-:Y:S01]  /*e030*/  ULDC.64 UR8, c[0x0][0xae0] ;  /* 0x0002b80000087ab9 */ /* 0x000fe20000000a00 */
[C---:B------:R-:W-:Y:S01]  /*e040*/  VIADD R4, R18.reuse, 0x60 ;  /* 0x0000006012047836 */ /* 0x040fe20000000000 */
[----:B------:R-:W-:Y:S01]  /*e050*/  UIMAD UR5, UR7, UR8, URZ ;  /* 0x00000008070572a4 */ /* 0x000fe2000f8e023f */
[----:B------:R-:W-:Y:S01]  /*e060*/  IMAD.IADD R3, R3, 0x1, R7 ;  /* 0x0000000103037824 */ /* 0x000fe200078e0207 */
[----:B------:R-:W-:Y:S01]  /*e070*/  SHF.R.S32.HI R7, RZ, 0x1f, R18 ;  /* 0x0000001fff077819 */ /* 0x000fe20000011412 */
[----:B------:R-:W-:Y:S01]  /*e080*/  IMAD.U32 R5, RZ, RZ, UR8 ;  /* 0x00000008ff057e24 */ /* 0x000fe2000f8e00ff */
[----:B------:R-:W-:Y:S01]  /*e090*/  UIMAD UR5, UR42, UR9, UR5 ;  /* 0x000000092a0572a4 */ /* 0x000fe2000f8e0205 */
[----:B------:R-:W-:Y:S01]  /*e0a0*/  VIADD R0, R18, 0x20 ;  /* 0x0000002012007836 */ /* 0x000fe20000000000 */
[----:B------:R-:W-:Y:S01]  /*e0b0*/  ISETP.GE.AND P0, PT, R4, UR6, PT ;  /* 0x0000000604007c0c */ /* 0x000fe2000bf06270 */
[----:B------:R-:W-:Y:S01]  /*e0c0*/  IMAD.WIDE.U32 R2, R5, UR42, R2 ;  /* 0x0000002a05027c25 */ /* 0x000fe2000f8e0002 */
[----:B------:R-:W-:-:S02]  /*e0d0*/  ULDC.64 UR8, c[0x0][0xae8] ;  /* 0x0002ba0000087ab9 */ /* 0x000fc40000000a00 */
[----:B------:R-:W-:Y:S01]  /*e0e0*/  UIMAD UR4, UR37, UR8, URZ ;  /* 0x00000008250472a4 */ /* 0x000fe2000f8e023f */
[----:B------:R-:W-:Y:S01]  /*e0f0*/  VIADD R3, R3, UR5 ;  /* 0x0000000503037c36 */ /* 0x000fe20008000000 */
[----:B------:R-:W-:Y:S01]  /*e100*/  ISETP.GE.AND P3, PT, R0, UR6, PT ;  /* 0x0000000600007c0c */ /* 0x000fe2000bf66270 */
[----:B------:R-:W-:Y:S01]  /*e110*/  IMAD.U32 R5, RZ, RZ, UR8 ;  /* 0x00000008ff057e24 */ /* 0x000fe2000f8e00ff */
[----:B------:R-:W-:Y:S01]  /*e120*/  UIMAD UR4, UR36, UR9, UR4 ;  /* 0x00000009240472a4 */ /* 0x000fe2000f8e0204 */
[----:B------:R-:W-:Y:S02]  /*e130*/  VIADD R0, R18, 0x40 ;  /* 0x0000004012007836 */ /* 0x000fe40000000000 */
[----:B------:R-:W-:-:S03]  /*e140*/  IMAD.WIDE.U32 R4, R5, UR36, R2 ;  /* 0x0000002405047c25 */ /* 0x000fc6000f8e0002 */
[----:B------:R-:W-:Y:S01]  /*e150*/  ISETP.GE.AND P1, PT, R0, UR6, PT ;  /* 0x0000000600007c0c */ /* 0x000fe2000bf26270 */
[----:B------:R-:W-:Y:S02]  /*e160*/  IMAD.U32 R9, RZ, RZ, UR43 ;  /* 0x0000002bff097e24 */ /* 0x000fe4000f8e00ff */
[----:B------:R-:W-:Y:S02]  /*e170*/  IMAD.MOV.U32 R6, RZ, RZ, R18 ;  /* 0x000000ffff067224 */ /* 0x000fe400078e0012 */
        /* <DEDUP_REMOVED lines=19> */
.L_x_2073:
[----:B------:R-:W-:Y:S05]  /*e2b0*/  BSYNC B1 ;  /* 0x0000000000017941 */ /* 0x000fea0003800000 */
.L_x_2072:
        /* <DEDUP_REMOVED lines=20> */
.L_x_2075:
[----:B------:R-:W-:Y:S05]  /*e400*/  BSYNC B1 ;  /* 0x0000000000017941 */ /* 0x000fea0003800000 */
.L_x_2074:
        /* <DEDUP_REMOVED lines=20> */
.L_x_2077:
[----:B------:R-:W-:Y:S05]  /*e550*/  BSYNC B1 ;  /* 0x0000000000017941 */ /* 0x000fea0003800000 */
.L_x_2076:
        /* <DEDUP_REMOVED lines=19> */
.L_x_2068:
[----:B------:R-:W-:Y:S05]  /*e690*/  BSYNC B0 ;  /* 0x0000000000007941 */ /* 0x000fea0003800000 */
.L_x_2059:
[----:B------:R-:W-:Y:S02]  /*e6a0*/  ULDC UR4, c[0x0][0xc14] ;  /* 0x0003050000047ab9 */ /* 0x000fe40000000800 */
[----:B------:R-:W-:-:S13]  /*e6b0*/  ISETP.GE.AND P0, PT, R47, UR4, PT ;  /* 0x000000042f007c0c */ /* 0x000fda000bf06270 */
[----:B------:R-:W-:Y:S05]  /*e6c0*/  @!P0 BRA `(.L_x_2078) ;  /* 0xffffff2400b08947 */ /* 0x000fea000383ffff */
[----:B------:R-:W-:Y:S05]  /*e6d0*/  EXIT ;  /* 0x000000000000794d */ /* 0x000fea0003800000 */
.L_x_2020:
[----:B------:R-:W-:-:S08]  /*e6e0*/  NOP ;  /* 0x0000000000007918 */ /* 0x000fd00000000000 */
[----:B------:R-:W0:-:S00]  /*e6f0*/  USETMAXREG.DEALLOC.CTAPOOL 0x18 ;  /* 0x00000018000079c8 */ /* 0x000e0000080e0500 */
[----:B0-----:R-:W-:Y:S01]  /*e700*/  LOP3.LUT R0, R0, 0x3, RZ, 0xc0, !PT ;  /* 0x0000000300007812 */ /* 0x001fe200078ec0ff */
[----:B------:R-:W-:-:S05]  /*e710*/  IMAD.MOV.U32 R6, RZ, RZ, RZ ;  /* 0x000000ffff067224 */ /* 0x000fca00078e00ff */
[----:B------:R-:W0:Y:S02]  /*e720*/  SHFL.IDX PT, R0, R0, RZ, 0x1f ;  /* 0x00001fff00007589 */ /* 0x000e2400000e0000 */
[----:B0-----:R-:W-:-:S04]  /*e730*/  ISETP.NE.AND P0, PT, R0, RZ, PT ;  /* 0x000000ff0000720c */ /* 0x001fc80003f05270 */
[----:B------:R-:W-:-:S05]  /*e740*/  P2R R0, PR, RZ, 0x1 ;  /* 0x00000001ff007803 */ /* 0x000fca0000000000 */
[----:B------:R0:W-:Y:S04]  /*e750*/  STL [R1+0x30], R0 ;  /* 0x0000300001007387 */ /* 0x0001e80000100800 */
        /* <DEDUP_REMOVED lines=12> */
.L_x_2079:
[----:B0-----:R-:W0:Y:S01]  /*e820*/  S2R R0, SR_TID.X ;  /* 0x0000000000007919 */ /* 0x001e220000002100 */
        /* <DEDUP_REMOVED lines=40> */
.L_x_2085:
        /* <DEDUP_REMOVED lines=14> */
.L_x_2084:
[----:B------:R-:W-:Y:S05]  /*eb90*/  BSYNC B0 ;  /* 0x0000000000007941 */ /* 0x000fea0003800000 */
.L_x_2083:
        /* <DEDUP_REMOVED lines=22> */
.L_x_2081:
        /* <DEDUP_REMOVED lines=25> */
.L_x_2086:
        /* <DEDUP_REMOVED lines=58> */
.L_x_2082:
[----:B------:R0:W-:Y:S01]  /*f230*/  STL [R1+0x20], R0 ;  /* 0x0000200001007387 */ /* 0x0001e20000100800 */
[----:B------:R-:W-:-:S03]  /*f240*/  UMOV UR38, URZ ;  /* 0x0000003f00267c82 */ /* 0x000fc60008000000 */
[----:B------:R0:W-:Y:S02]  /*f250*/  STL [R1+0x24], RZ ;  /* 0x000024ff01007387 */ /* 0x0001e40000100800 */
.L_x_2087:
        /* <DEDUP_REMOVED lines=11> */
.L_x_2080:
[----:B0-----:R-:W-:Y:S01]  /*f310*/  IMAD.MOV.U32 R0, RZ, RZ, 0x1 ;  /* 0x00000001ff007424 */ /* 0x001fe200078e00ff */
[----:B------:R-:W-:Y:S01]  /*f320*/  ULDC UR4, c[0x0][0xc14] ;  /* 0x0003050000047ab9 */ /* 0x000fe20000000800 */
[----:B------:R0:W-:Y:S01]  /*f330*/  STL [R1+0x2c], RZ ;  /* 0x00002cff01007387 */ /* 0x0001e20000100800 */
[----:B------:R-:W-:-:S03]  /*f340*/  UISETP.GE.AND UP0, UPT, UR48, UR4, UPT ;  /* 0x000000043000728c */ /* 0x000fc6000bf06270 */
[----:B------:R0:W-:Y:S03]  /*f350*/  STL [R1+0xc], R0 ;  /* 0x00000c0001007387 */ /* 0x0001e60000100800 */
[----:B------:R-:W-:Y:S01]  /*f360*/  PLOP3.LUT P0, PT, PT, PT, UP0, 0x80, 0x0 ;  /* 0x000000000000781c */ /* 0x000fe20003f0f008 */
[----:B------:R0:W-:-:S12]  /*f370*/  STL [R1], RZ ;  /* 0x000000ff01007387 */ /* 0x0001d80000100800 */
[----:B0-----:R-:W-:Y:S05]  /*f380*/  @P0 BRA `(.L_x_2088) ;  /* 0x0000003c00e80947 */ /* 0x001fea0003800000 */
        /* <DEDUP_REMOVED lines=26> */
[----:B------:R1:W-:Y:S01]  /*f530*/  STL [R1], RZ ;  /* 0x000000ff01007387 */ /* 0x0003e20000100800 */
[----:B0-----:R-:W-:-:S05]  /*f540*/  IMAD.MOV.U32 R0, RZ, RZ, 0x40 ;  /* 0x00000040ff007424 */ /* 0x001fca00078e00ff */
[----:B------:R-:W-:Y:S01]  /*f550*/  SEL R2, R0, 0xffffffc0, !P0 ;  /* 0xffffffc000027807 */ /* 0x000fe20004000000 */
[----:B------:R-:W-:-:S05]  /*f560*/  IMAD.MOV.U32 R0, RZ, RZ, 0x1 ;  /* 0x00000001ff007424 */ /* 0x000fca00078e00ff */
[----:B------:R1:W-:Y:S04]  /*f570*/  STL [R1+0xc], R0 ;  /* 0x00000c0001007387 */ /* 0x0003e80000100800 */
[----:B------:R1:W-:Y:S02]  /*f580*/  STL [R1+0x2c], RZ ;  /* 0x00002cff01007387 */ /* 0x0003e40000100800 */
.L_x_2150:
[----:B------:R-:W-:Y:S01]  /*f590*/  ULDC.64 UR4, c[0x0][0xc60] ;  /* 0x0003180000047ab9 */ /* 0x000fe20000000a00 */
[----:B------:R-:W-:Y:S01]  /*f5a0*/  ULDC.64 UR10, c[0x0][0xa00] ;  /* 0x00028000000a7ab9 */ /* 0x000fe20000000a00 */
[----:B------:R-:W-:Y:S01]  /*f5b0*/  UIMAD.WIDE UR4, UR48, 0x4, UR4 ;  /* 0x00000004300478a5 */ /* 0x000fe2000f8e0204 */
[----:B------:R-:W-:Y:S01]  /*f5c0*/  ULDC.64 UR6, c[0x0][0xa18] ;  /* 0x0002860000067ab9 */ /* 0x000fe20000000a00 */
[----:B------:R-:W-:-:S04]  /*f5d0*/  ULDC.64 UR12, c[0x0][0xa08] ;  /* 0x00028200000c7ab9 */ /* 0x000fc80000000a00 */
[----:B------:R-:W-:Y:S02]  /*f5e0*/  IMAD.U32 R2, RZ, RZ, UR4 ;  /* 0x00000004ff027e24 */ /* 0x000fe4000f8e00ff */
[----:B------:R-:W-:Y:S01]  /*f5f0*/  IMAD.U32 R3, RZ, RZ, UR5 ;  /* 0x00000005ff037e24 */ /* 0x000fe2000f8e00ff */
[----:B------:R-:W-:-:S04]  /*f600*/  ULDC.64 UR4, c[0x0][0xa28] ;  /* 0x00028a0000047ab9 */ /* 0x000fc80000000a00 */
[----:B--2---:R-:W2:Y:S01]  /*f610*/  LDG.E R2, desc[UR54][R2.64] ;  /* 0x0000003602027981 */ /* 0x004ea2000c1e1900 */
[----:B------:R-:W-:Y:S01]  /*f620*/  UISETP.NE.U32.AND UP0, UPT, UR4, URZ, UPT ;  /* 0x0000003f0400728c */ /* 0x000fe2000bf05070 */
[----:B-1----:R-:W-:-:S03]  /*f630*/  IMAD.MOV.U32 R0, RZ, RZ, RZ ;  /* 0x000000ffff007224 */ /* 0x002fc600078e00ff */
[----:B------:R-:W-:-:S06]  /*f640*/  UISETP.NE.AND.EX UP0, UPT, UR5, URZ, UPT, UP0 ;  /* 0x0000003f0500728c */ /* 0x000fcc000bf05300 */
[----:B------:R-:W-:Y:S02]  /*f650*/  PLOP3.LUT P0, PT, PT, PT, UP0, 0x80, 0x0 ;  /* 0x000000000000781c */ /* 0x000fe40003f0f008 */
[----:B------:R-:W-:-:S04]  /*f660*/  ISETP.NE.U32.AND P1, PT, RZ, UR12, PT ;  /* 0x0000000cff007c0c */ /* 0x000fc8000bf25070 */
[----:B------:R-:W-:Y:S01]  /*f670*/  ISETP.NE.AND.EX P1, PT, RZ, UR13, PT, P1 ;  /* 0x0000000dff007c0c */ /* 0x000fe2000bf25310 */
[----:B------:R-:W-:Y:S02]  /*f680*/  IMAD.MOV.U32 R18, RZ, RZ, RZ ;  /* 0x000000ffff127224 */ /* 0x000fe400078e00ff */
[----:B------:R-:W-:Y:S01]  /*f690*/  IMAD.MOV.U32 R9, RZ, RZ, RZ ;  /* 0x000000ffff097224 */ /* 0x000fe200078e00ff */
[----:B--2---:R-:W-:-:S13]  /*f6a0*/  R2UR UR45, R2 ;  /* 0x00000000022d72ca */ /* 0x004fda00000e0000 */
[----:B------:R-:W-:Y:S02]  /*f6b0*/  USHF.R.S32.HI UR44, URZ, 0x1f, UR45 ;  /* 0x0000001f3f2c7899 */ /* 0x000fe4000801142d */
[----:B------:R-:W-:-:S04]  /*f6c0*/  @UP0 ULEA UR4, UP1, UR45, UR4, 0x2 ;  /* 0x000000042d040291 */ /* 0x000fc8000f82103f */
[----:B------:R-:W-:Y:S02]  /*f6d0*/  @UP0 ULEA.HI.X UR5, UR45, UR5, UR44, 0x2, UP1 ;  /* 0x000000052d050291 */ /* 0x000fe400088f142c */
[----:B------:R-:W-:Y:S01]  /*f6e0*/  USHF.L.U32 UR43, UR45, 0x2, URZ ;  /* 0x000000022d2b7899 */ /* 0x000fe2000800063f */
[----:B------:R-:W-:Y:S01]  /*f6f0*/  IMAD.U32 R2, RZ, RZ, UR4 ;  /* 0x00000004ff027e24 */ /* 0x000fe2000f8e00ff */
[----:B------:R-:W-:Y:S02]  /*f700*/  USHF.L.U64.HI UR44, UR45, 0x2, UR44 ;  /* 0x000000022d2c7899 */ /* 0x000fe4000801022c */
[----:B------:R-:W-:Y:S01]  /*f710*/  IMAD.U32 R3, RZ, RZ, UR5 ;  /* 0x00000005ff037e24 */ /* 0x000fe2000f8e00ff */
[----:B------:R-:W-:-:S04]  /*f720*/  UIADD3 UR5, UP0, UR43, UR10, URZ ;  /* 0x0000000a2b057290 */ /* 0x000fc8000ff1e03f */
[----:B------:R-:W-:Y:S01]  /*f730*/  UIADD3.X UR8, UR44, UR11, URZ, UP0, !UPT ;  /* 0x0000000b2c087290 */ /* 0x000fe200087fe43f */
[----:B0-----:R0:W5:Y:S01]  /*f740*/  @P0 LDG.E R0, desc[UR54][R2.64] ;  /* 0x0000003602000981 */ /* 0x001162000c1e1900 */
[----:B------:R-:W-:Y:S01]  /*f750*/  UISETP.NE.U32.AND UP0, UPT, UR6, URZ, UPT ;  /* 0x0000003f0600728c */ /* 0x000fe2000bf05070 */
[----:B------:R-:W-:Y:S01]  /*f760*/  ISETP.NE.U32.AND P0, PT, RZ, UR10, PT ;  /* 0x0000000aff007c0c */ /* 0x000fe2000bf05070 */
[----:B------:R-:W-:Y:S02]  /*f770*/  UIADD3 UR9, UP1, UR43, UR12, URZ ;  /* 0x0000000c2b097290 */ /* 0x000fe4000ff3e03f */
[----:B------:R-:W-:Y:S01]  /*f780*/  UISETP.NE.AND.EX UP0, UPT, UR7, URZ, UPT, UP0 ;  /* 0x0000003f0700728c */ /* 0x000fe2000bf05300 */
[----:B------:R-:W-:Y:S01]  /*f790*/  ISETP.NE.AND.EX P0, PT, RZ, UR11, PT, P0 ;  /* 0x0000000bff007c0c */ /* 0x000fe2000bf05300 */
[----:B------:R-:W-:Y:S02]  /*f7a0*/  UIADD3.X UR4, UR44, UR13, URZ, UP1, !UPT ;  /* 0x0000000d2c047290 */ /* 0x000fe40008ffe43f */
[----:B------:R-:W-:-:S02]  /*f7b0*/  IMAD.U32 R4, RZ, RZ, UR9 ;  /* 0x00000009ff047e24 */ /* 0x000fc4000f8e00ff */
[----:B0-----:R-:W-:Y:S02]  /*f7c0*/  IMAD.U32 R2, RZ, RZ, UR5 ;  /* 0x00000005ff027e24 */ /* 0x001fe4000f8e00ff */
[----:B------:R-:W-:Y:S01]  /*f7d0*/  IMAD.U32 R5, RZ, RZ, UR4 ;  /* 0x00000004ff057e24 */ /* 0x000fe2000f8e00ff */
[----:B------:R-:W-:Y:S01]  /*f7e0*/  PLOP3.LUT P2, PT, PT, PT, UP0, 0x80, 0x0 ;  /* 0x000000000000781c */ /* 0x000fe20003f4f008 */
[----:B------:R-:W-:Y:S01]  /*f7f0*/  IMAD.U32 R3, RZ, RZ, UR8 ;  /* 0x00000008ff037e24 */ /* 0x000fe2000f8e00ff */
[----:B------:R-:W-:Y:S02]  /*f800*/  @UP0 UIADD3 UR4, UP1, UR43, UR6, URZ ;  /* 0x000000062b040290 */ /* 0x000fe4000ff3e03f */
[----:B------:R0:W5:Y:S02]  /*f810*/  @P1 LDG.E R9, desc[UR54][R4.64] ;  /* 0x0000003604091981 */ /* 0x000164000c1e1900 */
[----:B------:R-:W-:Y:S01]  /*f820*/  @UP0 UIADD3.X UR5, UR44, UR7, URZ, UP1, !UPT ;  /* 0x000000072c050290 */ /* 0x000fe20008ffe43f */
[----:B------:R-:W-:Y:S01]  /*f830*/  ULDC UR6, c[0x0][0x288] ;  /* 0x0000a20000067ab9 */ /* 0x000fe20000000800 */
[----:B------:R-:W-:Y:S01]  /*f840*/  IMAD.U32 R6, RZ, RZ, UR4 ;  /* 0x00000004ff067e24 */ /* 0x000fe2000f8e00ff */
[----:B------:R0:W5:Y:S01]  /*f850*/  @P0 LDG.E R18, desc[UR54][R2.64] ;  /* 0x0000003602120981 */ /* 0x000162000c1e1900 */
[----:B------:R-:W-:-:S02]  /*f860*/  IMAD.U32 R8, RZ, RZ, UR6 ;  /* 0x00000006ff087e24 */ /* 0x000fc4000f8e00ff */
[----:B------:R-:W-:-:S05]  /*f870*/  IMAD.U32 R7, RZ, RZ, UR5 ;  /* 0x00000005ff077e24 */ /* 0x000fca000f8e00ff */
[----:B------:R0:W5:Y:S01]  /*f880*/  @P2 LDG.E R8, desc[UR54][R6.64] ;  /* 0x0000003606082981 */ /* 0x000162000c1e1900 */
[----:B------:R-:W-:Y:S05]  /*f890*/  @P2 BRA `(.L_x_2089) ;  /* 0x0000000000102947 */ /* 0x000fea0003800000 */
[----:B------:R-:W-:Y:S05]  /*f8a0*/  @!P0 BRA `(.L_x_2089) ;  /* 0x00000000000c8947 */ /* 0x000fea0003800000 */
[----:B0-----:R-:W2:Y:S04]  /*f8b0*/  LDG.E R7, desc[UR54][R2.64] ;  /* 0x0000003602077981 */ /* 0x001ea8000c1e1900 */
[----:B-----5:R-:W2:Y:S02]  /*f8c0*/  LDG.E R8, desc[UR54][R2.64+0x4] ;  /* 0x0000043602087981 */ /* 0x020ea4000c1e1900 */
[----:B--2---:R-:W-:-:S07]  /*f8d0*/  IMAD.IADD R8, R8, 0x1, -R7 ;  /* 0x0000000108087824 */ /* 0x004fce00078e0a07 */
.L_x_2089:
[----:B0----5:R-:W-:Y:S01]  /*f8e0*/  IMAD.IADD R2, R9, 0x1, R0 ;  /* 0x0000000109027824 */ /* 0x021fe200078e0200 */
[----:B------:R-:W-:Y:S01]  /*f8f0*/  ULDC.64 UR4, c[0x0][0x3f8] ;  /* 0x0000fe0000047ab9 */ /* 0x000fe20000000a00 */
[----:B------:R-:W-:Y:S01]  /*f900*/  ULDC.64 UR6, c[0x0][0xa20] ;  /* 0x0002880000067ab9 */ /* 0x000fe20000000a00 */
[----:B------:R-:W-:Y:S01]  /*f910*/  UISETP.NE.U32.AND UP0, UPT, UR4, URZ, UPT ;  /* 0x0000003f0400728c */ /* 0x000fe2000bf05070 */
[----:B------:R-:W-:Y:S01]  /*f920*/  ISETP.NE.U32.AND P0, PT, RZ, UR6, PT ;  /* 0x00000006ff007c0c */ /* 0x000fe2000bf05070 */
[----:B------:R0:W-:Y:S01]  /*f930*/  STL [R1+0x18], R2 ;  /* 0x0000180201007387 */ /* 0x0001e20000100800 */
[----:B------:R-:W-:Y:S01]  /*f940*/  ULDC UR4, c[0x0][0x404] ;  /* 0x0001010000047ab9 */ /* 0x000fe20000000800 */
[----:B------:R-:W-:Y:S01]  /*f950*/  UISETP.NE.AND.EX UP0, UPT, UR5, URZ, UPT, UP0 ;  /* 0x0000003f0500728c */ /* 0x000fe2000bf05300 */
[----:B------:R-:W-:Y:S02]  /*f960*/  ISETP.NE.AND.EX P0, PT, RZ, UR7, PT, P0 ;  /* 0x00000007ff007c0c */ /* 0x000fe4000bf05300 */
[----:B------:R-:W-:Y:S01]  /*f970*/  ULDC UR5, c[0x0][0x2e0] ;  /* 0x0000b80000057ab9 */ /* 0x000fe20000000800 */
[----:B------:R-:W-:-:S04]  /*f980*/  USEL UR4, UR4, 0x1, UP0 ;  /* 0x0000000104047887 */ /* 0x000fc80008000000 */
[----:B------:R-:W-:-:S06]  /*f990*/  UIMAD UR4, UR4, UR5, URZ ;  /* 0x00000005040472a4 */ /* 0x000fcc000f8e023f */
[----:B------:R-:W-:Y:S01]  /*f9a0*/  IMAD.U32 R3, RZ, RZ, UR4 ;  /* 0x00000004ff037e24 */ /* 0x000fe2000f8e00ff */
[----:B0-----:R-:W-:Y:S06]  /*f9b0*/  @!P0 BRA `(.L_x_2090) ;  /* 0x0000000000188947 */ /* 0x001fec0003800000 */
[----:B------:R-:W-:-:S04]  /*f9c0*/  UIADD3 UR4, UP0, UR43, UR6, URZ ;  /* 0x000000062b047290 */ /* 0x000fc8000ff1e03f */
[----:B------:R-:W-:Y:S02]  /*f9d0*/  UIADD3.X UR5, UR44, UR7, URZ, UP0, !UPT ;  /* 0x000000072c057290 */ /* 0x000fe400087fe43f */
[----:B------:R-:W-:-:S04]  /*f9e0*/  IMAD.U32 R2, RZ, RZ, UR4 ;  /* 0x00000004ff027e24 */ /* 0x000fc8000f8e00ff */
[----:B------:R-:W-:-:S06]  /*f9f0*/  IMAD.U32 R3, RZ, RZ, UR5 ;  /* 0x00000005ff037e24 */ /* 0x000fcc000f8e00ff */
[----:B------:R0:W5:Y:S01]  /*fa00*/  LDG.E R3, desc[UR54][R2.64] ;  /* 0x0000003602037981 */ /* 0x000162000c1e1900 */
[----:B------:R-:W-:Y:S05]  /*fa10*/  BRA `(.L_x_2091) ;  /* 0x0000000000107947 */ /* 0x000fea0003800000 */
.L_x_2090:
[----:B------:R-:W-:Y:S05]  /*fa20*/  @!P1 BRA `(.L_x_2091) ;  /* 0x00000000000c9947 */ /* 0x000fea0003800000 */
[----:B------:R-:W2:Y:S04]  /*fa30*/  LDG.E R2, desc[UR54][R4.64] ;  /* 0x0000003604027981 */ /* 0x000ea8000c1e1900 */
[----:B------:R-:W2:Y:S02]  /*fa40*/  LDG.E R3, desc[UR54][R4.64+0x4] ;  /* 0x0000043604037981 */ /* 0x000ea4000c1e1900 */
[----:B--2---:R-:W-:-:S07]  /*fa50*/  IMAD.IADD R3, R3, 0x1, -R2 ;  /* 0x0000000103037824 */ /* 0x004fce00078e0a02 */
.L_x_2091:
[----:B------:R-:W2:Y:S01]  /*fa60*/  LDL R19, [R1+0x24] ;  /* 0x0000240001137983 */ /* 0x000ea20000100800 */
[----:B-----5:R-:W-:Y:S01]  /*fa70*/  IMAD.IADD R3, R3, 0x1, -R0 ;  /* 0x0000000103037824 */ /* 0x020fe200078e0a00 */
[----:B------:R-:W-:Y:S01]  /*fa80*/  BSSY B6, `(.L_x_2092) ;  /* 0x00002c2000067945 */ /* 0x000fe20003800000 */
[----:B--2---:R-:W-:-:S04]  /*fa90*/  LEA R0, R19, 0x11f, 0x7 ;  /* 0x0000011f13007811 */ /* 0x004fc800078e38ff */
[C---:B------:R-:W-:Y:S01]  /*faa0*/  IADD3 R0, R3.reuse, R0, -R8 ;  /* 0x0000000003007210 */ /* 0x040fe20007ffe808 */
[----:B------:R-:W-:-:S04]  /*fab0*/  VIADD R3, R3, 0x9f ;  /* 0x0000009f03037836 */ /* 0x000fc80000000000 */
[----:B------:R-:W-:-:S04]  /*fac0*/  IMAD.HI R3, R3, 0x66666667, RZ ;  /* 0x6666666703037827 */ /* 0x000fc800078e02ff */
[----:B0-----:R-:W-:Y:S01]  /*fad0*/  IMAD.HI R2, R0, 0x66666667, RZ ;  /* 0x6666666700027827 */ /* 0x001fe200078e02ff */
[----:B------:R-:W-:-:S04]  /*fae0*/  SHF.R.U32.HI R0, RZ, 0x1f, R3 ;  /* 0x0000001fff007819 */ /* 0x000fc80000011603 */
[----:B------:R-:W-:Y:S02]  /*faf0*/  LEA.HI.SX32 R0, R3, R0, 0x1a ;  /* 0x0000000003007211 */ /* 0x000fe400078fd2ff */
[----:B------:R-:W-:-:S04]  /*fb00*/  SHF.R.U32.HI R3, RZ, 0x1f, R2 ;  /* 0x0000001fff037819 */ /* 0x000fc80000011602 */
[----:B------:R-:W-:-:S04]  /*fb10*/  LEA.HI.SX32 R3, R2, R3, 0x1a ;  /* 0x0000000302037211 */ /* 0x000fc800078fd2ff */
[----:B------:R-:W-:-:S04]  /*fb20*/  VIMNMX R16, R0, R3, PT ;  /* 0x0000000300107248 */ /* 0x000fc80003fe0100 */
[----:B------:R-:W-:-:S13]  /*fb30*/  ISETP.GT.AND P0, PT, R16, RZ, PT ;  /* 0x000000ff1000720c */ /* 0x000fda0003f04270 */
[----:B------:R-:W-:Y:S05]  /*fb40*/  @P0 BRA `(.L_x_2093) ;  /* 0x0000000000480947 */ /* 0x000fea0003800000 */
        /* <DEDUP_REMOVED lines=18> */
.L_x_2093:
        /* <DEDUP_REMOVED lines=23> */
.L_x_2095:
        /* <DEDUP_REMOVED lines=20> */
.L_x_2096:
        /* <DEDUP_REMOVED lines=20> */
.L_x_2097:
        /* <DEDUP_REMOVED lines=18> */
.L_x_2098:
[----:B------:R-:W0:Y:S01]  /*10180*/  LDC R0, c[0x0][0x428] ;  /* 0x00010a00ff007b82 */ /* 0x000e220000000800 */
[----:B------:R-:W-:Y:S01]  /*10190*/  ULDC.64 UR4, c[0x0][0x9f8] ;  /* 0x00027e0000047ab9 */ /* 0x000fe20000000a00 */
[----:B------:R-:W-:Y:S01]  /*101a0*/  IMAD.U32 R2, RZ, RZ, UR38 ;  /* 0x00000026ff027e24 */ /* 0x000fe2000f8e00ff */
[----:B------:R-:W-:Y:S01]  /*101b0*/  UISETP.NE.U32.AND UP0, UPT, UR4, URZ, UPT ;  /* 0x0000003f0400728c */ /* 0x000fe2000bf05070 */
[----:B------:R-:W-:Y:S01]  /*101c0*/  IMAD.U32 R10, RZ, RZ, UR45 ;  /* 0x0000002dff0a7e24 */ /* 0x000fe2000f8e00ff */
[----:B------:R-:W1:Y:S01]  /*101d0*/  S2R R4, SR_TID.X ;  /* 0x0000000000047919 */ /* 0x000e620000002100 */
[----:B------:R-:W-:Y:S01]  /*101e0*/  IMAD R6, R19, 0x80, R18 ;  /* 0x0000008013067824 */ /* 0x000fe200078e0212 */
[----:B------:R-:W-:Y:S01]  /*101f0*/  UISETP.NE.AND.EX UP0, UPT, UR5, URZ, UPT, UP0 ;  /* 0x0000003f0500728c */ /* 0x000fe2000bf05300 */
[----:B------:R-:W-:-:S05]  /*10200*/  ULDC.64 UR14, c[0x0][0xa08] ;  /* 0x00028200000e7ab9 */ /* 0x000fca0000000a00 */
[----:B------:R-:W-:-:S05]  /*10210*/  PLOP3.LUT P1, PT, PT, PT, UP0, 0x80, 0x0 ;  /* 0x000000000000781c */ /* 0x000fca0003f2f008 */
[----:B------:R-:W-:-:S04]  /*10220*/  @UP0 UIADD3 UR4, UP1, UR43, UR4, URZ ;  /* 0x000000042b040290 */ /* 0x000fc8000ff3e03f */
[----:B------:R-:W-:Y:S01]  /*10230*/  @UP0 UIADD3.X UR5, UR44, UR5, URZ, UP1, !UPT ;  /* 0x000000052c050290 */ /* 0x000fe20008ffe43f */
[----:B0-----:R-:W-:-:S13]  /*10240*/  ISETP.NE.AND P0, PT, R0, 0x1, PT ;  /* 0x000000010000780c */ /* 0x001fda0003f05270 */
[----:B------:R-:W0:Y:S01]  /*10250*/  @P0 LDC R0, c[0x0][0x42c] ;  /* 0x00010b00ff000b82 */ /* 0x000e220000000800 */
[----:B-1----:R-:W-:-:S07]  /*10260*/  LOP3.LUT R17, R4, 0x7f, RZ, 0xc0, !PT ;  /* 0x0000007f04117812 */ /* 0x002fce00078ec0ff */
[----:B------:R-:W1:Y:S01]  /*10270*/  @P0 LDC R3, c[0x0][0x430] ;  /* 0x00010c00ff030b82 */ /* 0x000e620000000800 */
[----:B0-----:R-:W-:-:S05]  /*10280*/  @P0 IMAD.HI.U32 R0, R0, UR38, RZ ;  /* 0x0000002600000c27 */ /* 0x001fca000f8e00ff */
[----:B-1----:R-:W-:Y:S01]  /*10290*/  @P0 SHF.R.U32.HI R2, RZ, R3, R0 ;  /* 0x00000003ff020219 */ /* 0x002fe20000011600 */
[----:B------:R-:W-:-:S04]  /*102a0*/  IMAD.U32 R3, RZ, RZ, UR5 ;  /* 0x00000005ff037e24 */ /* 0x000fc8000f8e00ff */
[----:B------:R0:W-:Y:S02]  /*102b0*/  STL [R1+0x8], R2 ;  /* 0x0000080201007387 */ /* 0x0001e40000100800 */
[----:B0-----:R-:W-:Y:S01]  /*102c0*/  IMAD.U32 R2, RZ, RZ, UR4 ;  /* 0x00000004ff027e24 */ /* 0x001fe2000f8e00ff */
[----:B------:R-:W-:-:S04]  /*102d0*/  ULDC.64 UR4, c[0x0][0xa00] ;  /* 0x0002800000047ab9 */ /* 0x000fc80000000a00 */
[----:B------:R0:W2:Y:S01]  /*102e0*/  @P1 LDG.E R10, desc[UR54][R2.64] ;  /* 0x00000036020a1981 */ /* 0x0000a2000c1e1900 */
[----:B------:R-:W-:Y:S01]  /*102f0*/  ISETP.NE.AND P1, PT, R17, RZ, PT ;  /* 0x000000ff1100720c */ /* 0x000fe20003f25270 */
[----:B------:R-:W-:Y:S01]  /*10300*/  UMOV UR36, URZ ;  /* 0x0000003f00247c82 */ /* 0x000fe20008000000 */
[----:B------:R-:W-:Y:S01]  /*10310*/  ISETP.NE.U32.AND P0, PT, RZ, UR4, PT ;  /* 0x00000004ff007c0c */ /* 0x000fe2000bf05070 */
[----:B------:R-:W-:Y:S01]  /*10320*/  UMOV UR4, 0x40 ;  /* 0x0000004000047882 */ /* 0x000fe20000000000 */
[----:B------:R-:W-:Y:S01]  /*10330*/  R2UR UR37, R6 ;  /* 0x00000000062572ca */ /* 0x000fe200000e0000 */
[----:B------:R-:W-:Y:S01]  /*10340*/  UMOV UR6, UR38 ;  /* 0x0000002600067c82 */ /* 0x000fe20008000000 */
[----:B------:R-:W-:Y:S01]  /*10350*/  ISETP.NE.AND.EX P0, PT, RZ, UR5, PT, P0 ;  /* 0x00000005ff007c0c */ /* 0x000fe2000bf05300 */
[----:B------:R-:W-:Y:S01]  /*10360*/  UMOV UR8, 0x80 ;  /* 0x0000008000087882 */ /* 0x000fe20000000000 */
[----:B------:R-:W-:Y:S01]  /*10370*/  UMOV UR10, UR38 ;  /* 0x00000026000a7c82 */ /* 0x000fe20008000000 */
[----:B0-----:R-:W0:Y:S01]  /*10380*/  LDC.64 R2, c[0x0][0x3f8] ;  /* 0x0000fe00ff027b82 */ /* 0x001e220000000a00 */
[----:B------:R-:W-:-:S02]  /*10390*/  SEL R7, RZ, UR45, P0 ;  /* 0x0000002dff077c07 */ /* 0x000fc40008000000 */
[----:B------:R-:W-:Y:S01]  /*103a0*/  SHF.R.U32.HI R4, RZ, 0x5, R4 ;  /* 0x00000005ff047819 */ /* 0x000fe20000011604 */
[----:B------:R-:W-:Y:S01]  /*103b0*/  VOTEU.ALL UP1, P1 ;  /* 0x00000000003f7886 */ /* 0x000fe20000820000 */
[----:B------:R-:W-:Y:S02]  /*103c0*/  R2UR UR39, R7 ;  /* 0x00000000072772ca */ /* 0x000fe400000e0000 */
[----:B------:R-:W-:Y:S01]  /*103d0*/  LOP3.LUT R4, R4, 0x3, RZ, 0xc0, !PT ;  /* 0x0000000304047812 */ /* 0x000fe200078ec0ff */
[----:B------:R-:W-:Y:S01]  /*103e0*/  UMOV UR5, UR37 ;  /* 0x0000002500057c82 */ /* 0x000fe20008000000 */
[----:B------:R-:W-:Y:S01]  /*103f0*/  @!UP1 UIADD3 UR12, UP0, UR50, 0x270, URZ ;  /* 0x00000270320c9890 */ /* 0x000fe2000ff1e03f */
[----:B------:R-:W-:-:S03]  /*10400*/  UMOV UR9, UR37 ;  /* 0x0000002500097c82 */ /* 0x000fc60008000000 */
[----:B------:R-:W-:-:S05]  /*10410*/  @!UP1 UIADD3.X UR13, URZ, UR51, URZ, UP0, !UPT ;  /* 0x000000333f0d9290 */ /* 0x000fca00087fe43f */
[----:B------:R-:W-:Y:S01]  /*10420*/  UMOV UR7, UR39 ;  /* 0x0000002700077c82 */ /* 0x000fe20008000000 */
[----:B------:R-:W-:-:S03]  /*10430*/  UMOV UR11, UR39 ;  /* 0x00000027000b7c82 */ /* 0x000fc60008000000 */
[----:B------:R1:W-:Y:S01]  /*10440*/  @!UP1 UTMAPF.L2.4D [UR36], [UR12] ;  /* 0x000000240c0095b8 */ /* 0x0003e20008018000 */
[----:B0-----:R-:W-:Y:S01]  /*10450*/  LOP3.LUT P0, RZ, R2, UR14, RZ, 0xfc, !PT ;  /* 0x0000000e02ff7c12 */ /* 0x001fe2000f80fcff */
[----:B------:R-:W-:-:S03]  /*10460*/  UMOV UR14, 0xffffffff ;  /* 0xffffffff000e7882 */ /* 0x000fc60000000000 */
[----:B------:R-:W-:Y:S01]  /*10470*/  LOP3.LUT P0, RZ, R3, UR15, RZ, 0xfc, P0 ;  /* 0x0000000f03ff7c12 */ /* 0x000fe2000800fcff */
[----:B------:R1:W-:Y:S01]  /*10480*/  @!UP1 UTMAPF.L2.4D [UR4], [UR12] ;  /* 0x000000040c0095b8 */ /* 0x0003e20008018000 */
[----:B------:R1:W-:Y:S01]  /*10490*/  @!UP1 UTMAPF.L2.4D [UR8], [UR12] ;  /* 0x000000080c0095b8 */ /* 0x0003e20008018000 */
[----:B--2---:R-:W-:Y:S01]  /*104a0*/  SHF.R.S32.HI R19, RZ, 0x1f, R10 ;  /* 0x0000001fff137819 */ /* 0x004fe2000001140a */
[----:B------:R1:W-:Y:S01]  /*104b0*/  STL [R1+0x10], R10 ;  /* 0x0000100a01007387 */ /* 0x0003e20000100800 */
[----:B------:R-:W-:-:S03]  /*104c0*/  SEL R0, R10, RZ, !P0 ;  /* 0x000000ff0a007207 */ /* 0x000fc60004000000 */
[----:B------:R1:W-:Y:S01]  /*104d0*/  STL [R1+0x14], R19 ;  /* 0x0000141301007387 */ /* 0x0003e20000100800 */
[----:B------:R-:W-:Y:S05]  /*104e0*/  BRA.DIV UR14, `(.L_x_2099) ;  /* 0x000000360e447947 */ /* 0x000fea000b800000 */
[----:B------:R0:W2:Y:S02]  /*104f0*/  SHFL.IDX PT, R14, R4, RZ, 0x1f ;  /* 0x00001fff040e7589 */ /* 0x0000a400000e0000 */
.L_x_2169:
[----:B--2---:R-:W-:Y:S02]  /*10500*/  ISETP.NE.AND P0, PT, R14, RZ, PT ;  /* 0x000000ff0e00720c */ /* 0x004fe40003f05270 */
[----:B------:R-:W-:-:S11]  /*10510*/  PLOP3.LUT P6, PT, PT, PT, PT, 0x8, 0x0 ;  /* 0x000000000000781c */ /* 0x000fd60003fce170 */
[----:B------:R-:W-:Y:S05]  /*10520*/  @P0 BRA `(.L_x_2100) ;  /* 0x0000000800000947 */ /* 0x000fea0003800000 */
[----:B-1----:R-:W-:Y:S01]  /*10530*/  UMOV UR4, 0xffffffff ;  /* 0xffffffff00047882 */ /* 0x002fe20000000000 */
[----:B------:R-:W-:Y:S02]  /*10540*/  VIADD R8, R16, 0xffffffff ;  /* 0xffffffff10087836 */ /* 0x000fe40000000000 */
[----:B------:R-:W-:Y:S05]  /*10550*/  BRA.DIV UR4, `(.L_x_2101) ;  /* 0x0000003604487947 */ /* 0x000fea000b800000 */
[----:B------:R-:W-:-:S13]  /*10560*/  ELECT P6, URZ, PT ;  /* 0x00000000003f782f */ /* 0x000fda00038c0000 */
.L_x_2172:
        /* <DEDUP_REMOVED lines=22> */
.L_x_2103:
[----:B-1----:R-:W2:Y:S04]  /*106d0*/  LDL R3, [R1] ;  /* 0x0000000001037983 */ /* 0x002ea80000100800 */
[----:B------:R-:W3:Y:S01]  /*106e0*/  LDL R2, [R1+0xc] ;  /* 0x00000c0001027983 */ /* 0x000ee20000100800 */
[----:B------:R-:W-:Y:S02]  /*106f0*/  ISETP.NE.AND P0, PT, R17, RZ, PT ;  /* 0x000000ff1100720c */ /* 0x000fe40003f05270 */
[----:B--2---:R-:W-:Y:S02]  /*10700*/  LEA R3, R3, UR41, 0x3 ;  /* 0x0000002903037c11 */ /* 0x004fe4000f8e18ff */
[----:B---3--:R-:W-:-:S04]  /*10710*/  SHF.L.U32 R2, R2, 0x1f, RZ ;  /* 0x0000001f02027819 */ /* 0x008fc800000006ff */
[----:B------:R-:W1:Y:S02]  /*10720*/  SYNCS.PHASECHK.TRANS64.TRYWAIT P2, [R3+URZ+0x29880], R2 ;  /* 0x02988002030075a7 */ /* 0x000e64000804017f */
[----:B-1----:R-:W-:Y:S05]  /*10730*/  @!P2 BRA `(.L_x_2104) ;  /* 0x0000003000f0a947 */ /* 0x002fea0003800000 */
.L_x_2173:
        /* <DEDUP_REMOVED lines=8> */
.L_x_2105:
        /* <DEDUP_REMOVED lines=20> */
.L_x_2174:
        /* <DEDUP_REMOVED lines=8> */
.L_x_2107:
        /* <DEDUP_REMOVED lines=28> */
.L_x_2102:
        /* <DEDUP_REMOVED lines=31> */
.L_x_2100:
[----:B------:R-:W2:Y:S01]  /*10d30*/  LDL.LU R3, [R1+0x2c] ;  /* 0x00002c0001037983 */ /* 0x000ea20000300800 */
[----:B------:R-:W-:Y:S01]  /*10d40*/  BSSY B0, `(.L_x_2108) ;  /* 0x000000a000007945 */ /* 0x000fe20003800000 */
[----:B------:R-:W-:Y:S01]  /*10d50*/  ISETP.GE.AND P2, PT, R16, 0x2, PT ;  /* 0x000000021000780c */ /* 0x000fe20003f46270 */
        /* <DEDUP_REMOVED lines=8> */
.L_x_2175:
[----:B-1----:R-:W-:Y:S05]  /*10de0*/  BSYNC B0 ;  /* 0x0000000000007941 */ /* 0x002fea0003800000 */
.L_x_2108:
[----:B------:R-:W-:Y:S05]  /*10df0*/  @!P2 BRA `(.L_x_2110) ;  /* 0x000000100018a947 */ /* 0x000fea0003800000 */
[----:B------:R1:W5:Y:S01]  /*10e00*/  LDL.LU R6, [R1+0xc] ;  /* 0x00000c0001067983 */ /* 0x0003620000300800 */
[----:B------:R-:W-:-:S03]  /*10e10*/  VIADD R20, R16, 0xfffffffe ;  /* 0xfffffffe10147836 */ /* 0x000fc60000000000 */
[----:B------:R1:W5:Y:S04]  /*10e20*/  LDL.LU R7, [R1] ;  /* 0x0000000001077983 */ /* 0x0003680000300800 */
.L_x_2132:
        /* <DEDUP_REMOVED lines=18> */
[----:B0-----:R-:W2:Y:S01]  /*10f50*/  LDL R4, [R1+0x10] ;  /* 0x0000100001047983 */ /* 0x001ea20000100800 */
[----:B----4-:R-:W-:-:S13]  /*10f60*/  ISETP.NE.AND P0, PT, R8, 0x1, PT ;  /* 0x000000010800780c */ /* 0x010fda0003f05270 */
[----:B------:R-:W0:Y:S02]  /*10f70*/  @P0 LDC.64 R2, c[0x0][0x420] ;  /* 0x00010800ff020b82 */ /* 0x000e240000000a00 */
[----:B0-----:R-:W-:-:S04]  /*10f80*/  @P0 IMAD.HI.U32 R0, R20, R2, RZ ;  /* 0x0000000214000227 */ /* 0x001fc800078e00ff */
        /* <DEDUP_REMOVED lines=12> */
.L_x_2113:
[----:B0--3--:R-:W-:Y:S01]  /*11050*/  LEA R4, R10, UR41, 0x3 ;  /* 0x000000290a047c11 */ /* 0x009fe2000f8e18ff */
[----:B------:R-:W0:Y:S01]  /*11060*/  S2R R2, SR_TID.X ;  /* 0x0000000000027919 */ /* 0x000e220000002100 */
[----:B------:R-:W-:Y:S01]  /*11070*/  SHF.L.U32 R3, R9, 0x1f, RZ ;  /* 0x0000001f09037819 */ /* 0x000fe200000006ff */
[----:B------:R-:W-:Y:S03]  /*11080*/  BSSY B1, `(.L_x_2114) ;  /* 0x0000005000017945 */ /* 0x000fe60003800000 */
[----:B------:R-:W3:Y:S01]  /*11090*/  SYNCS.PHASECHK.TRANS64.TRYWAIT P0, [R4+URZ+0x29880], R3 ;  /* 0x02988003040075a7 */ /* 0x000ee2000800017f */
[----:B0-----:R-:W-:-:S04]  /*110a0*/  LOP3.LUT R2, R2, 0x7f, RZ, 0xc0, !PT ;  /* 0x0000007f02027812 */ /* 0x001fc800078ec0ff */
[----:B------:R-:W-:Y:S01]  /*110b0*/  ISETP.NE.AND P2, PT, R2, RZ, PT ;  /* 0x000000ff0200720c */ /* 0x000fe20003f45270 */
[----:B---3--:R-:W-:-:S12]  /*110c0*/  @!P0 BRA `(.L_x_2115) ;  /* 0x0000002800cc8947 */ /* 0x008fd80003800000 */
.L_x_2176:
[----:B------:R-:W-:Y:S05]  /*110d0*/  BSYNC B1 ;  /* 0x0000000000017941 */ /* 0x000fea0003800000 */
.L_x_2114:
        /* <DEDUP_REMOVED lines=9> */
.L_x_2117:
[----:B------:R-:W-:Y:S05]  /*11170*/  BSYNC B1 ;  /* 0x0000000000017941 */ /* 0x000fea0003800000 */
.L_x_2116:
        /* <DEDUP_REMOVED lines=16> */
.L_x_2118:
        /* <DEDUP_REMOVED lines=12> */
.L_x_2177:
[----:B------:R-:W-:Y:S05]  /*11340*/  BSYNC B1 ;  /* 0x0000000000017941 */ /* 0x000fea0003800000 */
.L_x_2119:
[----:B------:R-:W-:Y:S01]  /*11350*/  BSSY B1, `(.L_x_2121) ;  /* 0x000000b000017945 */ /* 0x000fe20003800000 */
[----:B------:R-:W-:Y:S02]  /*11360*/  IMAD.MOV.U32 R8, RZ, RZ, 0x0 ;  /* 0x00000000ff087424 */ /* 0x000fe400078e00ff */
[----:B------:R-:W-:Y:S01]  /*11370*/  IMAD.MOV.U32 R9, RZ, RZ, 0x14f00000 ;  /* 0x14f00000ff097424 */ /* 0x000fe200078e00ff */
[----:B------:R-:W-:Y:S06]  /*11380*/  @P2 BRA `(.L_x_2122) ;  /* 0x00000000001c2947 */ /* 0x000fec0003800000 */
[----:B------:R-:W3:Y:S01]  /*11390*/  S2R R11, SR_TID.X ;  /* 0x00000000000b7919 */ /* 0x000ee20000002100 */
[----:B0-2---:R-:W-:-:S04]  /*113a0*/  IMAD.MOV.U32 R3, RZ, RZ, 0x7800 ;  /* 0x00007800ff037424 */ /* 0x005fc800078e00ff */
[----:B------:R4:W-:Y:S01]  /*113b0*/  SYNCS.ARRIVE.TRANS64 RZ, [R4+URZ+0x29830], R3 ;  /* 0x0298300304ff79a7 */ /* 0x0009e2000800003f */
[----:B---3--:R-:W-:-:S04]  /*113c0*/  LOP3.LUT R11, R11, 0x1f, RZ, 0xc0, !PT ;  /* 0x0000001f0b0b7812 */ /* 0x008fc800078ec0ff */
[----:B------:R-:W-:-:S13]  /*113d0*/  ISETP.NE.AND P0, PT, R11, RZ, PT ;  /* 0x000000ff0b00720c */ /* 0x000fda0003f05270 */
[----:B----4-:R-:W-:Y:S05]  /*113e0*/  @!P0 BRA `(.L_x_2122) ;  /* 0x0000000000048947 */ /* 0x010fea0003800000 */
[----:B------:R-:W-:Y:S01]  /*113f0*/  BPT.TRAP 0x1 ;  /* 0x000000040000795c */ /* 0x000fe20000300000 */
.L_x_2122:
[----:B------:R-:W-:Y:S05]  /*11400*/  BSYNC B1 ;  /* 0x0000000000017941 */ /* 0x000fea0003800000 */
.L_x_2121:
[----:B------:R-:W3:Y:S04]  /*11410*/  LDL R11, [R1+0x8] ;  /* 0x00000800010b7983 */ /* 0x000ee80000100800 */
[----:B0-2---:R-:W2:Y:S01]  /*11420*/  LDL R3, [R1] ;  /* 0x0000000001037983 */ /* 0x005ea20000100800 */
        /* <DEDUP_REMOVED lines=10> */
.L_x_2123:
        /* <DEDUP_REMOVED lines=16> */
.L_x_2124:
        /* <DEDUP_REMOVED lines=16> */
.L_x_2125:
        /* <DEDUP_REMOVED lines=9> */
.L_x_2112:
[----:B------:R-:W-:Y:S05]  /*11760*/  BSYNC B0 ;  /* 0x0000000000007941 */ /* 0x000fea0003800000 */
.L_x_2111:
[----:B------:R-:W-:-:S06]  /*11770*/  UISETP.NE.AND UP0, UPT, UR42, 0x3, UPT ;  /* 0x000000032a00788c */ /* 0x000fcc000bf05270 */
[----:B------:R-:W-:-:S13]  /*11780*/  PLOP3.LUT P0, PT, PT, PT, UP0, 0x80, 0x0 ;  /* 0x000000000000781c */ /* 0x000fda0003f0f008 */
[----:B------:R-:W-:Y:S05]  /*11790*/  @!P0 BRA `(.L_x_2126) ;  /* 0x0000000000048947 */ /* 0x000fea0003800000 */
[----:B------:R-:W-:Y:S01]  /*117a0*/  BPT.TRAP 0x1 ;  /* 0x000000040000795c */ /* 0x000fe20000300000 */
.L_x_2126:
        /* <DEDUP_REMOVED lines=9> */
.L_x_2178:
[----:B------:R-:W-:Y:S05]  /*11840*/  BSYNC B0 ;  /* 0x0000000000007941 */ /* 0x000fea0003800000 */
.L_x_2127:
[----:B------:R-:W-:Y:S05]  /*11850*/  @!P0 BRA `(.L_x_2129) ;  /* 0x0000000000048947 */ /* 0x000fea0003800000 */
[----:B------:R-:W-:Y:S01]  /*11860*/  BPT.TRAP 0x1 ;  /* 0x000000040000795c */ /* 0x000fe20000300000 */
.L_x_2129:
[----:B---3--:R-:W3:Y:S01]  /*11870*/  LDL R2, [R1+0x4] ;  /* 0x0000040001027983 */ /* 0x008ee20000100800 */
[----:B------:R-:W-:-:S04]  /*11880*/  SHF.L.U32 R3, R6, 0x1f, RZ ;  /* 0x0000001f06037819 */ /* 0x000fc800000006ff */
[----:B---3--:R3:W4:Y:S02]  /*11890*/  SYNCS.PHASECHK.TRANS64.TRYWAIT P2, [R2+URZ+0x29860], R3 ;  /* 0x02986003020075a7 */ /* 0x008724000804017f */
[----:B---3--:R-:W-:Y:S01]  /*118a0*/  IMAD R2, R7, 0x5000, RZ ;  /* 0x0000500007027824 */ /* 0x008fe200078e02ff */
[----:B----4-:R-:W-:Y:S06]  /*118b0*/  @!P2 BRA `(.L_x_2130) ;  /* 0x000000240010a947 */ /* 0x010fec0003800000 */
.L_x_2179:
[----:B0-----:R-:W3:Y:S04]  /*118c0*/  LDL R4, [R1+0x28] ;  /* 0x0000280001047983 */ /* 0x001ee80000100800 */
[----:B------:R-:W4:Y:S01]  /*118d0*/  LDL R12, [R1+0x1c] ;  /* 0x00001c00010c7983 */ /* 0x000f220000100800 */
[----:B------:R-:W-:Y:S05]  /*118e0*/  WARPSYNC.ALL ;  /* 0x0000000000007948 */ /* 0x000fea0003800000 */
[----:B------:R-:W0:Y:S01]  /*118f0*/  S2R R8, SR_TID.X ;  /* 0x0000000000087919 */ /* 0x000e220000002100 */
[----:B--2---:R-:W-:Y:S01]  /*11900*/  IMAD.MOV.U32 R10, RZ, RZ, 0x40 ;  /* 0x00000040ff0a7424 */ /* 0x004fe200078e00ff */
[----:B0-----:R-:W-:-:S04]  /*11910*/  LOP3.LUT P2, RZ, R8, 0x4, RZ, 0xc0, !PT ;  /* 0x0000000408ff7812 */ /* 0x001fc8000784c0ff */
[----:B------:R-:W-:Y:S02]  /*11920*/  SEL R10, R10, 0xffffffc0, !P2 ;  /* 0xffffffc00a0a7807 */ /* 0x000fe40005000000 */
[C---:B---3--:R-:W-:Y:S02]  /*11930*/  LOP3.LUT R3, R2.reuse, R4, RZ, 0xfc, !PT ;  /* 0x0000000402037212 */ /* 0x048fe400078efcff */
[----:B----4-:R-:W-:-:S03]  /*11940*/  IADD3 R2, R2, UR41, R12 ;  /* 0x0000002902027c10 */ /* 0x010fc6000fffe00c */
        /* <DEDUP_REMOVED lines=70> */
.L_x_2131:
[----:B------:R-:W2:Y:S01]  /*11db0*/  LDL.LU R3, [R1+0x4] ;  /* 0x0000040001037983 */ /* 0x000ea20000300800 */
[C---:B------:R-:W-:Y:S01]  /*11dc0*/  ISETP.GT.AND P0, PT, R20.reuse, RZ, PT ;  /* 0x000000ff1400720c */ /* 0x040fe20003f04270 */
[----:B------:R-:W-:Y:S02]  /*11dd0*/  VIADD R20, R20, 0xffffffff ;  /* 0xffffffff14147836 */ /* 0x000fe40000000000 */
[----:B0-----:R3:W5:Y:S04]  /*11de0*/  LDL R6, [R1+0xc] ;  /* 0x00000c0001067983 */ /* 0x0017680000100800 */
[----:B------:R3:W5:Y:S01]  /*11df0*/  LDL R7, [R1] ;  /* 0x0000000001077983 */ /* 0x0007620000100800 */
[----:B--2---:R3:W-:Y:S01]  /*11e00*/  SYNCS.ARRIVE.TRANS64.A1T0 RZ, [R3+URZ+0x29850], RZ ;  /* 0x029850ff03ff79a7 */ /* 0x0047e2000810003f */
[----:B------:R-:W-:-:S05]  /*11e10*/  @!P1 VIADD R2, R3, 0x29880 ;  /* 0x0002988003029836 */ /* 0x000fca0000000000 */
[----:B------:R-:W-:Y:S01]  /*11e20*/  @!P1 PRMT R2, RZ, 0x654, R2 ;  /* 0x00000654ff029816 */ /* 0x000fe20000000002 */
[----:B------:R-:W-:Y:S06]  /*11e30*/  BAR.SYNC.DEFER_BLOCKING 0x2, 0x80 ;  /* 0x0082000000007b1d */ /* 0x000fec0000010000 */
[----:B------:R3:W-:Y:S01]  /*11e40*/  @!P1 SYNCS.ARRIVE.TRANS64.RED.A1T0 RZ, [R2+URZ], RZ ;  /* 0x000000ff02ff99a7 */ /* 0x0007e2000810043f */
[----:B------:R-:W-:Y:S05]  /*11e50*/  @P0 BRA `(.L_x_2132) ;  /* 0xffffffec00f40947 */ /* 0x000fea000383ffff */
.L_x_2110:
        /* <DEDUP_REMOVED lines=9> */
[----:B0-----:R-:W0:Y:S02]  /*11ef0*/  S2R R4, SR_LTMASK ;  /* 0x0000000000047919 */ /* 0x001e240000003900 */
[----:B0-----:R-:W-:-:S04]  /*11f00*/  LOP3.LUT R4, R4, UR4, RZ, 0xc0, !PT ;  /* 0x0000000404047c12 */ /* 0x001fc8000f8ec0ff */
[----:B-----5:R-:W0:Y:S01]  /*11f10*/  POPC R7, R4 ;  /* 0x0000000400077309 */ /* 0x020e220000000000 */
[----:B--2---:R-:W0:Y:S02]  /*11f20*/  SHFL.IDX PT, R0, R3, R0, 0x1f ;  /* 0x00001f0003007589 */ /* 0x004e2400000e0000 */
[----:B0-----:R-:W-:-:S05]  /*11f30*/  IADD3 R0, R0, UR46, R7 ;  /* 0x0000002e00007c10 */ /* 0x001fca000fffe007 */
[----:B------:R4:W-:Y:S02]  /*11f40*/  STL [R1+0x20], R0 ;  /* 0x0000200001007387 */ /* 0x0009e40000100800 */
.L_x_2134:
[----:B------:R-:W-:Y:S05]  /*11f50*/  BSYNC B0 ;  /* 0x0000000000007941 */ /* 0x000fea0003800000 */
.L_x_2133:
[----:B------:R-:W-:-:S06]  /*11f60*/  UISETP.NE.AND UP0, UPT, UR42, 0x3, UPT ;  /* 0x000000032a00788c */ /* 0x000fcc000bf05270 */
[----:B------:R-:W-:-:S13]  /*11f70*/  PLOP3.LUT P0, PT, PT, PT, UP0, 0x80, 0x0 ;  /* 0x000000000000781c */ /* 0x000fda0003f0f008 */
[----:B------:R-:W-:Y:S05]  /*11f80*/  @!P0 BRA `(.L_x_2135) ;  /* 0x0000000000048947 */ /* 0x000fea0003800000 */
[----:B------:R-:W-:Y:S01]  /*11f90*/  BPT.TRAP 0x1 ;  /* 0x000000040000795c */ /* 0x000fe20000300000 */
.L_x_2135:
        /* <DEDUP_REMOVED lines=10> */
.L_x_2180:
[----:B------:R-:W-:Y:S05]  /*12040*/  BSYNC B0 ;  /* 0x0000000000007941 */ /* 0x000fea0003800000 */
.L_x_2136:
[----:B------:R-:W-:Y:S05]  /*12050*/  @!P2 BRA `(.L_x_2138) ;  /* 0x000000000004a947 */ /* 0x000fea0003800000 */
[----:B------:R-:W-:Y:S01]  /*12060*/  BPT.TRAP 0x1 ;  /* 0x000000040000795c */ /* 0x000fe20000300000 */
.L_x_2138:
[----:B------:R-:W2:Y:S02]  /*12070*/  LDL R0, [R1+0xc] ;  /* 0x00000c0001007983 */ /* 0x000ea40000100800 */
[----:B--2---:R-:W-:-:S04]  /*12080*/  SHF.L.U32 R3, R0, 0x1f, RZ ;  /* 0x0000001f00037819 */ /* 0x004fc800000006ff */
[----:B------:R-:W2:Y:S02]  /*12090*/  SYNCS.PHASECHK.TRANS64.TRYWAIT P0, [R20+URZ+0x29860], R3 ;  /* 0x02986003140075a7 */ /* 0x000ea4000800017f */
[----:B--2---:R-:W-:Y:S05]  /*120a0*/  @!P0 BRA `(.L_x_2139) ;  /* 0x0000001c00408947 */ /* 0x004fea0003800000 */
.L_x_2181:
[----:B------:R-:W3:Y:S04]  /*120b0*/  LDL R0, [R1] ;  /* 0x0000000001007983 */ /* 0x000ee80000100800 */
[----:B------:R-:W4:Y:S04]  /*120c0*/  LDL R2, [R1+0x28] ;  /* 0x0000280001027983 */ /* 0x000f280000100800 */
[----:B------:R-:W2:Y:S01]  /*120d0*/  LDL R12, [R1+0x1c] ;  /* 0x00001c00010c7983 */ /* 0x000ea20000100800 */
[----:B------:R-:W-:Y:S05]  /*120e0*/  WARPSYNC.ALL ;  /* 0x0000000000007948 */ /* 0x000fea0003800000 */
[----:B------:R-:W0:Y:S01]  /*120f0*/  S2R R8, SR_TID.X ;  /* 0x0000000000087919 */ /* 0x000e220000002100 */
[----:B------:R-:W-:Y:S01]  /*12100*/  IMAD.MOV.U32 R10, RZ, RZ, 0x40 ;  /* 0x00000040ff0a7424 */ /* 0x000fe200078e00ff */
[----:B0-----:R-:W-:-:S04]  /*12110*/  LOP3.LUT P0, RZ, R8, 0x4, RZ, 0xc0, !PT ;  /* 0x0000000408ff7812 */ /* 0x001fc8000780c0ff */
[----:B------:R-:W-:Y:S01]  /*12120*/  SEL R10, R10, 0xffffffc0, !P0 ;  /* 0xffffffc00a0a7807 */ /* 0x000fe20004000000 */
[----:B---3--:R-:W-:-:S05]  /*12130*/  IMAD R0, R0, 0x5000, RZ ;  /* 0x0000500000007824 */ /* 0x008fca00078e02ff */
[C---:B----4-:R-:W-:Y:S02]  /*12140*/  LOP3.LUT R2, R0.reuse, R2, RZ, 0xfc, !PT ;  /* 0x0000000200027212 */ /* 0x050fe400078efcff */
[----:B--2---:R-:W-:-:S03]  /*12150*/  IADD3 R0, R0, UR41, R12 ;  /* 0x0000002900007c10 */ /* 0x004fc6000fffe00c */
        /* <DEDUP_REMOVED lines=70> */
.L_x_2140:
        /* <DEDUP_REMOVED lines=14> */
.L_x_2094:
[----:B------:R-:W-:Y:S05]  /*126a0*/  BSYNC B6 ;  /* 0x0000000000067941 */ /* 0x000fea0003800000 */
.L_x_2092:
[----:B0-2---:R-:W2:Y:S02]  /*126b0*/  LDL R0, [R1+0x30] ;  /* 0x0000300001007983 */ /* 0x005ea40000100800 */
[----:B--2---:R-:W-:-:S13]  /*126c0*/  ISETP.NE.AND P0, PT, R0, RZ, PT ;  /* 0x000000ff0000720c */ /* 0x004fda0003f05270 */
        /* <DEDUP_REMOVED lines=13> */
.L_x_2141:
        /* <DEDUP_REMOVED lines=41> */
.L_x_2147:
        /* <DEDUP_REMOVED lines=14> */
.L_x_2146:
[----:B------:R-:W-:Y:S05]  /*12b10*/  BSYNC B0 ;  /* 0x0000000000007941 */ /* 0x000fea0003800000 */
.L_x_2145:
        /* <DEDUP_REMOVED lines=21> */
.L_x_2143:
        /* <DEDUP_REMOVED lines=21> */
.L_x_2148:
        /* <DEDUP_REMOVED lines=64> */
.L_x_2144:
[----:B------:R0:W-:Y:S01]  /*131c0*/  STL [R1+0x20], R0 ;  /* 0x0000200001007387 */ /* 0x0001e20000100800 */
[----:B------:R-:W-:Y:S01]  /*131d0*/  ULDC UR48, c[0x0][0xc14] ;  /* 0x0003050000307ab9 */ /* 0x000fe20000000800 */
[----:B------:R-:W-:Y:S02]  /*131e0*/  UMOV UR38, URZ ;  /* 0x0000003f00267c82 */ /* 0x000fe40008000000 */
[----:B------:R0:W-:Y:S03]  /*131f0*/  STL [R1+0x24], RZ ;  /* 0x000024ff01007387 */ /* 0x0001e60000100800 */
.L_x_2149:
        /* <DEDUP_REMOVED lines=15> */
.L_x_2142:
[----:B------:R-:W-:Y:S02]  /*132f0*/  ULDC UR4, c[0x0][0xc14] ;  /* 0x0003050000047ab9 */ /* 0x000fe40000000800 */
[----:B------:R-:W-:-:S06]  /*13300*/  UISETP.GE.AND UP0, UPT, UR48, UR4, UPT ;  /* 0x000000043000728c */ /* 0x000fcc000bf06270 */
[----:B------:R-:W-:-:S13]  /*13310*/  PLOP3.LUT P0, PT, PT, PT, UP0, 0x80, 0x0 ;  /* 0x000000000000781c */ /* 0x000fda0003f0f008 */
[----:B------:R-:W-:Y:S05]  /*13320*/  @!P0 BRA `(.L_x_2150) ;  /* 0xffffffc000988947 */ /* 0x000fea000383ffff */
.L_x_2088:
        /* <DEDUP_REMOVED lines=12> */
.L_x_2182:
[----:B------:R-:W-:Y:S05]  /*133f0*/  BSYNC B0 ;  /* 0x0000000000007941 */ /* 0x000fea0003800000 */
.L_x_2151:
[----:B------:R-:W-:-:S03]  /*13400*/  UMOV UR4, 0xffffffff ;  /* 0xffffffff00047882 */ /* 0x000fc60000000000 */
[----:B------:R-:W-:Y:S05]  /*13410*/  BRA.DIV UR4, `(.L_x_2153) ;  /* 0x0000000a048c7947 */ /* 0x000fea000b800000 */
[----:B------:R-:W1:Y:S02]  /*13420*/  S2R R2, SR_TID.X ;  /* 0x0000000000027919 */ /* 0x000e640000002100 */
[----:B-1----:R-:W-:-:S04]  /*13430*/  SHF.R.U32.HI R2, RZ, 0x5, R2 ;  /* 0x00000005ff027819 */ /* 0x002fc80000011602 */
[----:B------:R-:W-:-:S05]  /*13440*/  LOP3.LUT R2, R2, 0x3, RZ, 0xc0, !PT ;  /* 0x0000000302027812 */ /* 0x000fca00078ec0ff */
[----:B------:R1:W2:Y:S02]  /*13450*/  SHFL.IDX PT, R14, R2, RZ, 0x1f ;  /* 0x00001fff020e7589 */ /* 0x0002a400000e0000 */
.L_x_2185:
[----:B--2---:R-:W-:Y:S01]  /*13460*/  ISETP.NE.AND P0, PT, R14, RZ, PT ;  /* 0x000000ff0e00720c */ /* 0x004fe20003f05270 */
[----:B------:R-:W-:-:S12]  /*13470*/  BSSY B0, `(.L_x_2154) ;  /* 0x000002e000007945 */ /* 0x000fd80003800000 */
[----:B------:R-:W-:Y:S05]  /*13480*/  @P0 BRA `(.L_x_2155) ;  /* 0x0000000000b00947 */ /* 0x000fea0003800000 */
[----:B------:R-:W-:-:S03]  /*13490*/  UMOV UR4, 0xffffffff ;  /* 0xffffffff00047882 */ /* 0x000fc60000000000 */
[----:B------:R-:W-:Y:S05]  /*134a0*/  BRA.DIV UR4, `(.L_x_2156) ;  /* 0x0000000a049c7947 */ /* 0x000fea000b800000 */
[----:B------:R-:W-:-:S13]  /*134b0*/  ELECT P6, URZ, PT ;  /* 0x00000000003f782f */ /* 0x000fda00038c0000 */
.L_x_2188:
[----:B------:R-:W-:Y:S05]  /*134c0*/  @!P6 BRA `(.L_x_2155) ;  /* 0x0000000000a0e947 */ /* 0x000fea0003800000 */
[----:B------:R-:W-:-:S06]  /*134d0*/  ULOP3.LUT UR4, UR40, 0x2, URZ, 0xfc, !UPT ;  /* 0x0000000228047892 */ /* 0x000fcc000f8efc3f */
[----:B-1----:R-:W-:-:S05]  /*134e0*/  IMAD.U32 R2, RZ, RZ, UR4 ;  /* 0x00000004ff027e24 */ /* 0x002fca000f8e00ff */
[----:B------:R-:W-:-:S13]  /*134f0*/  ISETP.NE.AND P0, PT, R2, 0x3, PT ;  /* 0x000000030200780c */ /* 0x000fda0003f05270 */
[----:B------:R-:W-:Y:S05]  /*13500*/  @!P0 BRA `(.L_x_2157) ;  /* 0x0000000000048947 */ /* 0x000fea0003800000 */
[----:B------:R-:W-:Y:S01]  /*13510*/  BPT.TRAP 0x1 ;  /* 0x000000040000795c */ /* 0x000fe20000300000 */
.L_x_2157:
        /* <DEDUP_REMOVED lines=14> */
.L_x_2189:
[----:B------:R-:W1:Y:S02]  /*13600*/  SYNCS.PHASECHK.TRANS64.TRYWAIT P1, [R7+URZ], R2 ;  /* 0x00000002070075a7 */ /* 0x000e64000802017f */
[----:B-1----:R-:W-:Y:S05]  /*13610*/  @!P1 BRA `(.L_x_2159) ;  /* 0x0000000800749947 */ /* 0x002fea0003800000 */
.L_x_2190:
[----:B------:R-:W-:Y:S05]  /*13620*/  @!P0 BRA `(.L_x_2160) ;  /* 0x0000000000048947 */ /* 0x000fea0003800000 */
[----:B------:R-:W-:Y:S01]  /*13630*/  BPT.TRAP 0x1 ;  /* 0x000000040000795c */ /* 0x000fe20000300000 */
.L_x_2160:
[----:B------:R-:W2:Y:S02]  /*13640*/  LDL.LU R4, [R1] ;  /* 0x0000000001047983 */ /* 0x000ea40000300800 */
[----:B--2---:R-:W-:-:S04]  /*13650*/  IMAD R4, R4, 0x8, R0 ;  /* 0x0000000804047824 */ /* 0x004fc800078e0200 */
[----:B------:R-:W2:Y:S02]  /*13660*/  SYNCS.PHASECHK.TRANS64.TRYWAIT P1, [R4+URZ+0x29860], R5 ;  /* 0x02986005040075a7 */ /* 0x000ea4000802017f */
[----:B--2---:R-:W-:Y:S05]  /*13670*/  @!P1 BRA `(.L_x_2161) ;  /* 0x0000000800709947 */ /* 0x004fea0003800000 */
.L_x_2191:
[----:B------:R-:W-:Y:S05]  /*13680*/  @!P0 BRA `(.L_x_2162) ;  /* 0x0000000000048947 */ /* 0x000fea0003800000 */
[----:B------:R-:W-:Y:S01]  /*13690*/  BPT.TRAP 0x1 ;  /* 0x000000040000795c */ /* 0x000fe20000300000 */
.L_x_2162:
[----:B------:R-:W-:-:S04]  /*136a0*/  IMAD R3, R3, 0x8, R0 ;  /* 0x0000000803037824 */ /* 0x000fc800078e0200 */
[----:B------:R-:W3:Y:S02]  /*136b0*/  SYNCS.PHASECHK.TRANS64.TRYWAIT P1, [R3+URZ+0x29860], R2 ;  /* 0x02986002030075a7 */ /* 0x000ee4000802017f */
[----:B---3--:R-:W-:Y:S05]  /*136c0*/  @!P1 BRA `(.L_x_2163) ;  /* 0x0000000800709947 */ /* 0x008fea0003800000 */
.L_x_2192:
[----:B------:R-:W-:Y:S05]  /*136d0*/  @!P0 BRA `(.L_x_2164) ;  /* 0x0000000000048947 */ /* 0x000fea0003800000 */
[----:B------:R-:W-:Y:S01]  /*136e0*/  BPT.TRAP 0x1 ;  /* 0x000000040000795c */ /* 0x000fe20000300000 */
.L_x_2164:
[----:B------:R-:W4:Y:S02]  /*136f0*/  SYNCS.PHASECHK.TRANS64.TRYWAIT P0, [R4+URZ+0x29880], R5 ;  /* 0x02988005040075a7 */ /* 0x000f24000800017f */
[----:B----4-:R-:W-:Y:S05]  /*13700*/  @!P0 BRA `(.L_x_2165) ;  /* 0x0000000800748947 */ /* 0x010fea0003800000 */
.L_x_2166:
[----:B------:R0:W0:Y:S02]  /*13710*/  SYNCS.PHASECHK.TRANS64.TRYWAIT P0, [R3+URZ+0x29880], R2 ;  /* 0x02988002030075a7 */ /* 0x000024000800017f */
[----:B0-----:R-:W-:Y:S05]  /*13720*/  @!P0 NANOSLEEP.SYNCS 0x989680 ;  /* 0x009896800000895d */ /* 0x001fea0003900000 */
[----:B------:R-:W0:Y:S02]  /*13730*/  @!P0 SYNCS.PHASECHK.TRANS64 P0, [R3+URZ+0x29880], R2 ;  /* 0x02988002030085a7 */ /* 0x000e24000800007f */
[----:B0-----:R-:W-:Y:S05]  /*13740*/  @!P0 BRA `(.L_x_2166) ;  /* 0xfffffffc00f08947 */ /* 0x001fea000383ffff */
.L_x_2155:
[----:B------:R-:W-:Y:S05]  /*13750*/  BSYNC B0 ;  /* 0x0000000000007941 */ /* 0x000fea0003800000 */
.L_x_2154:
[----:B------:R-:W-:Y:S05]  /*13760*/  EXIT ;  /* 0x000000000000794d */ /* 0x000fea0003800000 */
.L_x_2027:
[----:B0-----:R-:W-:-:S04]  /*13770*/  IMAD.U32 R3, RZ, RZ, UR41 ;  /* 0x00000029ff037e24 */ /* 0x001fc8000f8e00ff */
[----:B------:R0:W1:Y:S03]  /*13780*/  SYNCS.PHASECHK.TRANS64.TRYWAIT P1, [R3+URZ+0x29800], R0 ;  /* 0x02980000030075a7 */ /* 0x000066000802017f */
[----:B-1----:R-:W-:Y:S05]  /*13790*/  @!P1 NANOSLEEP.SYNCS 0x989680 ;  /* 0x009896800000995d */ /* 0x002fea0003900000 */
[----:B------:R-:W1:Y:S02]  /*137a0*/  @!P1 SYNCS.PHASECHK.TRANS64 P1, [R3+URZ+0x29800], R0 ;  /* 0x02980000030095a7 */ /* 0x000e64000802007f */
[----:B-1----:R-:W-:Y:S05]  /*137b0*/  @!P1 BRA `(.L_x_2027) ;  /* 0xfffffffc00ec9947 */ /* 0x002fea000383ffff */
[----:B------:R-:W-:Y:S05]  /*137c0*/  BRA `(.L_x_2167) ;  /* 0xfffffee000e47947 */ /* 0x000fea000383ffff */
.L_x_2031:
[----:B-1----:R1:W2:Y:S02]  /*137d0*/  SYNCS.PHASECHK.TRANS64.TRYWAIT P2, [R2+URZ+0x29830], R3 ;  /* 0x02983003020075a7 */ /* 0x0022a4000804017f */
[----:B--2---:R-:W-:Y:S05]  /*137e0*/  @!P2 NANOSLEEP.SYNCS 0x989680 ;  /* 0x009896800000a95d */ /* 0x004fea0003900000 */
[----:B------:R-:W2:Y:S02]  /*137f0*/  @!P2 SYNCS.PHASECHK.TRANS64 P2, [R2+URZ+0x29830], R3 ;  /* 0x029830030200a5a7 */ /* 0x000ea4000804007f */
[----:B--2---:R-:W-:Y:S05]  /*13800*/  @!P2 BRA `(.L_x_2031) ;  /* 0xfffffffc00f0a947 */ /* 0x004fea000383ffff */
[----:B------:R-:W-:Y:S05]  /*13810*/  BRA `(.L_x_2030) ;  /* 0xfffffee4000c7947 */ /* 0x000fea000383ffff */
.L_x_2036:
[----:B-1----:R-:W-:-:S04]  /*13820*/  IMAD.U32 R7, RZ, RZ, UR6 ;  /* 0x00000006ff077e24 */ /* 0x002fc8000f8e00ff */
[----:B------:R1:W2:Y:S03]  /*13830*/  SYNCS.PHASECHK.TRANS64.TRYWAIT P2, [R7+URZ+0x29830], R0 ;  /* 0x02983000070075a7 */ /* 0x0002a6000804017f */
[----:B--2---:R-:W-:Y:S05]  /*13840*/  @!P2 NANOSLEEP.SYNCS 0x989680 ;  /* 0x009896800000a95d */ /* 0x004fea0003900000 */
[----:B------:R-:W2:Y:S02]  /*13850*/  @!P2 SYNCS.PHASECHK.TRANS64 P2, [R7+URZ+0x29830], R0 ;  /* 0x029830000700a5a7 */ /* 0x000ea4000804007f */
[----:B--2---:R-:W-:Y:S05]  /*13860*/  @!P2 BRA `(.L_x_2036) ;  /* 0xfffffffc00eca947 */ /* 0x004fea000383ffff */
[----:B------:R-:W-:Y:S05]  /*13870*/  BRA `(.L_x_2033) ;  /* 0xffffff18008c7947 */ /* 0x000fea000383ffff */
.L_x_2040:
[----:B-1----:R-:W-:-:S04]  /*13880*/  IMAD.U32 R7, RZ, RZ, UR6 ;  /* 0x00000006ff077e24 */ /* 0x002fc8000f8e00ff */
[----:B------:R1:W2:Y:S03]  /*13890*/  SYNCS.PHASECHK.TRANS64.TRYWAIT P2, [R7+URZ+0x29850], R0 ;  /* 0x02985000070075a7 */ /* 0x0002a6000804017f */
[----:B--2---:R-:W-:Y:S05]  /*138a0*/  @!P2 NANOSLEEP.SYNCS 0x989680 ;  /* 0x009896800000a95d */ /* 0x004fea0003900000 */
[----:B------:R-:W2:Y:S02]  /*138b0*/  @!P2 SYNCS.PHASECHK.TRANS64 P2, [R7+URZ+0x29850], R0 ;  /* 0x029850000700a5a7 */ /* 0x000ea4000804007f */
[----:B--2---:R-:W-:Y:S05]  /*138c0*/  @!P2 BRA `(.L_x_2040) ;  /* 0xfffffffc00eca947 */ /* 0x004fea000383ffff */
[----:B------:R-:W-:Y:S05]  /*138d0*/  BRA `(.L_x_2037) ;  /* 0xffffff24008c7947 */ /* 0x000fea000383ffff */
.L_x_2047:
[----:B-1----:R-:W-:-:S04]  /*138e0*/  IMAD.U32 R9, RZ, RZ, UR6 ;  /* 0x00000006ff097e24 */ /* 0x002fc8000f8e00ff */
[----:B------:R1:W2:Y:S03]  /*138f0*/  SYNCS.PHASECHK.TRANS64.TRYWAIT P2, [R9+URZ+0x29830], R0 ;  /* 0x02983000090075a7 */ /* 0x0002a6000804017f */
[----:B--2---:R-:W-:Y:S05]  /*13900*/  @!P2 NANOSLEEP.SYNCS 0x989680 ;  /* 0x009896800000a95d */ /* 0x004fea0003900000 */
[----:B------:R-:W2:Y:S02]  /*13910*/  @!P2 SYNCS.PHASECHK.TRANS64 P2, [R9+URZ+0x29830], R0 ;  /* 0x029830000900a5a7 */ /* 0x000ea4000804007f */
[----:B--2---:R-:W-:Y:S05]  /*13920*/  @!P2 BRA `(.L_x_2047) ;  /* 0xfffffffc00eca947 */ /* 0x004fea000383ffff */
[----:B------:R-:W-:Y:S05]  /*13930*/  BRA `(.L_x_2044) ;  /* 0xffffff5000447947 */ /* 0x000fea000383ffff */
.L_x_2051:
[----:B-1----:R-:W-:-:S04]  /*13940*/  IMAD.U32 R9, RZ, RZ, UR6 ;  /* 0x00000006ff097e24 */ /* 0x002fc8000f8e00ff */
[----:B------:R1:W2:Y:S03]  /*13950*/  SYNCS.PHASECHK.TRANS64.TRYWAIT P2, [R9+URZ+0x29850], R0 ;  /* 0x02985000090075a7 */ /* 0x0002a6000804017f */
[----:B--2---:R-:W-:Y:S05]  /*13960*/  @!P2 NANOSLEEP.SYNCS 0x989680 ;  /* 0x009896800000a95d */ /* 0x004fea0003900000 */
[----:B------:R-:W2:Y:S02]  /*13970*/  @!P2 SYNCS.PHASECHK.TRANS64 P2, [R9+URZ+0x29850], R0 ;  /* 0x029850000900a5a7 */ /* 0x000ea4000804007f */
[----:B--2---:R-:W-:Y:S05]  /*13980*/  @!P2 BRA `(.L_x_2051) ;  /* 0xfffffffc00eca947 */ /* 0x004fea000383ffff */
[----:B------:R-:W-:Y:S05]  /*13990*/  BRA `(.L_x_2048) ;  /* 0xffffff5c00447947 */ /* 0x000fea000383ffff */
.L_x_2057:
[----:B-1----:R-:W-:-:S04]  /*139a0*/  IMAD.U32 R5, RZ, RZ, UR9 ;  /* 0x00000009ff057e24 */ /* 0x002fc8000f8e00ff */
[----:B------:R1:W2:Y:S03]  /*139b0*/  SYNCS.PHASECHK.TRANS64.TRYWAIT P1, [R5+URZ+0x29850], R4 ;  /* 0x02985004050075a7 */ /* 0x0002a6000802017f */
[----:B--2---:R-:W-:Y:S05]  /*139c0*/  @!P1 NANOSLEEP.SYNCS 0x989680 ;  /* 0x009896800000995d */ /* 0x004fea0003900000 */
[----:B------:R-:W2:Y:S02]  /*139d0*/  @!P1 SYNCS.PHASECHK.TRANS64 P1, [R5+URZ+0x29850], R4 ;  /* 0x02985004050095a7 */ /* 0x000ea4000802007f */
[----:B--2---:R-:W-:Y:S05]  /*139e0*/  @!P1 BRA `(.L_x_2057) ;  /* 0xfffffffc00ec9947 */ /* 0x004fea000383ffff */
[----:B------:R-:W-:Y:S05]  /*139f0*/  BRA `(.L_x_2056) ;  /* 0xffffff7c00107947 */ /* 0x000fea000383ffff */
.L_x_2099:
[----:B------:R-:W-:Y:S02]  /*13a00*/  IMAD.MOV.U32 R13, RZ, RZ, R4 ;  /* 0x000000ffff0d7224 */ /* 0x000fe400078e0004 */
[----:B------:R-:W-:Y:S02]  /*13a10*/  IMAD.MOV.U32 R12, RZ, RZ, RZ ;  /* 0x000000ffff0c7224 */ /* 0x000fe400078e00ff */
[----:B------:R-:W-:Y:S02]  /*13a20*/  IMAD.MOV.U32 R11, RZ, RZ, 0x1f ;  /* 0x0000001fff0b7424 */ /* 0x000fe400078e00ff */
[----:B------:R-:W-:-:S07]  /*13a30*/  IMAD.MOV.U32 R15, RZ, RZ, -0x1 ;  /* 0xffffffffff0f7424 */ /* 0x000fce00078e00ff */
[----:B-1----:R-:W-:Y:S05]  /*13a40*/  WARPSYNC.COLLECTIVE R15, `(.L_x_2168) ;  /* 0x000000000f087348 */ /* 0x002fea0003c00000 */
[----:B------:R0:W2:Y:S02]  /*13a50*/  SHFL.IDX P6, R14, R13, R12, R11 ;  /* 0x0000000c0d0e7389 */ /* 0x0000a400000c000b */
[----:B012---:R-:W-:Y:S01]  /*13a60*/  ENDCOLLECTIVE ;  /* 0x000000000000791b */ /* 0x007fe20003800000 */
.L_x_2168:
[----:B------:R-:W-:Y:S05]  /*13a70*/  BRA `(.L_x_2169) ;  /* 0xffffffc800a07947 */ /* 0x000fea000383ffff */
.L_x_2101:
[----:B------:R-:W-:Y:S01]  /*13a80*/  BSSY B0, `(.L_x_2170) ;  /* 0x0000006000007945 */ /* 0x000fe20003800000 */
[----:B------:R-:W-:-:S07]  /*13a90*/  IMAD.MOV.U32 R15, RZ, RZ, -0x1 ;  /* 0xffffffffff0f7424 */ /* 0x000fce00078e00ff */
[----:B0-----:R-:W-:Y:S05]  /*13aa0*/  WARPSYNC.COLLECTIVE R15, `(.L_x_2171) ;  /* 0x000000000f0c7348 */ /* 0x001fea0003c00000 */
[----:B------:R-:W-:Y:S02]  /*13ab0*/  ELECT P6, UR62, PT ;  /* 0x00000000003e782f */ /* 0x000fe400038c0000 */
[----:B------:R-:W-:Y:S01]  /*13ac0*/  MOV R14, UR62 ;  /* 0x0000003e000e7c02 */ /* 0x000fe20008000f00 */
[----:B0-----:R-:W-:Y:S10]  /*13ad0*/  ENDCOLLECTIVE ;  /* 0x000000000000791b */ /* 0x001ff40003800000 */
.L_x_2171:
[----:B------:R-:W-:Y:S05]  /*13ae0*/  BSYNC B0 ;  /* 0x0000000000007941 */ /* 0x000fea0003800000 */
.L_x_2170:
[----:B------:R-:W-:Y:S05]  /*13af0*/  BRA `(.L_x_2172) ;  /* 0xffffffc8009c7947 */ /* 0x000fea000383ffff */
.L_x_2104:
[----:B-1----:R1:W2:Y:S02]  /*13b00*/  SYNCS.PHASECHK.TRANS64.TRYWAIT P2, [R3+URZ+0x29880], R2 ;  /* 0x02988002030075a7 */ /* 0x0022a4000804017f */
[----:B--2---:R-:W-:Y:S05]  /*13b10*/  @!P2 NANOSLEEP.SYNCS 0x989680 ;  /* 0x009896800000a95d */ /* 0x004fea0003900000 */
[----:B------:R-:W2:Y:S02]  /*13b20*/  @!P2 SYNCS.PHASECHK.TRANS64 P2, [R3+URZ+0x29880], R2 ;  /* 0x029880020300a5a7 */ /* 0x000ea4000804007f */
[----:B--2---:R-:W-:Y:S05]  /*13b30*/  @!P2 BRA `(.L_x_2104) ;  /* 0xfffffffc00f0a947 */ /* 0x004fea000383ffff */
[----:B------:R-:W-:Y:S05]  /*13b40*/  BRA `(.L_x_2173) ;  /* 0xffffffc800fc7947 */ /* 0x000fea000383ffff */
.L_x_2106:
[----:B0-----:R0:W2:Y:S02]  /*13b50*/  SYNCS.PHASECHK.TRANS64.TRYWAIT P2, [R3+URZ+0x29840], R2 ;  /* 0x02984002030075a7 */ /* 0x0010a4000804017f */
[----:B--2---:R-:W-:Y:S05]  /*13b60*/  @!P2 NANOSLEEP.SYNCS 0x989680 ;  /* 0x009896800000a95d */ /* 0x004fea0003900000 */
[----:B------:R-:W2:Y:S02]  /*13b70*/  @!P2 SYNCS.PHASECHK.TRANS64 P2, [R3+URZ+0x29840], R2 ;  /* 0x029840020300a5a7 */ /* 0x000ea4000804007f */
[----:B--2---:R-:W-:Y:S05]  /*13b80*/  @!P2 BRA `(.L_x_2106) ;  /* 0xfffffffc00f0a947 */ /* 0x004fea000383ffff */
[----:B------:R-:W-:Y:S05]  /*13b90*/  BRA `(.L_x_2174) ;  /* 0xffffffcc00587947 */ /* 0x000fea000383ffff */
.L_x_2109:
[----:B--2---:R-:W-:-:S04]  /*13ba0*/  IMAD.U32 R3, RZ, RZ, UR41 ;  /* 0x00000029ff037e24 */ /* 0x004fc8000f8e00ff */
[----:B------:R2:W3:Y:S03]  /*13bb0*/  SYNCS.PHASECHK.TRANS64.TRYWAIT P0, [R3+URZ+0x29820], R2 ;  /* 0x02982002030075a7 */ /* 0x0004e6000800017f */
[----:B---3--:R-:W-:Y:S05]  /*13bc0*/  @!P0 NANOSLEEP.SYNCS 0x989680 ;  /* 0x009896800000895d */ /* 0x008fea0003900000 */
[----:B------:R-:W3:Y:S02]  /*13bd0*/  @!P0 SYNCS.PHASECHK.TRANS64 P0, [R3+URZ+0x29820], R2 ;  /* 0x02982002030085a7 */ /* 0x000ee4000800007f */
[----:B---3--:R-:W-:Y:S05]  /*13be0*/  @!P0 BRA `(.L_x_2109) ;  /* 0xfffffffc00ec8947 */ /* 0x008fea000383ffff */
[----:B------:R-:W-:Y:S05]  /*13bf0*/  BRA `(.L_x_2175) ;  /* 0xffffffd000787947 */ /* 0x000fea000383ffff */
.L_x_2115:
[----:B0-----:R0:W3:Y:S02]  /*13c00*/  SYNCS.PHASECHK.TRANS64.TRYWAIT P0, [R4+URZ+0x29880], R3 ;  /* 0x02988003040075a7 */ /* 0x0010e4000800017f */
[----:B---3--:R-:W-:Y:S05]  /*13c10*/  @!P0 NANOSLEEP.SYNCS 0x989680 ;  /* 0x009896800000895d */ /* 0x008fea0003900000 */
[----:B------:R-:W3:Y:S02]  /*13c20*/  @!P0 SYNCS.PHASECHK.TRANS64 P0, [R4+URZ+0x29880], R3 ;  /* 0x02988003040085a7 */ /* 0x000ee4000800007f */
[----:B---3--:R-:W-:Y:S05]  /*13c30*/  @!P0 BRA `(.L_x_2115) ;  /* 0xfffffffc00f08947 */ /* 0x008fea000383ffff */
[----:B------:R-:W-:Y:S05]  /*13c40*/  BRA `(.L_x_2176) ;  /* 0xffffffd400207947 */ /* 0x000fea000383ffff */
.L_x_2120:
[----:B--2---:R2:W3:Y:S02]  /*13c50*/  SYNCS.PHASECHK.TRANS64.TRYWAIT P0, [R4+URZ+0x29840], R3 ;  /* 0x02984003040075a7 */ /* 0x0044e4000800017f */
[----:B---3--:R-:W-:Y:S05]  /*13c60*/  @!P0 NANOSLEEP.SYNCS 0x989680 ;  /* 0x009896800000895d */ /* 0x008fea0003900000 */
[----:B------:R-:W3:Y:S02]  /*13c70*/  @!P0 SYNCS.PHASECHK.TRANS64 P0, [R4+URZ+0x29840], R3 ;  /* 0x02984003040085a7 */ /* 0x000ee4000800007f */
[----:B---3--:R-:W-:Y:S05]  /*13c80*/  @!P0 BRA `(.L_x_2120) ;  /* 0xfffffffc00f08947 */ /* 0x008fea000383ffff */
[----:B------:R-:W-:Y:S05]  /*13c90*/  BRA `(.L_x_2177) ;  /* 0xffffffd400a87947 */ /* 0x000fea000383ffff */
.L_x_2128:
[----:B---3--:R-:W3:Y:S02]  /*13ca0*/  LDL R3, [R1+0x4] ;  /* 0x0000040001037983 */ /* 0x008ee40000100800 */
[----:B---3--:R3:W4:Y:S02]  /*13cb0*/  SYNCS.PHASECHK.TRANS64.TRYWAIT P2, [R3+URZ+0x29870], R2 ;  /* 0x02987002030075a7 */ /* 0x008724000804017f */
[----:B----4-:R-:W-:Y:S05]  /*13cc0*/  @!P2 NANOSLEEP.SYNCS 0x989680 ;  /* 0x009896800000a95d */ /* 0x010fea0003900000 */
[----:B------:R-:W4:Y:S02]  /*13cd0*/  @!P2 SYNCS.PHASECHK.TRANS64 P2, [R3+URZ+0x29870], R2 ;  /* 0x029870020300a5a7 */ /* 0x000f24000804007f */
[----:B----4-:R-:W-:Y:S05]  /*13ce0*/  @!P2 BRA `(.L_x_2128) ;  /* 0xfffffffc00eca947 */ /* 0x010fea000383ffff */
[----:B------:R-:W-:Y:S05]  /*13cf0*/  BRA `(.L_x_2178) ;  /* 0xffffffd800d07947 */ /* 0x000fea000383ffff */
.L_x_2130:
[----:B0-----:R-:W3:Y:S02]  /*13d00*/  LDL R4, [R1+0x4] ;  /* 0x0000040001047983 */ /* 0x001ee40000100800 */
[----:B---3--:R0:W3:Y:S02]  /*13d10*/  SYNCS.PHASECHK.TRANS64.TRYWAIT P2, [R4+URZ+0x29860], R3 ;  /* 0x02986003040075a7 */ /* 0x0080e4000804017f */
[----:B---3--:R-:W-:Y:S05]  /*13d20*/  @!P2 NANOSLEEP.SYNCS 0x989680 ;  /* 0x009896800000a95d */ /* 0x008fea0003900000 */
[----:B------:R-:W3:Y:S02]  /*13d30*/  @!P2 SYNCS.PHASECHK.TRANS64 P2, [R4+URZ+0x29860], R3 ;  /* 0x029860030400a5a7 */ /* 0x000ee4000804007f */
[----:B---3--:R-:W-:Y:S05]  /*13d40*/  @!P2 BRA `(.L_x_2130) ;  /* 0xfffffffc00eca947 */ /* 0x008fea000383ffff */
[----:B------:R-:W-:Y:S05]  /*13d50*/  BRA `(.L_x_2179) ;  /* 0xffffffd800d87947 */ /* 0x000fea000383ffff */
.L_x_2137:
[----:B--2---:R2:W3:Y:S02]  /*13d60*/  SYNCS.PHASECHK.TRANS64.TRYWAIT P0, [R20+URZ+0x29870], R3 ;  /* 0x02987003140075a7 */ /* 0x0044e4000800017f */
[----:B---3--:R-:W-:Y:S05]  /*13d70*/  @!P0 NANOSLEEP.SYNCS 0x989680 ;  /* 0x009896800000895d */ /* 0x008fea0003900000 */
[----:B------:R-:W3:Y:S02]  /*13d80*/  @!P0 SYNCS.PHASECHK.TRANS64 P0, [R20+URZ+0x29870], R3 ;  /* 0x02987003140085a7 */ /* 0x000ee4000800007f */
[----:B---3--:R-:W-:Y:S05]  /*13d90*/  @!P0 BRA `(.L_x_2137) ;  /* 0xfffffffc00f08947 */ /* 0x008fea000383ffff */
[----:B------:R-:W-:Y:S05]  /*13da0*/  BRA `(.L_x_2180) ;  /* 0xffffffe000a47947 */ /* 0x000fea000383ffff */
.L_x_2139:
[----:B--2---:R2:W3:Y:S02]  /*13db0*/  SYNCS.PHASECHK.TRANS64.TRYWAIT P0, [R20+URZ+0x29860], R3 ;  /* 0x02986003140075a7 */ /* 0x0044e4000800017f */
[----:B---3--:R-:W-:Y:S05]  /*13dc0*/  @!P0 NANOSLEEP.SYNCS 0x989680 ;  /* 0x009896800000895d */ /* 0x008fea0003900000 */
[----:B------:R-:W3:Y:S02]  /*13dd0*/  @!P0 SYNCS.PHASECHK.TRANS64 P0, [R20+URZ+0x29860], R3 ;  /* 0x02986003140085a7 */ /* 0x000ee4000800007f */
[----:B---3--:R-:W-:Y:S05]  /*13de0*/  @!P0 BRA `(.L_x_2139) ;  /* 0xfffffffc00f08947 */ /* 0x008fea000383ffff */
[----:B------:R-:W-:Y:S05]  /*13df0*/  BRA `(.L_x_2181) ;  /* 0xffffffe000ac7947 */ /* 0x000fea000383ffff */
.L_x_2152:
[----:B0-----:R0:W1:Y:S02]  /*13e00*/  SYNCS.PHASECHK.TRANS64.TRYWAIT P0, [R0+URZ+0x29820], R3 ;  /* 0x02982003000075a7 */ /* 0x001064000800017f */
[----:B-1----:R-:W-:Y:S05]  /*13e10*/  @!P0 NANOSLEEP.SYNCS 0x989680 ;  /* 0x009896800000895d */ /* 0x002fea0003900000 */
[----:B------:R-:W1:Y:S02]  /*13e20*/  @!P0 SYNCS.PHASECHK.TRANS64 P0, [R0+URZ+0x29820], R3 ;  /* 0x02982003000085a7 */ /* 0x000e64000800007f */
[----:B-1----:R-:W-:Y:S05]  /*13e30*/  @!P0 BRA `(.L_x_2152) ;  /* 0xfffffffc00f08947 */ /* 0x002fea000383ffff */
[----:B------:R-:W-:Y:S05]  /*13e40*/  BRA `(.L_x_2182) ;  /* 0xfffffff400687947 */ /* 0x000fea000383ffff */
.L_x_2153:
        /* <DEDUP_REMOVED lines=11> */
.L_x_2184:
[----:B------:R-:W-:Y:S05]  /*13f00*/  BSYNC B0 ;  /* 0x0000000000007941 */ /* 0x000fea0003800000 */
.L_x_2183:
[----:B------:R-:W-:Y:S05]  /*13f10*/  BRA `(.L_x_2185) ;  /* 0xfffffff400507947 */ /* 0x000fea000383ffff */
.L_x_2156:
[----:B------:R-:W-:Y:S01]  /*13f20*/  BSSY B1, `(.L_x_2186) ;  /* 0x0000006000017945 */ /* 0x000fe20003800000 */
[----:B------:R-:W-:-:S07]  /*13f30*/  IMAD.MOV.U32 R15, RZ, RZ, -0x1 ;  /* 0xffffffffff0f7424 */ /* 0x000fce00078e00ff */
[----:B01----:R-:W-:Y:S05]  /*13f40*/  WARPSYNC.COLLECTIVE R15, `(.L_x_2187) ;  /* 0x000000000f0c7348 */ /* 0x003fea0003c00000 */
[----:B------:R-:W-:Y:S02]  /*13f50*/  ELECT P6, UR62, PT ;  /* 0x00000000003e782f */ /* 0x000fe400038c0000 */
[----:B------:R-:W-:Y:S01]  /*13f60*/  MOV R14, UR62 ;  /* 0x0000003e000e7c02 */ /* 0x000fe20008000f00 */
[----:B01----:R-:W-:Y:S10]  /*13f70*/  ENDCOLLECTIVE ;  /* 0x000000000000791b */ /* 0x003ff40003800000 */
.L_x_2187:
[----:B------:R-:W-:Y:S05]  /*13f80*/  BSYNC B1 ;  /* 0x0000000000017941 */ /* 0x000fea0003800000 */
.L_x_2186:
[----:B------:R-:W-:Y:S05]  /*13f90*/  BRA `(.L_x_2188) ;  /* 0xfffffff400487947 */ /* 0x000fea000383ffff */
.L_x_2158:
[----:B0-----:R0:W1:Y:S02]  /*13fa0*/  SYNCS.PHASECHK.TRANS64.TRYWAIT P1, [R6+URZ], R5 ;  /* 0x00000005060075a7 */ /* 0x001064000802017f */
[----:B-1----:R-:W-:Y:S05]  /*13fb0*/  @!P1 NANOSLEEP.SYNCS 0x989680 ;  /* 0x009896800000995d */ /* 0x002fea0003900000 */
[----:B------:R-:W1:Y:S02]  /*13fc0*/  @!P1 SYNCS.PHASECHK.TRANS64 P1, [R6+URZ], R5 ;  /* 0x00000005060095a7 */ /* 0x000e64000802007f */
[----:B-1----:R-:W-:Y:S05]  /*13fd0*/  @!P1 BRA `(.L_x_2158) ;  /* 0xfffffffc00f09947 */ /* 0x002fea000383ffff */
[----:B------:R-:W-:Y:S05]  /*13fe0*/  BRA `(.L_x_2189) ;  /* 0xfffffff400847947 */ /* 0x000fea000383ffff */
.L_x_2159:
[----:B-1----:R1:W2:Y:S02]  /*13ff0*/  SYNCS.PHASECHK.TRANS64.TRYWAIT P1, [R7+URZ], R2 ;  /* 0x00000002070075a7 */ /* 0x0022a4000802017f */
[----:B--2---:R-:W-:Y:S05]  /*14000*/  @!P1 NANOSLEEP.SYNCS 0x989680 ;  /* 0x009896800000995d */ /* 0x004fea0003900000 */
[----:B------:R-:W2:Y:S02]  /*14010*/  @!P1 SYNCS.PHASECHK.TRANS64 P1, [R7+URZ], R2 ;  /* 0x00000002070095a7 */ /* 0x000ea4000802007f */
[----:B--2---:R-:W-:Y:S05]  /*14020*/  @!P1 BRA `(.L_x_2159) ;  /* 0xfffffffc00f09947 */ /* 0x004fea000383ffff */
[----:B------:R-:W-:Y:S05]  /*14030*/  BRA `(.L_x_2190) ;  /* 0xfffffff400787947 */ /* 0x000fea000383ffff */
.L_x_2161:
[----:B--2---:R2:W3:Y:S02]  /*14040*/  SYNCS.PHASECHK.TRANS64.TRYWAIT P1, [R4+URZ+0x29860], R5 ;  /* 0x02986005040075a7 */ /* 0x0044e4000802017f */
[----:B---3--:R-:W-:Y:S05]  /*14050*/  @!P1 NANOSLEEP.SYNCS 0x989680 ;  /* 0x009896800000995d */ /* 0x008fea0003900000 */
[----:B------:R-:W3:Y:S02]  /*14060*/  @!P1 SYNCS.PHASECHK.TRANS64 P1, [R4+URZ+0x29860], R5 ;  /* 0x02986005040095a7 */ /* 0x000ee4000802007f */
[----:B---3--:R-:W-:Y:S05]  /*14070*/  @!P1 BRA `(.L_x_2161) ;  /* 0xfffffffc00f09947 */ /* 0x008fea000383ffff */
[----:B------:R-:W-:Y:S05]  /*14080*/  BRA `(.L_x_2191) ;  /* 0xfffffff4007c7947 */ /* 0x000fea000383ffff */
.L_x_2163:
[----:B---3--:R3:W4:Y:S02]  /*14090*/  SYNCS.PHASECHK.TRANS64.TRYWAIT P1, [R3+URZ+0x29860], R2 ;  /* 0x02986002030075a7 */ /* 0x008724000802017f */
[----:B----4-:R-:W-:Y:S05]  /*140a0*/  @!P1 NANOSLEEP.SYNCS 0x989680 ;  /* 0x009896800000995d */ /* 0x010fea0003900000 */
[----:B------:R-:W4:Y:S02]  /*140b0*/  @!P1 SYNCS.PHASECHK.TRANS64 P1, [R3+URZ+0x29860], R2 ;  /* 0x02986002030095a7 */ /* 0x000f24000802007f */
[----:B----4-:R-:W-:Y:S05]  /*140c0*/  @!P1 BRA `(.L_x_2163) ;  /* 0xfffffffc00f09947 */ /* 0x010fea000383ffff */
[----:B------:R-:W-:Y:S05]  /*140d0*/  BRA `(.L_x_2192) ;  /* 0xfffffff4007c7947 */ /* 0x000fea000383ffff */
.L_x_2165:
[----:B----4-:R4:W0:Y:S02]  /*140e0*/  SYNCS.PHASECHK.TRANS64.TRYWAIT P0, [R4+URZ+0x29880], R5 ;  /* 0x02988005040075a7 */ /* 0x010824000800017f */
[----:B0-----:R-:W-:Y:S05]  /*140f0*/  @!P0 NANOSLEEP.SYNCS 0x989680 ;  /* 0x009896800000895d */ /* 0x001fea0003900000 */
[----:B------:R-:W0:Y:S02]  /*14100*/  @!P0 SYNCS.PHASECHK.TRANS64 P0, [R4+URZ+0x29880], R5 ;  /* 0x02988005040085a7 */ /* 0x000e24000800007f */
[----:B0-----:R-:W-:Y:S05]  /*14110*/  @!P0 BRA `(.L_x_2165) ;  /* 0xfffffffc00f08947 */ /* 0x001fea000383ffff */
[----:B------:R-:W-:Y:S05]  /*14120*/  BRA `(.L_x_2166) ;  /* 0xfffffff400787947 */ /* 0x000fea000383ffff */
.L_x_2193:
        /* <DEDUP_REMOVED lines=13> */
.L_x_2675:


//--------------------- .text._ZN7cutlass13device_kernelIN5flash11enable_sm90INS1_16FlashAttnFwdSm90INS1_25CollectiveMainloopFwdSm90ILi2EN4cute5tupleIJNS5_1CILi1EEES8_S8_EEENS6_IJNS7_ILi128EEENS7_ILi160EEENS7_ILi192EEEEEELi128ENS_12float_e4m3_tEfNS_4arch4Sm90ELb1ELb0ELb0ELb1ELb0ELb1ELb0ELb1ELb1ELb0ELb0ELb0EEENS1_21CollectiveEpilogueFwdINS6_IJSA_SA_SB_EEES9_NS_10bfloat16_tESG_Li256ELb1ELb0ELb0ELb1EEENS1_36VarlenDynamicPersistentTileSchedulerILi128ELi160ELi256ELi128ELb0ELb0ELb1ELb1ELb1ELb1EEEEEEEEEvNT_6ParamsE --------------------------
	.section	.text._ZN7cutlass13device_kernelIN5flash11enable_sm90INS1_16FlashAttnFwdSm90INS1_25CollectiveMainloopFwdSm90ILi2EN4cute5tupleIJNS5_1CILi1EEES8_S8_EEENS6_IJNS7_ILi128EEENS7_ILi160EEENS7_ILi192EEEEEELi128ENS_12float_e4m3_tEfNS_4arch4Sm90ELb1ELb0ELb0ELb1ELb0ELb1ELb0ELb1ELb1ELb0ELb0ELb0EEENS1_21CollectiveEpilogueFwdINS6_IJSA_SA_SB_EEES9_NS_10bfloat16_tESG_Li256ELb1ELb0ELb0ELb1EEENS1_36VarlenDynamicPersistentTileSchedulerILi128ELi160ELi256ELi128ELb0ELb0ELb1ELb1ELb1ELb1EEEEEEEEEvNT_6ParamsE,"ax",@progbits
	.align	128
.text._ZN7cutlass13device_kernelIN5flash11enable_sm90INS1_16FlashAttnFwdSm90INS1_25CollectiveMainloopFwdSm90ILi2EN4cute5tupleIJNS5_1CILi1EEES8_S8_EEENS6_IJNS7_ILi128EEENS7_ILi160EEENS7_ILi192EEEEEELi128ENS_12float_e4m3_tEfNS_4arch4Sm90ELb1ELb0ELb0ELb1ELb0ELb1ELb0ELb1ELb1ELb0ELb0ELb0EEENS1_21CollectiveEpilogueFwdINS6_IJSA_SA_SB_EEES9_NS_10bfloat16_tESG_Li256ELb1ELb0ELb0ELb1EEENS1_36VarlenDynamicPersistentTileSchedulerILi128ELi160ELi256ELi128ELb0ELb0ELb1ELb1ELb1ELb1EEEEEEEEEvNT_6ParamsE:
        .type           _ZN7cutlass13device_kernelIN5flash11enable_sm90INS1_16FlashAttnFwdSm90INS1_25CollectiveMainloopFwdSm90ILi2EN4cute5tupleIJNS5_1CILi1EEES8_S8_EEENS6_IJNS7_ILi128EEENS7_ILi160EEENS7_ILi192EEEEEELi128ENS_12float_e4m3_tEfNS_4arch4Sm90ELb1ELb0ELb0ELb1ELb0ELb1ELb0ELb1ELb1ELb0ELb0ELb0EEENS1_21CollectiveEpilogueFwdINS6_IJSA_SA_SB_EEES9_NS_10bfloat16_tESG_Li256ELb1ELb0ELb0ELb1EEENS1_36VarlenDynamicPersistentTileSchedulerILi128ELi160ELi256ELi128ELb0ELb0ELb1ELb1ELb1ELb1EEEEEEEEEvNT_6ParamsE,@function
        .size           _ZN7cutlass13device_kernelIN5flash11enable_sm90INS1_16FlashAttnFwdSm90INS1_25CollectiveMainloopFwdSm90ILi2EN4cute5tupleIJNS5_1CILi1EEES8_S8_EEENS6_IJNS7_ILi128EEENS7_ILi160EEENS7_ILi192EEEEEELi128ENS_12float_e4m3_tEfNS_4arch4Sm90ELb1ELb0ELb0ELb1ELb0ELb1ELb0ELb1ELb1ELb0ELb0ELb0EEENS1_21CollectiveEpilogueFwdINS6_IJSA_SA_SB_EEES9_NS_10bfloat16_tESG_Li256ELb1ELb0ELb0ELb1EEENS1_36VarlenDynamicPersistentTileSchedulerILi128ELi160ELi256ELi128ELb0ELb0ELb1ELb1ELb1ELb1EEEEEEEEEvNT_6ParamsE,(.L_x_2676 - _ZN7cutlass13device_kernelIN5flash11enable_sm90INS1_16FlashAttnFwdSm90INS1_25CollectiveMainloopFwdSm90ILi2EN4cute5tupleIJNS5_1CILi1EEES8_S8_EEENS6_IJNS7_ILi128EEENS7_ILi160EEENS7_ILi192EEEEEELi128ENS_12float_e4m3_tEfNS_4arch4Sm90ELb1ELb0ELb0ELb1ELb0ELb1ELb0ELb1ELb1ELb0ELb0ELb0EEENS1_21CollectiveEpilogueFwdINS6_IJSA_SA_SB_EEES9_NS_10bfloat16_tESG_Li256ELb1ELb0ELb0ELb1EEENS1_36VarlenDynamicPersistentTileSchedulerILi128ELi160ELi256ELi128ELb0ELb0ELb1ELb1ELb1ELb1EEEEEEEEEvNT_6ParamsE)
        .other          _ZN7cutlass13device_kernelIN5flash11enable_sm90INS1_16FlashAttnFwdSm90INS1_25CollectiveMainloopFwdSm90ILi2EN4cute5tupleIJNS5_1CILi1EEES8_S8_EEENS6_IJNS7_ILi128EEENS7_ILi160EEENS7_ILi192EEEEEELi128ENS_12float_e4m3_tEfNS_4arch4Sm90ELb1ELb0ELb0ELb1ELb0ELb1ELb0ELb1ELb1ELb0ELb0ELb0EEENS1_21CollectiveEpilogueFwdINS6_IJSA_SA_SB_EEES9_NS_10bfloat16_tESG_Li256ELb1ELb0ELb0ELb1EEENS1_36VarlenDynamicPersistentTileSchedulerILi128ELi160ELi256ELi128ELb0ELb0ELb1ELb1ELb1ELb1EEEEEEEEEvNT_6ParamsE,@"STO_CUDA_ENTRY STV_DEFAULT"
_ZN7cutlass13device_kernelIN5flash11enable_sm90INS1_16FlashAttnFwdSm90INS1_25CollectiveMainloopFwdSm90ILi2EN4cute5tupleIJNS5_1CILi1EEES8_S8_EEENS6_IJNS7_ILi128EEENS7_ILi160EEENS7_ILi192EEEEEELi128ENS_12float_e4m3_tEfNS_4arch4Sm90ELb1ELb0ELb0ELb1ELb0ELb1ELb0ELb1ELb1ELb0ELb0ELb0EEENS1_21CollectiveEpilogueFwdINS6_IJSA_SA_SB_EEES9_NS_10bfloat16_tESG_Li256ELb1ELb0ELb0ELb1EEENS1_36VarlenDynamicPersistentTileSchedulerILi128ELi160ELi256ELi128ELb0ELb0ELb1ELb1ELb1ELb1EEEEEEEEEvNT_6ParamsE:
        /* <DEDUP_REMOVED lines=27> */
.L_x_2195:
[----:B------:R-:W-:Y:S05]  /*01b0*/  BSYNC B0 ;  /* 0x0000000000007941 */ /* 0x000fea0003800000 */
.L_x_2194:
        /* <DEDUP_REMOVED lines=41> */
.L_x_2196:
        /* <DEDUP_REMOVED lines=22> */
.L_x_2197:
        /* <DEDUP_REMOVED lines=18> */
.L_x_2198:
        /* <DEDUP_REMOVED lines=22> */
.L_x_2199:
        /* <DEDUP_REMOVED lines=22> */
.L_x_2200:
        /* <DEDUP_REMOVED lines=8> */
.L_x_2203:
        /* <DEDUP_REMOVED lines=24> */
[----:B------:R-:W-:Y:S01]  /*0b90*/  R2UR UR52, R16 ;  /* 0x00000000103472ca */ /* 0x000fe200000e0000 */
[----:B------:R-:W-:Y:S01]  /*0ba0*/  IMAD.MOV.U32 R218, RZ, RZ, 0x20 ;  /* 0x00000020ffda7424 */ /* 0x000fe200078e00ff */
[----:B------:R-:W-:Y:S01]  /*0bb0*/  MOV R145, RZ ;  /* 0x000000ff00917202 */ /* 0x000fe20000000f00 */
[----:B------:R-:W-:Y:S01]  /*0bc0*/  IMAD.MOV.U32 R17, RZ, RZ, RZ ;  /* 0x000000ffff117224 */ /* 0x000fe200078e00ff */
[----:B------:R-:W-:Y:S01]  /*0bd0*/  ULOP3.LUT UR53, UR36, 0x1, URZ, 0xfc, !UPT ;  /* 0x0000000124357892 */ /* 0x000fe2000f8efc3f */
[----:B------:R-:W-:Y:S01]  /*0be0*/  IMAD.MOV.U32 R194, RZ, RZ, RZ ;  /* 0x000000ffffc27224 */ /* 0x000fe200078e00ff */
[----:B------:R-:W-:Y:S01]  /*0bf0*/  UMOV UR43, URZ ;  /* 0x0000003f002b7c82 */ /* 0x000fe20008000000 */
[----:B------:R-:W-:-:S06]  /*0c00*/  IMAD.MOV.U32 R192, RZ, RZ, RZ ;  /* 0x000000ffffc07224 */ /* 0x000fcc00078e00ff */
        /* <DEDUP_REMOVED lines=10> */
[----:B------:R-:W-:Y:S01]  /*0cb0*/  SHF.R.S32.HI R5, RZ, 0x1f, R0 ;  /* 0x0000001fff057819 */ /* 0x000fe20000011400 */
[----:B------:R-:W-:Y:S01]  /*0cc0*/  IMAD.IADD R7, R234, 0x1, -R7 ;  /* 0x00000001ea077824 */ /* 0x000fe200078e0a07 */
[----:B------:R-:W-:Y:S02]  /*0cd0*/  LEA.HI R2, R2, R209, RZ, 0x1 ;  /* 0x000000d102027211 */ /* 0x000fe400078f08ff */
[----:B------:R-:W-:Y:S02]  /*0ce0*/  LOP3.LUT R6, R6, 0xfffffc00, RZ, 0xc0, !PT ;  /* 0xfffffc0006067812 */ /* 0x000fe400078ec0ff */
[----:B------:R-:W-:Y:S02]  /*0cf0*/  LEA.HI R5, R5, R4, RZ, 0x2 ;  /* 0x0000000405057211 */ /* 0x000fe400078f10ff */
[----:B------:R-:W-:Y:S02]  /*0d00*/  LOP3.LUT R0, R2, 0x1ffffffe, RZ, 0xc0, !PT ;  /* 0x1ffffffe02007812 */ /* 0x000fe400078ec0ff */
[----:B------:R-:W-:-:S02]  /*0d10*/  LEA.HI R2, R234, R234, RZ, 0x1 ;  /* 0x000000eaea027211 */ /* 0x000fc400078f08ff */
[----:B------:R-:W-:Y:S01]  /*0d20*/  LEA R7, R7, R6, 0x6 ;  /* 0x0000000607077211 */ /* 0x000fe200078e30ff */
[----:B------:R-:W-:Y:S01]  /*0d30*/  IMAD.IADD R0, R209, 0x1, -R0 ;  /* 0x00000001d1007824 */ /* 0x000fe200078e0a00 */
[----:B------:R-:W-:Y:S02]  /*0d40*/  LOP3.LUT R5, R5, 0xfffffffc, RZ, 0xc0, !PT ;  /* 0xfffffffc05057812 */ /* 0x000fe400078ec0ff */
[--C-:B------:R-:W-:Y:S01]  /*0d50*/  SHF.R.S32.HI R23, RZ, 0x1, R2.reuse ;  /* 0x00000001ff177819 */ /* 0x100fe20000011402 */
[----:B------:R-:W-:Y:S01]  /*0d60*/  IMAD R227, R0, 0x8, R7 ;  /* 0x0000000800e37824 */ /* 0x000fe200078e0207 */
[----:B------:R-:W-:Y:S01]  /*0d70*/  SHF.R.S32.HI R6, RZ, 0x1f, R2 ;  /* 0x0000001fff067819 */ /* 0x000fe20000011402 */
[----:B------:R-:W-:Y:S01]  /*0d80*/  IMAD.IADD R4, R4, 0x1, -R5 ;  /* 0x0000000104047824 */ /* 0x000fe200078e0a05 */
[----:B------:R-:W-:Y:S01]  /*0d90*/  LOP3.LUT R5, R2, 0xfffffffe, RZ, 0xc0, !PT ;  /* 0xfffffffe02057812 */ /* 0x000fe200078ec0ff */
[----:B------:R-:W-:Y:S01]  /*0da0*/  VIADD R216, R23, 0x80 ;  /* 0x0000008017d87836 */ /* 0x000fe20000000000 */
[----:B------:R-:W-:Y:S01]  /*0db0*/  LEA.HI R6, R6, R23, RZ, 0x3 ;  /* 0x0000001706067211 */ /* 0x000fe200078f18ff */
[----:B------:R-:W-:Y:S01]  /*0dc0*/  IMAD.SHL.U32 R196, R4, 0x80, RZ ;  /* 0x0000008004c47824 */ /* 0x000fe200078e00ff */
[----:B------:R-:W-:Y:S01]  /*0dd0*/  LEA.HI R0, R3, R234, RZ, 0x7 ;  /* 0x000000ea03007211 */ /* 0x000fe200078f38ff */
[----:B------:R-:W-:Y:S01]  /*0de0*/  IMAD.IADD R22, R234, 0x1, -R5 ;  /* 0x00000001ea167824 */ /* 0x000fe200078e0a05 */
[----:B------:R-:W-:-:S02]  /*0df0*/  LOP3.LUT R6, R6, 0xfffffff8, RZ, 0xc0, !PT ;  /* 0xfffffff806067812 */ /* 0x000fc400078ec0ff */
[----:B------:R-:W-:Y:S01]  /*0e00*/  LOP3.LUT R219, R0, 0xffffff80, RZ, 0xc0, !PT ;  /* 0xffffff8000db7812 */ /* 0x000fe200078ec0ff */
[----:B------:R-:W-:Y:S01]  /*0e10*/  IMAD.SHL.U32 R18, R22, 0x10, RZ ;  /* 0x0000001016127824 */ /* 0x000fe200078e00ff */
[----:B------:R-:W-:Y:S01]  /*0e20*/  SHF.R.S32.HI R5, RZ, 0x1f, R216 ;  /* 0x0000001fff057819 */ /* 0x000fe200000114d8 */
[----:B------:R-:W-:Y:S01]  /*0e30*/  IMAD.IADD R224, R23, 0x1, -R6 ;  /* 0x0000000117e07824 */ /* 0x000fe200078e0a06 */
[----:B------:R-:W-:Y:S01]  /*0e40*/  IADD3 R219, R234, -R219, RZ ;  /* 0x800000dbeadb7210 */ /* 0x000fe20007ffe0ff */
[----:B------:R-:W-:Y:S01]  /*0e50*/  VIADD R193, R18, 0x20 ;  /* 0x0000002012c17836 */ /* 0x000fe20000000000 */
[-C--:B------:R-:W-:Y:S01]  /*0e60*/  LEA.HI R11, R216, R216.reuse, RZ, 0x1 ;  /* 0x000000d8d80b7211 */ /* 0x080fe200078f08ff */
[----:B------:R-:W-:Y:S01]  /*0e70*/  IMAD.SHL.U32 R19, R22, 0x8, RZ ;  /* 0x0000000816137824 */ /* 0x000fe200078e00ff */
[----:B------:R-:W-:Y:S01]  /*0e80*/  LEA.HI R6, R5, R216, RZ, 0x3 ;  /* 0x000000d805067211 */ /* 0x000fe200078f18ff */
[----:B------:R-:W-:Y:S01]  /*0e90*/  IMAD.SHL.U32 R5, R224, 0x80, RZ ;  /* 0x00000080e0057824 */ /* 0x000fe200078e00ff */
[----:B------:R-:W-:-:S02]  /*0ea0*/  SHF.R.S32.HI R8, RZ, 0x1f, R219 ;  /* 0x0000001fff087819 */ /* 0x000fc400000114db */
[----:B------:R-:W-:Y:S01]  /*0eb0*/  LEA.HI R2, R2, R23, RZ, 0x1 ;  /* 0x0000001702027211 */ /* 0x000fe200078f08ff */
[----:B------:R-:W-:Y:S01]  /*0ec0*/  IMAD.SHL.U32 R6, R6, 0x40, RZ ;  /* 0x0000004006067824 */ /* 0x000fe200078e00ff */
[----:B------:R-:W-:Y:S02]  /*0ed0*/  LOP3.LUT R9, R11, 0x3fffffe, RZ, 0xc0, !PT ;  /* 0x03fffffe0b097812 */ /* 0x000fe400078ec0ff */
[----:B------:R-:W-:Y:S02]  /*0ee0*/  LEA.HI R7, R8, R219, RZ, 0x2 ;  /* 0x000000db08077211 */ /* 0x000fe400078f10ff */
[----:B------:R-:W-:Y:S01]  /*0ef0*/  LOP3.LUT R2, R2, 0x3fffffe, RZ, 0xc0, !PT ;  /* 0x03fffffe02027812 */ /* 0x000fe200078ec0ff */
[----:B------:R-:W-:Y:S01]  /*0f00*/  IMAD.IADD R200, R216, 0x1, -R9 ;  /* 0x00000001d8c87824 */ /* 0x000fe200078e0a09 */
[----:B------:R-:W-:Y:S02]  /*0f10*/  LOP3.LUT R5, R5, 0x380, RZ, 0xc0, !PT ;  /* 0x0000038005057812 */ /* 0x000fe400078ec0ff */
[----:B------:R-:W-:Y:S01]  /*0f20*/  LOP3.LUT R13, R6, 0xfffffe00, RZ, 0xc0, !PT ;  /* 0xfffffe00060d7812 */ /* 0x000fe200078ec0ff */
[----:B------:R-:W-:Y:S01]  /*0f30*/  IMAD.IADD R2, R23, 0x1, -R2 ;  /* 0x0000000117027824 */ /* 0x000fe200078e0a02 */
[----:B------:R-:W-:-:S02]  /*0f40*/  SHF.R.S32.HI R9, RZ, 0x2, R7 ;  /* 0x00000002ff097819 */ /* 0x000fc40000011407 */
[----:B------:R-:W-:Y:S01]  /*0f50*/  SHF.R.S32.HI R10, RZ, 0x1f, R7 ;  /* 0x0000001fff0a7819 */ /* 0x000fe20000011407 */
[----:B------:R-:W-:Y:S01]  /*0f60*/  IMAD R198, R209, 0x8, R2 ;  /* 0x00000008d1c67824 */ /* 0x000fe200078e0202 */
[----:B------:R-:W-:Y:S02]  /*0f70*/  SHF.R.U32.HI R6, RZ, 0x3, R5 ;  /* 0x00000003ff067819 */ /* 0x000fe40000011605 */
[----:B------:R-:W-:Y:S01]  /*0f80*/  LOP3.LUT R5, R5, 0x10, R18, 0xf8, !PT ;  /* 0x0000001005057812 */ /* 0x000fe200078ef812 */
[----:B------:R-:W-:Y:S01]  /*0f90*/  IMAD.SHL.U32 R198, R198, 0x40, RZ ;  /* 0x00000040c6c67824 */ /* 0x000fe200078e00ff */
[----:B------:R-:W-:Y:S02]  /*0fa0*/  LEA.HI R10, R10, R9, RZ, 0x3 ;  /* 0x000000090a0a7211 */ /* 0x000fe400078f18ff */
[----:B------:R-:W-:Y:S02]  /*0fb0*/  SHF.R.S32.HI R223, RZ, 0x7, R0 ;  /* 0x00000007ffdf7819 */ /* 0x000fe40000011400 */
[----:B------:R-:W-:-:S02]  /*0fc0*/  LOP3.LUT R6, R5, R6, RZ, 0x3c, !PT ;  /* 0x0000000605067212 */ /* 0x000fc400078e3cff */
[----:B------:R-:W-:Y:S02]  /*0fd0*/  SHF.R.S32.HI R2, RZ, 0x1f, R193 ;  /* 0x0000001fff027819 */ /* 0x000fe400000114c1 */
[----:B------:R-:W-:Y:S01]  /*0fe0*/  LOP3.LUT R10, R10, 0xfffffff8, RZ, 0xc0, !PT ;  /* 0xfffffff80a0a7812 */ /* 0x000fe200078ec0ff */
[----:B------:R-:W-:Y:S01]  /*0ff0*/  IMAD R209, R209, 0x400, R6 ;  /* 0x00000400d1d17824 */ /* 0x000fe200078e0206 */
[----:B------:R-:W-:Y:S02]  /*1000*/  LEA.HI R0, R0, R223, RZ, 0x1 ;  /* 0x000000df00007211 */ /* 0x000fe400078f08ff */
[----:B------:R-:W-:Y:S01]  /*1010*/  IADD3 R195, R18, 0x40, RZ ;  /* 0x0000004012c37810 */ /* 0x000fe20007ffe0ff */
[----:B------:R-:W-:Y:S01]  /*1020*/  IMAD.IADD R9, R9, 0x1, -R10 ;  /* 0x0000000109097824 */ /* 0x000fe200078e0a0a */
[----:B------:R-:W-:Y:S02]  /*1030*/  LEA.HI R8, R8, R219, RZ, 0x5 ;  /* 0x000000db08087211 */ /* 0x000fe400078f28ff */
[----:B------:R-:W-:-:S02]  /*1040*/  LEA R200, R200, R13, 0x6 ;  /* 0x0000000dc8c87211 */ /* 0x000fc400078e30ff */
[-C--:B------:R-:W-:Y:S02]  /*1050*/  LEA.HI R13, R2, R193.reuse, RZ, 0x4 ;  /* 0x000000c1020d7211 */ /* 0x080fe400078f20ff */
[----:B------:R-:W-:Y:S02]  /*1060*/  LOP3.LUT R0, R0, 0x3fffffe, RZ, 0xc0, !PT ;  /* 0x03fffffe00007812 */ /* 0x000fe400078ec0ff */
[----:B------:R-:W-:Y:S02]  /*1070*/  SHF.R.S32.HI R6, RZ, 0x1f, R195 ;  /* 0x0000001fff067819 */ /* 0x000fe400000114c3 */
[----:B------:R-:W-:Y:S02]  /*1080*/  SHF.R.S32.HI R8, RZ, 0x5, R8 ;  /* 0x00000005ff087819 */ /* 0x000fe40000011408 */
[----:B------:R-:W-:Y:S02]  /*1090*/  LEA.HI R2, R2, R193, RZ, 0x6 ;  /* 0x000000c102027211 */ /* 0x000fe400078f30ff */
[----:B------:R-:W-:Y:S01]  /*10a0*/  LOP3.LUT R196, R196, 0x180, RZ, 0xc0, !PT ;  /* 0x00000180c4c47812 */ /* 0x000fe200078ec0ff */
[----:B------:R-:W-:Y:S01]  /*10b0*/  IMAD R9, R8, 0x10, R9 ;  /* 0x0000001008097824 */ /* 0x000fe200078e0209 */
[----:B------:R-:W-:Y:S01]  /*10c0*/  LOP3.LUT P0, RZ, R4, 0x2, RZ, 0xc0, !PT ;  /* 0x0000000204ff7812 */ /* 0x000fe2000780c0ff */
[----:B------:R-:W-:Y:S01]  /*10d0*/  IMAD.SHL.U32 R4, R2, 0x80, RZ ;  /* 0x0000008002047824 */ /* 0x000fe200078e00ff */
[----:B------:R-:W-:-:S02]  /*10e0*/  LEA.HI R5, R6, R195, RZ, 0x6 ;  /* 0x000000c306057211 */ /* 0x000fc400078f30ff */
[----:B------:R-:W-:Y:S02]  /*10f0*/  IADD3 R0, R223, -R0, RZ ;  /* 0x80000000df007210 */ /* 0x000fe40007ffe0ff */
[----:B------:R-:W-:Y:S01]  /*1100*/  LOP3.LUT R2, R196, 0x30, R13, 0xf8, !PT ;  /* 0x00000030c4027812 */ /* 0x000fe200078ef80d */
[----:B------:R-:W-:Y:S01]  /*1110*/  IMAD.SHL.U32 R10, R5, 0x80, RZ ;  /* 0x00000080050a7824 */ /* 0x000fe200078e00ff */
[----:B------:R-:W-:Y:S01]  /*1120*/  SHF.R.U32.HI R197, RZ, 0x3, R196 ;  /* 0x00000003ffc57819 */ /* 0x000fe200000116c4 */
[----:B------:R-:W-:Y:S01]  /*1130*/  IMAD R206, R0, 0x40, R9 ;  /* 0x0000004000ce7824 */ /* 0x000fe200078e0209 */
[----:B------:R-:W-:Y:S02]  /*1140*/  LEA.HI R225, R6, R195, RZ, 0x4 ;  /* 0x000000c306e17211 */ /* 0x000fe400078f20ff */
[----:B------:R-:W-:Y:S02]  /*1150*/  LOP3.LUT R5, R4, 0xffffe000, RZ, 0xc0, !PT ;  /* 0xffffe00004057812 */ /* 0x000fe400078ec0ff */
[----:B------:R-:W-:-:S02]  /*1160*/  LOP3.LUT R2, R2, R197, RZ, 0x3c, !PT ;  /* 0x000000c502027212 */ /* 0x000fc400078e3cff */
[C---:B------:R-:W-:Y:S02]  /*1170*/  LOP3.LUT R0, R196.reuse, 0x10, R18, 0xf8, !PT ;  /* 0x00000010c4007812 */ /* 0x040fe400078ef812 */
[----:B------:R-:W-:Y:S02]  /*1180*/  LOP3.LUT R6, R196, 0x30, R225, 0xf8, !PT ;  /* 0x00000030c4067812 */ /* 0x000fe400078ef8e1 */
[----:B------:R-:W-:Y:S02]  /*1190*/  LEA.HI R3, R3, R234, RZ, 0x3 ;  /* 0x000000ea03037211 */ /* 0x000fe400078f18ff */
[----:B------:R-:W-:Y:S02]  /*11a0*/  IADD3 R221, R2, R198, R5 ;  /* 0x000000c602dd7210 */ /* 0x000fe40007ffe005 */
[----:B------:R-:W-:Y:S02]  /*11b0*/  SHF.R.S32.HI R11, RZ, 0x1, R11 ;  /* 0x00000001ff0b7819 */ /* 0x000fe4000001140b */
[-C--:B------:R-:W-:Y:S01]  /*11c0*/  LOP3.LUT R207, R0, R197.reuse, RZ, 0x3c, !PT ;  /* 0x000000c500cf7212 */ /* 0x080fe200078e3cff */
[----:B------:R-:W-:Y:S01]  /*11d0*/  IMAD.IADD R221, R16, 0x1, R221 ;  /* 0x0000000110dd7824 */ /* 0x000fe200078e02dd */
[----:B------:R-:W-:Y:S01]  /*11e0*/  LOP3.LUT R15, R10, 0xffffe000, RZ, 0xc0, !PT ;  /* 0xffffe0000a0f7812 */ /* 0x000fe200078ec0ff */
[----:B------:R-:W-:Y:S01]  /*11f0*/  IMAD.SHL.U32 R11, R11, 0x80, RZ ;  /* 0x000000800b0b7824 */ /* 0x000fe200078e00ff */
[----:B------:R-:W-:-:S02]  /*1200*/  LOP3.LUT R6, R6, R197, RZ, 0x3c, !PT ;  /* 0x000000c506067212 */ /* 0x000fc400078e3cff */
[----:B------:R-:W-:Y:S02]  /*1210*/  LOP3.LUT R5, R3, 0x1ffffff8, RZ, 0xc0, !PT ;  /* 0x1ffffff803057812 */ /* 0x000fe400078ec0ff */
[----:B------:R-:W-:Y:S02]  /*1220*/  LOP3.LUT R4, R196, 0x30, R18, 0xf8, !PT ;  /* 0x00000030c4047812 */ /* 0x000fe400078ef812 */
[----:B------:R-:W-:Y:S01]  /*1230*/  SEL R218, R218, 0xffffffe0, !P0 ;  /* 0xffffffe0dada7807 */ /* 0x000fe20004000000 */
[----:B------:R-:W-:Y:S01]  /*1240*/  IMAD.IADD R5, R234, 0x1, -R5 ;  /* 0x00000001ea057824 */ /* 0x000fe200078e0a05 */
[----:B------:R-:W-:Y:S02]  /*1250*/  IADD3 R207, R198, R207, RZ ;  /* 0x000000cfc6cf7210 */ /* 0x000fe40007ffe0ff */
[----:B------:R-:W-:Y:S01]  /*1260*/  IADD3 R15, R6, R198, R15 ;  /* 0x000000c6060f7210 */ /* 0x000fe20007ffe00f */
[----:B------:R-:W-:Y:S01]  /*1270*/  IMAD.SHL.U32 R201, R5, 0x8, RZ ;  /* 0x0000000805c97824 */ /* 0x000fe200078e00ff */
[----:B------:R-:W-:Y:S01]  /*1280*/  SHF.R.S32.HI R204, RZ, 0x3, R3 ;  /* 0x00000003ffcc7819 */ /* 0x000fe20000011403 */
[----:B------:R-:W-:Y:S01]  /*1290*/  IMAD.IADD R208, R218, 0x1, R207 ;  /* 0x00000001dad07824 */ /* 0x000fe200078e02cf */
[----:B------:R-:W-:Y:S01]  /*12a0*/  LOP3.LUT R2, R7, 0x7ffffffc, RZ, 0xc0, !PT ;  /* 0x7ffffffc07027812 */ /* 0x000fe200078ec0ff */
[----:B------:R-:W-:Y:S01]  /*12b0*/  IMAD.IADD R220, R16, 0x1, R15 ;  /* 0x0000000110dc7824 */ /* 0x000fe200078e020f */
[----:B------:R-:W-:-:S02]  /*12c0*/  LOP3.LUT R3, R4, R197, RZ, 0x3c, !PT ;  /* 0x000000c504037212 */ /* 0x000fc400078e3cff */
[----:B------:R-:W-:Y:S01]  /*12d0*/  SHF.R.S32.HI R215, RZ, 0x1f, R23 ;  /* 0x0000001fffd77819 */ /* 0x000fe20000011417 */
[----:B------:R-:W-:Y:S01]  /*12e0*/  IMAD.IADD R203, R219, 0x1, -R2 ;  /* 0x00000001dbcb7824 */ /* 0x000fe200078e0a02 */
[----:B------:R-:W-:Y:S02]  /*12f0*/  LOP3.LUT R199, R11, 0x180, RZ, 0xc0, !PT ;  /* 0x000001800bc77812 */ /* 0x000fe400078ec0ff */
[----:B------:R-:W-:Y:S02]  /*1300*/  SHF.R.S32.HI R226, RZ, 0x4, R13 ;  /* 0x00000004ffe27819 */ /* 0x000fe4000001140d */
[----:B------:R-:W-:Y:S02]  /*1310*/  SHF.R.S32.HI R225, RZ, 0x4, R225 ;  /* 0x00000004ffe17819 */ /* 0x000fe400000114e1 */
[----:B------:R-:W-:Y:S02]  /*1320*/  IADD3 R222, R16, R198, R3 ;  /* 0x000000c610de7210 */ /* 0x000fe40007ffe003 */
[----:B------:R-:W-:-:S07]  /*1330*/  IADD3 R218, R218, UR52, R207 ;  /* 0x00000034dada7c10 */ /* 0x000fce000fffe0cf */
.L_x_2410:
[----:B0-----:R-:W0:Y:S02]  /*1340*/  LDC.64 R210, c[0x0][0xc60] ;  /* 0x00031800ffd27b82 */ /* 0x001e240000000a00 */
[----:B0-----:R-:W-:-:S06]  /*1350*/  IMAD.WIDE R210, R191, 0x4, R210 ;  /* 0x00000004bfd27825 */ /* 0x001fcc00078e02d2 */
[----:B------:R-:W2:Y:S01]  /*1360*/  LDG.E R210, desc[UR54][R210.64] ;  /* 0x00000036d2d27981 */ /* 0x000ea2000c1e1900 */
[----:B------:R-:W-:Y:S05]  /*1370*/  YIELD ;  /* 0x0000000000007946 */ /* 0x000fea0003800000 */
[----:B------:R-:W-:Y:S01]  /*1380*/  ULDC.64 UR4, c[0x0][0xa28] ;  /* 0x00028a0000047ab9 */ /* 0x000fe20000000a00 */
[----:B------:R-:W-:Y:S01]  /*1390*/  ULDC.64 UR8, c[0x0][0xa18] ;  /* 0x0002860000087ab9 */ /* 0x000fe20000000a00 */
[----:B------:R-:W-:Y:S01]  /*13a0*/  ISETP.NE.U32.AND P1, PT, RZ, UR4, PT ;  /* 0x00000004ff007c0c */ /* 0x000fe2000bf25070 */
[----:B------:R-:W-:Y:S01]  /*13b0*/  ULDC.64 UR6, c[0x0][0xa08] ;  /* 0x0002820000067ab9 */ /* 0x000fe20000000a00 */
[----:B-1-345:R-:W-:Y:S01]  /*13c0*/  IMAD.MOV.U32 R9, RZ, RZ, RZ ;  /* 0x000000ffff097224 */ /* 0x03afe200078e00ff */
[----:B------:R-:W-:-:S02]  /*13d0*/  ISETP.NE.U32.AND P0, PT, RZ, UR6, PT ;  /* 0x00000006ff007c0c */ /* 0x000fc4000bf05070 */
[----:B------:R-:W-:Y:S02]  /*13e0*/  ISETP.NE.AND.EX P1, PT, RZ, UR5, PT, P1 ;  /* 0x00000005ff007c0c */ /* 0x000fe4000bf25310 */
[----:B------:R-:W-:Y:S02]  /*13f0*/  ISETP.NE.AND.EX P0, PT, RZ, UR7, PT, P0 ;  /* 0x00000007ff007c0c */ /* 0x000fe4000bf05300 */
[----:B------:R-:W-:Y:S02]  /*1400*/  MOV R27, RZ ;  /* 0x000000ff001b7202 */ /* 0x000fe40000000f00 */
[----:B--2---:R-:W-:Y:S01]  /*1410*/  SHF.R.S32.HI R214, RZ, 0x1f, R210 ;  /* 0x0000001fffd67819 */ /* 0x004fe200000114d2 */
[----:B------:R-:W-:-:S06]  /*1420*/  IMAD.SHL.U32 R212, R210, 0x4, RZ ;  /* 0x00000004d2d47824 */ /* 0x000fcc00078e00ff */
[C---:B------:R-:W-:Y:S02]  /*1430*/  @P1 LEA R2, P2, R210.reuse, UR4, 0x2 ;  /* 0x00000004d2021c11 */ /* 0x040fe4000f8410ff */
[C-C-:B------:R-:W-:Y:S02]  /*1440*/  SHF.L.U64.HI R213, R210.reuse, 0x2, R214.reuse ;  /* 0x00000002d2d57819 */ /* 0x140fe400000102d6 */
[----:B------:R-:W-:Y:S02]  /*1450*/  @P1 LEA.HI.X R3, R210, UR5, R214, 0x2, P2 ;  /* 0x00000005d2031c11 */ /* 0x000fe400090f14d6 */
[----:B------:R-:W-:Y:S01]  /*1460*/  ISETP.NE.U32.AND P2, PT, RZ, UR8, PT ;  /* 0x00000008ff007c0c */ /* 0x000fe2000bf45070 */
[----:B------:R-:W-:Y:S01]  /*1470*/  ULDC UR4, c[0x0][0x288] ;  /* 0x0000a20000047ab9 */ /* 0x000fe20000000800 */
[----:B------:R-:W-:Y:S01]  /*1480*/  IADD3 R6, P3, R212, UR6, RZ ;  /* 0x00000006d4067c10 */ /* 0x000fe2000ff7e0ff */
[----:B------:R0:W5:Y:S01]  /*1490*/  @P1 LDG.E R9, desc[UR54][R2.64] ;  /* 0x0000003602091981 */ /* 0x000162000c1e1900 */
[----:B------:R-:W-:Y:S01]  /*14a0*/  ISETP.NE.AND.EX P2, PT, RZ, UR9, PT, P2 ;  /* 0x00000009ff007c0c */ /* 0x000fe2000bf45320 */
[----:B------:R-:W-:Y:S01]  /*14b0*/  IMAD.U32 R191, RZ, RZ, UR4 ;  /* 0x00000004ffbf7e24 */ /* 0x000fe2000f8e00ff */
[----:B------:R-:W-:Y:S01]  /*14c0*/  IADD3.X R7, R213, UR7, RZ, P3, !PT ;  /* 0x00000007d5077c10 */ /* 0x000fe20009ffe4ff */
[----:B------:R-:W-:-:S04]  /*14d0*/  ULDC.64 UR4, c[0x0][0x3f8] ;  /* 0x0000fe0000047ab9 */ /* 0x000fc80000000a00 */
[----:B------:R1:W5:Y:S06]  /*14e0*/  @P0 LDG.E R27, desc[UR54][R6.64] ;  /* 0x00000036061b0981 */ /* 0x00036c000c1e1900 */
        /* <DEDUP_REMOVED lines=10> */
[----:B0-----:R-:W-:Y:S02]  /*1590*/  IMAD.U32 R2, RZ, RZ, UR5 ;  /* 0x00000005ff027e24 */ /* 0x001fe4000f8e00ff */
[----:B------:R-:W-:Y:S02]  /*15a0*/  IMAD.U32 R26, RZ, RZ, UR4 ;  /* 0x00000004ff1a7e24 */ /* 0x000fe4000f8e00ff */
[----:B------:R-:W-:Y:S01]  /*15b0*/  IMAD.MOV.U32 R25, RZ, RZ, R210 ;  /* 0x000000ffff197224 */ /* 0x000fe200078e00d2 */
        /* <DEDUP_REMOVED lines=10> */
.L_x_2205:
        /* <DEDUP_REMOVED lines=10> */
.L_x_2206:
[----:B------:R-:W-:Y:S05]  /*1700*/  @!P0 BRA `(.L_x_2207) ;  /* 0x00000000000c8947 */ /* 0x000fea0003800000 */
[----:B------:R-:W2:Y:S04]  /*1710*/  LDG.E R3, desc[UR54][R6.64] ;  /* 0x0000003606037981 */ /* 0x000ea8000c1e1900 */
[----:B------:R-:W2:Y:S02]  /*1720*/  LDG.E R26, desc[UR54][R6.64+0x4] ;  /* 0x00000436061a7981 */ /* 0x000ea4000c1e1900 */
[----:B--2---:R-:W-:-:S07]  /*1730*/  IMAD.IADD R26, R26, 0x1, -R3 ;  /* 0x000000011a1a7824 */ /* 0x004fce00078e0a03 */
.L_x_2207:
        /* <DEDUP_REMOVED lines=8> */
[----:B------:R-:W2:Y:S01]  /*17c0*/  @P0 LDG.E R3, desc[UR54][R4.64+0x4] ;  /* 0x0000043604030981 */ /* 0x000ea2000c1e1900 */
[----:B------:R-:W-:Y:S01]  /*17d0*/  ISETP.NE.U32.AND P1, PT, RZ, UR4, PT ;  /* 0x00000004ff007c0c */ /* 0x000fe2000bf25070 */
[----:B------:R-:W-:-:S03]  /*17e0*/  IMAD.MOV.U32 R143, RZ, RZ, R26 ;  /* 0x000000ffff8f7224 */ /* 0x000fc600078e001a */
[----:B------:R-:W-:-:S13]  /*17f0*/  ISETP.NE.AND.EX P1, PT, RZ, UR5, PT, P1 ;  /* 0x00000005ff007c0c */ /* 0x000fda000bf25310 */
[----:B------:R-:W-:-:S04]  /*1800*/  @P1 IADD3 R6, P2, R212, UR4, RZ ;  /* 0x00000004d4061c10 */ /* 0x000fc8000ff5e0ff */
[----:B------:R-:W-:-:S05]  /*1810*/  @P1 IADD3.X R7, R213, UR5, RZ, P2, !PT ;  /* 0x00000005d5071c10 */ /* 0x000fca00097fe4ff */
[----:B------:R0:W5:Y:S01]  /*1820*/  @P1 LDG.E R143, desc[UR54][R6.64] ;  /* 0x00000036068f1981 */ /* 0x000162000c1e1900 */
[----:B--2---:R-:W-:Y:S01]  /*1830*/  @P0 IMAD.IADD R2, R3, 0x1, -R0 ;  /* 0x0000000103020824 */ /* 0x004fe200078e0a00 */
[----:B------:R-:W-:-:S04]  /*1840*/  LEA R3, R189, 0x11f, 0x7 ;  /* 0x0000011fbd037811 */ /* 0x000fc800078e38ff */
[----:B------:R-:W-:-:S04]  /*1850*/  IADD3 R202, R9, R2, RZ ;  /* 0x0000000209ca7210 */ /* 0x000fc80007ffe0ff */
[C---:B------:R-:W-:Y:S01]  /*1860*/  IADD3 R3, R202.reuse, R3, -R191 ;  /* 0x00000003ca037210 */ /* 0x040fe20007ffe8bf */
[----:B------:R-:W-:-:S04]  /*1870*/  VIADD R0, R202, 0x9f ;  /* 0x0000009fca007836 */ /* 0x000fc80000000000 */
[----:B------:R-:W-:-:S04]  /*1880*/  IMAD.HI R0, R0, 0x66666667, RZ ;  /* 0x6666666700007827 */ /* 0x000fc800078e02ff */
[----:B------:R-:W-:Y:S01]  /*1890*/  IMAD.HI R3, R3, 0x66666667, RZ ;  /* 0x6666666703037827 */ /* 0x000fe200078e02ff */
[----:B------:R-:W-:-:S04]  /*18a0*/  SHF.R.U32.HI R157, RZ, 0x1f, R0 ;  /* 0x0000001fff9d7819 */ /* 0x000fc80000011600 */
[----:B------:R-:W-:Y:S02]  /*18b0*/  SHF.R.U32.HI R4, RZ, 0x1f, R3 ;  /* 0x0000001fff047819 */ /* 0x000fe40000011603 */
[----:B------:R-:W-:Y:S01]  /*18c0*/  LEA.HI.SX32 R157, R0, R157, 0x1a ;  /* 0x0000009d009d7211 */ /* 0x000fe200078fd2ff */
[----:B------:R-:W-:Y:S01]  /*18d0*/  IMAD.MOV R0, RZ, RZ, -R9 ;  /* 0x000000ffff007224 */ /* 0x000fe200078e0a09 */
[----:B------:R-:W-:-:S04]  /*18e0*/  LEA.HI.SX32 R4, R3, R4, 0x1a ;  /* 0x0000000403047211 */ /* 0x000fc800078fd2ff */
[----:B------:R-:W-:-:S05]  /*18f0*/  VIMNMX R4, R157, R4, PT ;  /* 0x000000049d047248 */ /* 0x000fca0003fe0100 */
[----:B------:R-:W-:Y:S01]  /*1900*/  IMAD R3, R4, 0xa0, -R9 ;  /* 0x000000a004037824 */ /* 0x000fe200078e0a09 */
[----:B------:R-:W-:-:S04]  /*1910*/  VIMNMX R4, RZ, R0, !PT ;  /* 0x00000000ff047248 */ /* 0x000fc80007fe0100 */
        /* <DEDUP_REMOVED lines=19> */
[----:B------:R-:W-:Y:S01]  /*1a50*/  MOV R4, UR4 ;  /* 0x0000000400047c02 */ /* 0x000fe20008000f00 */
[----:B------:R0:W1:Y:S01]  /*1a60*/  LDC.64 R14, c[0x4][R0] ;  /* 0x01000000000e7b82 */ /* 0x0000620000000a00 */
[----:B------:R-:W-:Y:S01]  /*1a70*/  IMAD.U32 R5, RZ, RZ, UR5 ;  /* 0x00000005ff057e24 */ /* 0x000fe2000f8e00ff */
[----:B------:R-:W-:Y:S01]  /*1a80*/  ULDC.64 UR4, c[0x4][0xa8] ;  /* 0x01002a0000047ab9 */ /* 0x000fe20000000a00 */
[----:B------:R-:W-:Y:S01]  /*1a90*/  IMAD.U32 R10, RZ, RZ, UR6 ;  /* 0x00000006ff0a7e24 */ /* 0x000fe2000f8e00ff */
[----:B------:R-:W-:Y:S01]  /*1aa0*/  MOV R8, 0x70 ;  /* 0x0000007000087802 */ /* 0x000fe20000000f00 */
[----:B------:R-:W-:Y:S02]  /*1ab0*/  IMAD.U32 R6, RZ, RZ, UR4 ;  /* 0x00000004ff067e24 */ /* 0x000fe4000f8e00ff */
[----:B------:R-:W-:-:S02]  /*1ac0*/  IMAD.U32 R7, RZ, RZ, UR5 ;  /* 0x00000005ff077e24 */ /* 0x000fc4000f8e00ff */
[----:B------:R-:W-:Y:S02]  /*1ad0*/  IMAD.U32 R11, RZ, RZ, UR7 ;  /* 0x00000007ff0b7e24 */ /* 0x000fe4000f8e00ff */
[----:B------:R-:W-:Y:S02]  /*1ae0*/  IMAD.MOV.U32 R12, RZ, RZ, 0x1 ;  /* 0x00000001ff0c7424 */ /* 0x000fe400078e00ff */
[----:B0-----:R-:W-:-:S07]  /*1af0*/  IMAD.MOV.U32 R13, RZ, RZ, RZ ;  /* 0x000000ffff0d7224 */ /* 0x001fce00078e00ff */
[----:B------:R-:W-:-:S07]  /*1b00*/  LEPC R20, `(.L_x_2210) ;  /* 0x000000001014794e */ /* 0x000fce0000000000 */
[----:B-1---5:R-:W-:Y:S05]  /*1b10*/  CALL.ABS.NOINC R14 ;  /* 0x000000000e007343 */ /* 0x022fea0003c00000 */
.L_x_2210:
[----:B------:R-:W-:Y:S05]  /*1b20*/  BSYNC B6 ;  /* 0x0000000000067941 */ /* 0x000fea0003800000 */
.L_x_2209:
        /* <DEDUP_REMOVED lines=11> */
[----:B------:R-:W-:Y:S01]  /*1be0*/  MOV R6, UR6 ;  /* 0x0000000600067c02 */ /* 0x000fe20008000f00 */
[----:B------:R-:W-:Y:S01]  /*1bf0*/  IMAD.U32 R7, RZ, RZ, UR7 ;  /* 0x00000007ff077e24 */ /* 0x000fe2000f8e00ff */
[----:B------:R-:W-:Y:S01]  /*1c00*/  MOV R13, RZ ;  /* 0x000000ff000d7202 */ /* 0x000fe20000000f00 */
[----:B------:R-:W-:-:S02]  /*1c10*/  IMAD.U32 R10, RZ, RZ, UR4 ;  /* 0x00000004ff0a7e24 */ /* 0x000fc4000f8e00ff */
[----:B------:R-:W-:Y:S02]  /*1c20*/  IMAD.U32 R11, RZ, RZ, UR5 ;  /* 0x00000005ff0b7e24 */ /* 0x000fe4000f8e00ff */
[----:B------:R-:W-:Y:S02]  /*1c30*/  IMAD.MOV.U32 R8, RZ, RZ, 0x70 ;  /* 0x00000070ff087424 */ /* 0x000fe400078e00ff */
[----:B0-----:R-:W-:-:S07]  /*1c40*/  IMAD.MOV.U32 R12, RZ, RZ, 0x1 ;  /* 0x00000001ff0c7424 */ /* 0x001fce00078e00ff */
[----:B------:R-:W-:-:S07]  /*1c50*/  LEPC R20, `(.L_x_2212) ;  /* 0x000000001014794e */ /* 0x000fce0000000000 */
[----:B-1---5:R-:W-:Y:S05]  /*1c60*/  CALL.ABS.NOINC R14 ;  /* 0x000000000e007343 */ /* 0x022fea0003c00000 */
.L_x_2212:
[----:B------:R-:W-:Y:S05]  /*1c70*/  BSYNC B6 ;  /* 0x0000000000067941 */ /* 0x000fea0003800000 */
.L_x_2211:
[----:B------:R-:W-:Y:S01]  /*1c80*/  ULDC.64 UR4, c[0x0][0x9f8] ;  /* 0x00027e0000047ab9 */ /* 0x000fe20000000a00 */
[----:B------:R-:W0:Y:S01]  /*1c90*/  S2R R21, SR_TID.X ;  /* 0x0000000000157919 */ /* 0x000e220000002100 */
[----:B------:R-:W-:Y:S01]  /*1ca0*/  ISETP.NE.U32.AND P0, PT, RZ, UR4, PT ;  /* 0x00000004ff007c0c */ /* 0x000fe2000bf05070 */
[----:B------:R-:W1:Y:S08]  /*1cb0*/  LDC R0, c[0x0][0x428] ;  /* 0x00010a00ff007b82 */ /* 0x000e700000000800 */
[----:B------:R-:W2:Y:S01]  /*1cc0*/  LDC.64 R112, c[0x0][0x2f0] ;  /* 0x0000bc00ff707b82 */ /* 0x000ea20000000a00 */
[----:B------:R-:W-:Y:S01]  /*1cd0*/  ISETP.NE.AND.EX P0, PT, RZ, UR5, PT, P0 ;  /* 0x00000005ff007c0c */ /* 0x000fe2000bf05300 */
[----:B------:R-:W-:Y:S01]  /*1ce0*/  IMAD.IADD R98, R27, 0x1, R26 ;  /* 0x000000011b627824 */ /* 0x000fe200078e021a */
[----:B------:R-:W-:Y:S01]  /*1cf0*/  ULDC.64 UR6, c[0x0][0xa08] ;  /* 0x0002820000067ab9 */ /* 0x000fe20000000a00 */
[----:B------:R-:W-:-:S02]  /*1d00*/  IMAD.MOV.U32 R7, RZ, RZ, R190 ;  /* 0x000000ffff077224 */ /* 0x000fc400078e00be */
[----:B------:R-:W-:Y:S02]  /*1d10*/  IMAD.MOV.U32 R8, RZ, RZ, R18 ;  /* 0x000000ffff087224 */ /* 0x000fe400078e0012 */
[----:B------:R-:W3:Y:S06]  /*1d20*/  LDC R97, c[0x0][0x3d4] ;  /* 0x0000f500ff617b82 */ /* 0x000eec0000000800 */
[----:B------:R-:W-:Y:S02]  /*1d30*/  @P0 IADD3 R4, P1, R212, UR4, RZ ;  /* 0x00000004d4040c10 */ /* 0x000fe4000ff3e0ff */
[----:B------:R-:W4:Y:S02]  /*1d40*/  LDC.64 R106, c[0x0][0x3d8] ;  /* 0x0000f600ff6a7b82 */ /* 0x000f240000000a00 */
[----:B------:R-:W-:Y:S01]  /*1d50*/  @P0 IADD3.X R5, R213, UR5, RZ, P1, !PT ;  /* 0x00000005d5050c10 */ /* 0x000fe20008ffe4ff */
[----:B------:R-:W-:-:S04]  /*1d60*/  ULDC.64 UR4, c[0x0][0x2f8] ;  /* 0x0000be0000047ab9 */ /* 0x000fc80000000a00 */
[----:B------:R2:W4:Y:S01]  /*1d70*/  @P0 LDG.E R25, desc[UR54][R4.64] ;  /* 0x0000003604190981 */ /* 0x000522000c1e1900 */
[----:B0-----:R-:W-:Y:S01]  /*1d80*/  SHF.R.U32.HI R28, RZ, 0x7, R21 ;  /* 0x00000007ff1c7819 */ /* 0x001fe20000011615 */
[----:B------:R-:W0:Y:S01]  /*1d90*/  LDC.64 R100, c[0x0][0x3e8] ;  /* 0x0000fa00ff647b82 */ /* 0x000e220000000a00 */
[----:B-1----:R-:W-:Y:S01]  /*1da0*/  ISETP.NE.AND P0, PT, R0, 0x1, PT ;  /* 0x000000010000780c */ /* 0x002fe20003f05270 */
[----:B------:R-:W4:Y:S01]  /*1db0*/  LDL.LU R21, [R1+0x20] ;  /* 0x0000200001157983 */ /* 0x000f220000300800 */
[----:B------:R-:W-:-:S05]  /*1dc0*/  SHF.R.S32.HI R26, RZ, 0x1f, R98 ;  /* 0x0000001fff1a7819 */ /* 0x000fca0000011462 */
[-C--:B--2---:R-:W-:Y:S02]  /*1dd0*/  IMAD R6, R26, R112.reuse, RZ ;  /* 0x000000701a067224 */ /* 0x084fe400078e02ff */
[----:B------:R-:W-:-:S04]  /*1de0*/  IMAD.WIDE.U32 R4, R98, R112, RZ ;  /* 0x0000007062047225 */ /* 0x000fc800078e00ff */
[----:B------:R-:W1:Y:S08]  /*1df0*/  @P0 LDC R3, c[0x0][0x42c] ;  /* 0x00010b00ff030b82 */ /* 0x000e700000000800 */
[----:B------:R-:W2:Y:S01]  /*1e00*/  @P0 LDC R9, c[0x0][0x430] ;  /* 0x00010c00ff090b82 */ /* 0x000ea20000000800 */
[----:B-1----:R-:W-:-:S04]  /*1e10*/  @P0 IMAD.HI.U32 R0, R190, R3, RZ ;  /* 0x00000003be000227 */ /* 0x002fc800078e00ff */
[----:B------:R-:W-:Y:S01]  /*1e20*/  IMAD R3, R98, R113, R6 ;  /* 0x0000007162037224 */ /* 0x000fe200078e0206 */
[----:B--2---:R-:W-:-:S03]  /*1e30*/  @P0 SHF.R.U32.HI R7, RZ, R9, R0 ;  /* 0x00000009ff070219 */ /* 0x004fc60000011600 */
[----:B------:R-:W-:Y:S01]  /*1e40*/  IMAD.IADD R5, R5, 0x1, R3 ;  /* 0x0000000105057824 */ /* 0x000fe200078e0203 */
[----:B------:R-:W-:Y:S02]  /*1e50*/  ISETP.NE.U32.AND P0, PT, RZ, UR6, PT ;  /* 0x00000006ff007c0c */ /* 0x000fe4000bf05070 */
[----:B------:R-:W-:Y:S01]  /*1e60*/  SHF.R.S32.HI R10, RZ, 0x1f, R7 ;  /* 0x0000001fff0a7819 */ /* 0x000fe20000011407 */
[----:B------:R-:W-:Y:S01]  /*1e70*/  IMAD.WIDE.U32 R4, R7, UR4, R4 ;  /* 0x0000000407047c25 */ /* 0x000fe2000f8e0004 */
[----:B------:R-:W-:Y:S02]  /*1e80*/  ISETP.NE.AND.EX P0, PT, RZ, UR7, PT, P0 ;  /* 0x00000007ff007c0c */ /* 0x000fe4000bf05300 */
[----:B------:R-:W-:Y:S01]  /*1e90*/  ISETP.NE.AND P6, PT, R28, 0x1, PT ;  /* 0x000000011c00780c */ /* 0x000fe20003fc5270 */
[----:B------:R-:W-:Y:S01]  /*1ea0*/  IMAD R0, R10, UR4, RZ ;  /* 0x000000040a007c24 */ /* 0x000fe2000f8e02ff */
[----:B------:R-:W-:-:S03]  /*1eb0*/  SHF.R.S32.HI R9, RZ, 0x1f, R18 ;  /* 0x0000001fff097819 */ /* 0x000fc60000011412 */
[----:B------:R-:W-:Y:S01]  /*1ec0*/  IMAD R3, R7, UR5, R0 ;  /* 0x0000000507037c24 */ /* 0x000fe2000f8e0200 */
[----:B------:R-:W-:-:S03]  /*1ed0*/  ULDC.64 UR4, c[0x0][0x300] ;  /* 0x0000c00000047ab9 */ /* 0x000fc60000000a00 */
[----:B------:R-:W-:Y:S02]  /*1ee0*/  IMAD.IADD R5, R5, 0x1, R3 ;  /* 0x0000000105057824 */ /* 0x000fe400078e0203 */
[----:B------:R-:W-:-:S04]  /*1ef0*/  IMAD R6, R215, R112, RZ ;  /* 0x00000070d7067224 */ /* 0x000fc800078e02ff */
[----:B------:R-:W-:Y:S01]  /*1f00*/  IMAD R11, R23, R113, R6 ;  /* 0x00000071170b7224 */ /* 0x000fe200078e0206 */
[-C--:B---3--:R-:W-:Y:S01]  /*1f10*/  ISETP.GE.AND P3, PT, R193, R97.reuse, PT ;  /* 0x00000061c100720c */ /* 0x088fe20003f66270 */
[----:B----4-:R-:W-:Y:S01]  /*1f20*/  IMAD.WIDE.U32 R108, R23, R106, R8 ;  /* 0x0000006a176c7225 */ /* 0x010fe200078e0008 */
[----:B------:R-:W-:-:S03]  /*1f30*/  ISETP.GE.AND P5, PT, R195, R97, PT ;  /* 0x00000061c300720c */ /* 0x000fc60003fa6270 */
[----:B0-----:R-:W-:-:S04]  /*1f40*/  IMAD.WIDE.U32 R102, R23, R100, R8 ;  /* 0x0000006417667225 */ /* 0x001fc800078e0008 */
[----:B------:R-:W-:-:S04]  /*1f50*/  IMAD R14, R215, R106, RZ ;  /* 0x0000006ad70e7224 */ /* 0x000fc800078e02ff */
[----:B------:R-:W-:-:S04]  /*1f60*/  IMAD R13, R23, R107, R14 ;  /* 0x0000006b170d7224 */ /* 0x000fc800078e020e */
[----:B------:R-:W-:Y:S02]  /*1f70*/  IMAD.IADD R109, R13, 0x1, R109 ;  /* 0x000000010d6d7824 */ /* 0x000fe400078e026d */
[----:B------:R-:W-:Y:S01]  /*1f80*/  IMAD.MOV.U32 R120, RZ, RZ, 0x40 ;  /* 0x00000040ff787424 */ /* 0x000fe200078e00ff */
[C---:B------:R-:W-:Y:S01]  /*1f90*/  SHF.L.U64.HI R127, R112.reuse, 0x7, R113 ;  /* 0x00000007707f7819 */ /* 0x040fe20000010271 */
[----:B------:R-:W-:Y:S02]  /*1fa0*/  IMAD.SHL.U32 R128, R112, 0x80, RZ ;  /* 0x0000008070807824 */ /* 0x000fe400078e00ff */
[----:B-----5:R-:W-:-:S04]  /*1fb0*/  IMAD.WIDE.U32 R108, R143, R106, R108 ;  /* 0x0000006a8f6c7225 */ /* 0x020fc800078e006c */
[----:B------:R-:W-:Y:S02]  /*1fc0*/  IMAD.MOV.U32 R119, RZ, RZ, 0x20 ;  /* 0x00000020ff777424 */ /* 0x000fe400078e00ff */
[----:B------:R-:W-:Y:S01]  /*1fd0*/  IMAD R123, R107, 0xa0, RZ ;  /* 0x000000a06b7b7824 */ /* 0x000fe200078e02ff */
[----:B------:R-:W-:Y:S01]  /*1fe0*/  SHF.R.S32.HI R144, RZ, 0x1f, R216 ;  /* 0x0000001fff907819 */ /* 0x000fe200000114d8 */
[----:B------:R-:W-:Y:S02]  /*1ff0*/  VIADD R156, R28, 0x8 ;  /* 0x000000081c9c7836 */ /* 0x000fe40000000000 */
[----:B------:R-:W-:Y:S01]  /*2000*/  IMAD.SHL.U32 R118, R97, 0x2, RZ ;  /* 0x0000000261767824 */ /* 0x000fe200078e00ff */
[----:B------:R-:W-:Y:S02]  /*2010*/  SHF.R.S32.HI R0, RZ, 0x1f, R25 ;  /* 0x0000001fff007819 */ /* 0x000fe40000011419 */
[----:B------:R-:W-:Y:S02]  /*2020*/  SEL R15, R25, RZ, !P0 ;  /* 0x000000ff190f7207 */ /* 0x000fe40004000000 */
[----:B------:R-:W-:-:S05]  /*2030*/  SEL R20, R0, RZ, !P0 ;  /* 0x000000ff00147207 */ /* 0x000fca0004000000 */
[----:B------:R-:W-:Y:S02]  /*2040*/  IMAD R0, R20, UR4, RZ ;  /* 0x0000000414007c24 */ /* 0x000fe4000f8e02ff */
[----:B------:R-:W-:-:S04]  /*2050*/  IMAD.WIDE.U32 R116, R15, UR4, R4 ;  /* 0x000000040f747c25 */ /* 0x000fc8000f8e0004 */
[----:B------:R-:W-:Y:S01]  /*2060*/  IMAD R3, R15, UR5, R0 ;  /* 0x000000050f037c24 */ /* 0x000fe2000f8e0200 */
[----:B------:R-:W-:Y:S05]  /*2070*/  @!P6 WARPSYNC.ALL ;  /* 0x000000000000e948 */ /* 0x000fea0003800000 */
[----:B------:R-:W-:Y:S01]  /*2080*/  IMAD.WIDE.U32 R4, R23, R112, R8 ;  /* 0x0000007017047225 */ /* 0x000fe200078e0008 */
[----:B------:R-:W-:Y:S01]  /*2090*/  ULDC.64 UR4, c[0x0][0x320] ;  /* 0x0000c80000047ab9 */ /* 0x000fe20000000a00 */
[----:B------:R-:W-:Y:S02]  /*20a0*/  IADD3 R0, R117, R3, RZ ;  /* 0x0000000375007210 */ /* 0x000fe40007ffe0ff */
[----:B------:R-:W-:Y:S01]  /*20b0*/  IMAD R6, R10, UR4, RZ ;  /* 0x000000040a067c24 */ /* 0x000fe2000f8e02ff */
[----:B------:R-:W-:Y:S01]  /*20c0*/  @!P6 BAR.SYNC.DEFER_BLOCKING 0x9, 0x100 ;  /* 0x024400000000eb1d */ /* 0x000fe20000010000 */
[----:B------:R-:W-:-:S02]  /*20d0*/  IADD3 R3, P0, R116, R4, RZ ;  /* 0x0000000474037210 */ /* 0x000fc40007f1e0ff */
[C---:B------:R-:W-:Y:S02]  /*20e0*/  IMAD R115, R7.reuse, UR5, R6 ;  /* 0x0000000507737c24 */ /* 0x040fe4000f8e0206 */
[----:B------:R-:W-:Y:S01]  /*20f0*/  IADD3.X R4, R0, R5, R11, P0, !PT ;  /* 0x0000000500047210 */ /* 0x000fe200007fe40b */
[----:B------:R-:W-:Y:S01]  /*2100*/  IMAD.WIDE.U32 R6, R7, UR4, R8 ;  /* 0x0000000407067c25 */ /* 0x000fe2000f8e0008 */
[----:B------:R-:W-:-:S03]  /*2110*/  ULDC UR4, c[0x0][0x2e4] ;  /* 0x0000b90000047ab9 */ /* 0x000fc60000000800 */
[----:B------:R-:W-:Y:S01]  /*2120*/  VIADD R5, R18, 0x80 ;  /* 0x0000008012057836 */ /* 0x000fe20000000000 */
[----:B------:R-:W-:-:S04]  /*2130*/  ISETP.GE.AND P1, PT, R193, UR4, PT ;  /* 0x00000004c1007c0c */ /* 0x000fc8000bf26270 */
[----:B------:R-:W-:Y:S02]  /*2140*/  ISETP.GE.AND P2, PT, R5, UR4, PT ;  /* 0x0000000405007c0c */ /* 0x000fe4000bf46270 */
[----:B------:R-:W-:Y:S02]  /*2150*/  SEL R5, RZ, 0xffffffff, P1 ;  /* 0xffffffffff057807 */ /* 0x000fe40000800000 */
[C---:B------:R-:W-:Y:S01]  /*2160*/  ISETP.GE.AND P0, PT, R18.reuse, UR4, PT ;  /* 0x0000000412007c0c */ /* 0x040fe2000bf06270 */
[C---:B------:R-:W-:Y:S02]  /*2170*/  VIADD R10, R18.reuse, 0xa0 ;  /* 0x000000a0120a7836 */ /* 0x040fe40000000000 */
[----:B------:R-:W-:Y:S01]  /*2180*/  IMAD.SHL.U32 R11, R5, 0x2, RZ ;  /* 0x00000002050b7824 */ /* 0x000fe200078e00ff */
[----:B------:R-:W-:Y:S01]  /*2190*/  IADD3 R5, R18, 0x60, RZ ;  /* 0x0000006012057810 */ /* 0x000fe20007ffe0ff */
[----:B------:R-:W-:Y:S01]  /*21a0*/  IMAD.MOV.U32 R114, RZ, RZ, R6 ;  /* 0x000000ffff727224 */ /* 0x000fe200078e0006 */
[----:B------:R-:W-:Y:S01]  /*21b0*/  SEL R6, RZ, 0x1, P0 ;  /* 0x00000001ff067807 */ /* 0x000fe20000000000 */
[----:B------:R-:W-:Y:S01]  /*21c0*/  IMAD.IADD R115, R7, 0x1, R115 ;  /* 0x0000000107737824 */ /* 0x000fe200078e0273 */
[----:B------:R-:W-:-:S02]  /*21d0*/  ISETP.GE.AND P0, PT, R195, UR4, PT ;  /* 0x00000004c3007c0c */ /* 0x000fc4000bf06270 */
[----:B------:R-:W-:Y:S02]  /*21e0*/  ISETP.GE.AND P1, PT, R5, UR4, PT ;  /* 0x0000000405007c0c */ /* 0x000fe4000bf26270 */
[----:B------:R-:W-:Y:S01]  /*21f0*/  ISETP.GE.AND P4, PT, R10, UR4, PT ;  /* 0x000000040a007c0c */ /* 0x000fe2000bf86270 */
[----:B------:R-:W-:Y:S01]  /*2200*/  ULDC.64 UR4, c[0x0][0x328] ;  /* 0x0000ca0000047ab9 */ /* 0x000fe20000000a00 */
[--C-:B------:R-:W-:Y:S02]  /*2210*/  SHF.R.S32.HI R7, RZ, 0x1f, R19.reuse ;  /* 0x0000001fff077819 */ /* 0x100fe40000011413 */
[----:B------:R-:W-:Y:S01]  /*2220*/  LOP3.LUT R10, R11, 0x2, R6, 0xe2, !PT ;  /* 0x000000020b0a7812 */ /* 0x000fe200078ee206 */
[----:B------:R-:W-:Y:S01]  /*2230*/  IMAD.MOV.U32 R6, RZ, RZ, R19 ;  /* 0x000000ffff067224 */ /* 0x000fe200078e0013 */
[----:B------:R-:W-:Y:S02]  /*2240*/  SEL R11, RZ, 0x4, P0 ;  /* 0x00000004ff0b7807 */ /* 0x000fe40000000000 */
[----:B------:R-:W-:-:S02]  /*2250*/  SEL R12, RZ, 0x8, P1 ;  /* 0x00000008ff0c7807 */ /* 0x000fc40000800000 */
[----:B------:R-:W-:Y:S01]  /*2260*/  ISETP.GE.AND P0, PT, R18, R97, PT ;  /* 0x000000611200720c */ /* 0x000fe20003f06270 */
[----:B------:R-:W-:Y:S01]  /*2270*/  IMAD.WIDE.U32 R110, R23, R106, R6 ;  /* 0x0000006a176e7225 */ /* 0x000fe200078e0006 */
[----:B------:R-:W-:-:S03]  /*2280*/  LOP3.LUT R10, R12, R10, R11, 0xfe, !PT ;  /* 0x0000000a0c0a7212 */ /* 0x000fc600078efe0b */
[-C--:B------:R-:W-:Y:S01]  /*2290*/  IMAD.WIDE.U32 R104, R23, R100.reuse, R6 ;  /* 0x0000006417687225 */ /* 0x080fe200078e0006 */
[C---:B------:R-:W-:Y:S02]  /*22a0*/  SEL R6, R97.reuse, RZ, P3 ;  /* 0x000000ff61067207 */ /* 0x040fe40001800000 */
[----:B------:R-:W-:Y:S02]  /*22b0*/  SEL R11, RZ, 0x10, P2 ;  /* 0x00000010ff0b7807 */ /* 0x000fe40001000000 */
[----:B------:R-:W-:Y:S01]  /*22c0*/  SEL R7, R97, RZ, P0 ;  /* 0x000000ff61077207 */ /* 0x000fe20000000000 */
[----:B------:R-:W-:Y:S01]  /*22d0*/  IMAD.IADD R8, R193, 0x1, R6 ;  /* 0x00000001c1087824 */ /* 0x000fe200078e0206 */
[----:B------:R-:W-:Y:S01]  /*22e0*/  LOP3.LUT R33, R10, R11, RZ, 0xfc, !PT ;  /* 0x0000000b0a217212 */ /* 0x000fe200078efcff */
[----:B------:R-:W-:Y:S01]  /*22f0*/  IMAD R10, R215, R100, RZ ;  /* 0x00000064d70a7224 */ /* 0x000fe200078e02ff */
[----:B------:R-:W-:Y:S01]  /*2300*/  IADD3 R7, R18, R7, RZ ;  /* 0x0000000712077210 */ /* 0x000fe20007ffe0ff */
[----:B------:R-:W-:Y:S01]  /*2310*/  IMAD R12, R20, UR4, RZ ;  /* 0x00000004140c7c24 */ /* 0x000fe2000f8e02ff */
[----:B------:R-:W-:Y:S01]  /*2320*/  SHF.R.S32.HI R9, RZ, 0x1f, R8 ;  /* 0x0000001fff097819 */ /* 0x000fe20000011408 */
[----:B------:R-:W-:Y:S01]  /*2330*/  IMAD R11, R23, R101, R10 ;  /* 0x00000065170b7224 */ /* 0x000fe200078e020a */
[----:B------:R-:W-:-:S02]  /*2340*/  SHF.R.S32.HI R6, RZ, 0x1f, R7 ;  /* 0x0000001fff067819 */ /* 0x000fc40000011407 */
[----:B------:R-:W-:Y:S02]  /*2350*/  SEL R10, R97, RZ, P5 ;  /* 0x000000ff610a7207 */ /* 0x000fe40002800000 */
[CC--:B------:R-:W-:Y:S01]  /*2360*/  LEA.HI R20, R6.reuse, R7.reuse, RZ, 0x4 ;  /* 0x0000000706147211 */ /* 0x0c0fe200078f20ff */
[----:B------:R-:W-:Y:S01]  /*2370*/  IMAD R31, R15, UR5, R12 ;  /* 0x000000050f1f7c24 */ /* 0x000fe2000f8e020c */
[----:B------:R-:W-:Y:S02]  /*2380*/  LEA.HI R7, R6, R7, RZ, 0x6 ;  /* 0x0000000706077211 */ /* 0x000fe400078f30ff */
[-C--:B------:R-:W-:Y:S01]  /*2390*/  LEA.HI R25, R9, R8.reuse, RZ, 0x4 ;  /* 0x0000000809197211 */ /* 0x080fe200078f20ff */
[----:B------:R-:W-:Y:S01]  /*23a0*/  IMAD.IADD R12, R195, 0x1, R10 ;  /* 0x00000001c30c7824 */ /* 0x000fe200078e020a */
[----:B------:R-:W-:Y:S02]  /*23b0*/  LEA.HI R8, R9, R8, RZ, 0x6 ;  /* 0x0000000809087211 */ /* 0x000fe400078f30ff */
[----:B------:R-:W-:Y:S01]  /*23c0*/  SHF.R.S32.HI R7, RZ, 0x6, R7 ;  /* 0x00000006ff077819 */ /* 0x000fe20000011407 */
[----:B------:R-:W-:Y:S01]  /*23d0*/  IMAD.IADD R111, R111, 0x1, R13 ;  /* 0x000000016f6f7824 */ /* 0x000fe200078e020d */
[----:B------:R-:W-:Y:S01]  /*23e0*/  SHF.R.S32.HI R9, RZ, 0x6, R8 ;  /* 0x00000006ff097819 */ /* 0x000fe20000011408 */
[----:B------:R-:W-:Y:S01]  /*23f0*/  IMAD.IADD R105, R105, 0x1, R11 ;  /* 0x0000000169697824 */ /* 0x000fe200078e020b */
[C---:B------:R-:W-:Y:S01]  /*2400*/  LOP3.LUT R8, R196.reuse, 0x30, R20, 0xf8, !PT ;  /* 0x00000030c4087812 */ /* 0x040fe200078ef814 */
[----:B------:R-:W-:Y:S01]  /*2410*/  IMAD.IADD R103, R11, 0x1, R103 ;  /* 0x000000010b677824 */ /* 0x000fe200078e0267 */
[----:B------:R-:W-:-:S02]  /*2420*/  LOP3.LUT R10, R196, 0x30, R25, 0xf8, !PT ;  /* 0x00000030c40a7812 */ /* 0x000fc400078ef819 */
[----:B------:R-:W-:Y:S02]  /*2430*/  SHF.R.S32.HI R13, RZ, 0x1f, R12 ;  /* 0x0000001fff0d7819 */ /* 0x000fe4000001140c */
[----:B------:R-:W-:Y:S02]  /*2440*/  SHF.R.U32.HI R6, RZ, 0x3, R199 ;  /* 0x00000003ff067819 */ /* 0x000fe400000116c7 */
[----:B------:R-:W-:Y:S01]  /*2450*/  LOP3.LUT R11, R199, 0x30, R20, 0xf8, !PT ;  /* 0x00000030c70b7812 */ /* 0x000fe200078ef814 */
[C---:B------:R-:W-:Y:S01]  /*2460*/  IMAD R142, R7.reuse, 0x2800, R198 ;  /* 0x00002800078e7824 */ /* 0x040fe200078e02c6 */
[-C--:B------:R-:W-:Y:S01]  /*2470*/  LOP3.LUT R10, R10, R197.reuse, RZ, 0x3c, !PT ;  /* 0x000000c50a0a7212 */ /* 0x080fe200078e3cff */
[----:B------:R-:W-:Y:S01]  /*2480*/  IMAD R133, R7, 0x2800, R200 ;  /* 0x0000280007857824 */ /* 0x000fe200078e02c8 */
[----:B------:R-:W-:Y:S01]  /*2490*/  LOP3.LUT R7, R8, R197, RZ, 0x3c, !PT ;  /* 0x000000c508077212 */ /* 0x000fe200078e3cff */
[----:B------:R-:W-:Y:S01]  /*24a0*/  IMAD R135, R9, 0x2800, R198 ;  /* 0x0000280009877824 */ /* 0x000fe200078e02c6 */
[----:B------:R-:W-:-:S02]  /*24b0*/  LEA.HI R27, R13, R12, RZ, 0x4 ;  /* 0x0000000c0d1b7211 */ /* 0x000fc400078f20ff */
[----:B------:R-:W-:Y:S02]  /*24c0*/  LOP3.LUT R8, R11, R6, RZ, 0x3c, !PT ;  /* 0x000000060b087212 */ /* 0x000fe400078e3cff */
[----:B------:R-:W-:Y:S02]  /*24d0*/  LEA.HI R12, R13, R12, RZ, 0x6 ;  /* 0x0000000c0d0c7211 */ /* 0x000fe400078f30ff */
[----:B------:R-:W-:Y:S01]  /*24e0*/  LOP3.LUT R11, R199, 0x30, R25, 0xf8, !PT ;  /* 0x00000030c70b7812 */ /* 0x000fe200078ef819 */
[----:B------:R-:W-:Y:S01]  /*24f0*/  IMAD.IADD R142, R142, 0x1, R7 ;  /* 0x000000018e8e7824 */ /* 0x000fe200078e0207 */
[----:B------:R-:W-:Y:S01]  /*2500*/  LOP3.LUT R21, R21, 0xfffffffe, RZ, 0xc0, !PT ;  /* 0xfffffffe15157812 */ /* 0x000fe200078ec0ff */
[----:B------:R-:W-:Y:S01]  /*2510*/  IMAD.IADD R135, R135, 0x1, R10 ;  /* 0x0000000187877824 */ /* 0x000fe200078e020a */
[----:B------:R-:W-:Y:S01]  /*2520*/  SHF.R.S32.HI R7, RZ, 0x6, R12 ;  /* 0x00000006ff077819 */ /* 0x000fe2000001140c */
[----:B------:R-:W-:Y:S01]  /*2530*/  IMAD R131, R9, 0x2800, R200 ;  /* 0x0000280009837824 */ /* 0x000fe200078e02c8 */
[----:B------:R-:W-:-:S02]  /*2540*/  LOP3.LUT R13, R199, 0x30, R27, 0xf8, !PT ;  /* 0x00000030c70d7812 */ /* 0x000fc400078ef81b */
[-C--:B------:R-:W-:Y:S02]  /*2550*/  LOP3.LUT R10, R11, R6.reuse, RZ, 0x3c, !PT ;  /* 0x000000060b0a7212 */ /* 0x080fe400078e3cff */
[----:B------:R-:W-:Y:S01]  /*2560*/  SHF.R.S32.HI R9, RZ, 0x1f, R143 ;  /* 0x0000001fff097819 */ /* 0x000fe2000001148f */
[----:B------:R-:W-:Y:S01]  /*2570*/  IMAD.IADD R133, R133, 0x1, R8 ;  /* 0x0000000185857824 */ /* 0x000fe200078e0208 */
[----:B------:R-:W-:Y:S02]  /*2580*/  @P5 LOP3.LUT R21, R21, 0x1, RZ, 0xfc, !PT ;  /* 0x0000000115155812 */ /* 0x000fe400078efcff */
[----:B------:R-:W-:Y:S01]  /*2590*/  LOP3.LUT R8, R196, 0x30, R27, 0xf8, !PT ;  /* 0x00000030c4087812 */ /* 0x000fe200078ef81b */
[----:B------:R-:W-:Y:S01]  /*25a0*/  IMAD R130, R7, 0x2800, R200 ;  /* 0x0000280007827824 */ /* 0x000fe200078e02c8 */
[----:B------:R-:W-:Y:S02]  /*25b0*/  LOP3.LUT R13, R13, R6, RZ, 0x3c, !PT ;  /* 0x000000060d0d7212 */ /* 0x000fe400078e3cff */
[----:B------:R-:W-:Y:S01]  /*25c0*/  IADD3 R131, R131, R10, RZ ;  /* 0x0000000a83837210 */ /* 0x000fe20007ffe0ff */
[----:B------:R-:W-:Y:S01]  /*25d0*/  IMAD R10, R9, R100, RZ ;  /* 0x00000064090a7224 */ /* 0x000fe200078e02ff */
[----:B------:R-:W-:Y:S01]  /*25e0*/  R2P PR, R224, 0x6 ;  /* 0x00000006e0007804 */ /* 0x000fe20000000000 */
[----:B------:R-:W-:Y:S01]  /*25f0*/  IMAD R132, R7, 0x2800, R198 ;  /* 0x0000280007847824 */ /* 0x000fe200078e02c6 */
[----:B------:R-:W-:Y:S01]  /*2600*/  LOP3.LUT R7, R8, R197, RZ, 0x3c, !PT ;  /* 0x000000c508077212 */ /* 0x000fe200078e3cff */
[----:B------:R0:W-:Y:S01]  /*2610*/  STL [R1+0x20], R21 ;  /* 0x0000201501007387 */ /* 0x0001e20000100800 */
[----:B------:R-:W-:Y:S01]  /*2620*/  IMAD R8, R9, R106, RZ ;  /* 0x0000006a09087224 */ /* 0x000fe200078e02ff */
[----:B------:R-:W-:Y:S01]  /*2630*/  SHF.L.U64.HI R9, R100, 0x7, R101 ;  /* 0x0000000764097819 */ /* 0x000fe20000010265 */
[----:B------:R-:W-:Y:S01]  /*2640*/  IMAD.IADD R130, R130, 0x1, R13 ;  /* 0x0000000182827824 */ /* 0x000fe200078e020d */
[----:B------:R-:W-:Y:S01]  /*2650*/  SEL R120, R120, 0xffffffc0, !P2 ;  /* 0xffffffc078787807 */ /* 0x000fe20005000000 */
[----:B------:R-:W-:Y:S01]  /*2660*/  IMAD R11, R113, 0xa0, RZ ;  /* 0x000000a0710b7824 */ /* 0x000fe200078e02ff */
[----:B------:R-:W-:Y:S01]  /*2670*/  IADD3 R98, P2, R23, R98, RZ ;  /* 0x0000006217627210 */ /* 0x000fe20007f5e0ff */
[----:B------:R-:W-:-:S04]  /*2680*/  IMAD.WIDE.U32 R112, R112, 0xa0, RZ ;  /* 0x000000a070707825 */ /* 0x000fc800078e00ff */
[----:B0-----:R-:W-:Y:S01]  /*2690*/  IMAD R21, R143, R101, R10 ;  /* 0x000000658f157224 */ /* 0x001fe200078e020a */
[----:B------:R-:W-:Y:S01]  /*26a0*/  SHF.L.U32 R10, R100, 0x7, RZ ;  /* 0x00000007640a7819 */ /* 0x000fe200000006ff */
[----:B------:R-:W-:Y:S02]  /*26b0*/  IMAD R13, R101, 0xa0, RZ ;  /* 0x000000a0650d7824 */ /* 0x000fe400078e02ff */
[----:B------:R-:W-:Y:S01]  /*26c0*/  IMAD.WIDE.U32 R104, R143, R100, R104 ;  /* 0x000000648f687225 */ /* 0x000fe200078e0068 */
[----:B------:R-:W-:-:S03]  /*26d0*/  SEL R30, RZ, 0x20, P4 ;  /* 0x00000020ff1e7807 */ /* 0x000fc60002000000 */
[----:B------:R-:W-:-:S04]  /*26e0*/  IMAD.WIDE.U32 R102, R143, R100, R102 ;  /* 0x000000648f667225 */ /* 0x000fc800078e0066 */
[----:B------:R-:W-:-:S04]  /*26f0*/  IMAD.WIDE.U32 R114, R15, UR4, R114 ;  /* 0x000000040f727c25 */ /* 0x000fc8000f8e0072 */
[----:B------:R-:W-:Y:S01]  /*2700*/  IMAD.WIDE.U32 R100, R100, 0xa0, RZ ;  /* 0x000000a064647825 */ /* 0x000fe200078e00ff */
[----:B------:R-:W-:-:S03]  /*2710*/  IADD3 R122, R113, R11, RZ ;  /* 0x0000000b717a7210 */ /* 0x000fc60007ffe0ff */
[C---:B------:R-:W-:Y:S02]  /*2720*/  IMAD R15, R143.reuse, R107, R8 ;  /* 0x0000006b8f0f7224 */ /* 0x040fe400078e0208 */
[----:B------:R-:W-:Y:S01]  /*2730*/  IMAD.WIDE.U32 R110, R143, R106, R110 ;  /* 0x0000006a8f6e7225 */ /* 0x000fe200078e006e */
[----:B------:R-:W-:-:S03]  /*2740*/  IADD3 R14, R21, R103, RZ ;  /* 0x00000067150e7210 */ /* 0x000fc60007ffe0ff */
[----:B------:R-:W-:Y:S01]  /*2750*/  IMAD.IADD R126, R101, 0x1, R13 ;  /* 0x00000001657e7824 */ /* 0x000fe200078e020d */
[----:B------:R-:W-:Y:S01]  /*2760*/  SEL R119, R119, 0xffffffe0, !P1 ;  /* 0xffffffe077777807 */ /* 0x000fe20004800000 */
[----:B------:R-:W-:Y:S01]  /*2770*/  IMAD.IADD R132, R132, 0x1, R7 ;  /* 0x0000000184847824 */ /* 0x000fe200078e0207 */
[C---:B------:R-:W-:Y:S01]  /*2780*/  SHF.L.U64.HI R7, R106.reuse, 0x7, R107 ;  /* 0x000000076a077819 */ /* 0x040fe2000001026b */
[----:B------:R-:W-:Y:S01]  /*2790*/  IMAD.X R99, R215, 0x1, R26, P2 ;  /* 0x00000001d7637824 */ /* 0x000fe200010e061a */
[----:B------:R-:W-:Y:S01]  /*27a0*/  SHF.R.S32.HI R26, RZ, 0x4, R27 ;  /* 0x00000004ff1a7819 */ /* 0x000fe2000001141b */
[----:B------:R-:W-:Y:S01]  /*27b0*/  IMAD.IADD R11, R111, 0x1, R15 ;  /* 0x000000016f0b7824 */ /* 0x000fe200078e020f */
[----:B------:R-:W-:Y:S01]  /*27c0*/  LOP3.LUT R37, R33, R30, RZ, 0xfc, !PT ;  /* 0x0000001e21257212 */ /* 0x000fe200078efcff */
[----:B------:R-:W-:Y:S01]  /*27d0*/  IMAD.IADD R12, R15, 0x1, R109 ;  /* 0x000000010f0c7824 */ /* 0x000fe200078e026d */
[----:B------:R-:W-:Y:S01]  /*27e0*/  SHF.R.S32.HI R15, RZ, 0x4, R20 ;  /* 0x00000004ff0f7819 */ /* 0x000fe20000011414 */
[----:B------:R-:W-:Y:S01]  /*27f0*/  IMAD.IADD R13, R105, 0x1, R21 ;  /* 0x00000001690d7824 */ /* 0x000fe200078e0215 */
[----:B------:R-:W-:Y:S01]  /*2800*/  SHF.R.S32.HI R21, RZ, 0x4, R25 ;  /* 0x00000004ff157819 */ /* 0x000fe20000011419 */
[----:B------:R-:W-:Y:S01]  /*2810*/  IMAD.SHL.U32 R8, R106, 0x80, RZ ;  /* 0x000000806a087824 */ /* 0x000fe200078e00ff */
[----:B------:R-:W-:Y:S01]  /*2820*/  LOP3.LUT R20, R20, 0xfffffff0, RZ, 0xc0, !PT ;  /* 0xfffffff014147812 */ /* 0x000fe200078ec0ff */
[----:B------:R-:W-:Y:S01]  /*2830*/  IMAD.WIDE.U32 R106, R106, 0xa0, RZ ;  /* 0x000000a06a6a7825 */ /* 0x000fe200078e00ff */
[----:B------:R-:W-:-:S02]  /*2840*/  LOP3.LUT R25, R25, 0xfffffff0, RZ, 0xc0, !PT ;  /* 0xfffffff019197812 */ /* 0x000fc400078ec0ff */
[----:B------:R-:W-:Y:S02]  /*2850*/  LOP3.LUT R27, R27, 0xfffffff0, RZ, 0xc0, !PT ;  /* 0xfffffff01b1b7812 */ /* 0x000fe400078ec0ff */
[----:B------:R-:W-:Y:S01]  /*2860*/  LOP3.LUT R32, R33, 0x1, RZ, 0xc0, !PT ;  /* 0x0000000121207812 */ /* 0x000fe200078ec0ff */
[----:B------:R-:W-:Y:S01]  /*2870*/  IMAD.IADD R129, R120, 0x1, R119 ;  /* 0x0000000178817824 */ /* 0x000fe200078e0277 */
[----:B------:R-:W-:Y:S01]  /*2880*/  LOP3.LUT R33, R37, 0x2, RZ, 0xc0, !PT ;  /* 0x0000000225217812 */ /* 0x000fe200078ec0ff */
[----:B------:R-:W-:Y:S01]  /*2890*/  IMAD.IADD R123, R107, 0x1, R123 ;  /* 0x000000016b7b7824 */ /* 0x000fe200078e027b */
[----:B------:R-:W-:Y:S01]  /*28a0*/  LOP3.LUT R34, R37, 0x4, RZ, 0xc0, !PT ;  /* 0x0000000425227812 */ /* 0x000fe200078ec0ff */
[----:B------:R-:W-:Y:S01]  /*28b0*/  IMAD.IADD R31, R115, 0x1, R31 ;  /* 0x00000001731f7824 */ /* 0x000fe200078e021f */
[C---:B------:R-:W-:Y:S02]  /*28c0*/  LOP3.LUT R35, R37.reuse, 0x8, RZ, 0xc0, !PT ;  /* 0x0000000825237812 */ /* 0x040fe400078ec0ff */
[----:B------:R-:W-:-:S02]  /*28d0*/  LOP3.LUT R36, R37, 0x10, RZ, 0xc0, !PT ;  /* 0x0000001025247812 */ /* 0x000fc400078ec0ff */
[----:B------:R-:W-:Y:S02]  /*28e0*/  SHF.R.S32.HI R28, RZ, 0x1f, R20 ;  /* 0x0000001fff1c7819 */ /* 0x000fe40000011414 */
[----:B------:R-:W-:Y:S02]  /*28f0*/  SHF.R.S32.HI R29, RZ, 0x1f, R25 ;  /* 0x0000001fff1d7819 */ /* 0x000fe40000011419 */
[----:B------:R-:W-:Y:S02]  /*2900*/  SHF.R.S32.HI R30, RZ, 0x1f, R27 ;  /* 0x0000001fff1e7819 */ /* 0x000fe4000001141b */
[----:B------:R-:W-:-:S07]  /*2910*/  LOP3.LUT R37, R37, 0x20, RZ, 0xc0, !PT ;  /* 0x0000002025257812 */ /* 0x000fce00078ec0ff */
.L_x_2312:
        /* <DEDUP_REMOVED lines=98> */
.L_x_2217:
[----:B------:R-:W-:Y:S05]  /*2f40*/  BSYNC B1 ;  /* 0x0000000000017941 */ /* 0x000fea0003800000 */
.L_x_2216:
        /* <DEDUP_REMOVED lines=61> */
.L_x_2219:
[----:B------:R-:W-:Y:S05]  /*3320*/  BSYNC B1 ;  /* 0x0000000000017941 */ /* 0x000fea0003800000 */
.L_x_2218:
        /* <DEDUP_REMOVED lines=26> */
.L_x_2220:
[----:B------:R-:W-:Y:S01]  /*34d0*/  IMAD R39, R17, 0x8, R16 ;  /* 0x0000000811277824 */ /* 0x000fe200078e0210 */
[----:B------:R-:W-:Y:S01]  /*34e0*/  SHF.L.U32 R96, R194, 0x1f, RZ ;  /* 0x0000001fc2607819 */ /* 0x000fe200000006ff */
[----:B------:R-:W-:Y:S03]  /*34f0*/  BSSY B1, `(.L_x_2221) ;  /* 0x0000003000017945 */ /* 0x000fe60003800000 */
[----:B------:R-:W3:Y:S02]  /*3500*/  SYNCS.PHASECHK.TRANS64.TRYWAIT P5, [R39+URZ+0x29890], R96 ;  /* 0x02989060270075a7 */ /* 0x000ee400080a017f */
[----:B---3--:R-:W-:Y:S05]  /*3510*/  @!P5 BRA `(.L_x_2222) ;  /* 0x00000280000cd947 */ /* 0x008fea0003800000 */
.L_x_2540:
[----:B------:R-:W-:Y:S05]  /*3520*/  BSYNC B1 ;  /* 0x0000000000017941 */ /* 0x000fea0003800000 */
.L_x_2221:
        /* <DEDUP_REMOVED lines=10> */
[--C-:B------:R-:W-:Y:S02]  /*35d0*/  SHF.R.U32.HI R138, RZ, 0x8, R139.reuse ;  /* 0x00000008ff8a7819 */ /* 0x100fe4000001168b */
[----:B------:R-:W-:Y:S01]  /*35e0*/  SHF.R.U32.HI R167, RZ, 0x10, R139 ;  /* 0x00000010ffa77819 */ /* 0x000fe2000001168b */
[----:B------:R-:W-:Y:S01]  /*35f0*/  IMAD.SHL.U32 R136, R136, 0x100, RZ ;  /* 0x0000010088887824 */ /* 0x000fe200078e00ff */
[----:B------:R-:W-:Y:S01]  /*3600*/  LOP3.LUT R166, R139, 0xff0000ff, RZ, 0xc0, !PT ;  /* 0xff0000ff8ba67812 */ /* 0x000fe200078ec0ff */
[----:B------:R-:W-:Y:S01]  /*3610*/  IMAD.SHL.U32 R139, R138, 0x100, RZ ;  /* 0x000001008a8b7824 */ /* 0x000fe200078e00ff */
[----:B------:R-:W-:Y:S01]  /*3620*/  SHF.R.U32.HI R169, RZ, 0x10, R137 ;  /* 0x00000010ffa97819 */ /* 0x000fe20000011689 */
[----:B-1----:R-:W-:Y:S01]  /*3630*/  IMAD.MOV.U32 R138, RZ, RZ, R40 ;  /* 0x000000ffff8a7224 */ /* 0x002fe200078e0028 */
[----:B------:R-:W-:-:S02]  /*3640*/  LOP3.LUT R137, R137, 0xff0000ff, RZ, 0xc0, !PT ;  /* 0xff0000ff89897812 */ /* 0x000fc400078ec0ff */
[----:B------:R-:W-:Y:S01]  /*3650*/  LOP3.LUT R168, R166, 0xff00, R139, 0xf8, !PT ;  /* 0x0000ff00a6a87812 */ /* 0x000fe200078ef88b */
[----:B------:R-:W-:Y:S01]  /*3660*/  IMAD.U32 R139, R167, 0x10000, RZ ;  /* 0x00010000a78b7824 */ /* 0x000fe200078e00ff */
        /* <DEDUP_REMOVED lines=47> */
[--C-:B------:R-:W-:Y:S01]  /*3960*/  HADD2.F32 R169, -RZ, R166.reuse.H1_H1 ;  /* 0x300000a6ffa97230 */ /* 0x100fe20000004100 */
[----:B------:R-:W-:Y:S01]  /*3970*/  F2FP.SATFINITE.E4M3.F32.PACK_AB_MERGE_C R165, R168, R165, RZ ;  /* 0x000000a5a8a5723e */ /* 0x000fe200048070ff */
[----:B------:R-:W-:Y:S01]  /*3980*/  HADD2.F32 R168, -RZ, R166.H0_H0 ;  /* 0x200000a6ffa87230 */ /* 0x000fe20000004100 */
[----:B------:R-:W-:Y:S01]  /*3990*/  F2FP.F16.E4M3.UNPACK_B R167, R42.H1 ;  /* 0x0000002affa7723e */ /* 0x000fe200030006ff */
[--C-:B------:R-:W-:Y:S01]  /*39a0*/  HADD2.F32 R172, -RZ, R174.reuse.H1_H1 ;  /* 0x300000aeffac7230 */ /* 0x100fe20000004100 */
[----:B------:R-:W-:Y:S01]  /*39b0*/  F2FP.F16.E4M3.UNPACK_B R173, R137 ;  /* 0x00000089ffad723e */ /* 0x000fe200020006ff */
[----:B------:R-:W-:Y:S01]  /*39c0*/  HADD2.F32 R174, -RZ, R174.H0_H0 ;  /* 0x200000aeffae7230 */ /* 0x000fe20000004100 */
[-C--:B------:R-:W-:Y:S01]  /*39d0*/  F2FP.F16.E4M3.UNPACK_B R166, R136.reuse.H1 ;  /* 0x00000088ffa6723e */ /* 0x080fe200030006ff */
[----:B------:R-:W-:Y:S01]  /*39e0*/  HADD2.F32 R137, -RZ, R167.H1_H1 ;  /* 0x300000a7ff897230 */ /* 0x000fe20000004100 */
[----:B------:R-:W-:Y:S01]  /*39f0*/  F2FP.F16.E4M3.UNPACK_B R170, R136 ;  /* 0x00000088ffaa723e */ /* 0x000fe200020006ff */
[----:B------:R-:W-:-:S02]  /*3a00*/  HADD2.F32 R176, -RZ, R173.H1_H1 ;  /* 0x300000adffb07230 */ /* 0x000fc40000004100 */
[-C--:B------:R-:W-:Y:S01]  /*3a10*/  FMUL.FTZ R175, R169, R172.reuse ;  /* 0x000000aca9af7220 */ /* 0x080fe20000410000 */
[----:B------:R-:W-:Y:S02]  /*3a20*/  HADD2.F32 R171, -RZ, R166.H1_H1 ;  /* 0x300000a6ffab7230 */ /* 0x000fe40000004100 */
[C---:B------:R-:W-:Y:S01]  /*3a30*/  FMUL.FTZ R180, R168.reuse, R172 ;  /* 0x000000aca8b47220 */ /* 0x040fe20000410000 */
[----:B------:R-:W-:Y:S02]  /*3a40*/  HADD2.F32 R167, -RZ, R167.H0_H0 ;  /* 0x200000a7ffa77230 */ /* 0x000fe40000004100 */
[----:B------:R-:W-:Y:S01]  /*3a50*/  FMUL.FTZ R178, R137, R176 ;  /* 0x000000b089b27220 */ /* 0x000fe20000410000 */
[----:B------:R-:W-:Y:S02]  /*3a60*/  HADD2.F32 R172, -RZ, R170.H1_H1 ;  /* 0x300000aaffac7230 */ /* 0x000fe40000004100 */
[----:B------:R-:W-:Y:S01]  /*3a70*/  FFMA.FTZ R136, R168, R171, -R175 ;  /* 0x000000aba8887223 */ /* 0x000fe200000108af */
[----:B------:R-:W-:Y:S01]  /*3a80*/  F2FP.F16.E4M3.UNPACK_B R42, R42 ;  /* 0x0000002aff2a723e */ /* 0x000fe200020006ff */
[----:B------:R-:W-:Y:S01]  /*3a90*/  FMUL.FTZ R176, R167, R176 ;  /* 0x000000b0a7b07220 */ /* 0x000fe20000410000 */
[----:B------:R-:W-:Y:S01]  /*3aa0*/  F2FP.F16.E4M3.UNPACK_B R168, R43 ;  /* 0x0000002bffa8723e */ /* 0x000fe200020006ff */
[----:B------:R-:W-:Y:S01]  /*3ab0*/  FFMA.FTZ R43, R169, R171, R180 ;  /* 0x000000aba92b7223 */ /* 0x000fe200000100b4 */
[-C--:B------:R-:W-:Y:S01]  /*3ac0*/  FFMA.FTZ R178, R167, R172.reuse, -R178 ;  /* 0x000000aca7b27223 */ /* 0x080fe200000108b2 */
[----:B------:R-:W-:Y:S01]  /*3ad0*/  FFMA.FTZ R169, R137, R172, R176 ;  /* 0x000000ac89a97223 */ /* 0x000fe200000100b0 */
[----:B------:R-:W-:Y:S01]  /*3ae0*/  HADD2.F32 R137, -RZ, R42.H0_H0 ;  /* 0x2000002aff897230 */ /* 0x000fe20000004100 */
[----:B------:R-:W-:Y:S01]  /*3af0*/  F2FP.SATFINITE.E4M3.F32.PACK_AB_MERGE_C R41, R41, R40, R164 ;  /* 0x000000282929723e */ /* 0x000fe200048070a4 */
[----:B------:R-:W-:Y:S01]  /*3b00*/  HADD2.F32 R167, -RZ, R168.H0_H0 ;  /* 0x200000a8ffa77230 */ /* 0x000fe20000004100 */
[----:B------:R-:W-:Y:S01]  /*3b10*/  F2FP.SATFINITE.E4M3.F32.PACK_AB_MERGE_C R43, R43, R136, RZ ;  /* 0x000000882b2b723e */ /* 0x000fe200048070ff */
[----:B------:R-:W-:Y:S01]  /*3b20*/  HADD2.F32 R42, -RZ, R42.H1_H1 ;  /* 0x3000002aff2a7230 */ /* 0x000fe20000004100 */
[----:B------:R-:W-:Y:S01]  /*3b30*/  F2FP.SATFINITE.E4M3.F32.PACK_AB_MERGE_C R169, R169, R178, RZ ;  /* 0x000000b2a9a9723e */ /* 0x000fe200048070ff */
[----:B------:R-:W-:-:S02]  /*3b40*/  HADD2.F32 R173, -RZ, R173.H0_H0 ;  /* 0x200000adffad7230 */ /* 0x000fc40000004100 */
[----:B------:R-:W-:Y:S01]  /*3b50*/  FMUL.FTZ R171, R167, R174 ;  /* 0x000000aea7ab7220 */ /* 0x000fe20000410000 */
[----:B------:R-:W-:Y:S01]  /*3b60*/  HADD2.F32 R168, -RZ, R168.H1_H1 ;  /* 0x300000a8ffa87230 */ /* 0x000fe20000004100 */
[----:B------:R-:W-:Y:S01]  /*3b70*/  F2FP.SATFINITE.E4M3.F32.PACK_AB_MERGE_C R40, R139, R138, R165 ;  /* 0x0000008a8b28723e */ /* 0x000fe200048070a5 */
[----:B------:R-:W-:Y:S02]  /*3b80*/  HADD2.F32 R166, -RZ, R166.H0_H0 ;  /* 0x200000a6ffa67230 */ /* 0x000fe40000004100 */
[-C--:B------:R-:W-:Y:S01]  /*3b90*/  FMUL.FTZ R172, R42, R173.reuse ;  /* 0x000000ad2aac7220 */ /* 0x080fe20000410000 */
[----:B------:R-:W-:Y:S02]  /*3ba0*/  HADD2.F32 R170, -RZ, R170.H0_H0 ;  /* 0x200000aaffaa7230 */ /* 0x000fe40000004100 */
[C---:B------:R-:W-:Y:S01]  /*3bb0*/  FMUL.FTZ R176, R168.reuse, R174 ;  /* 0x000000aea8b07220 */ /* 0x040fe20000410000 */
[----:B------:R-:W-:Y:S01]  /*3bc0*/  FMUL.FTZ R173, R137, R173 ;  /* 0x000000ad89ad7220 */ /* 0x000fe20000410000 */
[----:B------:R-:W-:-:S02]  /*3bd0*/  FFMA.FTZ R171, R168, R166, R171 ;  /* 0x000000a6a8ab7223 */ /* 0x000fc400000100ab */
[----:B------:R-:W-:Y:S01]  /*3be0*/  FFMA.FTZ R176, R167, R166, -R176 ;  /* 0x000000a6a7b07223 */ /* 0x000fe200000108b0 */
[-C--:B------:R-:W-:Y:S01]  /*3bf0*/  FFMA.FTZ R172, R137, R170.reuse, -R172 ;  /* 0x000000aa89ac7223 */ /* 0x080fe200000108ac */
[----:B------:R-:W-:-:S03]  /*3c00*/  FFMA.FTZ R173, R42, R170, R173 ;  /* 0x000000aa2aad7223 */ /* 0x000fc600000100ad */
[----:B------:R-:W-:Y:S02]  /*3c10*/  F2FP.SATFINITE.E4M3.F32.PACK_AB_MERGE_C R43, R171, R176, R43 ;  /* 0x000000b0ab2b723e */ /* 0x000fe4000480702b */
[----:B------:R-:W-:-:S07]  /*3c20*/  F2FP.SATFINITE.E4M3.F32.PACK_AB_MERGE_C R42, R173, R172, R169 ;  /* 0x000000acad2a723e */ /* 0x000fce00048070a9 */
.L_x_2228:
[----:B------:R-:W-:Y:S05]  /*3c30*/  BSYNC B3 ;  /* 0x0000000000037941 */ /* 0x000fea0003800000 */
.L_x_2227:
[----:B-1----:R4:W-:Y:S02]  /*3c40*/  STG.E.128 desc[UR54][R48.64], R40 ;  /* 0x0000002830007986 */ /* 0x0029e4000c101d36 */
.L_x_2226:
[----:B------:R-:W-:Y:S05]  /*3c50*/  BSYNC B2 ;  /* 0x0000000000027941 */ /* 0x000fea0003800000 */
.L_x_2225:
        /* <DEDUP_REMOVED lines=17> */
[----:B-1----:R-:W-:Y:S01]  /*3d70*/  IMAD.MOV.U32 R124, RZ, RZ, R40 ;  /* 0x000000ffff7c7224 */ /* 0x002fe200078e0028 */
[----:B------:R-:W-:Y:S01]  /*3d80*/  SHF.L.U32 R95, R137, 0x10, RZ ;  /* 0x00000010895f7819 */ /* 0x000fe200000006ff */
        /* <DEDUP_REMOVED lines=46> */
[----:B------:R-:W-:Y:S01]  /*4070*/  F2FP.SATFINITE.E4M3.F32.PACK_AB_MERGE_C R137, R138, R137, RZ ;  /* 0x000000898a89723e */ /* 0x000fe200048070ff */
[--C-:B------:R-:W-:Y:S01]  /*4080*/  HADD2.F32 R162, -RZ, R139.reuse.H0_H0 ;  /* 0x2000008bffa27230 */ /* 0x100fe20000004100 */
[-C--:B------:R-:W-:Y:S01]  /*4090*/  F2FP.F16.E4M3.UNPACK_B R167, R95.reuse.H1 ;  /* 0x0000005fffa7723e */ /* 0x080fe200030006ff */
[----:B------:R-:W-:Y:S01]  /*40a0*/  HADD2.F32 R139, -RZ, R139.H1_H1 ;  /* 0x3000008bff8b7230 */ /* 0x000fe20000004100 */
[----:B------:R-:W-:Y:S02]  /*40b0*/  F2FP.F16.E4M3.UNPACK_B R138, R42.H1 ;  /* 0x0000002aff8a723e */ /* 0x000fe400030006ff */
[----:B------:R-:W-:Y:S01]  /*40c0*/  F2FP.F16.E4M3.UNPACK_B R166, R95 ;  /* 0x0000005fffa6723e */ /* 0x000fe200020006ff */
[----:B------:R-:W-:Y:S01]  /*40d0*/  HADD2.F32 R169, -RZ, R167.H1_H1 ;  /* 0x300000a7ffa97230 */ /* 0x000fe20000004100 */
[-C--:B------:R-:W-:Y:S01]  /*40e0*/  F2FP.F16.E4M3.UNPACK_B R163, R94.reuse ;  /* 0x0000005effa3723e */ /* 0x080fe200020006ff */
        /* <DEDUP_REMOVED lines=38> */
.L_x_2232:
[----:B------:R-:W-:Y:S05]  /*4350*/  BSYNC B3 ;  /* 0x0000000000037941 */ /* 0x000fea0003800000 */
.L_x_2231:
[----:B-1----:R0:W-:Y:S02]  /*4360*/  STG.E.128 desc[UR54][R48.64+0x20], R40 ;  /* 0x0000202830007986 */ /* 0x0021e4000c101d36 */
.L_x_2230:
[----:B------:R-:W-:Y:S05]  /*4370*/  BSYNC B2 ;  /* 0x0000000000027941 */ /* 0x000fea0003800000 */
.L_x_2229:
        /* <DEDUP_REMOVED lines=111> */
.L_x_2236:
[----:B------:R-:W-:Y:S05]  /*4a70*/  BSYNC B3 ;  /* 0x0000000000037941 */ /* 0x000fea0003800000 */
.L_x_2235:
[----:B-1----:R0:W-:Y:S02]  /*4a80*/  STG.E.128 desc[UR54][R48.64+0x40], R40 ;  /* 0x0000402830007986 */ /* 0x0021e4000c101d36 */
.L_x_2234:
[----:B------:R-:W-:Y:S05]  /*4a90*/  BSYNC B2 ;  /* 0x0000000000027941 */ /* 0x000fea0003800000 */
.L_x_2233:
        /* <DEDUP_REMOVED lines=112> */
.L_x_2240:
[----:B------:R-:W-:Y:S05]  /*51a0*/  BSYNC B3 ;  /* 0x0000000000037941 */ /* 0x000fea0003800000 */
.L_x_2239:
[----:B-1----:R0:W-:Y:S02]  /*51b0*/  STG.E.128 desc[UR54][R48.64+0x60], R40 ;  /* 0x0000602830007986 */ /* 0x0021e4000c101d36 */
.L_x_2238:
[----:B------:R-:W-:Y:S05]  /*51c0*/  BSYNC B2 ;  /* 0x0000000000027941 */ /* 0x000fea0003800000 */
.L_x_2237:
        /* <DEDUP_REMOVED lines=17> */
[----:B------:R-:W-:Y:S01]  /*52e0*/  IMAD.U32 R79, R85, 0x10000, RZ ;  /* 0x00010000554f7824 */ /* 0x000fe200078e00ff */
[----:B-1----:R-:W-:-:S02]  /*52f0*/  MOV R78, R40 ;  /* 0x00000028004e7202 */ /* 0x002fc40000000f00 */
        /* <DEDUP_REMOVED lines=92> */
.L_x_2244:
[----:B------:R-:W-:Y:S05]  /*58c0*/  BSYNC B3 ;  /* 0x0000000000037941 */ /* 0x000fea0003800000 */
.L_x_2243:
[----:B-1----:R0:W-:Y:S02]  /*58d0*/  STG.E.128 desc[UR54][R48.64+0x80], R40 ;  /* 0x0000802830007986 */ /* 0x0021e4000c101d36 */
.L_x_2242:
[----:B------:R-:W-:Y:S05]  /*58e0*/  BSYNC B2 ;  /* 0x0000000000027941 */ /* 0x000fea0003800000 */
.L_x_2241:
        /* <DEDUP_REMOVED lines=16> */
[----:B------:R-:W-:Y:S01]  /*59f0*/  IMAD.U32 R76, R80, 0x10000, RZ ;  /* 0x00010000504c7824 */ /* 0x000fe200078e00ff */
[----:B-1----:R-:W-:Y:S01]  /*5a00*/  MOV R74, R40 ;  /* 0x00000028004a7202 */ /* 0x002fe20000000f00 */
[----:B------:R-:W-:Y:S01]  /*5a10*/  IMAD.U32 R79, R79, 0x10000, RZ ;  /* 0x000100004f4f7824 */ /* 0x000fe200078e00ff */
[----:B------:R-:W-:-:S02]  /*5a20*/  LOP3.LUT R78, R78, 0xff00, R77, 0xf8, !PT ;  /* 0x0000ff004e4e7812 */ /* 0x000fc400078ef84d */
        /* <DEDUP_REMOVED lines=90> */
.L_x_2246:
[----:B------:R-:W-:Y:S05]  /*5fd0*/  BSYNC B2 ;  /* 0x0000000000027941 */ /* 0x000fea0003800000 */
.L_x_2245:
[----:B-1----:R0:W-:Y:S02]  /*5fe0*/  STG.E.128 desc[UR54][R48.64+0xa0], R40 ;  /* 0x0000a02830007986 */ /* 0x0021e4000c101d36 */
.L_x_2224:
[----:B------:R-:W-:Y:S05]  /*5ff0*/  BSYNC B1 ;  /* 0x0000000000017941 */ /* 0x000fea0003800000 */
.L_x_2223:
        /* <DEDUP_REMOVED lines=11> */
[----:B------:R-:W-:Y:S01]  /*60b0*/  LOP3.LUT R49, R71, 0xff0000ff, RZ, 0xc0, !PT ;  /* 0xff0000ff47317812 */ /* 0x000fe200078ec0ff */
[----:B------:R-:W-:Y:S01]  /*60c0*/  IMAD.SHL.U32 R70, R70, 0x100, RZ ;  /* 0x0000010046467824 */ /* 0x000fe200078e00ff */
[----:B------:R-:W-:Y:S01]  /*60d0*/  SHF.R.U32.HI R74, RZ, 0x10, R71 ;  /* 0x00000010ff4a7819 */ /* 0x000fe20000011647 */
[----:B------:R-:W-:Y:S01]  /*60e0*/  IMAD.SHL.U32 R72, R72, 0x100, RZ ;  /* 0x0000010048487824 */ /* 0x000fe200078e00ff */
[----:B------:R-:W-:Y:S02]  /*60f0*/  LOP3.LUT R71, R73, 0xff0000ff, RZ, 0xc0, !PT ;  /* 0xff0000ff49477812 */ /* 0x000fe400078ec0ff */
[----:B------:R-:W-:-:S02]  /*6100*/  SHF.R.U32.HI R73, RZ, 0x10, R73 ;  /* 0x00000010ff497819 */ /* 0x000fc40000011649 */
[----:B------:R-:W-:Y:S02]  /*6110*/  LOP3.LUT R49, R49, 0xff00, R70, 0xf8, !PT ;  /* 0x0000ff0031317812 */ /* 0x000fe400078ef846 */
[----:B------:R-:W-:Y:S01]  /*6120*/  LOP3.LUT R72, R71, 0xff00, R72, 0xf8, !PT ;  /* 0x0000ff0047487812 */ /* 0x000fe200078ef848 */
[----:B------:R-:W-:Y:S01]  /*6130*/  IMAD.U32 R73, R73, 0x10000, RZ ;  /* 0x0001000049497824 */ /* 0x000fe200078e00ff */
[----:B------:R-:W-:Y:S02]  /*6140*/  SHF.L.U32 R70, R74, 0x10, RZ ;  /* 0x000000104a467819 */ /* 0x000fe400000006ff */
        /* <DEDUP_REMOVED lines=90> */
.L_x_2251:
[----:B------:R-:W-:Y:S05]  /*66f0*/  BSYNC B2 ;  /* 0x0000000000027941 */ /* 0x000fea0003800000 */
.L_x_2250:
[----:B-1----:R0:W-:Y:S02]  /*6700*/  STG.E.128 desc[UR54][R44.64], R40 ;  /* 0x000000282c007986 */ /* 0x0021e4000c101d36 */
.L_x_2249:
[----:B------:R-:W-:Y:S05]  /*6710*/  BSYNC B1 ;  /* 0x0000000000017941 */ /* 0x000fea0003800000 */
.L_x_2248:
        /* <DEDUP_REMOVED lines=14> */
[----:B------:R-:W-:Y:S02]  /*6800*/  SHF.R.U32.HI R71, RZ, 0x10, R69 ;  /* 0x00000010ff477819 */ /* 0x000fe40000011645 */
[----:B------:R-:W-:Y:S01]  /*6810*/  LOP3.LUT R68, R69, 0xff0000ff, RZ, 0xc0, !PT ;  /* 0xff0000ff45447812 */ /* 0x000fe200078ec0ff */
[----:B------:R-:W-:Y:S01]  /*6820*/  IMAD.SHL.U32 R67, R67, 0x100, RZ ;  /* 0x0000010043437824 */ /* 0x000fe200078e00ff */
[----:B------:R-:W-:-:S02]  /*6830*/  LOP3.LUT R66, R66, 0xff00, R49, 0xf8, !PT ;  /* 0x0000ff0042427812 */ /* 0x000fc400078ef831 */
[-C--:B------:R-:W-:Y:S02]  /*6840*/  F2FP.F16.E4M3.UNPACK_B R40, R41.reuse ;  /* 0x00000029ff28723e */ /* 0x080fe400020006ff */
[----:B------:R-:W-:Y:S01]  /*6850*/  LOP3.LUT R70, R68, 0xff00, R67, 0xf8, !PT ;  /* 0x0000ff0044467812 */ /* 0x000fe200078ef843 */
[----:B------:R-:W-:Y:S01]  /*6860*/  IMAD.U32 R67, R71, 0x10000, RZ ;  /* 0x0001000047437824 */ /* 0x000fe200078e00ff */
[----:B------:R-:W-:Y:S02]  /*6870*/  SHF.L.U32 R49, R72, 0x10, RZ ;  /* 0x0000001048317819 */ /* 0x000fe400000006ff */
        /* <DEDUP_REMOVED lines=89> */
.L_x_2255:
[----:B------:R-:W-:Y:S05]  /*6e10*/  BSYNC B2 ;  /* 0x0000000000027941 */ /* 0x000fea0003800000 */
.L_x_2254:
[----:B-1----:R0:W-:Y:S02]  /*6e20*/  STG.E.128 desc[UR54][R44.64+0x20], R40 ;  /* 0x000020282c007986 */ /* 0x0021e4000c101d36 */
.L_x_2253:
[----:B------:R-:W-:Y:S05]  /*6e30*/  BSYNC B1 ;  /* 0x0000000000017941 */ /* 0x000fea0003800000 */
.L_x_2252:
        /* <DEDUP_REMOVED lines=113> */
.L_x_2259:
[----:B------:R-:W-:Y:S05]  /*7550*/  BSYNC B2 ;  /* 0x0000000000027941 */ /* 0x000fea0003800000 */
.L_x_2258:
[----:B-1----:R0:W-:Y:S02]  /*7560*/  STG.E.128 desc[UR54][R44.64+0x40], R40 ;  /* 0x000040282c007986 */ /* 0x0021e4000c101d36 */
.L_x_2257:
[----:B------:R-:W-:Y:S05]  /*7570*/  BSYNC B1 ;  /* 0x0000000000017941 */ /* 0x000fea0003800000 */
.L_x_2256:
        /* <DEDUP_REMOVED lines=16> */
[----:B------:R-:W-:-:S02]  /*7680*/  SHF.R.U32.HI R63, RZ, 0x10, R61 ;  /* 0x00000010ff3f7819 */ /* 0x000fc4000001163d */
[----:B------:R-:W-:Y:S02]  /*7690*/  LOP3.LUT R60, R61, 0xff0000ff, RZ, 0xc0, !PT ;  /* 0xff0000ff3d3c7812 */ /* 0x000fe400078ec0ff */
        /* <DEDUP_REMOVED lines=95> */
.L_x_2263:
[----:B------:R-:W-:Y:S05]  /*7c90*/  BSYNC B2 ;  /* 0x0000000000027941 */ /* 0x000fea0003800000 */
.L_x_2262:
[----:B-1----:R0:W-:Y:S02]  /*7ca0*/  STG.E.128 desc[UR54][R44.64+0x60], R40 ;  /* 0x000060282c007986 */ /* 0x0021e4000c101d36 */
.L_x_2261:
[----:B------:R-:W-:Y:S05]  /*7cb0*/  BSYNC B1 ;  /* 0x0000000000017941 */ /* 0x000fea0003800000 */
.L_x_2260:
        /* <DEDUP_REMOVED lines=8> */
[----:B------:R-:W-:Y:S01]  /*7d40*/  SHF.R.U32.HI R59, RZ, 0x8, R55 ;  /* 0x00000008ff3b7819 */ /* 0x000fe20000011637 */
[----:B-1----:R-:W-:Y:S01]  /*7d50*/  IMAD.MOV.U32 R49, RZ, RZ, R43 ;  /* 0x000000ffff317224 */ /* 0x002fe200078e002b */
        /* <DEDUP_REMOVED lines=9> */
[----:B------:R-:W-:Y:S02]  /*7df0*/  SHF.L.U32 R58, R58, 0x10, RZ ;  /* 0x000000103a3a7819 */ /* 0x000fe400000006ff */
[----:B------:R-:W-:Y:S01]  /*7e00*/  LOP3.LUT R43, R54, 0xff00, R43, 0xf8, !PT ;  /* 0x0000ff00362b7812 */ /* 0x000fe200078ef82b */
[----:B------:R-:W-:Y:S01]  /*7e10*/  IMAD.U32 R54, R56, 0x10000, RZ ;  /* 0x0001000038367824 */ /* 0x000fe200078e00ff */
[----:B------:R-:W-:Y:S02]  /*7e20*/  F2FP.F16.E4M3.UNPACK_B R55, R91.H1 ;  /* 0x0000005bff37723e */ /* 0x000fe400030006ff */
[-C--:B------:R-:W-:Y:S02]  /*7e30*/  F2FP.F16.E4M3.UNPACK_B R42, R41.reuse ;  /* 0x00000029ff2a723e */ /* 0x080fe400020006ff */
[----:B------:R-:W-:Y:S01]  /*7e40*/  LOP3.LUT R56, R47, 0xff0000, R54, 0xf8, !PT ;  /* 0x00ff00002f387812 */ /* 0x000fe200078ef836 */
[--C-:B------:R-:W-:Y:S01]  /*7e50*/  HADD2.F32 R57, -RZ, R55.reuse.H0_H0 ;  /* 0x20000037ff397230 */ /* 0x100fe20000004100 */
        /* <DEDUP_REMOVED lines=86> */
.L_x_2267:
[----:B------:R-:W-:Y:S05]  /*83c0*/  BSYNC B2 ;  /* 0x0000000000027941 */ /* 0x000fea0003800000 */
.L_x_2266:
[----:B-1----:R0:W-:Y:S02]  /*83d0*/  STG.E.128 desc[UR54][R44.64+0x80], R40 ;  /* 0x000080282c007986 */ /* 0x0021e4000c101d36 */
.L_x_2265:
[----:B------:R-:W-:Y:S05]  /*83e0*/  BSYNC B1 ;  /* 0x0000000000017941 */ /* 0x000fea0003800000 */
.L_x_2264:
        /* <DEDUP_REMOVED lines=112> */
.L_x_2269:
[----:B------:R-:W-:Y:S05]  /*8af0*/  BSYNC B1 ;  /* 0x0000000000017941 */ /* 0x000fea0003800000 */
.L_x_2268:
[----:B-1----:R0:W-:Y:S01]  /*8b00*/  STG.E.128 desc[UR54][R44.64+0xa0], R40 ;  /* 0x0000a0282c007986 */ /* 0x0021e2000c101d36 */
[----:B------:R-:W-:Y:S05]  /*8b10*/  BRA `(.L_x_2247) ;  /* 0x0000006800507947 */ /* 0x000fea0003800000 */
.L_x_2215:
        /* <DEDUP_REMOVED lines=43> */
.L_x_2271:
[----:B------:R-:W-:Y:S05]  /*8dd0*/  BSYNC B1 ;  /* 0x0000000000017941 */ /* 0x000fea0003800000 */
.L_x_2270:
        /* <DEDUP_REMOVED lines=47> */
.L_x_2273:
[----:B------:R-:W-:Y:S05]  /*90d0*/  BSYNC B1 ;  /* 0x0000000000017941 */ /* 0x000fea0003800000 */
.L_x_2272:
        /* <DEDUP_REMOVED lines=26> */
.L_x_2274:
[----:B------:R-:W-:Y:S01]  /*9280*/  IMAD R39, R17, 0x8, R16 ;  /* 0x0000000811277824 */ /* 0x000fe200078e0210 */
[----:B------:R-:W-:Y:S01]  /*9290*/  SHF.L.U32 R96, R194, 0x1f, RZ ;  /* 0x0000001fc2607819 */ /* 0x000fe200000006ff */
[----:B------:R-:W1:Y:S01]  /*92a0*/  LDC R146, c[0x0][0x2e4] ;  /* 0x0000b900ff927b82 */ /* 0x000e620000000800 */
[----:B------:R-:W-:Y:S02]  /*92b0*/  BSSY B1, `(.L_x_2275) ;  /* 0x0000004000017945 */ /* 0x000fe40003800000 */
[----:B------:R-:W2:Y:S05]  /*92c0*/  SYNCS.PHASECHK.TRANS64.TRYWAIT P5, [R39+URZ+0x29890], R96 ;  /* 0x02989060270075a7 */ /* 0x000eaa00080a017f */
[----:B------:R-:W3:Y:S01]  /*92d0*/  LDC.64 R136, c[0x0][0x2f0] ;  /* 0x0000bc00ff887b82 */ /* 0x000ee20000000a00 */
[----:B--2---:R-:W-:Y:S05]  /*92e0*/  @!P5 BRA `(.L_x_2276) ;  /* 0x0000022000acd947 */ /* 0x004fea0003800000 */
.L_x_2541:
[----:B------:R-:W-:Y:S05]  /*92f0*/  BSYNC B1 ;  /* 0x0000000000017941 */ /* 0x000fea0003800000 */
.L_x_2275:
        /* <DEDUP_REMOVED lines=8> */
[----:B------:R-:W-:-:S05]  /*9380*/  IMAD R89, R23, R137, R88 ;  /* 0x0000008917597224 */ /* 0x000fca00078e0258 */
[----:B------:R-:W-:Y:S01]  /*9390*/  IADD3 R166, R89, R141, RZ ;  /* 0x0000008d59a67210 */ /* 0x000fe20007ffe0ff */
[----:B------:R-:W-:Y:S06]  /*93a0*/  @!P4 BRA `(.L_x_2280) ;  /* 0x0000000c00bcc947 */ /* 0x000fec0003800000 */
        /* <DEDUP_REMOVED lines=23> */
[----:B------:R-:W-:Y:S01]  /*9520*/  F2FP.F16.E4M3.UNPACK_B R180, R176.H1 ;  /* 0x000000b0ffb4723e */ /* 0x000fe200030006ff */
[----:B-1----:R-:W-:Y:S01]  /*9530*/  IMAD.MOV.U32 R186, RZ, RZ, R94 ;  /* 0x000000ffffba7224 */ /* 0x002fe200078e005e */
[----:B------:R-:W-:Y:S02]  /*9540*/  F2FP.F16.E4M3.UNPACK_B R177, R92.H1 ;  /* 0x0000005cffb1723e */ /* 0x000fe400030006ff */
        /* <DEDUP_REMOVED lines=16> */
[C---:B------:R-:W-:Y:S01]  /*9650*/  FMUL.FTZ R179, R177.reuse, R180 ;  /* 0x000000b4b1b37220 */ /* 0x040fe20000410000 */
[----:B------:R-:W-:Y:S01]  /*9660*/  F2FP.F16.E4M3.UNPACK_B R188, R186.H1 ;  /* 0x000000baffbc723e */ /* 0x000fe200030006ff */
[C---:B------:R-:W-:Y:S01]  /*9670*/  FMUL.FTZ R180, R54.reuse, R180 ;  /* 0x000000b436b47220 */ /* 0x040fe20000410000 */
[----:B------:R-:W-:Y:S01]  /*9680*/  F2FP.F16.E4M3.UNPACK_B R187, R90.H1 ;  /* 0x0000005affbb723e */ /* 0x000fe200030006ff */
[-C--:B------:R-:W-:Y:S01]  /*9690*/  FFMA.FTZ R179, R54, R52.reuse, -R179 ;  /* 0x0000003436b37223 */ /* 0x080fe200000108b3 */
[----:B------:R-:W-:Y:S02]  /*96a0*/  HADD2.F32 R233, -RZ, R94.H0_H0 ;  /* 0x2000005effe97230 */ /* 0x000fe40000004100 */
[----:B------:R-:W-:Y:S01]  /*96b0*/  FFMA.FTZ R177, R177, R52, R180 ;  /* 0x00000034b1b17223 */ /* 0x000fe200000100b4 */
[----:B------:R-:W-:Y:S01]  /*96c0*/  F2FP.F16.E4M3.UNPACK_B R180, R176 ;  /* 0x000000b0ffb4723e */ /* 0x000fe200020006ff */
[----:B------:R-:W-:Y:S01]  /*96d0*/  HADD2.F32 R176, -RZ, R88.H0_H0 ;  /* 0x20000058ffb07230 */ /* 0x000fe20000004100 */
[----:B------:R-:W-:Y:S01]  /*96e0*/  F2FP.F16.E4M3.UNPACK_B R52, R92 ;  /* 0x0000005cff34723e */ /* 0x000fe200020006ff */
[----:B------:R-:W-:Y:S01]  /*96f0*/  HADD2.F32 R228, -RZ, R188.H0_H0 ;  /* 0x200000bcffe47230 */ /* 0x000fe20000004100 */
[----:B------:R-:W-:Y:S01]  /*9700*/  F2FP.F16.E4M3.UNPACK_B R92, R178 ;  /* 0x000000b2ff5c723e */ /* 0x000fe200020006ff */
[----:B------:R-:W-:Y:S01]  /*9710*/  HADD2.F32 R183, -RZ, R180.H0_H0 ;  /* 0x200000b4ffb77230 */ /* 0x000fe20000004100 */
[----:B------:R-:W-:Y:S01]  /*9720*/  F2FP.F16.E4M3.UNPACK_B R229, R173.H1 ;  /* 0x000000adffe5723e */ /* 0x000fe200030006ff */
[----:B------:R-:W-:-:S02]  /*9730*/  HADD2.F32 R54, -RZ, R52.H0_H0 ;  /* 0x20000034ff367230 */ /* 0x000fc40000004100 */
[----:B------:R-:W-:Y:S01]  /*9740*/  FMUL.FTZ R232, R228, R233 ;  /* 0x000000e9e4e87220 */ /* 0x000fe20000410000 */
[----:B------:R-:W-:Y:S01]  /*9750*/  HADD2.F32 R181, -RZ, R92.H0_H0 ;  /* 0x2000005cffb57230 */ /* 0x000fe20000004100 */
[----:B------:R-:W-:Y:S01]  /*9760*/  F2FP.F16.E4M3.UNPACK_B R171, R171 ;  /* 0x000000abffab723e */ /* 0x000fe200020006ff */
[----:B------:R-:W-:Y:S02]  /*9770*/  HADD2.F32 R230, -RZ, R187.H0_H0 ;  /* 0x200000bbffe67230 */ /* 0x000fe40000004100 */
[-C--:B------:R-:W-:Y:S01]  /*9780*/  FMUL.FTZ R185, R54, R183.reuse ;  /* 0x000000b736b97220 */ /* 0x080fe20000410000 */
[----:B------:R-:W-:Y:S01]  /*9790*/  FMUL.FTZ R183, R176, R183 ;  /* 0x000000b7b0b77220 */ /* 0x000fe20000410000 */
[----:B------:R-:W-:Y:S01]  /*97a0*/  HADD2.F32 R231, -RZ, R229.H0_H0 ;  /* 0x200000e5ffe77230 */ /* 0x000fe20000004100 */
[----:B------:R-:W-:Y:S01]  /*97b0*/  F2FP.F16.E4M3.UNPACK_B R186, R186 ;  /* 0x000000baffba723e */ /* 0x000fe200020006ff */
[----:B------:R-:W-:Y:S01]  /*97c0*/  FMUL.FTZ R233, R230, R233 ;  /* 0x000000e9e6e97220 */ /* 0x000fe20000410000 */
[----:B------:R-:W-:Y:S01]  /*97d0*/  FFMA.FTZ R54, R54, R181, R183 ;  /* 0x000000b536367223 */ /* 0x000fe200000100b7 */
[----:B------:R-:W-:-:S02]  /*97e0*/  HADD2.F32 R94, -RZ, R94.H1_H1 ;  /* 0x3000005eff5e7230 */ /* 0x000fc40000004100 */
[----:B------:R-:W-:Y:S01]  /*97f0*/  FFMA.FTZ R176, R176, R181, -R185 ;  /* 0x000000b5b0b07223 */ /* 0x000fe200000108b9 */
[----:B------:R-:W-:Y:S02]  /*9800*/  HADD2.F32 R188, -RZ, R188.H1_H1 ;  /* 0x300000bcffbc7230 */ /* 0x000fe40000004100 */
[-C--:B------:R-:W-:Y:S01]  /*9810*/  FFMA.FTZ R233, R228, R231.reuse, R233 ;  /* 0x000000e7e4e97223 */ /* 0x080fe200000100e9 */
[----:B------:R-:W-:Y:S01]  /*9820*/  HADD2.F32 R183, -RZ, R180.H1_H1 ;  /* 0x300000b4ffb77230 */ /* 0x000fe20000004100 */
[----:B------:R-:W-:Y:S01]  /*9830*/  SHF.R.U32.HI R182, RZ, 0x8, R41 ;  /* 0x00000008ffb67819 */ /* 0x000fe20000011629 */
[----:B------:R-:W-:Y:S02]  /*9840*/  HADD2.F32 R52, -RZ, R52.H1_H1 ;  /* 0x30000034ff347230 */ /* 0x000fe40000004100 */
[----:B------:R-:W-:Y:S01]  /*9850*/  FMUL.FTZ R228, R188, R94 ;  /* 0x0000005ebce47220 */ /* 0x000fe20000410000 */
[----:B------:R-:W-:Y:S02]  /*9860*/  HADD2.F32 R187, -RZ, R187.H1_H1 ;  /* 0x300000bbffbb7230 */ /* 0x000fe40000004100 */
[----:B------:R-:W-:Y:S01]  /*9870*/  FFMA.FTZ R232, R230, R231, -R232 ;  /* 0x000000e7e6e87223 */ /* 0x000fe200000108e8 */
[----:B------:R-:W-:-:S02]  /*9880*/  HADD2.F32 R88, -RZ, R88.H1_H1 ;  /* 0x30000058ff587230 */ /* 0x000fc40000004100 */
[-C--:B------:R-:W-:Y:S01]  /*9890*/  FMUL.FTZ R185, R52, R183.reuse ;  /* 0x000000b734b97220 */ /* 0x080fe20000410000 */
[----:B------:R-:W-:Y:S02]  /*98a0*/  HADD2.F32 R181, -RZ, R92.H1_H1 ;  /* 0x3000005cffb57230 */ /* 0x000fe40000004100 */
[----:B------:R-:W-:Y:S01]  /*98b0*/  FMUL.FTZ R94, R187, R94 ;  /* 0x0000005ebb5e7220 */ /* 0x000fe20000410000 */
[----:B------:R-:W-:Y:S02]  /*98c0*/  HADD2.F32 R229, -RZ, R229.H1_H1 ;  /* 0x300000e5ffe57230 */ /* 0x000fe40000004100 */
[C---:B------:R-:W-:Y:S01]  /*98d0*/  FMUL.FTZ R183, R88.reuse, R183 ;  /* 0x000000b758b77220 */ /* 0x040fe20000410000 */
[----:B------:R-:W-:Y:S01]  /*98e0*/  F2FP.F16.E4M3.UNPACK_B R90, R90 ;  /* 0x0000005aff5a723e */ /* 0x000fe200020006ff */
[----:B------:R-:W-:Y:S01]  /*98f0*/  FFMA.FTZ R92, R88, R181, -R185 ;  /* 0x000000b5585c7223 */ /* 0x000fe200000108b9 */
[----:B------:R-:W-:Y:S01]  /*9900*/  F2FP.F16.E4M3.UNPACK_B R173, R173 ;  /* 0x000000adffad723e */ /* 0x000fe200020006ff */
[----:B------:R-:W-:Y:S01]  /*9910*/  FFMA.FTZ R94, R188, R229, R94 ;  /* 0x000000e5bc5e7223 */ /* 0x000fe2000001005e */
[----:B------:R-:W-:Y:S01]  /*9920*/  SHF.R.U32.HI R88, RZ, 0x8, R53 ;  /* 0x00000008ff587819 */ /* 0x000fe20000011635 */
[----:B------:R-:W-:-:S02]  /*9930*/  HADD2.F32 R231, -RZ, R171.H0_H0 ;  /* 0x200000abffe77230 */ /* 0x000fc40000004100 */
[----:B------:R-:W-:Y:S01]  /*9940*/  FFMA.FTZ R52, R52, R181, R183 ;  /* 0x000000b534347223 */ /* 0x000fe200000100b7 */
[----:B------:R-:W-:Y:S01]  /*9950*/  HADD2.F32 R188, -RZ, R186.H0_H0 ;  /* 0x200000baffbc7230 */ /* 0x000fe20000004100 */
[----:B------:R-:W-:Y:S01]  /*9960*/  SHF.R.U32.HI R178, RZ, 0x10, R53 ;  /* 0x00000010ffb27819 */ /* 0x000fe20000011635 */
[----:B------:R-:W-:Y:S01]  /*9970*/  FFMA.FTZ R187, R187, R229, -R228 ;  /* 0x000000e5bbbb7223 */ /* 0x000fe200000108e4 */
[----:B------:R-:W-:Y:S01]  /*9980*/  LOP3.LUT R181, R53, 0xff0000ff, RZ, 0xc0, !PT ;  /* 0xff0000ff35b57812 */ /* 0x000fe200078ec0ff */
[----:B------:R-:W-:Y:S01]  /*9990*/  IMAD.SHL.U32 R182, R182, 0x100, RZ ;  /* 0x00000100b6b67824 */ /* 0x000fe200078e00ff */
[--C-:B------:R-:W-:Y:S01]  /*99a0*/  SHF.R.U32.HI R180, RZ, 0x10, R55.reuse ;  /* 0x00000010ffb47819 */ /* 0x100fe20000011637 */
[----:B------:R-:W-:Y:S01]  /*99b0*/  HADD2.F32 R229, -RZ, R90.H0_H0 ;  /* 0x2000005affe57230 */ /* 0x000fe20000004100 */
[----:B------:R-:W-:Y:S01]  /*99c0*/  SHF.R.U32.HI R53, RZ, 0x8, R55 ;  /* 0x00000008ff357819 */ /* 0x000fe20000011637 */
[----:B------:R-:W-:Y:S01]  /*99d0*/  HADD2.F32 R228, -RZ, R173.H0_H0 ;  /* 0x200000adffe47230 */ /* 0x000fe20000004100 */
[----:B------:R-:W-:Y:S01]  /*99e0*/  LOP3.LUT R183, R55, 0xff0000ff, RZ, 0xc0, !PT ;  /* 0xff0000ff37b77812 */ /* 0x000fe200078ec0ff */
[-C--:B------:R-:W-:Y:S01]  /*99f0*/  FMUL.FTZ R230, R188, R231.reuse ;  /* 0x000000e7bce67220 */ /* 0x080fe20000410000 */
[----:B------:R-:W-:Y:S01]  /*9a00*/  SHF.R.U32.HI R55, RZ, 0x10, R41 ;  /* 0x00000010ff377819 */ /* 0x000fe20000011629 */
[----:B------:R-:W-:Y:S01]  /*9a10*/  HADD2.F32 R171, -RZ, R171.H1_H1 ;  /* 0x300000abffab7230 */ /* 0x000fe20000004100 */
[----:B------:R-:W-:Y:S01]  /*9a20*/  LOP3.LUT R185, R41, 0xff0000ff, RZ, 0xc0, !PT ;  /* 0xff0000ff29b97812 */ /* 0x000fe200078ec0ff */
[----:B------:R-:W-:Y:S01]  /*9a30*/  HADD2.F32 R186, -RZ, R186.H1_H1 ;  /* 0x300000baffba7230 */ /* 0x000fe20000004100 */
[----:B------:R-:W-:Y:S01]  /*9a40*/  SHF.L.U32 R88, R88, 0x8, RZ ;  /* 0x0000000858587819 */ /* 0x000fe200000006ff */
[----:B------:R-:W-:Y:S01]  /*9a50*/  HADD2.F32 R90, -RZ, R90.H1_H1 ;  /* 0x3000005aff5a7230 */ /* 0x000fe20000004100 */
[----:B------:R-:W-:Y:S01]  /*9a60*/  LOP3.LUT R182, R185, 0xff00, R182, 0xf8, !PT ;  /* 0x0000ff00b9b67812 */ /* 0x000fe200078ef8b6 */
[----:B------:R-:W-:Y:S01]  /*9a70*/  FMUL.FTZ R231, R229, R231 ;  /* 0x000000e7e5e77220 */ /* 0x000fe20000410000 */
[----:B------:R-:W-:Y:S01]  /*9a80*/  LOP3.LUT R181, R181, 0xff00, R88, 0xf8, !PT ;  /* 0x0000ff00b5b57812 */ /* 0x000fe200078ef858 */
[----:B------:R-:W-:Y:S01]  /*9a90*/  FFMA.FTZ R230, R229, R228, -R230 ;  /* 0x000000e4e5e67223 */ /* 0x000fe200000108e6 */
[----:B------:R-:W-:Y:S01]  /*9aa0*/  SHF.L.U32 R55, R55, 0x10, RZ ;  /* 0x0000001037377819 */ /* 0x000fe200000006ff */
[----:B------:R-:W-:-:S02]  /*9ab0*/  IMAD.SHL.U32 R88, R53, 0x100, RZ ;  /* 0x0000010035587824 */ /* 0x000fc400078e00ff */
[-C--:B------:R-:W-:Y:S01]  /*9ac0*/  FMUL.FTZ R229, R186, R171.reuse ;  /* 0x000000abbae57220 */ /* 0x080fe20000410000 */
[----:B------:R-:W-:Y:S02]  /*9ad0*/  HADD2.F32 R173, -RZ, R173.H1_H1 ;  /* 0x300000adffad7230 */ /* 0x000fe40000004100 */
[----:B------:R-:W-:Y:S01]  /*9ae0*/  FMUL.FTZ R171, R90, R171 ;  /* 0x000000ab5aab7220 */ /* 0x000fe20000410000 */
[----:B------:R-:W-:Y:S01]  /*9af0*/  F2FP.SATFINITE.E4M3.F32.PACK_AB_MERGE_C R179, R179, R42, RZ ;  /* 0x0000002ab3b3723e */ /* 0x000fe200048070ff */
[----:B------:R-:W-:Y:S01]  /*9b00*/  IMAD.U32 R178, R178, 0x10000, RZ ;  /* 0x00010000b2b27824 */ /* 0x000fe200078e00ff */
[----:B------:R-:W-:Y:S01]  /*9b10*/  LOP3.LUT R55, R182, 0xff0000, R55, 0xf8, !PT ;  /* 0x00ff0000b6377812 */ /* 0x000fe200078ef837 */
[-C--:B------:R-:W-:Y:S01]  /*9b20*/  FFMA.FTZ R186, R186, R173.reuse, R171 ;  /* 0x000000adbaba7223 */ /* 0x080fe200000100ab */
[----:B------:R-:W-:Y:S01]  /*9b30*/  F2FP.SATFINITE.E4M3.F32.PACK_AB_MERGE_C R177, R177, R40, RZ ;  /* 0x00000028b1b1723e */ /* 0x000fe200048070ff */
[----:B------:R-:W-:Y:S01]  /*9b40*/  FFMA.FTZ R229, R90, R173, -R229 ;  /* 0x000000ad5ae57223 */ /* 0x000fe200000108e5 */
[----:B------:R-:W-:Y:S01]  /*9b50*/  LOP3.LUT R183, R183, 0xff00, R88, 0xf8, !PT ;  /* 0x0000ff00b7b77812 */ /* 0x000fe200078ef858 */
[----:B------:R-:W-:Y:S01]  /*9b60*/  IMAD.U32 R180, R180, 0x10000, RZ ;  /* 0x00010000b4b47824 */ /* 0x000fe200078e00ff */
[----:B------:R-:W-:Y:S01]  /*9b70*/  F2FP.SATFINITE.E4M3.F32.PACK_AB_MERGE_C R88, R92, R176, R179 ;  /* 0x000000b05c58723e */ /* 0x000fe200048070b3 */
[----:B------:R-:W-:Y:S01]  /*9b80*/  FFMA.FTZ R231, R188, R228, R231 ;  /* 0x000000e4bce77223 */ /* 0x000fe200000100e7 */
[----:B------:R-:W-:-:S02]  /*9b90*/  F2FP.F16.E4M3.UNPACK_B R171, R93 ;  /* 0x0000005dffab723e */ /* 0x000fc400020006ff */
[----:B------:R-:W-:Y:S02]  /*9ba0*/  F2FP.SATFINITE.E4M3.F32.PACK_AB_MERGE_C R92, R52, R54, R177 ;  /* 0x00000036345c723e */ /* 0x000fe400048070b1 */
[----:B------:R-:W-:Y:S01]  /*9bb0*/  F2FP.F16.E4M3.UNPACK_B R176, R55 ;  /* 0x00000037ffb0723e */ /* 0x000fe200020006ff */
[--C-:B------:R-:W-:Y:S01]  /*9bc0*/  HADD2.F32 R40, -RZ, R171.reuse.H0_H0 ;  /* 0x200000abff287230 */ /* 0x100fe20000004100 */
[----:B------:R-:W-:Y:S01]  /*9bd0*/  LOP3.LUT R53, R181, 0xff0000, R178, 0xf8, !PT ;  /* 0x00ff0000b5357812 */ /* 0x000fe200078ef8b2 */
[----:B------:R-:W-:Y:S01]  /*9be0*/  HADD2.F32 R171, -RZ, R171.H1_H1 ;  /* 0x300000abffab7230 */ /* 0x000fe20000004100 */
[----:B------:R-:W-:Y:S01]  /*9bf0*/  F2FP.F16.E4M3.UNPACK_B R52, R89 ;  /* 0x00000059ff34723e */ /* 0x000fe200020006ff */
[----:B------:R-:W-:Y:S01]  /*9c00*/  HADD2.F32 R177, -RZ, R176.H0_H0 ;  /* 0x200000b0ffb17230 */ /* 0x000fe20000004100 */
[----:B------:R-:W-:Y:S02]  /*9c10*/  F2FP.F16.E4M3.UNPACK_B R54, R53 ;  /* 0x00000035ff36723e */ /* 0x000fe400020006ff */
[----:B------:R-:W-:Y:S01]  /*9c20*/  SHF.R.U32.HI R184, RZ, 0x8, R43 ;  /* 0x00000008ffb87819 */ /* 0x000fe2000001162b */
[----:B------:R-:W-:-:S02]  /*9c30*/  HADD2.F32 R42, -RZ, R52.H0_H0 ;  /* 0x20000034ff2a7230 */ /* 0x000fc40000004100 */
[-C--:B------:R-:W-:Y:S01]  /*9c40*/  FMUL.FTZ R179, R40, R177.reuse ;  /* 0x000000b128b37220 */ /* 0x080fe20000410000 */
[----:B------:R-:W-:Y:S01]  /*9c50*/  HADD2.F32 R173, -RZ, R54.H0_H0 ;  /* 0x20000036ffad7230 */ /* 0x000fe20000004100 */
[----:B------:R-:W-:Y:S01]  /*9c60*/  SHF.R.U32.HI R41, RZ, 0x10, R43 ;  /* 0x00000010ff297819 */ /* 0x000fe2000001162b */
[----:B------:R-:W-:Y:S02]  /*9c70*/  IMAD.SHL.U32 R184, R184, 0x100, RZ ;  /* 0x00000100b8b87824 */ /* 0x000fe400078e00ff */
[C---:B------:R-:W-:Y:S01]  /*9c80*/  FMUL.FTZ R177, R42.reuse, R177 ;  /* 0x000000b12ab17220 */ /* 0x040fe20000410000 */
[----:B------:R-:W-:Y:S01]  /*9c90*/  LOP3.LUT R43, R43, 0xff0000ff, RZ, 0xc0, !PT ;  /* 0xff0000ff2b2b7812 */ /* 0x000fe200078ec0ff */
[-C--:B------:R-:W-:Y:S01]  /*9ca0*/  FFMA.FTZ R42, R42, R173.reuse, -R179 ;  /* 0x000000ad2a2a7223 */ /* 0x080fe200000108b3 */
[----:B------:R-:W-:Y:S02]  /*9cb0*/  HADD2.F32 R52, -RZ, R52.H1_H1 ;  /* 0x30000034ff347230 */ /* 0x000fe40000004100 */
[----:B------:R-:W-:Y:S01]  /*9cc0*/  FFMA.FTZ R40, R40, R173, R177 ;  /* 0x000000ad28287223 */ /* 0x000fe200000100b1 */
[----:B------:R-:W-:Y:S01]  /*9cd0*/  HADD2.F32 R173, -RZ, R176.H1_H1 ;  /* 0x300000b0ffad7230 */ /* 0x000fe20000004100 */
[----:B------:R-:W-:Y:S01]  /*9ce0*/  F2FP.F16.E4M3.UNPACK_B R93, R93.H1 ;  /* 0x0000005dff5d723e */ /* 0x000fe200030006ff */
[----:B------:R-:W-:Y:S01]  /*9cf0*/  HADD2.F32 R176, -RZ, R54.H1_H1 ;  /* 0x30000036ffb07230 */ /* 0x000fe20000004100 */
[----:B------:R-:W-:Y:S01]  /*9d00*/  F2FP.F16.E4M3.UNPACK_B R178, R55.H1 ;  /* 0x00000037ffb2723e */ /* 0x000fe200030006ff */
[----:B------:R-:W-:Y:S01]  /*9d10*/  IMAD.U32 R41, R41, 0x10000, RZ ;  /* 0x0001000029297824 */ /* 0x000fe200078e00ff */
[----:B------:R-:W-:Y:S01]  /*9d20*/  LOP3.LUT R184, R43, 0xff00, R184, 0xf8, !PT ;  /* 0x0000ff002bb87812 */ /* 0x000fe200078ef8b8 */
[----:B------:R-:W-:Y:S01]  /*9d30*/  FMUL.FTZ R55, R171, R173 ;  /* 0x000000adab377220 */ /* 0x000fe20000410000 */
[----:B------:R-:W-:Y:S01]  /*9d40*/  F2FP.F16.E4M3.UNPACK_B R89, R89.H1 ;  /* 0x00000059ff59723e */ /* 0x000fe200030006ff */
[----:B------:R-:W-:Y:S01]  /*9d50*/  HADD2.F32 R54, -RZ, R93.H0_H0 ;  /* 0x2000005dff367230 */ /* 0x000fe20000004100 */
[----:B------:R-:W-:Y:S01]  /*9d60*/  LOP3.LUT R43, R183, 0xff0000, R180, 0xf8, !PT ;  /* 0x00ff0000b72b7812 */ /* 0x000fe200078ef8b4 */
[----:B------:R-:W-:Y:S01]  /*9d70*/  FMUL.FTZ R180, R52, R173 ;  /* 0x000000ad34b47220 */ /* 0x000fe20000410000 */
[----:B------:R-:W-:Y:S01]  /*9d80*/  F2FP.F16.E4M3.UNPACK_B R173, R53.H1 ;  /* 0x00000035ffad723e */ /* 0x000fe200030006ff */
[----:B------:R-:W-:-:S02]  /*9d90*/  HADD2.F32 R179, -RZ, R178.H0_H0 ;  /* 0x200000b2ffb37230 */ /* 0x000fc40000004100 */
[-C--:B------:R-:W-:Y:S01]  /*9da0*/  FFMA.FTZ R53, R52, R176.reuse, -R55 ;  /* 0x000000b034357223 */ /* 0x080fe20000010837 */
[----:B------:R-:W-:Y:S01]  /*9db0*/  HADD2.F32 R52, -RZ, R89.H0_H0 ;  /* 0x20000059ff347230 */ /* 0x000fe20000004100 */
[----:B------:R-:W-:Y:S01]  /*9dc0*/  LOP3.LUT R41, R184, 0xff0000, R41, 0xf8, !PT ;  /* 0x00ff0000b8297812 */ /* 0x000fe200078ef829 */
[----:B------:R-:W-:Y:S02]  /*9dd0*/  HADD2.F32 R177, -RZ, R93.H1_H1 ;  /* 0x3000005dffb17230 */ /* 0x000fe40000004100 */
[----:B------:R-:W-:Y:S01]  /*9de0*/  FFMA.FTZ R55, R171, R176, R180 ;  /* 0x000000b0ab377223 */ /* 0x000fe200000100b4 */
[----:B------:R-:W-:Y:S02]  /*9df0*/  HADD2.F32 R178, -RZ, R178.H1_H1 ;  /* 0x300000b2ffb27230 */ /* 0x000fe40000004100 */
[-C--:B------:R-:W-:Y:S01]  /*9e00*/  FMUL.FTZ R181, R54, R179.reuse ;  /* 0x000000b336b57220 */ /* 0x080fe20000410000 */
[----:B------:R-:W-:Y:S02]  /*9e10*/  HADD2.F32 R89, -RZ, R89.H1_H1 ;  /* 0x30000059ff597230 */ /* 0x000fe40000004100 */
[----:B------:R-:W-:Y:S01]  /*9e20*/  FMUL.FTZ R179, R52, R179 ;  /* 0x000000b334b37220 */ /* 0x000fe20000410000 */
[----:B------:R-:W-:-:S02]  /*9e30*/  HADD2.F32 R171, -RZ, R173.H0_H0 ;  /* 0x200000adffab7230 */ /* 0x000fc40000004100 */
[-C--:B------:R-:W-:Y:S01]  /*9e40*/  FMUL.FTZ R180, R177, R178.reuse ;  /* 0x000000b2b1b47220 */ /* 0x080fe20000410000 */
[----:B------:R-:W-:Y:S02]  /*9e50*/  HADD2.F32 R176, -RZ, R173.H1_H1 ;  /* 0x300000adffb07230 */ /* 0x000fe40000004100 */
[----:B------:R-:W-:Y:S01]  /*9e60*/  FMUL.FTZ R178, R89, R178 ;  /* 0x000000b259b27220 */ /* 0x000fe20000410000 */
[----:B------:R-:W-:Y:S01]  /*9e70*/  F2FP.F16.E4M3.UNPACK_B R173, R41 ;  /* 0x00000029ffad723e */ /* 0x000fe200020006ff */
[----:B------:R-:W-:Y:S01]  /*9e80*/  FFMA.FTZ R52, R52, R171, -R181 ;  /* 0x000000ab34347223 */ /* 0x000fe200000108b5 */
[----:B------:R-:W-:Y:S01]  /*9e90*/  F2FP.F16.E4M3.UNPACK_B R93, R91 ;  /* 0x0000005bff5d723e */ /* 0x000fe200020006ff */
[----:B------:R-:W-:Y:S01]  /*9ea0*/  FFMA.FTZ R54, R54, R171, R179 ;  /* 0x000000ab36367223 */ /* 0x000fe200000100b3 */
[----:B------:R-:W-:Y:S01]  /*9eb0*/  F2FP.F16.E4M3.UNPACK_B R171, R95 ;  /* 0x0000005fffab723e */ /* 0x000fe200020006ff */
[-C--:B------:R-:W-:Y:S01]  /*9ec0*/  FFMA.FTZ R177, R177, R176.reuse, R178 ;  /* 0x000000b0b1b17223 */ /* 0x080fe200000100b2 */
[----:B------:R-:W-:Y:S01]  /*9ed0*/  FFMA.FTZ R89, R89, R176, -R180 ;  /* 0x000000b059597223 */ /* 0x000fe200000108b4 */
[----:B------:R-:W-:Y:S01]  /*9ee0*/  F2FP.F16.E4M3.UNPACK_B R178, R43 ;  /* 0x0000002bffb2723e */ /* 0x000fe200020006ff */
[----:B------:R-:W-:Y:S01]  /*9ef0*/  HADD2.F32 R181, -RZ, R173.H0_H0 ;  /* 0x200000adffb57230 */ /* 0x000fe20000004100 */
[----:B------:R-:W-:Y:S01]  /*9f00*/  F2FP.F16.E4M3.UNPACK_B R95, R95.H1 ;  /* 0x0000005fff5f723e */ /* 0x000fe200030006ff */
[----:B------:R-:W-:Y:S01]  /*9f10*/  HADD2.F32 R176, -RZ, R93.H0_H0 ;  /* 0x2000005dffb07230 */ /* 0x000fe20000004100 */
[----:B------:R-:W-:Y:S01]  /*9f20*/  F2FP.F16.E4M3.UNPACK_B R91, R91.H1 ;  /* 0x0000005bff5b723e */ /* 0x000fe200030006ff */
[----:B------:R-:W-:Y:S01]  /*9f30*/  HADD2.F32 R179, -RZ, R171.H0_H0 ;  /* 0x200000abffb37230 */ /* 0x000fe20000004100 */
[----:B------:R-:W-:Y:S01]  /*9f40*/  F2FP.SATFINITE.E4M3.F32.PACK_AB_MERGE_C R94, R94, R233, RZ ;  /* 0x000000e95e5e723e */ /* 0x000fe200048070ff */
[----:B------:R-:W-:-:S02]  /*9f50*/  HADD2.F32 R180, -RZ, R178.H0_H0 ;  /* 0x200000b2ffb47230 */ /* 0x000fc40000004100 */
[CC--:B------:R-:W-:Y:S01]  /*9f60*/  FMUL.FTZ R182, R176.reuse, R181.reuse ;  /* 0x000000b5b0b67220 */ /* 0x0c0fe20000410000 */
[----:B------:R-:W-:Y:S02]  /*9f70*/  HADD2.F32 R171, -RZ, R171.H1_H1 ;  /* 0x300000abffab7230 */ /* 0x000fe40000004100 */
[C---:B------:R-:W-:Y:S01]  /*9f80*/  FMUL.FTZ R183, R179.reuse, R181 ;  /* 0x000000b5b3b77220 */ /* 0x040fe20000410000 */
[----:B------:R-:W-:Y:S01]  /*9f90*/  F2FP.F16.E4M3.UNPACK_B R181, R43.H1 ;  /* 0x0000002bffb5723e */ /* 0x000fe200030006ff */
[-C--:B------:R-:W-:Y:S01]  /*9fa0*/  FFMA.FTZ R179, R179, R180.reuse, R182 ;  /* 0x000000b4b3b37223 */ /* 0x080fe200000100b6 */
[----:B------:R-:W-:Y:S01]  /*9fb0*/  F2FP.F16.E4M3.UNPACK_B R182, R41.H1 ;  /* 0x00000029ffb6723e */ /* 0x000fe200030006ff */
[----:B------:R-:W-:Y:S01]  /*9fc0*/  FFMA.FTZ R176, R176, R180, -R183 ;  /* 0x000000b4b0b07223 */ /* 0x000fe200000108b7 */
[----:B------:R-:W-:Y:S01]  /*9fd0*/  HADD2.F32 R180, -RZ, R95.H0_H0 ;  /* 0x2000005fffb47230 */ /* 0x000fe20000004100 */
[----:B------:R-:W-:Y:S01]  /*9fe0*/  F2FP.SATFINITE.E4M3.F32.PACK_AB_MERGE_C R94, R186, R231, R94 ;  /* 0x000000e7ba5e723e */ /* 0x000fe2000480705e */
[----:B------:R-:W-:Y:S01]  /*9ff0*/  HADD2.F32 R41, -RZ, R91.H0_H0 ;  /* 0x2000005bff297230 */ /* 0x000fe20000004100 */
[----:B------:R-:W-:Y:S01]  /*a000*/  F2FP.SATFINITE.E4M3.F32.PACK_AB_MERGE_C R90, R187, R232, RZ ;  /* 0x000000e8bb5a723e */ /* 0x000fe200048070ff */
[----:B------:R-:W-:Y:S01]  /*a010*/  HADD2.F32 R183, -RZ, R182.H0_H0 ;  /* 0x200000b6ffb77230 */ /* 0x000fe20000004100 */
[----:B------:R-:W-:Y:S01]  /*a020*/  F2FP.SATFINITE.E4M3.F32.PACK_AB_MERGE_C R52, R89, R52, RZ ;  /* 0x000000345934723e */ /* 0x000fe200048070ff */
[----:B------:R-:W-:Y:S01]  /*a030*/  HADD2.F32 R43, -RZ, R181.H0_H0 ;  /* 0x200000b5ff2b7230 */ /* 0x000fe20000004100 */
[----:B------:R-:W-:Y:S01]  /*a040*/  F2FP.SATFINITE.E4M3.F32.PACK_AB_MERGE_C R54, R177, R54, RZ ;  /* 0x00000036b136723e */ /* 0x000fe200048070ff */
[----:B------:R-:W-:-:S02]  /*a050*/  HADD2.F32 R95, -RZ, R95.H1_H1 ;  /* 0x3000005fff5f7230 */ /* 0x000fc40000004100 */
[CC--:B------:R-:W-:Y:S01]  /*a060*/  FMUL.FTZ R184, R180.reuse, R183.reuse ;  /* 0x000000b7b4b87220 */ /* 0x0c0fe20000410000 */
[----:B------:R-:W-:Y:S01]  /*a070*/  FMUL.FTZ R183, R41, R183 ;  /* 0x000000b729b77220 */ /* 0x000fe20000410000 */
        /* <DEDUP_REMOVED lines=8> */
[----:B------:R-:W-:Y:S01]  /*a100*/  HADD2.F32 R93, -RZ, R93.H1_H1 ;  /* 0x3000005dff5d7230 */ /* 0x000fe20000004100 */
[----:B------:R-:W-:Y:S01]  /*a110*/  F2FP.SATFINITE.E4M3.F32.PACK_AB_MERGE_C R89, R53, R42, R52 ;  /* 0x0000002a3559723e */ /* 0x000fe20004807034 */
[-C--:B------:R-:W-:Y:S01]  /*a120*/  FFMA.FTZ R184, R91, R180.reuse, -R184 ;  /* 0x000000b45bb87223 */ /* 0x080fe200000108b8 */
[----:B------:R-:W-:Y:S01]  /*a130*/  FFMA.FTZ R186, R95, R180, R182 ;  /* 0x000000b45fba7223 */ /* 0x000fe200000100b6 */
[----:B------:R-:W-:-:S02]  /*a140*/  HADD2.F32 R180, -RZ, R173.H1_H1 ;  /* 0x300000adffb47230 */ /* 0x000fc40000004100 */
[----:B------:R-:W-:Y:S01]  /*a150*/  HADD2.F32 R178, -RZ, R178.H1_H1 ;  /* 0x300000b2ffb27230 */ /* 0x000fe20000004100 */
[----:B------:R-:W-:Y:S02]  /*a160*/  F2FP.SATFINITE.E4M3.F32.PACK_AB_MERGE_C R41, R184, R41, RZ ;  /* 0x00000029b829723e */ /* 0x000fe400048070ff */
[-C--:B------:R-:W-:Y:S01]  /*a170*/  FMUL.FTZ R182, R171, R180.reuse ;  /* 0x000000b4abb67220 */ /* 0x080fe20000410000 */
[C---:B------:R-:W-:Y:S01]  /*a180*/  FMUL.FTZ R180, R93.reuse, R180 ;  /* 0x000000b45db47220 */ /* 0x040fe20000410000 */
[----:B------:R-:W-:Y:S02]  /*a190*/  F2FP.SATFINITE.E4M3.F32.PACK_AB_MERGE_C R43, R186, R43, RZ ;  /* 0x0000002bba2b723e */ /* 0x000fe400048070ff */
[-C--:B------:R-:W-:Y:S01]  /*a1a0*/  FFMA.FTZ R93, R93, R178.reuse, -R182 ;  /* 0x000000b25d5d7223 */ /* 0x080fe200000108b6 */
[----:B------:R-:W-:-:S04]  /*a1b0*/  FFMA.FTZ R180, R171, R178, R180 ;  /* 0x000000b2abb47223 */ /* 0x000fc800000100b4 */
[----:B------:R-:W-:Y:S02]  /*a1c0*/  F2FP.SATFINITE.E4M3.F32.PACK_AB_MERGE_C R91, R93, R176, R41 ;  /* 0x000000b05d5b723e */ /* 0x000fe40004807029 */
[----:B------:R-:W-:Y:S02]  /*a1d0*/  F2FP.SATFINITE.E4M3.F32.PACK_AB_MERGE_C R93, R55, R40, R54 ;  /* 0x00000028375d723e */ /* 0x000fe40004807036 */
[----:B------:R-:W-:-:S07]  /*a1e0*/  F2FP.SATFINITE.E4M3.F32.PACK_AB_MERGE_C R95, R180, R179, R43 ;  /* 0x000000b3b45f723e */ /* 0x000fce000480702b */
.L_x_2282:
[----:B------:R-:W-:Y:S05]  /*a1f0*/  BSYNC B3 ;  /* 0x0000000000037941 */ /* 0x000fea0003800000 */
.L_x_2281:
        /* <DEDUP_REMOVED lines=10> */
.L_x_2280:
[----:B------:R-:W-:Y:S05]  /*a2a0*/  BSYNC B2 ;  /* 0x0000000000027941 */ /* 0x000fea0003800000 */
.L_x_2279:
        /* <DEDUP_REMOVED lines=20> */
[----:B------:R-:W-:-:S03]  /*a3f0*/  IMAD R43, R17, 0x7800, R40 ;  /* 0x00007800112b7824 */ /* 0x000fc600078e0228 */
[C---:B------:R-:W-:Y:S01]  /*a400*/  IADD3 R52, R16.reuse, R41, RZ ;  /* 0x0000002910347210 */ /* 0x040fe20007ffe0ff */
[----:B------:R-:W-:-:S05]  /*a410*/  IMAD.IADD R43, R16, 0x1, R43 ;  /* 0x00000001102b7824 */ /* 0x000fca00078e022b */
[----:B------:R-:W0:Y:S04]  /*a420*/  LDS.128 R52, [R52+0x1a400] ;  /* 0x01a4000034347984 */ /* 0x000e280000000c00 */
[----:B------:R-:W1:Y:S01]  /*a430*/  LDS.128 R40, [R43+0x1a400] ;  /* 0x01a400002b287984 */ /* 0x000e620000000c00 */
[----:B------:R-:W-:Y:S05]  /*a440*/  @P4 BRA `(.L_x_2286) ;  /* 0x0000000c00444947 */ /* 0x000fea0003800000 */
[----:B------:R-:W-:Y:S01]  /*a450*/  SHF.R.U32.HI R173, RZ, 0x8, R57 ;  /* 0x00000008ffad7819 */ /* 0x000fe20000011639 */
[----:B0-----:R-:W-:Y:S01]  /*a460*/  IMAD.MOV.U32 R56, RZ, RZ, R52 ;  /* 0x000000ffff387224 */ /* 0x001fe200078e0034 */
[--C-:B------:R-:W-:Y:S01]  /*a470*/  SHF.R.U32.HI R171, RZ, 0x8, R47.reuse ;  /* 0x00000008ffab7819 */ /* 0x100fe2000001162f */
[----:B-1----:R-:W-:Y:S01]  /*a480*/  IMAD.MOV.U32 R52, RZ, RZ, R42 ;  /* 0x000000ffff347224 */ /* 0x002fe200078e002a */
[----:B------:R-:W-:Y:S02]  /*a490*/  LOP3.LUT R92, R47, 0xff0000ff, RZ, 0xc0, !PT ;  /* 0xff0000ff2f5c7812 */ /* 0x000fe400078ec0ff */
[----:B------:R-:W-:Y:S01]  /*a4a0*/  SHF.R.U32.HI R46, RZ, 0x10, R47 ;  /* 0x00000010ff2e7819 */ /* 0x000fe2000001162f */
[----:B------:R-:W-:Y:S01]  /*a4b0*/  IMAD.SHL.U32 R47, R173, 0x100, RZ ;  /* 0x00000100ad2f7824 */ /* 0x000fe200078e00ff */
[----:B------:R-:W-:Y:S01]  /*a4c0*/  LOP3.LUT R44, R57, 0xff0000ff, RZ, 0xc0, !PT ;  /* 0xff0000ff392c7812 */ /* 0x000fe200078ec0ff */
[----:B------:R-:W-:Y:S01]  /*a4d0*/  IMAD.SHL.U32 R171, R171, 0x100, RZ ;  /* 0x00000100abab7824 */ /* 0x000fe200078e00ff */
[----:B------:R-:W-:Y:S01]  /*a4e0*/  SHF.R.U32.HI R172, RZ, 0x10, R57 ;  /* 0x00000010ffac7819 */ /* 0x000fe20000011639 */
[----:B------:R-:W-:Y:S01]  /*a4f0*/  IMAD.MOV.U32 R57, RZ, RZ, R40 ;  /* 0x000000ffff397224 */ /* 0x000fe200078e0028 */
[----:B------:R-:W-:-:S02]  /*a500*/  SHF.R.U32.HI R93, RZ, 0x8, R45 ;  /* 0x00000008ff5d7819 */ /* 0x000fc4000001162d */
[----:B------:R-:W-:Y:S02]  /*a510*/  SHF.R.U32.HI R95, RZ, 0x8, R59 ;  /* 0x00000008ff5f7819 */ /* 0x000fe4000001163b */
[----:B------:R-:W-:Y:S01]  /*a520*/  LOP3.LUT R44, R44, 0xff00, R47, 0xf8, !PT ;  /* 0x0000ff002c2c7812 */ /* 0x000fe200078ef82f */
[----:B------:R-:W-:Y:S01]  /*a530*/  IMAD.SHL.U32 R93, R93, 0x100, RZ ;  /* 0x000001005d5d7824 */ /* 0x000fe200078e00ff */
[----:B------:R-:W-:Y:S01]  /*a540*/  LOP3.LUT R58, R59, 0xff0000ff, RZ, 0xc0, !PT ;  /* 0xff0000ff3b3a7812 */ /* 0x000fe200078ec0ff */
[----:B------:R-:W-:Y:S01]  /*a550*/  IMAD.U32 R47, R172, 0x10000, RZ ;  /* 0x00010000ac2f7824 */ /* 0x000fe200078e00ff */
[----:B------:R-:W-:Y:S02]  /*a560*/  SHF.R.U32.HI R94, RZ, 0x10, R59 ;  /* 0x00000010ff5e7819 */ /* 0x000fe4000001163b */
[----:B------:R-:W-:Y:S02]  /*a570*/  LOP3.LUT R90, R45, 0xff0000ff, RZ, 0xc0, !PT ;  /* 0xff0000ff2d5a7812 */ /* 0x000fe400078ec0ff */
[----:B------:R-:W-:-:S02]  /*a580*/  SHF.L.U32 R59, R95, 0x8, RZ ;  /* 0x000000085f3b7819 */ /* 0x000fc400000006ff */
[----:B------:R-:W-:Y:S02]  /*a590*/  LOP3.LUT R95, R90, 0xff00, R93, 0xf8, !PT ;  /* 0x0000ff005a5f7812 */ /* 0x000fe400078ef85d */
[----:B------:R-:W-:Y:S01]  /*a5a0*/  LOP3.LUT R44, R44, 0xff0000, R47, 0xf8, !PT ;  /* 0x00ff00002c2c7812 */ /* 0x000fe200078ef82f */
[----:B------:R-:W-:Y:S01]  /*a5b0*/  IMAD.U32 R47, R94, 0x10000, RZ ;  /* 0x000100005e2f7824 */ /* 0x000fe200078e00ff */
[----:B------:R-:W-:Y:S02]  /*a5c0*/  LOP3.LUT R40, R58, 0xff00, R59, 0xf8, !PT ;  /* 0x0000ff003a287812 */ /* 0x000fe400078ef83b */
[----:B------:R-:W-:Y:S02]  /*a5d0*/  F2FP.F16.E4M3.UNPACK_B R93, R167.H1 ;  /* 0x000000a7ff5d723e */ /* 0x000fe400030006ff */
[----:B------:R-:W-:Y:S02]  /*a5e0*/  F2FP.F16.E4M3.UNPACK_B R90, R57.H1 ;  /* 0x00000039ff5a723e */ /* 0x000fe400030006ff */
[----:B------:R-:W-:Y:S01]  /*a5f0*/  F2FP.F16.E4M3.UNPACK_B R58, R56.H1 ;  /* 0x00000038ff3a723e */ /* 0x000fe200030006ff */
[--C-:B------:R-:W-:Y:S01]  /*a600*/  HADD2.F32 R42, -RZ, R93.reuse.H0_H0 ;  /* 0x2000005dff2a7230 */ /* 0x100fe20000004100 */
[----:B------:R-:W-:Y:S01]  /*a610*/  LOP3.LUT R171, R92, 0xff00, R171, 0xf8, !PT ;  /* 0x0000ff005cab7812 */ /* 0x000fe200078ef8ab */
[----:B------:R-:W-:Y:S01]  /*a620*/  HADD2.F32 R59, -RZ, R90.H0_H0 ;  /* 0x2000005aff3b7230 */ /* 0x000fe20000004100 */
[----:B------:R-:W-:Y:S01]  /*a630*/  F2FP.F16.E4M3.UNPACK_B R92, R169.H1 ;  /* 0x000000a9ff5c723e */ /* 0x000fe200030006ff */
[----:B------:R-:W-:Y:S01]  /*a640*/  HADD2.F32 R93, -RZ, R93.H1_H1 ;  /* 0x3000005dff5d7230 */ /* 0x000fe20000004100 */
[----:B------:R-:W-:-:S02]  /*a650*/  SHF.R.U32.HI R45, RZ, 0x10, R45 ;  /* 0x00000010ff2d7819 */ /* 0x000fc4000001162d */
[----:B------:R-:W-:Y:S01]  /*a660*/  LOP3.LUT R40, R40, 0xff0000, R47, 0xf8, !PT ;  /* 0x00ff000028287812 */ /* 0x000fe200078ef82f */
[----:B------:R-:W-:Y:S01]  /*a670*/  HADD2.F32 R47, -RZ, R58.H0_H0 ;  /* 0x2000003aff2f7230 */ /* 0x000fe20000004100 */
[----:B------:R-:W-:Y:S01]  /*a680*/  SHF.L.U32 R46, R46, 0x10, RZ ;  /* 0x000000102e2e7819 */ /* 0x000fe200000006ff */
[--C-:B------:R-:W-:Y:S02]  /*a690*/  HADD2.F32 R94, -RZ, R92.reuse.H0_H0 ;  /* 0x2000005cff5e7230 */ /* 0x100fe40000004100 */
[-C--:B------:R-:W-:Y:S01]  /*a6a0*/  FMUL.FTZ R174, R59, R42.reuse ;  /* 0x0000002a3bae7220 */ /* 0x080fe20000410000 */
[----:B------:R-:W-:Y:S02]  /*a6b0*/  IMAD.U32 R172, R45, 0x10000, RZ ;  /* 0x000100002dac7824 */ /* 0x000fe400078e00ff */
[----:B------:R-:W-:Y:S01]  /*a6c0*/  FMUL.FTZ R176, R47, R42 ;  /* 0x0000002a2fb07220 */ /* 0x000fe20000410000 */
[----:B------:R-:W-:Y:S01]  /*a6d0*/  LOP3.LUT R42, R171, 0xff0000, R46, 0xf8, !PT ;  /* 0x00ff0000ab2a7812 */ /* 0x000fe200078ef82e */
[-C--:B------:R-:W-:Y:S01]  /*a6e0*/  FFMA.FTZ R46, R47, R94.reuse, -R174 ;  /* 0x0000005e2f2e7223 */ /* 0x080fe200000108ae */
[----:B------:R-:W-:Y:S01]  /*a6f0*/  F2FP.F16.E4M3.UNPACK_B R167, R167 ;  /* 0x000000a7ffa7723e */ /* 0x000fe200020006ff */
[----:B------:R-:W-:Y:S01]  /*a700*/  FFMA.FTZ R47, R59, R94, R176 ;  /* 0x0000005e3b2f7223 */ /* 0x000fe200000100b0 */
[----:B------:R-:W-:Y:S01]  /*a710*/  LOP3.LUT R45, R95, 0xff0000, R172, 0xf8, !PT ;  /* 0x00ff00005f2d7812 */ /* 0x000fe200078ef8ac */
        /* <DEDUP_REMOVED lines=44> */
[----:B------:R-:W-:Y:S01]  /*a9e0*/  FFMA.FTZ R92, R94, R172, -R175 ;  /* 0x000000ac5e5c7223 */ /* 0x000fe200000108af */
[--C-:B------:R-:W-:Y:S02]  /*a9f0*/  HADD2.F32 R171, -RZ, R168.reuse.H1_H1 ;  /* 0x300000a8ffab7230 */ /* 0x100fe40000004100 */
[----:B------:R-:W-:Y:S01]  /*aa00*/  FMUL.FTZ R176, R95, R176 ;  /* 0x000000b05fb07220 */ /* 0x000fe20000410000 */
[----:B------:R-:W-:Y:S01]  /*aa10*/  FFMA.FTZ R94, R167, R172, R178 ;  /* 0x000000aca75e7223 */ /* 0x000fe200000100b2 */
[----:B------:R-:W-:Y:S01]  /*aa20*/  FFMA.FTZ R175, R95, R174, -R180 ;  /* 0x000000ae5faf7223 */ /* 0x000fe200000108b4 */
[----:B------:R-:W-:Y:S01]  /*aa30*/  F2FP.F16.E4M3.UNPACK_B R95, R52 ;  /* 0x00000034ff5f723e */ /* 0x000fe200020006ff */
[----:B------:R-:W-:Y:S01]  /*aa40*/  FFMA.FTZ R177, R169, R174, R176 ;  /* 0x000000aea9b17223 */ /* 0x000fe200000100b0 */
[----:B------:R-:W-:Y:S01]  /*aa50*/  HADD2.F32 R169, -RZ, R168.H0_H0 ;  /* 0x200000a8ffa97230 */ /* 0x000fe20000004100 */
[----:B------:R-:W-:Y:S01]  /*aa60*/  F2FP.SATFINITE.E4M3.F32.PACK_AB_MERGE_C R46, R57, R46, RZ ;  /* 0x0000002e392e723e */ /* 0x000fe200048070ff */
[----:B------:R-:W-:Y:S01]  /*aa70*/  HADD2.F32 R52, -RZ, R54.H0_H0 ;  /* 0x20000036ff347230 */ /* 0x000fe20000004100 */
[----:B------:R-:W-:Y:S01]  /*aa80*/  F2FP.SATFINITE.E4M3.F32.PACK_AB_MERGE_C R175, R175, R92, RZ ;  /* 0x0000005cafaf723e */ /* 0x000fe200048070ff */
[----:B------:R-:W-:Y:S01]  /*aa90*/  HADD2.F32 R167, -RZ, R95.H0_H0 ;  /* 0x2000005fffa77230 */ /* 0x000fe20000004100 */
[----:B------:R-:W-:Y:S01]  /*aaa0*/  F2FP.SATFINITE.E4M3.F32.PACK_AB_MERGE_C R47, R56, R47, RZ ;  /* 0x0000002f382f723e */ /* 0x000fe200048070ff */
[----:B------:R-:W-:-:S02]  /*aab0*/  HADD2.F32 R168, -RZ, R170.H0_H0 ;  /* 0x200000aaffa87230 */ /* 0x000fc40000004100 */
[CC--:B------:R-:W-:Y:S01]  /*aac0*/  FMUL.FTZ R172, R52.reuse, R169.reuse ;  /* 0x000000a934ac7220 */ /* 0x0c0fe20000410000 */
[----:B------:R-:W-:Y:S02]  /*aad0*/  HADD2.F32 R54, -RZ, R54.H1_H1 ;  /* 0x30000036ff367230 */ /* 0x000fe40000004100 */
[----:B------:R-:W-:Y:S01]  /*aae0*/  FMUL.FTZ R173, R167, R169 ;  /* 0x000000a9a7ad7220 */ /* 0x000fe20000410000 */
[----:B------:R-:W-:Y:S01]  /*aaf0*/  HADD2.F32 R95, -RZ, R95.H1_H1 ;  /* 0x3000005fff5f7230 */ /* 0x000fe20000004100 */
[----:B------:R-:W-:Y:S01]  /*ab00*/  F2FP.F16.E4M3.UNPACK_B R92, R41 ;  /* 0x00000029ff5c723e */ /* 0x000fe200020006ff */
[----:B------:R-:W-:Y:S02]  /*ab10*/  HADD2.F32 R170, -RZ, R170.H1_H1 ;  /* 0x300000aaffaa7230 */ /* 0x000fe40000004100 */
[----:B------:R-:W-:Y:S01]  /*ab20*/  FFMA.FTZ R173, R52, R168, -R173 ;  /* 0x000000a834ad7223 */ /* 0x000fe200000108ad */
[----:B------:R-:W-:Y:S01]  /*ab30*/  F2FP.SATFINITE.E4M3.F32.PACK_AB_MERGE_C R52, R93, R58, R46 ;  /* 0x0000003a5d34723e */ /* 0x000fe2000480702e */
[----:B------:R-:W-:Y:S01]  /*ab40*/  FMUL.FTZ R174, R54, R171 ;  /* 0x000000ab36ae7220 */ /* 0x000fe20000410000 */
[----:B------:R-:W-:Y:S01]  /*ab50*/  F2FP.F16.E4M3.UNPACK_B R58, R45 ;  /* 0x0000002dff3a723e */ /* 0x000fe200020006ff */
[----:B------:R-:W-:Y:S01]  /*ab60*/  FMUL.FTZ R169, R95, R171 ;  /* 0x000000ab5fa97220 */ /* 0x000fe20000410000 */
[----:B------:R-:W-:Y:S01]  /*ab70*/  F2FP.F16.E4M3.UNPACK_B R57, R53 ;  /* 0x00000035ff39723e */ /* 0x000fe200020006ff */
[----:B------:R-:W-:Y:S01]  /*ab80*/  FFMA.FTZ R172, R167, R168, R172 ;  /* 0x000000a8a7ac7223 */ /* 0x000fe200000100ac */
[----:B------:R-:W-:Y:S01]  /*ab90*/  F2FP.SATFINITE.E4M3.F32.PACK_AB_MERGE_C R177, R177, R94, RZ ;  /* 0x0000005eb1b1723e */ /* 0x000fe200048070ff */
[----:B------:R-:W-:Y:S01]  /*aba0*/  HADD2.F32 R94, -RZ, R58.H0_H0 ;  /* 0x2000003aff5e7230 */ /* 0x000fe20000004100 */
[----:B------:R-:W-:Y:S01]  /*abb0*/  F2FP.SATFINITE.E4M3.F32.PACK_AB_MERGE_C R47, R90, R59, R47 ;  /* 0x0000003b5a2f723e */ /* 0x000fe2000480702f */
[----:B------:R-:W-:Y:S01]  /*abc0*/  HADD2.F32 R59, -RZ, R92.H0_H0 ;  /* 0x2000005cff3b7230 */ /* 0x000fe20000004100 */
[----:B------:R-:W-:Y:S01]  /*abd0*/  F2FP.F16.E4M3.UNPACK_B R90, R44 ;  /* 0x0000002cff5a723e */ /* 0x000fe200020006ff */
[----:B------:R-:W-:Y:S01]  /*abe0*/  FFMA.FTZ R95, R95, R170, R174 ;  /* 0x000000aa5f5f7223 */ /* 0x000fe200000100ae */
[----:B------:R-:W-:Y:S01]  /*abf0*/  HADD2.F32 R56, -RZ, R57.H0_H0 ;  /* 0x20000039ff387230 */ /* 0x000fe20000004100 */
[----:B------:R-:W-:Y:S01]  /*ac00*/  F2FP.F16.E4M3.UNPACK_B R53, R53.H1 ;  /* 0x00000035ff35723e */ /* 0x000fe200030006ff */
[----:B------:R-:W-:Y:S01]  /*ac10*/  FMUL.FTZ R167, R59, R94 ;  /* 0x0000005e3ba77220 */ /* 0x000fe20000410000 */
[----:B------:R-:W-:Y:S01]  /*ac20*/  HADD2.F32 R93, -RZ, R90.H0_H0 ;  /* 0x2000005aff5d7230 */ /* 0x000fe20000004100 */
[----:B------:R-:W-:Y:S01]  /*ac30*/  F2FP.SATFINITE.E4M3.F32.PACK_AB_MERGE_C R46, R95, R172, R177 ;  /* 0x000000ac5f2e723e */ /* 0x000fe200048070b1 */
[----:B------:R-:W-:Y:S01]  /*ac40*/  FMUL.FTZ R94, R56, R94 ;  /* 0x0000005e385e7220 */ /* 0x000fe20000410000 */
[----:B------:R-:W-:Y:S01]  /*ac50*/  HADD2.F32 R92, -RZ, R92.H1_H1 ;  /* 0x3000005cff5c7230 */ /* 0x000fe20000004100 */
[----:B------:R-:W-:Y:S01]  /*ac60*/  F2FP.F16.E4M3.UNPACK_B R44, R44.H1 ;  /* 0x0000002cff2c723e */ /* 0x000fe200030006ff */
[----:B------:R-:W-:-:S02]  /*ac70*/  HADD2.F32 R95, -RZ, R58.H1_H1 ;  /* 0x3000003aff5f7230 */ /* 0x000fc40000004100 */
[-C--:B------:R-:W-:Y:S01]  /*ac80*/  FFMA.FTZ R56, R56, R93.reuse, -R167 ;  /* 0x0000005d38387223 */ /* 0x080fe200000108a7 */
[----:B------:R-:W-:Y:S02]  /*ac90*/  HADD2.F32 R58, -RZ, R57.H1_H1 ;  /* 0x30000039ff3a7230 */ /* 0x000fe40000004100 */
[----:B------:R-:W-:Y:S01]  /*aca0*/  FFMA.FTZ R57, R59, R93, R94 ;  /* 0x0000005d3b397223 */ /* 0x000fe2000001005e */
[----:B------:R-:W-:Y:S02]  /*acb0*/  HADD2.F32 R93, -RZ, R90.H1_H1 ;  /* 0x3000005aff5d7230 */ /* 0x000fe40000004100 */
[----:B------:R-:W-:Y:S01]  /*acc0*/  FMUL.FTZ R167, R92, R95 ;  /* 0x0000005f5ca77220 */ /* 0x000fe20000410000 */
[----:B------:R-:W-:Y:S01]  /*acd0*/  F2FP.F16.E4M3.UNPACK_B R59, R41.H1 ;  /* 0x00000029ff3b723e */ /* 0x000fe200030006ff */
[C---:B------:R-:W-:Y:S01]  /*ace0*/  FMUL.FTZ R95, R58.reuse, R95 ;  /* 0x0000005f3a5f7220 */ /* 0x040fe20000410000 */
[----:B------:R-:W-:Y:S01]  /*acf0*/  F2FP.F16.E4M3.UNPACK_B R94, R45.H1 ;  /* 0x0000002dff5e723e */ /* 0x000fe200030006ff */
[----:B------:R-:W-:Y:S01]  /*ad00*/  FFMA.FTZ R41, R58, R93, -R167 ;  /* 0x0000005d3a297223 */ /* 0x000fe200000108a7 */
[----:B------:R-:W-:-:S02]  /*ad10*/  HADD2.F32 R45, -RZ, R53.H0_H0 ;  /* 0x20000035ff2d7230 */ /* 0x000fc40000004100 */
[----:B------:R-:W-:Y:S01]  /*ad20*/  FFMA.FTZ R58, R92, R93, R95 ;  /* 0x0000005d5c3a7223 */ /* 0x000fe2000001005f */
[--C-:B------:R-:W-:Y:S02]  /*ad30*/  HADD2.F32 R90, -RZ, R59.reuse.H0_H0 ;  /* 0x2000003bff5a7230 */ /* 0x100fe40000004100 */
[----:B------:R-:W-:Y:S01]  /*ad40*/  FFMA.FTZ R54, R54, R170, -R169 ;  /* 0x000000aa36367223 */ /* 0x000fe200000108a9 */
[--C-:B------:R-:W-:Y:S01]  /*ad50*/  HADD2.F32 R93, -RZ, R94.reuse.H0_H0 ;  /* 0x2000005eff5d7230 */ /* 0x100fe20000004100 */
[-C--:B------:R-:W-:Y:S01]  /*ad60*/  F2FP.F16.E4M3.UNPACK_B R172, R42.reuse.H1 ;  /* 0x0000002affac723e */ /* 0x080fe200030006ff */
[----:B------:R-:W-:Y:S01]  /*ad70*/  HADD2.F32 R92, -RZ, R59.H1_H1 ;  /* 0x3000003bff5c7230 */ /* 0x000fe20000004100 */
[----:B------:R-:W-:Y:S01]  /*ad80*/  F2FP.F16.E4M3.UNPACK_B R171, R42 ;  /* 0x0000002affab723e */ /* 0x000fe200020006ff */
[----:B------:R-:W-:Y:S02]  /*ad90*/  HADD2.F32 R95, -RZ, R94.H1_H1 ;  /* 0x3000005eff5f7230 */ /* 0x000fe40000004100 */
[----:B------:R-:W-:Y:S01]  /*ada0*/  FMUL.FTZ R168, R90, R93 ;  /* 0x0000005d5aa87220 */ /* 0x000fe20000410000 */
[----:B------:R-:W-:-:S02]  /*adb0*/  HADD2.F32 R53, -RZ, R53.H1_H1 ;  /* 0x30000035ff357230 */ /* 0x000fc40000004100 */
[----:B------:R-:W-:Y:S01]  /*adc0*/  FMUL.FTZ R93, R45, R93 ;  /* 0x0000005d2d5d7220 */ /* 0x000fe20000410000 */
[--C-:B------:R-:W-:Y:S02]  /*add0*/  HADD2.F32 R59, -RZ, R44.reuse.H0_H0 ;  /* 0x2000002cff3b7230 */ /* 0x100fe40000004100 */
[-C--:B------:R-:W-:Y:S01]  /*ade0*/  FMUL.FTZ R170, R92, R95.reuse ;  /* 0x0000005f5caa7220 */ /* 0x080fe20000410000 */
[----:B------:R-:W-:Y:S02]  /*adf0*/  HADD2.F32 R94, -RZ, R44.H1_H1 ;  /* 0x3000002cff5e7230 */ /* 0x000fe40000004100 */
[----:B------:R-:W-:Y:S01]  /*ae00*/  FMUL.FTZ R95, R53, R95 ;  /* 0x0000005f355f7220 */ /* 0x000fe20000410000 */
[----:B------:R-:W-:Y:S01]  /*ae10*/  F2FP.SATFINITE.E4M3.F32.PACK_AB_MERGE_C R54, R54, R173, R175 ;  /* 0x000000ad3636723e */ /* 0x000fe200048070af */
[-C--:B------:R-:W-:Y:S01]  /*ae20*/  FFMA.FTZ R44, R45, R59.reuse, -R168 ;  /* 0x0000003b2d2c7223 */ /* 0x080fe200000108a8 */
[----:B------:R-:W-:Y:S01]  /*ae30*/  FFMA.FTZ R45, R90, R59, R93 ;  /* 0x0000003b5a2d7223 */ /* 0x000fe2000001005d */
[-C--:B------:R-:W-:Y:S01]  /*ae40*/  FFMA.FTZ R53, R53, R94.reuse, -R170 ;  /* 0x0000005e35357223 */ /* 0x080fe200000108aa */
[----:B------:R-:W-:Y:S01]  /*ae50*/  FFMA.FTZ R90, R92, R94, R95 ;  /* 0x0000005e5c5a7223 */ /* 0x000fe2000001005f */
[-C--:B------:R-:W-:Y:S01]  /*ae60*/  F2FP.F16.E4M3.UNPACK_B R94, R43.reuse.H1 ;  /* 0x0000002bff5e723e */ /* 0x080fe200030006ff */
[--C-:B------:R-:W-:Y:S01]  /*ae70*/  HADD2.F32 R173, -RZ, R172.reuse.H0_H0 ;  /* 0x200000acffad7230 */ /* 0x100fe20000004100 */
[----:B------:R-:W-:Y:S01]  /*ae80*/  F2FP.F16.E4M3.UNPACK_B R93, R43 ;  /* 0x0000002bff5d723e */ /* 0x000fe200020006ff */
[----:B------:R-:W-:Y:S01]  /*ae90*/  HADD2.F32 R172, -RZ, R172.H1_H1 ;  /* 0x300000acffac7230 */ /* 0x000fe20000004100 */
[-C--:B------:R-:W-:Y:S01]  /*aea0*/  F2FP.F16.E4M3.UNPACK_B R59, R55.reuse ;  /* 0x00000037ff3b723e */ /* 0x080fe200020006ff */
        /* <DEDUP_REMOVED lines=37> */
[----:B------:R-:W-:Y:S02]  /*b100*/  F2FP.SATFINITE.E4M3.F32.PACK_AB_MERGE_C R53, R41, R56, R44 ;  /* 0x000000382935723e */ /* 0x000fe4000480702c */
[----:B------:R-:W-:Y:S01]  /*b110*/  F2FP.SATFINITE.E4M3.F32.PACK_AB_MERGE_C R55, R59, R40, R174 ;  /* 0x000000283b37723e */ /* 0x000fe200048070ae */
[----:B------:R-:W-:Y:S01]  /*b120*/  IMAD.MOV.U32 R40, RZ, RZ, R47 ;  /* 0x000000ffff287224 */ /* 0x000fe200078e002f */
[----:B------:R-:W-:Y:S01]  /*b130*/  F2FP.SATFINITE.E4M3.F32.PACK_AB_MERGE_C R43, R93, R42, R43 ;  /* 0x0000002a5d2b723e */ /* 0x000fe2000480702b */
[----:B------:R-:W-:Y:S01]  /*b140*/  IMAD.MOV.U32 R42, RZ, RZ, R46 ;  /* 0x000000ffff2a7224 */ /* 0x000fe200078e002e */
[----:B------:R-:W-:-:S07]  /*b150*/  F2FP.SATFINITE.E4M3.F32.PACK_AB_MERGE_C R41, R58, R57, R45 ;  /* 0x000000393a29723e */ /* 0x000fce000480702d */
.L_x_2286:
[----:B------:R-:W-:Y:S05]  /*b160*/  BSYNC B3 ;  /* 0x0000000000037941 */ /* 0x000fea0003800000 */
.L_x_2285:
        /* <DEDUP_REMOVED lines=10> */
.L_x_2284:
[----:B------:R-:W-:Y:S05]  /*b210*/  BSYNC B2 ;  /* 0x0000000000027941 */ /* 0x000fea0003800000 */
.L_x_2283:
        /* <DEDUP_REMOVED lines=17> */
[----:B------:R-:W-:-:S04]  /*b330*/  LOP3.LUT R40, R40, R197, RZ, 0x3c, !PT ;  /* 0x000000c528287212 */ /* 0x000fc800078e3cff */
[----:B------:R-:W-:Y:S01]  /*b340*/  IADD3 R40, R41, R40, RZ ;  /* 0x0000002829287210 */ /* 0x000fe20007ffe0ff */
[----:B------:R-:W-:-:S04]  /*b350*/  IMAD R41, R17, 0x7800, R132 ;  /* 0x0000780011297824 */ /* 0x000fc800078e0284 */
        /* <DEDUP_REMOVED lines=11> */
[----:B------:R-:W-:Y:S01]  /*b410*/  IMAD.MOV.U32 R48, RZ, RZ, R41 ;  /* 0x000000ffff307224 */ /* 0x000fe200078e0029 */
[----:B------:R-:W-:Y:S02]  /*b420*/  SHF.R.U32.HI R61, RZ, 0x8, R63 ;  /* 0x00000008ff3d7819 */ /* 0x000fe4000001163f */
[----:B------:R-:W-:Y:S02]  /*b430*/  SHF.L.U32 R40, R89, 0x8, RZ ;  /* 0x0000000859287819 */ /* 0x000fe400000006ff */
[----:B------:R-:W-:-:S02]  /*b440*/  SHF.R.U32.HI R88, RZ, 0x10, R49 ;  /* 0x00000010ff587819 */ /* 0x000fc40000011631 */
[----:B------:R-:W-:Y:S02]  /*b450*/  SHF.R.U32.HI R60, RZ, 0x8, R49 ;  /* 0x00000008ff3c7819 */ /* 0x000fe40000011631 */
[----:B------:R-:W-:Y:S01]  /*b460*/  LOP3.LUT R50, R49, 0xff0000ff, RZ, 0xc0, !PT ;  /* 0xff0000ff31327812 */ /* 0x000fe200078ec0ff */
[----:B------:R-:W-:Y:S01]  /*b470*/  IMAD.MOV.U32 R49, RZ, RZ, R42 ;  /* 0x000000ffff317224 */ /* 0x000fe200078e002a */
[----:B------:R-:W-:Y:S01]  /*b480*/  LOP3.LUT R57, R57, 0xff00, R40, 0xf8, !PT ;  /* 0x0000ff0039397812 */ /* 0x000fe200078ef828 */
[----:B------:R-:W-:Y:S01]  /*b490*/  IMAD.SHL.U32 R40, R61, 0x100, RZ ;  /* 0x000001003d287824 */ /* 0x000fe200078e00ff */
[----:B------:R-:W-:Y:S01]  /*b4a0*/  LOP3.LUT R59, R63, 0xff0000ff, RZ, 0xc0, !PT ;  /* 0xff0000ff3f3b7812 */ /* 0x000fe200078ec0ff */
[----:B------:R-:W-:Y:S01]  /*b4b0*/  IMAD.U32 R42, R91, 0x10000, RZ ;  /* 0x000100005b2a7824 */ /* 0x000fe200078e00ff */
[----:B------:R-:W-:Y:S01]  /*b4c0*/  SHF.R.U32.HI R58, RZ, 0x8, R51 ;  /* 0x00000008ff3a7819 */ /* 0x000fe20000011633 */
[----:B------:R-:W-:Y:S01]  /*b4d0*/  IMAD.SHL.U32 R41, R60, 0x100, RZ ;  /* 0x000001003c297824 */ /* 0x000fe200078e00ff */
[----:B------:R-:W-:-:S02]  /*b4e0*/  SHF.R.U32.HI R90, RZ, 0x10, R63 ;  /* 0x00000010ff5a7819 */ /* 0x000fc4000001163f */
[----:B------:R-:W-:Y:S01]  /*b4f0*/  LOP3.LUT R59, R59, 0xff00, R40, 0xf8, !PT ;  /* 0x0000ff003b3b7812 */ /* 0x000fe200078ef828 */
[----:B------:R-:W-:Y:S01]  /*b500*/  IMAD.SHL.U32 R44, R58, 0x100, RZ ;  /* 0x000001003a2c7824 */ /* 0x000fe200078e00ff */
[----:B------:R-:W-:Y:S02]  /*b510*/  SHF.R.U32.HI R62, RZ, 0x10, R51 ;  /* 0x00000010ff3e7819 */ /* 0x000fe40000011633 */
[----:B------:R-:W-:Y:S02]  /*b520*/  LOP3.LUT R42, R57, 0xff0000, R42, 0xf8, !PT ;  /* 0x00ff0000392a7812 */ /* 0x000fe400078ef82a */
[----:B------:R-:W-:Y:S01]  /*b530*/  SHF.L.U32 R40, R90, 0x10, RZ ;  /* 0x000000105a287819 */ /* 0x000fe200000006ff */
[----:B------:R-:W-:Y:S01]  /*b540*/  IMAD.U32 R62, R62, 0x10000, RZ ;  /* 0x000100003e3e7824 */ /* 0x000fe200078e00ff */
[----:B------:R-:W-:Y:S02]  /*b550*/  LOP3.LUT R51, R51, 0xff0000ff, RZ, 0xc0, !PT ;  /* 0xff0000ff33337812 */ /* 0x000fe400078ec0ff */
        /* <DEDUP_REMOVED lines=9> */
[----:B------:R-:W-:Y:S01]  /*b5f0*/  HADD2.F32 R50, -RZ, R57.H0_H0 ;  /* 0x20000039ff327230 */ /* 0x000fe20000004100 */
[----:B------:R-:W-:Y:S01]  /*b600*/  F2FP.F16.E4M3.UNPACK_B R163, R163 ;  /* 0x000000a3ffa3723e */ /* 0x000fe200020006ff */
[----:B------:R-:W-:-:S02]  /*b610*/  IMAD.U32 R44, R88, 0x10000, RZ ;  /* 0x00010000582c7824 */ /* 0x000fc400078e00ff */
[-C--:B------:R-:W-:Y:S01]  /*b620*/  FMUL.FTZ R91, R51, R41.reuse ;  /* 0x00000029335b7220 */ /* 0x080fe20000410000 */
[----:B------:R-:W-:Y:S02]  /*b630*/  HADD2.F32 R60, -RZ, R59.H0_H0 ;  /* 0x2000003bff3c7230 */ /* 0x000fe40000004100 */
[C---:B------:R-:W-:Y:S01]  /*b640*/  FMUL.FTZ R88, R50.reuse, R41 ;  /* 0x0000002932587220 */ /* 0x040fe20000410000 */
[----:B------:R-:W-:Y:S01]  /*b650*/  LOP3.LUT R41, R89, 0xff0000, R62, 0xf8, !PT ;  /* 0x00ff000059297812 */ /* 0x000fe200078ef83e */
[----:B------:R-:W-:Y:S01]  /*b660*/  HADD2.F32 R57, -RZ, R57.H1_H1 ;  /* 0x30000039ff397230 */ /* 0x000fe20000004100 */
[----:B------:R-:W-:Y:S01]  /*b670*/  F2FP.F16.E4M3.UNPACK_B R164, R164 ;  /* 0x000000a4ffa4723e */ /* 0x000fe200020006ff */
[-C--:B------:R-:W-:Y:S01]  /*b680*/  FFMA.FTZ R50, R50, R60.reuse, -R91 ;  /* 0x0000003c32327223 */ /* 0x080fe2000001085b */
        /* <DEDUP_REMOVED lines=8> */
[----:B------:R-:W-:Y:S01]  /*b710*/  FMUL.FTZ R54, R61, R60 ;  /* 0x0000003c3d367220 */ /* 0x000fe20000410000 */
[----:B------:R-:W-:Y:S01]  /*b720*/  HADD2.F32 R89, -RZ, R163.H0_H0 ;  /* 0x200000a3ff597230 */ /* 0x000fe20000004100 */
[----:B------:R-:W-:Y:S01]  /*b730*/  F2FP.F16.E4M3.UNPACK_B R90, R162.H1 ;  /* 0x000000a2ff5a723e */ /* 0x000fe200030006ff */
        /* <DEDUP_REMOVED lines=156> */
.L_x_2288:
[----:B------:R-:W-:Y:S05]  /*c100*/  BSYNC B2 ;  /* 0x0000000000027941 */ /* 0x000fea0003800000 */
.L_x_2287:
        /* <DEDUP_REMOVED lines=10> */
.L_x_2278:
[----:B------:R-:W-:Y:S05]  /*c1b0*/  BSYNC B1 ;  /* 0x0000000000017941 */ /* 0x000fea0003800000 */
.L_x_2277:
        /* <DEDUP_REMOVED lines=22> */
[----:B------:R-:W-:-:S04]  /*c320*/  @!P2 IADD3 R50, P4, R51, R124, RZ ;  /* 0x0000007c3332a210 */ /* 0x000fc80007f9e0ff */
[----:B------:R-:W-:Y:S02]  /*c330*/  @!P2 IADD3.X R51, R40, R125, RZ, P4, !PT ;  /* 0x0000007d2833a210 */ /* 0x000fe400027fe4ff */
[----:B------:R-:W-:Y:S02]  /*c340*/  SHF.R.S32.HI R40, RZ, 0x1f, R41 ;  /* 0x0000001fff287819 */ /* 0x000fe40000011429 */
[----:B------:R-:W-:Y:S02]  /*c350*/  ISETP.GE.AND P4, PT, R18, R134, PT ;  /* 0x000000861200720c */ /* 0x000fe40003f86270 */
[----:B------:R-:W-:Y:S02]  /*c360*/  LEA.HI R40, R40, R41, RZ, 0x2 ;  /* 0x0000002928287211 */ /* 0x000fe400078f10ff */
[----:B------:R-:W-:Y:S02]  /*c370*/  LOP3.LUT R41, R199, 0x30, R43, 0xf8, !PT ;  /* 0x00000030c7297812 */ /* 0x000fe400078ef82b */
[----:B------:R-:W-:-:S02]  /*c380*/  SHF.R.S32.HI R45, RZ, 0x2, R40 ;  /* 0x00000002ff2d7819 */ /* 0x000fc40000011428 */
        /* <DEDUP_REMOVED lines=10> */
[----:B------:R-:W-:Y:S01]  /*c430*/  SHF.R.U32.HI R54, RZ, 0x8, R77 ;  /* 0x00000008ff367819 */ /* 0x000fe2000001164d */
[----:B0-----:R-:W-:Y:S01]  /*c440*/  IMAD.MOV.U32 R57, RZ, RZ, R40 ;  /* 0x000000ffff397224 */ /* 0x001fe200078e0028 */
[----:B------:R-:W-:Y:S01]  /*c450*/  SHF.R.U32.HI R61, RZ, 0x8, R65 ;  /* 0x00000008ff3d7819 */ /* 0x000fe20000011641 */
[----:B------:R-:W-:Y:S01]  /*c460*/  IMAD.MOV.U32 R52, RZ, RZ, R41 ;  /* 0x000000ffff347224 */ /* 0x000fe200078e0029 */
[----:B------:R-:W-:Y:S01]  /*c470*/  SHF.R.U32.HI R63, RZ, 0x8, R67 ;  /* 0x00000008ff3f7819 */ /* 0x000fe20000011643 */
[----:B------:R-:W-:Y:S01]  /*c480*/  IMAD.SHL.U32 R40, R54, 0x100, RZ ;  /* 0x0000010036287824 */ /* 0x000fe200078e00ff */
[----:B------:R-:W-:Y:S01]  /*c490*/  LOP3.LUT R55, R77, 0xff0000ff, RZ, 0xc0, !PT ;  /* 0xff0000ff4d377812 */ /* 0x000fe200078ec0ff */
[----:B------:R-:W-:Y:S01]  /*c4a0*/  IMAD.SHL.U32 R61, R61, 0x100, RZ ;  /* 0x000001003d3d7824 */ /* 0x000fe200078e00ff */
[----:B------:R-:W-:Y:S01]  /*c4b0*/  SHF.R.U32.HI R66, RZ, 0x10, R77 ;  /* 0x00000010ff427819 */ /* 0x000fe2000001164d */
[----:B------:R-:W-:Y:S01]  /*c4c0*/  IMAD.SHL.U32 R63, R63, 0x100, RZ ;  /* 0x000001003f3f7824 */ /* 0x000fe200078e00ff */
[--C-:B------:R-:W-:Y:S01]  /*c4d0*/  SHF.R.U32.HI R64, RZ, 0x8, R79.reuse ;  /* 0x00000008ff407819 */ /* 0x100fe2000001164f */
[----:B------:R-:W-:Y:S01]  /*c4e0*/  IMAD.MOV.U32 R54, RZ, RZ, R42 ;  /* 0x000000ffff367224 */ /* 0x000fe200078e002a */
[----:B------:R-:W-:-:S02]  /*c4f0*/  SHF.R.U32.HI R62, RZ, 0x10, R79 ;  /* 0x00000010ff3e7819 */ /* 0x000fc4000001164f */
[----:B------:R-:W-:Y:S01]  /*c500*/  LOP3.LUT R40, R55, 0xff00, R40, 0xf8, !PT ;  /* 0x0000ff0037287812 */ /* 0x000fe200078ef828 */
[----:B------:R-:W-:Y:S01]  /*c510*/  IMAD.SHL.U32 R55, R64, 0x100, RZ ;  /* 0x0000010040377824 */ /* 0x000fe200078e00ff */
[----:B------:R-:W-:Y:S02]  /*c520*/  SHF.L.U32 R41, R66, 0x10, RZ ;  /* 0x0000001042297819 */ /* 0x000fe400000006ff */
[----:B------:R-:W-:Y:S02]  /*c530*/  LOP3.LUT R58, R65, 0xff0000ff, RZ, 0xc0, !PT ;  /* 0xff0000ff413a7812 */ /* 0x000fe400078ec0ff */
[----:B------:R-:W-:Y:S02]  /*c540*/  LOP3.LUT R60, R67, 0xff0000ff, RZ, 0xc0, !PT ;  /* 0xff0000ff433c7812 */ /* 0x000fe400078ec0ff */
[----:B------:R-:W-:Y:S02]  /*c550*/  LOP3.LUT R56, R79, 0xff0000ff, RZ, 0xc0, !PT ;  /* 0xff0000ff4f387812 */ /* 0x000fe400078ec0ff */
[----:B-1----:R-:W-:-:S02]  /*c560*/  MOV R59, R44 ;  /* 0x0000002c003b7202 */ /* 0x002fc40000000f00 */
[----:B------:R-:W-:Y:S01]  /*c570*/  LOP3.LUT R42, R40, 0xff0000, R41, 0xf8, !PT ;  /* 0x00ff0000282a7812 */ /* 0x000fe200078ef829 */
[----:B------:R-:W-:Y:S01]  /*c580*/  IMAD.U32 R40, R62, 0x10000, RZ ;  /* 0x000100003e287824 */ /* 0x000fe200078e00ff */
[----:B------:R-:W-:Y:S02]  /*c590*/  LOP3.LUT R44, R58, 0xff00, R61, 0xf8, !PT ;  /* 0x0000ff003a2c7812 */ /* 0x000fe400078ef83d */
[----:B------:R-:W-:Y:S02]  /*c5a0*/  LOP3.LUT R64, R60, 0xff00, R63, 0xf8, !PT ;  /* 0x0000ff003c407812 */ /* 0x000fe400078ef83f */
[----:B------:R-:W-:Y:S02]  /*c5b0*/  LOP3.LUT R55, R56, 0xff00, R55, 0xf8, !PT ;  /* 0x0000ff0038377812 */ /* 0x000fe400078ef837 */
[----:B------:R-:W-:Y:S02]  /*c5c0*/  F2FP.F16.E4M3.UNPACK_B R63, R158.H1 ;  /* 0x0000009eff3f723e */ /* 0x000fe400030006ff */
[----:B------:R-:W-:-:S02]  /*c5d0*/  F2FP.F16.E4M3.UNPACK_B R60, R59.H1 ;  /* 0x0000003bff3c723e */ /* 0x000fc400030006ff */
[----:B------:R-:W-:Y:S01]  /*c5e0*/  F2FP.F16.E4M3.UNPACK_B R58, R57.H1 ;  /* 0x00000039ff3a723e */ /* 0x000fe200030006ff */
[----:B------:R-:W-:Y:S01]  /*c5f0*/  HADD2.F32 R41, -RZ, R63.H0_H0 ;  /* 0x2000003fff297230 */ /* 0x000fe20000004100 */
[----:B------:R-:W-:Y:S01]  /*c600*/  LOP3.LUT R40, R55, 0xff0000, R40, 0xf8, !PT ;  /* 0x00ff000037287812 */ /* 0x000fe200078ef828 */
[----:B------:R-:W-:Y:S01]  /*c610*/  HADD2.F32 R56, -RZ, R60.H0_H0 ;  /* 0x2000003cff387230 */ /* 0x000fe20000004100 */
[----:B------:R-:W-:Y:S01]  /*c620*/  F2FP.F16.E4M3.UNPACK_B R61, R160.H1 ;  /* 0x000000a0ff3d723e */ /* 0x000fe200030006ff */
[--C-:B------:R-:W-:Y:S01]  /*c630*/  HADD2.F32 R55, -RZ, R58.reuse.H0_H0 ;  /* 0x2000003aff377230 */ /* 0x100fe20000004100 */
[----:B------:R-:W-:Y:S01]  /*c640*/  SHF.R.U32.HI R67, RZ, 0x10, R67 ;  /* 0x00000010ff437819 */ /* 0x000fe20000011643 */
[----:B------:R-:W-:Y:S02]  /*c650*/  HADD2.F32 R58, -RZ, R58.H1_H1 ;  /* 0x3000003aff3a7230 */ /* 0x000fe40000004100 */
[----:B------:R-:W-:Y:S01]  /*c660*/  FMUL.FTZ R66, R56, R41 ;  /* 0x0000002938427220 */ /* 0x000fe20000410000 */
[----:B------:R-:W-:-:S02]  /*c670*/  HADD2.F32 R62, -RZ, R61.H0_H0 ;  /* 0x2000003dff3e7230 */ /* 0x000fc40000004100 */
[----:B------:R-:W-:Y:S01]  /*c680*/  FMUL.FTZ R77, R55, R41 ;  /* 0x00000029374d7220 */ /* 0x000fe20000410000 */
[----:B------:R-:W-:Y:S01]  /*c690*/  IMAD.U32 R67, R67, 0x10000, RZ ;  /* 0x0001000043437824 */ /* 0x000fe200078e00ff */
[----:B------:R-:W-:Y:S01]  /*c6a0*/  SHF.R.U32.HI R65, RZ, 0x10, R65 ;  /* 0x00000010ff417819 */ /* 0x000fe20000011641 */
[-C--:B------:R-:W-:Y:S01]  /*c6b0*/  FFMA.FTZ R55, R55, R62.reuse, -R66 ;  /* 0x0000003e37377223 */ /* 0x080fe20000010842 */
[----:B------:R-:W-:Y:S02]  /*c6c0*/  FFMA.FTZ R56, R56, R62, R77 ;  /* 0x0000003e38387223 */ /* 0x000fe4000001004d */
[----:B------:R-:W-:Y:S01]  /*c6d0*/  LOP3.LUT R41, R64, 0xff0000, R67, 0xf8, !PT ;  /* 0x00ff000040297812 */ /* 0x000fe200078ef843 */
[----:B------:R-:W-:Y:S01]  /*c6e0*/  HADD2.F32 R62, -RZ, R63.H1_H1 ;  /* 0x3000003fff3e7230 */ /* 0x000fe20000004100 */
[----:B------:R-:W-:Y:S01]  /*c6f0*/  F2FP.F16.E4M3.UNPACK_B R158, R158 ;  /* 0x0000009eff9e723e */ /* 0x000fe200020006ff */
[----:B------:R-:W-:Y:S01]  /*c700*/  IMAD.U32 R65, R65, 0x10000, RZ ;  /* 0x0001000041417824 */ /* 0x000fe200078e00ff */
[----:B------:R-:W-:Y:S01]  /*c710*/  F2FP.F16.E4M3.UNPACK_B R160, R160 ;  /* 0x000000a0ffa0723e */ /* 0x000fe200020006ff */
[----:B------:R-:W-:Y:S01]  /*c720*/  HADD2.F32 R64, -RZ, R61.H1_H1 ;  /* 0x3000003dff407230 */ /* 0x000fe20000004100 */
[----:B------:R-:W-:Y:S01]  /*c730*/  F2FP.F16.E4M3.UNPACK_B R61, R59 ;  /* 0x0000003bff3d723e */ /* 0x000fe200020006ff */
[----:B------:R-:W-:Y:S01]  /*c740*/  HADD2.F32 R63, -RZ, R60.H1_H1 ;  /* 0x3000003cff3f7230 */ /* 0x000fe20000004100 */
[----:B------:R-:W-:Y:S01]  /*c750*/  F2FP.F16.E4M3.UNPACK_B R60, R57 ;  /* 0x00000039ff3c723e */ /* 0x000fe200020006ff */
[----:B------:R-:W-:Y:S01]  /*c760*/  FMUL.FTZ R66, R58, R62 ;  /* 0x0000003e3a427220 */ /* 0x000fe20000410000 */
[----:B------:R-:W-:Y:S01]  /*c770*/  LOP3.LUT R44, R44, 0xff0000, R65, 0xf8, !PT ;  /* 0x00ff00002c2c7812 */ /* 0x000fe200078ef841 */
[----:B------:R-:W-:-:S02]  /*c780*/  HADD2.F32 R65, -RZ, R158.H0_H0 ;  /* 0x2000009eff417230 */ /* 0x000fc40000004100 */
[C---:B------:R-:W-:Y:S01]  /*c790*/  FMUL.FTZ R57, R63.reuse, R62 ;  /* 0x0000003e3f397220 */ /* 0x040fe20000410000 */
[--C-:B------:R-:W-:Y:S02]  /*c7a0*/  HADD2.F32 R62, -RZ, R61.reuse.H0_H0 ;  /* 0x2000003dff3e7230 */ /* 0x100fe40000004100 */
[----:B------:R-:W-:Y:S02]  /*c7b0*/  HADD2.F32 R59, -RZ, R60.H0_H0 ;  /* 0x2000003cff3b7230 */ /* 0x000fe40000004100 */
[-C--:B------:R-:W-:Y:S01]  /*c7c0*/  FFMA.FTZ R58, R58, R64.reuse, -R57 ;  /* 0x000000403a3a7223 */ /* 0x080fe20000010839 */
[----:B------:R-:W-:Y:S01]  /*c7d0*/  FFMA.FTZ R57, R63, R64, R66 ;  /* 0x000000403f397223 */ /* 0x000fe20000010042 */
[----:B------:R-:W-:Y:S02]  /*c7e0*/  HADD2.F32 R63, -RZ, R160.H0_H0 ;  /* 0x200000a0ff3f7230 */ /* 0x000fe40000004100 */
[-C--:B------:R-:W-:Y:S01]  /*c7f0*/  FMUL.FTZ R64, R62, R65.reuse ;  /* 0x000000413e407220 */ /* 0x080fe20000410000 */
[----:B------:R-:W-:Y:S01]  /*c800*/  FMUL.FTZ R65, R59, R65 ;  /* 0x000000413b417220 */ /* 0x000fe20000410000 */
[----:B------:R-:W-:Y:S01]  /*c810*/  HADD2.F32 R158, -RZ, R158.H1_H1 ;  /* 0x3000009eff9e7230 */ /* 0x000fe20000004100 */
[----:B------:R-:W-:Y:S01]  /*c820*/  F2FP.SATFINITE.E4M3.F32.PACK_AB_MERGE_C R55, R58, R55, RZ ;  /* 0x000000373a37723e */ /* 0x000fe200048070ff */
[----:B------:R-:W-:-:S02]  /*c830*/  HADD2.F32 R61, -RZ, R61.H1_H1 ;  /* 0x3000003dff3d7230 */ /* 0x000fc40000004100 */
[-C--:B------:R-:W-:Y:S01]  /*c840*/  FFMA.FTZ R59, R59, R63.reuse, -R64 ;  /* 0x0000003f3b3b7223 */ /* 0x080fe20000010840 */
[----:B------:R-:W-:Y:S01]  /*c850*/  FFMA.FTZ R67, R62, R63, R65 ;  /* 0x0000003f3e437223 */ /* 0x000fe20000010041 */
[----:B------:R-:W-:Y:S01]  /*c860*/  HADD2.F32 R60, -RZ, R60.H1_H1 ;  /* 0x3000003cff3c7230 */ /* 0x000fe20000004100 */
[----:B------:R-:W-:Y:S01]  /*c870*/  F2FP.F16.E4M3.UNPACK_B R65, R159.H1 ;  /* 0x0000009fff41723e */ /* 0x000fe200030006ff */
        /* <DEDUP_REMOVED lines=23> */
[--C-:B------:R-:W-:Y:S02]  /*c9f0*/  HADD2.F32 R63, -RZ, R159.reuse.H0_H0 ;  /* 0x2000009fff3f7230 */ /* 0x100fe40000004100 */
[C---:B------:R-:W-:Y:S01]  /*ca00*/  FMUL.FTZ R65, R60.reuse, R65 ;  /* 0x000000413c417220 */ /* 0x040fe20000410000 */
[----:B------:R-:W-:Y:S01]  /*ca10*/  F2FP.F16.E4M3.UNPACK_B R161, R161 ;  /* 0x000000a1ffa1723e */ /* 0x000fe200020006ff */
[-C--:B------:R-:W-:Y:S01]  /*ca20*/  FFMA.FTZ R77, R60, R61.reuse, -R77 ;  /* 0x0000003d3c4d7223 */ /* 0x080fe2000001084d */
[----:B------:R-:W-:Y:S01]  /*ca30*/  F2FP.F16.E4M3.UNPACK_B R60, R46 ;  /* 0x0000002eff3c723e */ /* 0x000fe200020006ff */
[----:B------:R-:W-:Y:S01]  /*ca40*/  FFMA.FTZ R79, R62, R61, R65 ;  /* 0x0000003d3e4f7223 */ /* 0x000fe20000010041 */
[----:B------:R-:W-:Y:S01]  /*ca50*/  HADD2.F32 R46, -RZ, R54.H0_H0 ;  /* 0x20000036ff2e7230 */ /* 0x000fe20000004100 */
[----:B------:R-:W-:Y:S01]  /*ca60*/  F2FP.SATFINITE.E4M3.F32.PACK_AB_MERGE_C R57, R57, R56, RZ ;  /* 0x000000383939723e */ /* 0x000fe200048070ff */
[----:B------:R-:W-:Y:S01]  /*ca70*/  HADD2.F32 R159, -RZ, R159.H1_H1 ;  /* 0x3000009fff9f7230 */ /* 0x000fe20000004100 */
[----:B------:R-:W-:Y:S01]  /*ca80*/  F2FP.F16.E4M3.UNPACK_B R58, R52 ;  /* 0x00000034ff3a723e */ /* 0x000fe200020006ff */
[----:B------:R-:W-:-:S02]  /*ca90*/  HADD2.F32 R61, -RZ, R60.H0_H0 ;  /* 0x2000003cff3d7230 */ /* 0x000fc40000004100 */
[----:B------:R-:W-:Y:S01]  /*caa0*/  FMUL.FTZ R64, R46, R63 ;  /* 0x0000003f2e407220 */ /* 0x000fe20000410000 */
[----:B------:R-:W-:Y:S01]  /*cab0*/  HADD2.F32 R60, -RZ, R60.H1_H1 ;  /* 0x3000003cff3c7230 */ /* 0x000fe20000004100 */
[----:B------:R-:W-:Y:S01]  /*cac0*/  F2FP.SATFINITE.E4M3.F32.PACK_AB_MERGE_C R56, R78, R59, R55 ;  /* 0x0000003b4e38723e */ /* 0x000fe20004807037 */
[----:B------:R-:W-:Y:S02]  /*cad0*/  HADD2.F32 R54, -RZ, R54.H1_H1 ;  /* 0x30000036ff367230 */ /* 0x000fe40000004100 */
[----:B------:R-:W-:Y:S01]  /*cae0*/  FMUL.FTZ R65, R61, R63 ;  /* 0x0000003f3d417220 */ /* 0x000fe20000410000 */
[--C-:B------:R-:W-:Y:S02]  /*caf0*/  HADD2.F32 R62, -RZ, R161.reuse.H0_H0 ;  /* 0x200000a1ff3e7230 */ /* 0x100fe40000004100 */
[-C--:B------:R-:W-:Y:S01]  /*cb00*/  FMUL.FTZ R63, R60, R159.reuse ;  /* 0x0000009f3c3f7220 */ /* 0x080fe20000410000 */
[----:B------:R-:W-:Y:S02]  /*cb10*/  HADD2.F32 R161, -RZ, R161.H1_H1 ;  /* 0x300000a1ffa17230 */ /* 0x000fe40000004100 */
[----:B------:R-:W-:Y:S01]  /*cb20*/  FMUL.FTZ R159, R54, R159 ;  /* 0x0000009f369f7220 */ /* 0x000fe20000410000 */
[----:B------:R-:W-:Y:S01]  /*cb30*/  F2FP.SATFINITE.E4M3.F32.PACK_AB_MERGE_C R77, R77, R88, RZ ;  /* 0x000000584d4d723e */ /* 0x000fe200048070ff */
[-C--:B------:R-:W-:Y:S01]  /*cb40*/  FFMA.FTZ R65, R46, R62.reuse, -R65 ;  /* 0x0000003e2e417223 */ /* 0x080fe20000010841 */
[----:B------:R-:W-:Y:S01]  /*cb50*/  FFMA.FTZ R46, R61, R62, R64 ;  /* 0x0000003e3d2e7223 */ /* 0x000fe20000010040 */
[-C--:B------:R-:W-:Y:S01]  /*cb60*/  FFMA.FTZ R54, R54, R161.reuse, -R63 ;  /* 0x000000a136367223 */ /* 0x080fe2000001083f */
[----:B------:R-:W-:Y:S01]  /*cb70*/  FFMA.FTZ R159, R60, R161, R159 ;  /* 0x000000a13c9f7223 */ /* 0x000fe2000001009f */
[----:B------:R-:W-:-:S02]  /*cb80*/  F2FP.F16.E4M3.UNPACK_B R60, R45 ;  /* 0x0000002dff3c723e */ /* 0x000fc400020006ff */
[----:B------:R-:W-:Y:S02]  /*cb90*/  F2FP.F16.E4M3.UNPACK_B R63, R44 ;  /* 0x0000002cff3f723e */ /* 0x000fe400020006ff */
[----:B------:R-:W-:Y:S01]  /*cba0*/  F2FP.SATFINITE.E4M3.F32.PACK_AB_MERGE_C R76, R79, R76, RZ ;  /* 0x0000004c4f4c723e */ /* 0x000fe200048070ff */
[----:B------:R-:W-:Y:S01]  /*cbb0*/  HADD2.F32 R59, -RZ, R60.H0_H0 ;  /* 0x2000003cff3b7230 */ /* 0x000fe20000004100 */
[----:B------:R-:W-:Y:S01]  /*cbc0*/  F2FP.SATFINITE.E4M3.F32.PACK_AB_MERGE_C R55, R158, R67, R57 ;  /* 0x000000439e37723e */ /* 0x000fe20004807039 */
[----:B------:R-:W-:Y:S01]  /*cbd0*/  HADD2.F32 R66, -RZ, R63.H0_H0 ;  /* 0x2000003fff427230 */ /* 0x000fe20000004100 */
[----:B------:R-:W-:Y:S01]  /*cbe0*/  F2FP.F16.E4M3.UNPACK_B R61, R42 ;  /* 0x0000002aff3d723e */ /* 0x000fe200020006ff */
[----:B------:R-:W-:Y:S01]  /*cbf0*/  HADD2.F32 R57, -RZ, R58.H0_H0 ;  /* 0x2000003aff397230 */ /* 0x000fe20000004100 */
[----:B------:R-:W-:Y:S01]  /*cc00*/  F2FP.SATFINITE.E4M3.F32.PACK_AB_MERGE_C R54, R54, R65, R77 ;  /* 0x000000413636723e */ /* 0x000fe2000480704d */
[----:B------:R-:W-:Y:S01]  /*cc10*/  HADD2.F32 R62, -RZ, R60.H1_H1 ;  /* 0x3000003cff3e7230 */ /* 0x000fe20000004100 */
[----:B------:R-:W-:Y:S01]  /*cc20*/  F2FP.SATFINITE.E4M3.F32.PACK_AB_MERGE_C R46, R159, R46, R76 ;  /* 0x0000002e9f2e723e */ /* 0x000fe2000480704c */
        /* <DEDUP_REMOVED lines=18> */
[----:B------:R-:W-:Y:S01]  /*cd50*/  F2FP.F16.E4M3.UNPACK_B R66, R41.H1 ;  /* 0x00000029ff42723e */ /* 0x000fe200030006ff */
[----:B------:R-:W-:Y:S02]  /*cd60*/  HADD2.F32 R44, -RZ, R59.H0_H0 ;  /* 0x2000003bff2c7230 */ /* 0x000fe40000004100 */
[----:B------:R-:W-:-:S02]  /*cd70*/  HADD2.F32 R61, -RZ, R61.H1_H1 ;  /* 0x3000003dff3d7230 */ /* 0x000fc40000004100 */
[-C--:B------:R-:W-:Y:S01]  /*cd80*/  FMUL.FTZ R67, R60, R65.reuse ;  /* 0x000000413c437220 */ /* 0x080fe20000410000 */
[----:B------:R-:W-:Y:S02]  /*cd90*/  HADD2.F32 R64, -RZ, R64.H1_H1 ;  /* 0x30000040ff407230 */ /* 0x000fe40000004100 */
[----:B------:R-:W-:Y:S01]  /*cda0*/  FMUL.FTZ R65, R44, R65 ;  /* 0x000000412c417220 */ /* 0x000fe20000410000 */
[----:B------:R-:W-:Y:S02]  /*cdb0*/  HADD2.F32 R59, -RZ, R59.H1_H1 ;  /* 0x3000003bff3b7230 */ /* 0x000fe40000004100 */
        /* <DEDUP_REMOVED lines=8> */
[----:B------:R-:W-:Y:S01]  /*ce40*/  FFMA.FTZ R77, R44, R63, -R67 ;  /* 0x0000003f2c4d7223 */ /* 0x000fe20000010843 */
[-C--:B------:R-:W-:Y:S01]  /*ce50*/  F2FP.F16.E4M3.UNPACK_B R59, R47.reuse ;  /* 0x0000002fff3b723e */ /* 0x080fe200020006ff */
        /* <DEDUP_REMOVED lines=48> */
[----:B------:R-:W-:-:S07]  /*d160*/  MOV R44, R55 ;  /* 0x00000037002c7202 */ /* 0x000fce0000000f00 */
.L_x_2292:
[----:B------:R-:W-:Y:S05]  /*d170*/  BSYNC B2 ;  /* 0x0000000000027941 */ /* 0x000fea0003800000 */
.L_x_2291:
[----:B0-----:R0:W-:Y:S04]  /*d180*/  STG.E.128 desc[UR54][R48.64], R40 ;  /* 0x0000002830007986 */ /* 0x0011e8000c101d36 */
[----:B-1----:R0:W-:Y:S02]  /*d190*/  @!P2 STG.E.128 desc[UR54][R50.64], R44 ;  /* 0x0000002c3200a986 */ /* 0x0021e4000c101d36 */
.L_x_2290:
[----:B------:R-:W-:Y:S05]  /*d1a0*/  BSYNC B1 ;  /* 0x0000000000017941 */ /* 0x000fea0003800000 */
.L_x_2289:
        /* <DEDUP_REMOVED lines=48> */
[----:B------:R-:W-:Y:S02]  /*d4b0*/  LOP3.LUT R61, R69, 0xff0000ff, RZ, 0xc0, !PT ;  /* 0xff0000ff453d7812 */ /* 0x000fe400078ec0ff */
[----:B------:R-:W-:Y:S01]  /*d4c0*/  SHF.R.U32.HI R56, RZ, 0x8, R71 ;  /* 0x00000008ff387819 */ /* 0x000fe20000011647 */
[----:B------:R-:W-:Y:S01]  /*d4d0*/  IMAD.U32 R44, R66, 0x10000, RZ ;  /* 0x00010000422c7824 */ /* 0x000fe200078e00ff */
[----:B------:R-:W-:Y:S01]  /*d4e0*/  LOP3.LUT R59, R59, 0xff00, R40, 0xf8, !PT ;  /* 0x0000ff003b3b7812 */ /* 0x000fe200078ef828 */
[----:B------:R-:W-:Y:S01]  /*d4f0*/  IMAD.U32 R40, R64, 0x10000, RZ ;  /* 0x0001000040287824 */ /* 0x000fe200078e00ff */
[----:B------:R-:W-:Y:S02]  /*d500*/  LOP3.LUT R63, R61, 0xff00, R42, 0xf8, !PT ;  /* 0x0000ff003d3f7812 */ /* 0x000fe400078ef82a */
[----:B------:R-:W-:Y:S02]  /*d510*/  F2FP.F16.E4M3.UNPACK_B R64, R151.H1 ;  /* 0x00000097ff40723e */ /* 0x000fe400030006ff */
[----:B------:R-:W-:-:S02]  /*d520*/  F2FP.F16.E4M3.UNPACK_B R61, R60.H1 ;  /* 0x0000003cff3d723e */ /* 0x000fc400030006ff */
[----:B------:R-:W-:Y:S01]  /*d530*/  F2FP.F16.E4M3.UNPACK_B R58, R57.H1 ;  /* 0x00000039ff3a723e */ /* 0x000fe200030006ff */
[----:B------:R-:W-:Y:S01]  /*d540*/  HADD2.F32 R42, -RZ, R64.H0_H0 ;  /* 0x20000040ff2a7230 */ /* 0x000fe20000004100 */
[----:B------:R-:W-:Y:S01]  /*d550*/  MOV R54, R46 ;  /* 0x0000002e00367202 */ /* 0x000fe20000000f00 */
[----:B------:R-:W-:Y:S01]  /*d560*/  IMAD.SHL.U32 R46, R56, 0x100, RZ ;  /* 0x00000100382e7824 */ /* 0x000fe200078e00ff */
[----:B------:R-:W-:Y:S01]  /*d570*/  SHF.R.U32.HI R62, RZ, 0x10, R71 ;  /* 0x00000010ff3e7819 */ /* 0x000fe20000011647 */
[----:B------:R-:W-:Y:S01]  /*d580*/  HADD2.F32 R56, -RZ, R61.H0_H0 ;  /* 0x2000003dff387230 */ /* 0x000fe20000004100 */
[----:B------:R-:W-:Y:S02]  /*d590*/  LOP3.LUT R65, R71, 0xff0000ff, RZ, 0xc0, !PT ;  /* 0xff0000ff47417812 */ /* 0x000fe400078ec0ff */
[----:B------:R-:W-:Y:S02]  /*d5a0*/  LOP3.LUT R40, R59, 0xff0000, R40, 0xf8, !PT ;  /* 0x00ff00003b287812 */ /* 0x000fe400078ef828 */
[----:B------:R-:W-:Y:S01]  /*d5b0*/  LOP3.LUT R44, R55, 0xff0000, R44, 0xf8, !PT ;  /* 0x00ff0000372c7812 */ /* 0x000fe200078ef82c */
[----:B------:R-:W-:Y:S01]  /*d5c0*/  HADD2.F32 R55, -RZ, R58.H0_H0 ;  /* 0x2000003aff377230 */ /* 0x000fe20000004100 */
[----:B------:R-:W-:Y:S01]  /*d5d0*/  F2FP.F16.E4M3.UNPACK_B R59, R153.H1 ;  /* 0x00000099ff3b723e */ /* 0x000fe200030006ff */
[----:B------:R-:W-:Y:S01]  /*d5e0*/  FMUL.FTZ R68, R56, R42 ;  /* 0x0000002a38447220 */ /* 0x000fe20000410000 */
[----:B------:R-:W-:-:S02]  /*d5f0*/  SHF.R.U32.HI R67, RZ, 0x10, R69 ;  /* 0x00000010ff437819 */ /* 0x000fc40000011645 */
[----:B------:R-:W-:Y:S01]  /*d600*/  LOP3.LUT R66, R65, 0xff00, R46, 0xf8, !PT ;  /* 0x0000ff0041427812 */ /* 0x000fe200078ef82e */
[----:B------:R-:W-:Y:S01]  /*d610*/  IMAD.U32 R65, R62, 0x10000, RZ ;  /* 0x000100003e417824 */ /* 0x000fe200078e00ff */
[----:B------:R-:W-:Y:S01]  /*d620*/  SHF.L.U32 R46, R67, 0x10, RZ ;  /* 0x00000010432e7819 */ /* 0x000fe200000006ff */
[--C-:B------:R-:W-:Y:S02]  /*d630*/  HADD2.F32 R62, -RZ, R59.reuse.H0_H0 ;  /* 0x2000003bff3e7230 */ /* 0x100fe40000004100 */
[----:B------:R-:W-:Y:S01]  /*d640*/  FMUL.FTZ R67, R55, R42 ;  /* 0x0000002a37437220 */ /* 0x000fe20000410000 */
[----:B------:R-:W-:Y:S02]  /*d650*/  F2FP.F16.E4M3.UNPACK_B R151, R151 ;  /* 0x00000097ff97723e */ /* 0x000fe400020006ff */
        /* <DEDUP_REMOVED lines=10> */
[----:B------:R-:W-:-:S02]  /*d700*/  HADD2.F32 R59, -RZ, R58.H1_H1 ;  /* 0x3000003aff3b7230 */ /* 0x000fc40000004100 */
[----:B------:R-:W-:Y:S02]  /*d710*/  HADD2.F32 R64, -RZ, R151.H0_H0 ;  /* 0x20000097ff407230 */ /* 0x000fe40000004100 */
        /* <DEDUP_REMOVED lines=49> */
[----:B------:R-:W-:Y:S01]  /*da30*/  HADD2.F32 R57, -RZ, R57.H1_H1 ;  /* 0x30000039ff397230 */ /* 0x000fe20000004100 */
[----:B------:R-:W-:Y:S01]  /*da40*/  F2FP.SATFINITE.E4M3.F32.PACK_AB_MERGE_C R67, R67, R56, RZ ;  /* 0x000000384343723e */ /* 0x000fe200048070ff */
[----:B------:R-:W-:-:S02]  /*da50*/  HADD2.F32 R59, -RZ, R154.H0_H0 ;  /* 0x2000009aff3b7230 */ /* 0x000fc40000004100 */
[-C--:B------:R-:W-:Y:S01]  /*da60*/  FMUL.FTZ R63, R58, R61.reuse ;  /* 0x0000003d3a3f7220 */ /* 0x080fe20000410000 */
[----:B------:R-:W-:Y:S02]  /*da70*/  HADD2.F32 R52, -RZ, R52.H1_H1 ;  /* 0x30000034ff347230 */ /* 0x000fe40000004100 */
[C---:B------:R-:W-:Y:S01]  /*da80*/  FMUL.FTZ R61, R54.reuse, R61 ;  /* 0x0000003d363d7220 */ /* 0x040fe20000410000 */
[----:B------:R-:W-:Y:S02]  /*da90*/  HADD2.F32 R154, -RZ, R154.H1_H1 ;  /* 0x3000009aff9a7230 */ /* 0x000fe40000004100 */
[CC--:B------:R-:W-:Y:S01]  /*daa0*/  FMUL.FTZ R69, R57.reuse, R152.reuse ;  /* 0x0000009839457220 */ /* 0x0c0fe20000410000 */
[-C--:B------:R-:W-:Y:S01]  /*dab0*/  FFMA.FTZ R54, R54, R59.reuse, -R63 ;  /* 0x0000003b36367223 */ /* 0x080fe2000001083f */
[----:B------:R-:W-:Y:S01]  /*dac0*/  FFMA.FTZ R61, R58, R59, R61 ;  /* 0x0000003b3a3d7223 */ /* 0x000fe2000001003d */
[C---:B------:R-:W-:Y:S01]  /*dad0*/  FMUL.FTZ R152, R52.reuse, R152 ;  /* 0x0000009834987220 */ /* 0x040fe20000410000 */
[----:B------:R-:W-:Y:S01]  /*dae0*/  F2FP.F16.E4M3.UNPACK_B R59, R45 ;  /* 0x0000002dff3b723e */ /* 0x000fe200020006ff */
[-C--:B------:R-:W-:Y:S01]  /*daf0*/  FFMA.FTZ R69, R52, R154.reuse, -R69 ;  /* 0x0000009a34457223 */ /* 0x080fe20000010845 */
[----:B------:R-:W-:Y:S01]  /*db00*/  F2FP.F16.E4M3.UNPACK_B R58, R41 ;  /* 0x00000029ff3a723e */ /* 0x000fe200020006ff */
[----:B------:R-:W-:Y:S01]  /*db10*/  FFMA.FTZ R52, R57, R154, R152 ;  /* 0x0000009a39347223 */ /* 0x000fe20000010098 */
[----:B------:R-:W-:Y:S01]  /*db20*/  F2FP.SATFINITE.E4M3.F32.PACK_AB_MERGE_C R71, R60, R71, RZ ;  /* 0x000000473c47723e */ /* 0x000fe200048070ff */
[--C-:B------:R-:W-:Y:S01]  /*db30*/  HADD2.F32 R60, -RZ, R59.reuse.H0_H0 ;  /* 0x2000003bff3c7230 */ /* 0x100fe20000004100 */
[----:B------:R-:W-:Y:S01]  /*db40*/  F2FP.SATFINITE.E4M3.F32.PACK_AB_MERGE_C R56, R68, R65, R55 ;  /* 0x000000414438723e */ /* 0x000fe20004807037 */
[----:B------:R-:W-:Y:S01]  /*db50*/  HADD2.F32 R65, -RZ, R64.H0_H0 ;  /* 0x20000040ff417230 */ /* 0x000fe20000004100 */
[----:B------:R-:W-:Y:S01]  /*db60*/  F2FP.F16.E4M3.UNPACK_B R62, R44 ;  /* 0x0000002cff3e723e */ /* 0x000fe200020006ff */
[----:B------:R-:W-:Y:S01]  /*db70*/  HADD2.F32 R57, -RZ, R58.H0_H0 ;  /* 0x2000003aff397230 */ /* 0x000fe20000004100 */
[----:B------:R-:W-:Y:S01]  /*db80*/  F2FP.SATFINITE.E4M3.F32.PACK_AB_MERGE_C R76, R77, R76, RZ ;  /* 0x0000004c4d4c723e */ /* 0x000fe200048070ff */
[----:B------:R-:W-:Y:S01]  /*db90*/  HADD2.F32 R64, -RZ, R64.H1_H1 ;  /* 0x30000040ff407230 */ /* 0x000fe20000004100 */
[----:B------:R-:W-:Y:S01]  /*dba0*/  F2FP.SATFINITE.E4M3.F32.PACK_AB_MERGE_C R55, R151, R66, R67 ;  /* 0x000000429737723e */ /* 0x000fe20004807043 */
[----:B------:R-:W-:Y:S01]  /*dbb0*/  HADD2.F32 R63, -RZ, R62.H0_H0 ;  /* 0x2000003eff3f7230 */ /* 0x000fe20000004100 */
[----:B------:R-:W-:Y:S01]  /*dbc0*/  F2FP.SATFINITE.E4M3.F32.PACK_AB_MERGE_C R52, R52, R61, R76 ;  /* 0x0000003d3434723e */ /* 0x000fe2000480704c */
[----:B------:R-:W-:Y:S01]  /*dbd0*/  FMUL.FTZ R66, R60, R65 ;  /* 0x000000413c427220 */ /* 0x000fe20000410000 */
[----:B------:R-:W-:-:S02]  /*dbe0*/  HADD2.F32 R61, -RZ, R59.H1_H1 ;  /* 0x3000003bff3d7230 */ /* 0x000fc40000004100 */
[C---:B------:R-:W-:Y:S01]  /*dbf0*/  FMUL.FTZ R65, R57.reuse, R65 ;  /* 0x0000004139417220 */ /* 0x040fe20000410000 */
[----:B------:R-:W-:Y:S02]  /*dc00*/  HADD2.F32 R59, -RZ, R58.H1_H1 ;  /* 0x3000003aff3b7230 */ /* 0x000fe40000004100 */
[-C--:B------:R-:W-:Y:S01]  /*dc10*/  FFMA.FTZ R57, R57, R63.reuse, -R66 ;  /* 0x0000003f39397223 */ /* 0x080fe20000010842 */
[----:B------:R-:W-:Y:S02]  /*dc20*/  HADD2.F32 R62, -RZ, R62.H1_H1 ;  /* 0x3000003eff3e7230 */ /* 0x000fe40000004100 */
[-C--:B------:R-:W-:Y:S01]  /*dc30*/  FMUL.FTZ R66, R61, R64.reuse ;  /* 0x000000403d427220 */ /* 0x080fe20000410000 */
[----:B------:R-:W-:Y:S01]  /*dc40*/  FFMA.FTZ R58, R60, R63, R65 ;  /* 0x0000003f3c3a7223 */ /* 0x000fe20000010041 */
[C---:B------:R-:W-:Y:S01]  /*dc50*/  FMUL.FTZ R64, R59.reuse, R64 ;  /* 0x000000403b407220 */ /* 0x040fe20000410000 */
[----:B------:R-:W-:Y:S01]  /*dc60*/  F2FP.F16.E4M3.UNPACK_B R60, R45.H1 ;  /* 0x0000002dff3c723e */ /* 0x000fe200030006ff */
[----:B------:R-:W-:Y:S01]  /*dc70*/  FFMA.FTZ R68, R59, R62, -R66 ;  /* 0x0000003e3b447223 */ /* 0x000fe20000010842 */
[----:B------:R-:W-:Y:S01]  /*dc80*/  F2FP.F16.E4M3.UNPACK_B R59, R46.H1 ;  /* 0x0000002eff3b723e */ /* 0x000fe200030006ff */
[----:B------:R-:W-:Y:S01]  /*dc90*/  FFMA.FTZ R67, R61, R62, R64 ;  /* 0x0000003e3d437223 */ /* 0x000fe20000010040 */
[----:B------:R-:W-:Y:S01]  /*dca0*/  F2FP.F16.E4M3.UNPACK_B R41, R41.H1 ;  /* 0x00000029ff29723e */ /* 0x000fe200030006ff */
[--C-:B------:R-:W-:Y:S01]  /*dcb0*/  HADD2.F32 R46, -RZ, R60.reuse.H0_H0 ;  /* 0x2000003cff2e7230 */ /* 0x100fe20000004100 */
[----:B------:R-:W-:Y:S01]  /*dcc0*/  F2FP.F16.E4M3.UNPACK_B R44, R44.H1 ;  /* 0x0000002cff2c723e */ /* 0x000fe200030006ff */
        /* <DEDUP_REMOVED lines=68> */
.L_x_2296:
[----:B------:R-:W-:Y:S05]  /*e110*/  BSYNC B2 ;  /* 0x0000000000027941 */ /* 0x000fea0003800000 */
.L_x_2295:
[----:B0-----:R3:W-:Y:S04]  /*e120*/  STG.E.128 desc[UR54][R48.64], R40 ;  /* 0x0000002830007986 */ /* 0x0017e8000c101d36 */
[----:B-1----:R3:W-:Y:S02]  /*e130*/  @!P2 STG.E.128 desc[UR54][R50.64], R44 ;  /* 0x0000002c3200a986 */ /* 0x0027e4000c101d36 */
.L_x_2294:
[----:B------:R-:W-:Y:S05]  /*e140*/  BSYNC B1 ;  /* 0x0000000000017941 */ /* 0x000fea0003800000 */
.L_x_2293:
        /* <DEDUP_REMOVED lines=13> */
[----:B------:R-:W-:Y:S02]  /*e220*/  SHF.R.S32.HI R40, RZ, 0x1f, R155 ;  /* 0x0000001fff287819 */ /* 0x000fe4000001149b */
[----:B------:R-:W-:Y:S02]  /*e230*/  SHF.L.U32 R51, R155, 0x4, RZ ;  /* 0x000000049b337819 */ /* 0x000fe400000006ff */
[----:B------:R-:W-:Y:S02]  /*e240*/  LEA.HI R40, R40, R155, RZ, 0x2 ;  /* 0x0000009b28287211 */ /* 0x000fe400078f10ff */
[----:B------:R-:W-:-:S02]  /*e250*/  LOP3.LUT R41, R199, 0x30, R51, 0xf8, !PT ;  /* 0x00000030c7297812 */ /* 0x000fc400078ef833 */
        /* <DEDUP_REMOVED lines=15> */
[----:B------:R-:W-:Y:S01]  /*e350*/  LOP3.LUT R52, R85, 0xff0000ff, RZ, 0xc0, !PT ;  /* 0xff0000ff55347812 */ /* 0x000fe200078ec0ff */
[----:B------:R-:W-:Y:S01]  /*e360*/  IMAD.SHL.U32 R57, R57, 0x100, RZ ;  /* 0x0000010039397824 */ /* 0x000fe200078e00ff */
[----:B------:R-:W-:Y:S01]  /*e370*/  SHF.R.U32.HI R66, RZ, 0x10, R85 ;  /* 0x00000010ff427819 */ /* 0x000fe20000011655 */
[----:B------:R-:W-:Y:S01]  /*e380*/  IMAD.SHL.U32 R61, R61, 0x100, RZ ;  /* 0x000001003d3d7824 */ /* 0x000fe200078e00ff */
[----:B-1----:R-:W-:Y:S01]  /*e390*/  MOV R56, R44 ;  /* 0x0000002c00387202 */ /* 0x002fe20000000f00 */
[----:B------:R-:W-:Y:S01]  /*e3a0*/  IMAD.MOV.U32 R59, RZ, RZ, R46 ;  /* 0x000000ffff3b7224 */ /* 0x000fe200078e002e */
[----:B------:R-:W-:Y:S01]  /*e3b0*/  LOP3.LUT R44, R52, 0xff00, R57, 0xf8, !PT ;  /* 0x0000ff00342c7812 */ /* 0x000fe200078ef839 */
[----:B------:R-:W-:Y:S01]  /*e3c0*/  IMAD.U32 R57, R66, 0x10000, RZ ;  /* 0x0001000042397824 */ /* 0x000fe200078e00ff */
[----:B------:R-:W-:-:S02]  /*e3d0*/  LOP3.LUT R54, R87, 0xff0000ff, RZ, 0xc0, !PT ;  /* 0xff0000ff57367812 */ /* 0x000fc400078ec0ff */
[----:B------:R-:W-:Y:S02]  /*e3e0*/  SHF.R.U32.HI R62, RZ, 0x10, R87 ;  /* 0x00000010ff3e7819 */ /* 0x000fe40000011657 */
[----:B------:R-:W-:Y:S02]  /*e3f0*/  SHF.R.U32.HI R63, RZ, 0x8, R73 ;  /* 0x00000008ff3f7819 */ /* 0x000fe40000011649 */
[----:B------:R-:W-:Y:S02]  /*e400*/  SHF.R.U32.HI R65, RZ, 0x8, R75 ;  /* 0x00000008ff417819 */ /* 0x000fe4000001164b */
[----:B------:R-:W-:Y:S01]  /*e410*/  LOP3.LUT R40, R54, 0xff00, R61, 0xf8, !PT ;  /* 0x0000ff0036287812 */ /* 0x000fe200078ef83d */
[----:B------:R-:W-:Y:S01]  /*e420*/  IMAD.SHL.U32 R63, R63, 0x100, RZ ;  /* 0x000001003f3f7824 */ /* 0x000fe200078e00ff */
[----:B------:R-:W-:Y:S01]  /*e430*/  LOP3.LUT R44, R44, 0xff0000, R57, 0xf8, !PT ;  /* 0x00ff00002c2c7812 */ /* 0x000fe200078ef839 */
[----:B------:R-:W-:Y:S01]  /*e440*/  IMAD.U32 R61, R62, 0x10000, RZ ;  /* 0x000100003e3d7824 */ /* 0x000fe200078e00ff */
[----:B------:R-:W-:-:S02]  /*e450*/  LOP3.LUT R58, R73, 0xff0000ff, RZ, 0xc0, !PT ;  /* 0xff0000ff493a7812 */ /* 0x000fc400078ec0ff */
[----:B------:R-:W-:Y:S02]  /*e460*/  LOP3.LUT R60, R75, 0xff0000ff, RZ, 0xc0, !PT ;  /* 0xff0000ff4b3c7812 */ /* 0x000fe400078ec0ff */
[----:B------:R-:W-:Y:S02]  /*e470*/  SHF.L.U32 R65, R65, 0x8, RZ ;  /* 0x0000000841417819 */ /* 0x000fe400000006ff */
[----:B------:R-:W-:Y:S02]  /*e480*/  F2FP.F16.E4M3.UNPACK_B R62, R150.H1 ;  /* 0x00000096ff3e723e */ /* 0x000fe400030006ff */
        /* <DEDUP_REMOVED lines=13> */
[----:B------:R-:W-:Y:S01]  /*e560*/  F2FP.F16.E4M3.UNPACK_B R150, R150 ;  /* 0x00000096ff96723e */ /* 0x000fe200020006ff */
        /* <DEDUP_REMOVED lines=8> */
[----:B------:R-:W-:Y:S01]  /*e5f0*/  LOP3.LUT R46, R46, 0xff0000, R65, 0xf8, !PT ;  /* 0x00ff00002e2e7812 */ /* 0x000fe200078ef841 */
[----:B------:R-:W-:Y:S01]  /*e600*/  HADD2.F32 R61, -RZ, R60.H1_H1 ;  /* 0x3000003cff3d7230 */ /* 0x000fe20000004100 */
[----:B------:R-:W-:Y:S01]  /*e610*/  F2FP.F16.E4M3.UNPACK_B R148, R148 ;  /* 0x00000094ff94723e */ /* 0x000fe200020006ff */
[----:B------:R-:W-:Y:S01]  /*e620*/  FMUL.FTZ R65, R58, R63 ;  /* 0x0000003f3a417220 */ /* 0x000fe20000410000 */
[----:B------:R-:W-:-:S02]  /*e630*/  HADD2.F32 R60, -RZ, R150.H0_H0 ;  /* 0x20000096ff3c7230 */ /* 0x000fc40000004100 */
        /* <DEDUP_REMOVED lines=9> */
[----:B------:R-:W-:Y:S01]  /*e6d0*/  HADD2.F32 R56, -RZ, R56.H1_H1 ;  /* 0x30000038ff387230 */ /* 0x000fe20000004100 */
[----:B------:R-:W-:Y:S01]  /*e6e0*/  SHF.R.U32.HI R67, RZ, 0x10, R75 ;  /* 0x00000010ff437819 */ /* 0x000fe2000001164b */
[-C--:B------:R-:W-:Y:S01]  /*e6f0*/  FFMA.FTZ R62, R52, R54.reuse, -R61 ;  /* 0x00000036343e7223 */ /* 0x080fe2000001083d */
[----:B------:R-:W-:Y:S01]  /*e700*/  FFMA.FTZ R64, R57, R54, R60 ;  /* 0x0000003639407223 */ /* 0x000fe2000001003c */
[----:B------:R-:W-:Y:S02]  /*e710*/  HADD2.F32 R50, -RZ, R50.H1_H1 ;  /* 0x30000032ff327230 */ /* 0x000fe40000004100 */
[----:B------:R-:W-:Y:S01]  /*e720*/  FMUL.FTZ R57, R56, R63 ;  /* 0x0000003f38397220 */ /* 0x000fe20000410000 */
[----:B------:R-:W-:Y:S01]  /*e730*/  HADD2.F32 R61, -RZ, R148.H1_H1 ;  /* 0x30000094ff3d7230 */ /* 0x000fe20000004100 */
[----:B------:R-:W-:Y:S01]  /*e740*/  F2FP.F16.E4M3.UNPACK_B R52, R149.H1 ;  /* 0x00000095ff34723e */ /* 0x000fe200030006ff */
[----:B------:R-:W-:Y:S01]  /*e750*/  IMAD.U32 R67, R67, 0x10000, RZ ;  /* 0x0001000043437824 */ /* 0x000fe200078e00ff */
[----:B------:R-:W-:Y:S01]  /*e760*/  F2FP.F16.E4M3.UNPACK_B R54, R59.H1 ;  /* 0x0000003bff36723e */ /* 0x000fe200030006ff */
[C---:B------:R-:W-:Y:S01]  /*e770*/  FMUL.FTZ R63, R50.reuse, R63 ;  /* 0x0000003f323f7220 */ /* 0x040fe20000410000 */
[----:B------:R-:W-:Y:S01]  /*e780*/  FFMA.FTZ R65, R50, R61, -R57 ;  /* 0x0000003d32417223 */ /* 0x000fe20000010839 */
[----:B------:R-:W-:Y:S01]  /*e790*/  F2FP.F16.E4M3.UNPACK_B R50, R55.H1 ;  /* 0x00000037ff32723e */ /* 0x000fe200030006ff */
[----:B------:R-:W-:Y:S01]  /*e7a0*/  HADD2.F32 R60, -RZ, R52.H0_H0 ;  /* 0x20000034ff3c7230 */ /* 0x000fe20000004100 */
[----:B------:R-:W-:Y:S01]  /*e7b0*/  F2FP.F16.E4M3.UNPACK_B R58, R147.H1 ;  /* 0x00000093ff3a723e */ /* 0x000fe200030006ff */
[----:B------:R-:W-:Y:S01]  /*e7c0*/  HADD2.F32 R57, -RZ, R54.H0_H0 ;  /* 0x20000036ff397230 */ /* 0x000fe20000004100 */
[----:B------:R-:W-:Y:S01]  /*e7d0*/  LOP3.LUT R42, R42, 0xff0000, R67, 0xf8, !PT ;  /* 0x00ff00002a2a7812 */ /* 0x000fe200078ef843 */
[----:B------:R-:W-:Y:S01]  /*e7e0*/  FFMA.FTZ R67, R56, R61, R63 ;  /* 0x0000003d38437223 */ /* 0x000fe2000001003f */
[----:B------:R-:W-:Y:S01]  /*e7f0*/  HADD2.F32 R63, -RZ, R52.H1_H1 ;  /* 0x30000034ff3f7230 */ /* 0x000fe20000004100 */
[----:B------:R-:W-:Y:S01]  /*e800*/  F2FP.F16.E4M3.UNPACK_B R149, R149 ;  /* 0x00000095ff95723e */ /* 0x000fe200020006ff */
[----:B------:R-:W-:-:S02]  /*e810*/  HADD2.F32 R52, -RZ, R50.H0_H0 ;  /* 0x20000032ff347230 */ /* 0x000fc40000004100 */
[CC--:B------:R-:W-:Y:S01]  /*e820*/  FMUL.FTZ R61, R57.reuse, R60.reuse ;  /* 0x0000003c393d7220 */ /* 0x0c0fe20000410000 */
[----:B------:R-:W-:Y:S01]  /*e830*/  HADD2.F32 R56, -RZ, R58.H0_H0 ;  /* 0x2000003aff387230 */ /* 0x000fe20000004100 */
[----:B------:R-:W-:Y:S01]  /*e840*/  F2FP.F16.E4M3.UNPACK_B R59, R59 ;  /* 0x0000003bff3b723e */ /* 0x000fe200020006ff */
[----:B------:R-:W-:Y:S02]  /*e850*/  HADD2.F32 R54, -RZ, R54.H1_H1 ;  /* 0x30000036ff367230 */ /* 0x000fe40000004100 */
[C---:B------:R-:W-:Y:S01]  /*e860*/  FMUL.FTZ R70, R52.reuse, R60 ;  /* 0x0000003c34467220 */ /* 0x040fe20000410000 */
[----:B------:R-:W-:Y:S02]  /*e870*/  HADD2.F32 R50, -RZ, R50.H1_H1 ;  /* 0x30000032ff327230 */ /* 0x000fe40000004100 */
[-C--:B------:R-:W-:Y:S01]  /*e880*/  FFMA.FTZ R60, R52, R56.reuse, -R61 ;  /* 0x00000038343c7223 */ /* 0x080fe2000001083d */
[----:B------:R-:W-:Y:S02]  /*e890*/  HADD2.F32 R61, -RZ, R58.H1_H1 ;  /* 0x3000003aff3d7230 */ /* 0x000fe40000004100 */
[----:B------:R-:W-:Y:S01]  /*e8a0*/  FMUL.FTZ R73, R54, R63 ;  /* 0x0000003f36497220 */ /* 0x000fe20000410000 */
[----:B------:R-:W-:Y:S01]  /*e8b0*/  F2FP.F16.E4M3.UNPACK_B R55, R55 ;  /* 0x00000037ff37723e */ /* 0x000fe200020006ff */
[C---:B------:R-:W-:Y:S01]  /*e8c0*/  FMUL.FTZ R63, R50.reuse, R63 ;  /* 0x0000003f323f7220 */ /* 0x040fe20000410000 */
[----:B------:R-:W-:Y:S01]  /*e8d0*/  FFMA.FTZ R74, R57, R56, R70 ;  /* 0x00000038394a7223 */ /* 0x000fe20000010046 */
[----:B------:R-:W-:Y:S01]  /*e8e0*/  FFMA.FTZ R75, R50, R61, -R73 ;  /* 0x0000003d324b7223 */ /* 0x000fe20000010849 */
[----:B------:R-:W-:Y:S01]  /*e8f0*/  F2FP.F16.E4M3.UNPACK_B R147, R147 ;  /* 0x00000093ff93723e */ /* 0x000fe200020006ff */
[----:B------:R-:W-:Y:S01]  /*e900*/  FFMA.FTZ R77, R54, R61, R63 ;  /* 0x0000003d364d7223 */ /* 0x000fe2000001003f */
[----:B------:R-:W-:-:S02]  /*e910*/  HADD2.F32 R61, -RZ, R149.H0_H0 ;  /* 0x20000095ff3d7230 */ /* 0x000fc40000004100 */
[----:B------:R-:W-:Y:S02]  /*e920*/  HADD2.F32 R52, -RZ, R59.H0_H0 ;  /* 0x2000003bff347230 */ /* 0x000fe40000004100 */
[----:B------:R-:W-:Y:S02]  /*e930*/  HADD2.F32 R56, -RZ, R149.H1_H1 ;  /* 0x30000095ff387230 */ /* 0x000fe40000004100 */
[----:B------:R-:W-:Y:S02]  /*e940*/  HADD2.F32 R50, -RZ, R55.H0_H0 ;  /* 0x20000037ff327230 */ /* 0x000fe40000004100 */
[-C--:B------:R-:W-:Y:S01]  /*e950*/  FMUL.FTZ R63, R52, R61.reuse ;  /* 0x0000003d343f7220 */ /* 0x080fe20000410000 */
[----:B------:R-:W-:Y:S02]  /*e960*/  HADD2.F32 R59, -RZ, R59.H1_H1 ;  /* 0x3000003bff3b7230 */ /* 0x000fe40000004100 */
[----:B------:R-:W-:Y:S02]  /*e970*/  HADD2.F32 R55, -RZ, R55.H1_H1 ;  /* 0x30000037ff377230 */ /* 0x000fe40000004100 */
[----:B------:R-:W-:Y:S01]  /*e980*/  FMUL.FTZ R61, R50, R61 ;  /* 0x0000003d323d7220 */ /* 0x000fe20000410000 */
[----:B------:R-:W-:-:S02]  /*e990*/  HADD2.F32 R57, -RZ, R147.H0_H0 ;  /* 0x20000093ff397230 */ /* 0x000fc40000004100 */
[-C--:B------:R-:W-:Y:S01]  /*e9a0*/  FMUL.FTZ R58, R59, R56.reuse ;  /* 0x000000383b3a7220 */ /* 0x080fe20000410000 */
[----:B------:R-:W-:Y:S02]  /*e9b0*/  HADD2.F32 R54, -RZ, R147.H1_H1 ;  /* 0x30000093ff367230 */ /* 0x000fe40000004100 */
[C---:B------:R-:W-:Y:S01]  /*e9c0*/  FMUL.FTZ R56, R55.reuse, R56 ;  /* 0x0000003837387220 */ /* 0x040fe20000410000 */
[-C--:B------:R-:W-:Y:S01]  /*e9d0*/  FFMA.FTZ R63, R50, R57.reuse, -R63 ;  /* 0x00000039323f7223 */ /* 0x080fe2000001083f */
[----:B------:R-:W-:Y:S01]  /*e9e0*/  FFMA.FTZ R70, R52, R57, R61 ;  /* 0x0000003934467223 */ /* 0x000fe2000001003d */
[-C--:B------:R-:W-:Y:S01]  /*e9f0*/  FFMA.FTZ R72, R55, R54.reuse, -R58 ;  /* 0x0000003637487223 */ /* 0x080fe2000001083a */
[----:B------:R-:W-:Y:S01]  /*ea00*/  FFMA.FTZ R73, R59, R54, R56 ;  /* 0x000000363b497223 */ /* 0x000fe20000010038 */
[----:B------:R-:W-:Y:S02]  /*ea10*/  F2FP.SATFINITE.E4M3.F32.PACK_AB_MERGE_C R50, R71, R66, RZ ;  /* 0x000000424732723e */ /* 0x000fe400048070ff */
[----:B------:R-:W-:-:S02]  /*ea20*/  F2FP.F16.E4M3.UNPACK_B R58, R45 ;  /* 0x0000002dff3a723e */ /* 0x000fc400020006ff */
[----:B------:R-:W-:Y:S02]  /*ea30*/  F2FP.F16.E4M3.UNPACK_B R61, R46 ;  /* 0x0000002eff3d723e */ /* 0x000fe400020006ff */
[----:B------:R-:W-:Y:S01]  /*ea40*/  F2FP.F16.E4M3.UNPACK_B R56, R41 ;  /* 0x00000029ff38723e */ /* 0x000fe200020006ff */
[--C-:B------:R-:W-:Y:S01]  /*ea50*/  HADD2.F32 R59, -RZ, R58.reuse.H0_H0 ;  /* 0x2000003aff3b7230 */ /* 0x100fe20000004100 */
[----:B------:R-:W-:Y:S01]  /*ea60*/  F2FP.SATFINITE.E4M3.F32.PACK_AB_MERGE_C R55, R75, R60, RZ ;  /* 0x0000003c4b37723e */ /* 0x000fe200048070ff */
[----:B------:R-:W-:Y:S01]  /*ea70*/  HADD2.F32 R58, -RZ, R58.H1_H1 ;  /* 0x3000003aff3a7230 */ /* 0x000fe20000004100 */
[----:B------:R-:W-:Y:S01]  /*ea80*/  F2FP.SATFINITE.E4M3.F32.PACK_AB_MERGE_C R50, R67, R64, R50 ;  /* 0x000000404332723e */ /* 0x000fe20004807032 */
[--C-:B------:R-:W-:Y:S01]  /*ea90*/  HADD2.F32 R64, -RZ, R61.reuse.H0_H0 ;  /* 0x2000003dff407230 */ /* 0x100fe20000004100 */
[----:B------:R-:W-:Y:S01]  /*eaa0*/  F2FP.SATFINITE.E4M3.F32.PACK_AB_MERGE_C R52, R68, R69, RZ ;  /* 0x000000454434723e */ /* 0x000fe200048070ff */
[----:B------:R-:W-:Y:S01]  /*eab0*/  HADD2.F32 R57, -RZ, R56.H0_H0 ;  /* 0x20000038ff397230 */ /* 0x000fe20000004100 */
[----:B------:R-:W-:Y:S01]  /*eac0*/  F2FP.F16.E4M3.UNPACK_B R60, R44 ;  /* 0x0000002cff3c723e */ /* 0x000fe200020006ff */
[----:B------:R-:W-:Y:S01]  /*ead0*/  HADD2.F32 R61, -RZ, R61.H1_H1 ;  /* 0x3000003dff3d7230 */ /* 0x000fe20000004100 */
[----:B------:R-:W-:Y:S01]  /*eae0*/  F2FP.SATFINITE.E4M3.F32.PACK_AB_MERGE_C R52, R65, R62, R52 ;  /* 0x0000003e4134723e */ /* 0x000fe20004807034 */
[-C--:B------:R-:W-:Y:S01]  /*eaf0*/  FMUL.FTZ R66, R59, R64.reuse ;  /* 0x000000403b427220 */ /* 0x080fe20000410000 */
[----:B------:R-:W-:Y:S01]  /*eb00*/  FMUL.FTZ R64, R57, R64 ;  /* 0x0000004039407220 */ /* 0x000fe20000410000 */
[----:B------:R-:W-:Y:S01]  /*eb10*/  HADD2.F32 R62, -RZ, R60.H0_H0 ;  /* 0x2000003cff3e7230 */ /* 0x000fe20000004100 */
[----:B------:R-:W-:Y:S01]  /*eb20*/  F2FP.SATFINITE.E4M3.F32.PACK_AB_MERGE_C R55, R72, R63, R55 ;  /* 0x0000003f4837723e */ /* 0x000fe20004807037 */
[----:B------:R-:W-:-:S02]  /*eb30*/  HADD2.F32 R56, -RZ, R56.H1_H1 ;  /* 0x30000038ff387230 */ /* 0x000fc40000004100 */
[----:B------:R-:W-:Y:S01]  /*eb40*/  FMUL.FTZ R63, R58, R61 ;  /* 0x0000003d3a3f7220 */ /* 0x000fe20000410000 */
[----:B------:R-:W-:Y:S01]  /*eb50*/  F2FP.F16.E4M3.UNPACK_B R41, R41.H1 ;  /* 0x00000029ff29723e */ /* 0x000fe200030006ff */
[-C--:B------:R-:W-:Y:S01]  /*eb60*/  FFMA.FTZ R64, R59, R62.reuse, R64 ;  /* 0x0000003e3b407223 */ /* 0x080fe20000010040 */
[----:B------:R-:W-:Y:S02]  /*eb70*/  HADD2.F32 R59, -RZ, R60.H1_H1 ;  /* 0x3000003cff3b7230 */ /* 0x000fe40000004100 */
[----:B------:R-:W-:Y:S01]  /*eb80*/  FFMA.FTZ R66, R57, R62, -R66 ;  /* 0x0000003e39427223 */ /* 0x000fe20000010842 */
[C---:B------:R-:W-:Y:S01]  /*eb90*/  FMUL.FTZ R61, R56.reuse, R61 ;  /* 0x0000003d383d7220 */ /* 0x040fe20000410000 */
[----:B------:R-:W-:Y:S01]  /*eba0*/  F2FP.F16.E4M3.UNPACK_B R57, R45.H1 ;  /* 0x0000002dff39723e */ /* 0x000fe200030006ff */
[----:B------:R-:W-:Y:S02]  /*ebb0*/  HADD2.F32 R45, -RZ, R41.H0_H0 ;  /* 0x20000029ff2d7230 */ /* 0x000fe40000004100 */
[-C--:B------:R-:W-:Y:S01]  /*ebc0*/  FFMA.FTZ R65, R56, R59.reuse, -R63 ;  /* 0x0000003b38417223 */ /* 0x080fe2000001083f */
[----:B------:R-:W-:Y:S01]  /*ebd0*/  F2FP.F16.E4M3.UNPACK_B R56, R46.H1 ;  /* 0x0000002eff38723e */ /* 0x000fe200030006ff */
[----:B------:R-:W-:Y:S01]  /*ebe0*/  FFMA.FTZ R67, R58, R59, R61 ;  /* 0x0000003b3a437223 */ /* 0x000fe2000001003d */
[--C-:B------:R-:W-:Y:S01]  /*ebf0*/  HADD2.F32 R46, -RZ, R57.reuse.H0_H0 ;  /* 0x20000039ff2e7230 */ /* 0x100fe20000004100 */
[----:B------:R-:W-:Y:S01]  /*ec00*/  F2FP.F16.E4M3.UNPACK_B R44, R44.H1 ;  /* 0x0000002cff2c723e */ /* 0x000fe200030006ff */
[----:B------:R-:W-:Y:S01]  /*ec10*/  HADD2.F32 R57, -RZ, R57.H1_H1 ;  /* 0x30000039ff397230 */ /* 0x000fe20000004100 */
[----:B------:R-:W-:Y:S01]  /*ec20*/  F2FP.SATFINITE.E4M3.F32.PACK_AB_MERGE_C R54, R77, R74, RZ ;  /* 0x0000004a4d36723e */ /* 0x000fe200048070ff */
[--C-:B------:R-:W-:Y:S01]  /*ec30*/  HADD2.F32 R58, -RZ, R56.reuse.H0_H0 ;  /* 0x20000038ff3a7230 */ /* 0x100fe20000004100 */
[----:B------:R-:W-:Y:S01]  /*ec40*/  F2FP.F16.E4M3.UNPACK_B R61, R42.H1 ;  /* 0x0000002aff3d723e */ /* 0x000fe200030006ff */
[----:B------:R-:W-:Y:S01]  /*ec50*/  HADD2.F32 R60, -RZ, R56.H1_H1 ;  /* 0x30000038ff3c7230 */ /* 0x000fe20000004100 */
[----:B------:R-:W-:Y:S01]  /*ec60*/  F2FP.SATFINITE.E4M3.F32.PACK_AB_MERGE_C R54, R73, R70, R54 ;  /* 0x000000464936723e */ /* 0x000fe20004807036 */
[----:B------:R-:W-:-:S02]  /*ec70*/  HADD2.F32 R41, -RZ, R41.H1_H1 ;  /* 0x30000029ff297230 */ /* 0x000fc40000004100 */
[CC--:B------:R-:W-:Y:S01]  /*ec80*/  FMUL.FTZ R62, R46.reuse, R58.reuse ;  /* 0x0000003a2e3e7220 */ /* 0x0c0fe20000410000 */
[--C-:B------:R-:W-:Y:S02]  /*ec90*/  HADD2.F32 R56, -RZ, R44.reuse.H0_H0 ;  /* 0x2000002cff387230 */ /* 0x100fe40000004100 */
        /* <DEDUP_REMOVED lines=54> */
[----:B------:R-:W-:Y:S01]  /*f000*/  F2FP.SATFINITE.E4M3.F32.PACK_AB_MERGE_C R47, R42, R63, R58 ;  /* 0x0000003f2a2f723e */ /* 0x000fe2000480703a */
[----:B------:R-:W-:Y:S01]  /*f010*/  IMAD.MOV.U32 R42, RZ, RZ, R55 ;  /* 0x000000ffff2a7224 */ /* 0x000fe200078e0037 */
[----:B------:R-:W-:Y:S02]  /*f020*/  F2FP.SATFINITE.E4M3.F32.PACK_AB_MERGE_C R41, R65, R66, R68 ;  /* 0x000000424129723e */ /* 0x000fe40004807044 */
[----:B------:R-:W-:Y:S02]  /*f030*/  F2FP.SATFINITE.E4M3.F32.PACK_AB_MERGE_C R45, R67, R64, R69 ;  /* 0x00000040432d723e */ /* 0x000fe40004807045 */
[----:B------:R-:W-:-:S07]  /*f040*/  MOV R44, R50 ;  /* 0x00000032002c7202 */ /* 0x000fce0000000f00 */
.L_x_2298:
[----:B------:R-:W-:Y:S05]  /*f050*/  BSYNC B1 ;  /* 0x0000000000017941 */ /* 0x000fea0003800000 */
.L_x_2297:
        /* <DEDUP_REMOVED lines=10> */
.L_x_2214:
[----:B------:R-:W-:-:S06]  /*f100*/  UISETP.NE.AND UP0, UPT, UR53, 0x3, UPT ;  /* 0x000000033500788c */ /* 0x000fcc000bf05270 */
[----:B------:R-:W-:-:S13]  /*f110*/  PLOP3.LUT P1, PT, PT, PT, UP0, 0x80, 0x0 ;  /* 0x000000000000781c */ /* 0x000fda0003f2f008 */
[----:B------:R-:W-:Y:S05]  /*f120*/  @!P1 BRA `(.L_x_2299) ;  /* 0x0000000000049947 */ /* 0x000fea0003800000 */
[----:B------:R-:W-:Y:S01]  /*f130*/  BPT.TRAP 0x1 ;  /* 0x000000040000795c */ /* 0x000fe20000300000 */
.L_x_2299:
[----:B------:R-:W-:Y:S01]  /*f140*/  IMAD R39, R17, 0x8, R16 ;  /* 0x0000000811277824 */ /* 0x000fe200078e0210 */
[----:B------:R-:W-:Y:S01]  /*f150*/  SHF.L.U32 R96, R194, 0x1f, RZ ;  /* 0x0000001fc2607819 */ /* 0x000fe200000006ff */
[----:B------:R-:W-:Y:S01]  /*f160*/  IMAD R38, R24, -0xa0, R2 ;  /* 0xffffff6018267824 */ /* 0x000fe200078e0202 */
[----:B------:R-:W-:Y:S02]  /*f170*/  BSSY B1, `(.L_x_2300) ;  /* 0x0000004000017945 */ /* 0x000fe40003800000 */
[----:B------:R-:W1:Y:S02]  /*f180*/  SYNCS.PHASECHK.TRANS64.TRYWAIT P2, [R39+URZ+0x29890], R96 ;  /* 0x02989060270075a7 */ /* 0x000e64000804017f */
[----:B------:R-:W-:Y:S01]  /*f190*/  VIMNMX R38, R38, 0xa0, PT ;  /* 0x000000a026267848 */ /* 0x000fe20003fe0100 */
[----:B-1----:R-:W-:Y:S06]  /*f1a0*/  @!P2 BRA `(.L_x_2301) ;  /* 0x000001c40010a947 */ /* 0x002fec0003800000 */
.L_x_2542:
[----:B------:R-:W-:Y:S05]  /*f1b0*/  BSYNC B1 ;  /* 0x0000000000017941 */ /* 0x000fea0003800000 */
.L_x_2300:
        /* <DEDUP_REMOVED lines=21> */
.L_x_2303:
[----:B------:R-:W-:Y:S05]  /*f310*/  BSYNC B1 ;  /* 0x0000000000017941 */ /* 0x000fea0003800000 */
.L_x_2302:
        /* <DEDUP_REMOVED lines=20> */
.L_x_2247:
[----:B------:R-:W-:Y:S05]  /*f460*/  BSYNC B0 ;  /* 0x0000000000007941 */ /* 0x000fea0003800000 */
.L_x_2213:
        /* <DEDUP_REMOVED lines=17> */
.L_x_2305:
[----:B------:R-:W-:Y:S05]  /*f580*/  BSYNC B0 ;  /* 0x0000000000007941 */ /* 0x000fea0003800000 */
.L_x_2304:
[----:B------:R-:W1:Y:S01]  /*f590*/  SYNCS.PHASECHK.TRANS64.TRYWAIT P1, [R39+URZ+0x298b0], R96 ;  /* 0x0298b060270075a7 */ /* 0x000e62000802017f */
[----:B------:R-:W-:Y:S01]  /*f5a0*/  ULDC UR42, c[0x0][0x310] ;  /* 0x0000c400002a7ab9 */ /* 0x000fe20000000800 */
[----:B------:R-:W-:Y:S01]  /*f5b0*/  ULDC.64 UR38, c[0x0][0x318] ;  /* 0x0000c60000267ab9 */ /* 0x000fe20000000a00 */
[----:B------:R-:W-:Y:S01]  /*f5c0*/  ULDC.64 UR40, c[0x0][0x308] ;  /* 0x0000c20000287ab9 */ /* 0x000fe20000000a00 */
[----:B------:R-:W-:Y:S01]  /*f5d0*/  BSSY B0, `(.L_x_2306) ;  /* 0x0000003000007945 */ /* 0x000fe20003800000 */
[----:B------:R-:W-:-:S03]  /*f5e0*/  IMAD R41, R17, 0x5000, R209 ;  /* 0x0000500011297824 */ /* 0x000fc600078e02d1 */
[----:B-1----:R-:W-:Y:S05]  /*f5f0*/  @!P1 BRA `(.L_x_2307) ;  /* 0x000001c000109947 */ /* 0x002fea0003800000 */
.L_x_2543:
[----:B------:R-:W-:Y:S05]  /*f600*/  BSYNC B0 ;  /* 0x0000000000007941 */ /* 0x000fea0003800000 */
.L_x_2306:
        /* <DEDUP_REMOVED lines=27> */
.L_x_2309:
[----:B------:R-:W-:Y:S05]  /*f7c0*/  BSYNC B0 ;  /* 0x0000000000007941 */ /* 0x000fea0003800000 */
.L_x_2308:
[----:B------:R-:W-:Y:S01]  /*f7d0*/  ISETP.GE.AND P1, PT, R216, R38, PT ;  /* 0x00000026d800720c */ /* 0x000fe20003f26270 */
[----:B------:R-:W-:-:S12]  /*f7e0*/  BSSY B0, `(.L_x_2310) ;  /* 0x0000017000007945 */ /* 0x000fd80003800000 */
[----:B------:R-:W-:Y:S05]  /*f7f0*/  @P1 BRA `(.L_x_2311) ;  /* 0x0000000000541947 */ /* 0x000fea0003800000 */
[----:B--2---:R-:W-:Y:S01]  /*f800*/  IADD3 R43, P1, R44, 0x80, RZ ;  /* 0x000000802c2b7810 */ /* 0x004fe20007f3e0ff */
[----:B0-----:R-:W-:Y:S02]  /*f810*/  IMAD.MOV.U32 R40, RZ, RZ, R114 ;  /* 0x000000ffff287224 */ /* 0x001fe400078e0072 */
        /* <DEDUP_REMOVED lines=19> */
.L_x_2311:
[----:B------:R-:W-:Y:S05]  /*f950*/  BSYNC B0 ;  /* 0x0000000000007941 */ /* 0x000fea0003800000 */
.L_x_2310:
[----:B------:R-:W4:Y:S01]  /*f960*/  LDL R38, [R1+0x20] ;  /* 0x0000200001267983 */ /* 0x000f220000100800 */
[----:B-1----:R-:W-:Y:S01]  /*f970*/  @!P2 IADD3 R39, R39, 0x298c0, RZ ;  /* 0x000298c02727a810 */ /* 0x002fe20007ffe0ff */
[----:B------:R-:W-:Y:S01]  /*f980*/  VIADD R17, R17, 0x1 ;  /* 0x0000000111117836 */ /* 0x000fe20000000000 */
[----:B------:R-:W-:Y:S01]  /*f990*/  @!PT LDS RZ, [RZ] ;  /* 0x00000000fffff984 */ /* 0x000fe20000000800 */
[----:B------:R-:W-:Y:S01]  /*f9a0*/  @!PT LDS RZ, [RZ] ;  /* 0x00000000fffff984 */ /* 0x000fe20000000800 */
[----:B------:R-:W-:Y:S01]  /*f9b0*/  @!PT LDS RZ, [RZ] ;  /* 0x00000000fffff984 */ /* 0x000fe20000000800 */
[----:B------:R-:W-:Y:S01]  /*f9c0*/  @!PT LDS RZ, [RZ] ;  /* 0x00000000fffff984 */ /* 0x000fe20000000800 */
[----:B------:R1:W-:Y:S06]  /*f9d0*/  MEMBAR.ALL.CTA ;  /* 0x0000000000007992 */ /* 0x0003ec0000008000 */
[----:B-1----:R-:W1:Y:S01]  /*f9e0*/  FENCE.VIEW.ASYNC.S ;  /* 0x00000000000073c6 */ /* 0x002e620000000000 */
[----:B------:R-:W-:Y:S01]  /*f9f0*/  @!P2 PRMT R39, RZ, 0x654, R39 ;  /* 0x00000654ff27a816 */ /* 0x000fe20000000027 */
[----:B-1----:R1:W-:Y:S01]  /*fa00*/  BAR.SYNC.DEFER_BLOCKING R156, 0x80 ;  /* 0x0002009c0000751d */ /* 0x0023e20000010000 */
[----:B------:R-:W-:-:S04]  /*fa10*/  ISETP.NE.AND P1, PT, R17, 0x2, PT ;  /* 0x000000021100780c */ /* 0x000fc80003f25270 */
[----:B------:R-:W-:Y:S01]  /*fa20*/  SEL R17, R17, RZ, P1 ;  /* 0x000000ff11117207 */ /* 0x000fe20000800000 */
[----:B------:R5:W-:Y:S02]  /*fa30*/  @!P2 SYNCS.ARRIVE.TRANS64.RED.A1T0 RZ, [R39+URZ], RZ ;  /* 0x000000ff27ffa9a7 */ /* 0x000be4000810043f */
[----:B-----5:R-:W-:-:S04]  /*fa40*/  SEL R39, RZ, 0x1, P1 ;  /* 0x00000001ff277807 */ /* 0x020fc80000800000 */
[----:B------:R-:W-:Y:S02]  /*fa50*/  LOP3.LUT R194, R194, R39, RZ, 0x3c, !PT ;  /* 0x00000027c2c27212 */ /* 0x000fe400078e3cff */
[----:B----4-:R-:W-:-:S13]  /*fa60*/  LOP3.LUT P4, RZ, R38, 0x2, RZ, 0xc0, !PT ;  /* 0x0000000226ff7812 */ /* 0x010fda000788c0ff */
[----:B-1----:R-:W-:Y:S05]  /*fa70*/  @P4 BRA `(.L_x_2312) ;  /* 0xffffff2c00a84947 */ /* 0x002fea000383ffff */
[----:B------:R-:W1:Y:S01]  /*fa80*/  S2R R38, SR_TID.X ;  /* 0x0000000000267919 */ /* 0x000e620000002100 */
[----:B------:R-:W-:Y:S02]  /*fa90*/  PLOP3.LUT P0, PT, PT, PT, PT, 0x8, 0x0 ;  /* 0x000000000000781c */ /* 0x000fe40003f0e170 */
[----:B-1----:R-:W-:-:S04]  /*faa0*/  SHF.R.U32.HI R38, RZ, 0x7, R38 ;  /* 0x00000007ff267819 */ /* 0x002fc80000011626 */
[----:B------:R-:W-:-:S13]  /*fab0*/  ISETP.NE.AND P4, PT, R38, 0x1, PT ;  /* 0x000000012600780c */ /* 0x000fda0003f85270 */
[----:B------:R-:W-:Y:S06]  /*fac0*/  @!P4 BAR.ARV 0x9, 0x100 ;  /* 0x024400000000cb1d */ /* 0x000fec0000002000 */
.L_x_2208:
[----:B------:R-:W1:Y:S01]  /*fad0*/  LDC R0, c[0x0][0x428] ;  /* 0x00010a00ff007b82 */ /* 0x000e620000000800 */
[----:B------:R-:W-:Y:S05]  /*fae0*/  @P0 BRA `(.L_x_2313) ;  /* 0x00000000000c0947 */ /* 0x000fea0003800000 */
[----:B------:R-:W4:Y:S01]  /*faf0*/  FENCE.VIEW.ASYNC.G ;  /* 0x00000000000073c6 */ /* 0x000f220000000100 */
[----:B------:R-:W-:Y:S05]  /*fb00*/  WARPSYNC.ALL ;  /* 0x0000000000007948 */ /* 0x000fea0003800000 */
[----:B----4-:R-:W-:Y:S06]  /*fb10*/  BAR.ARV 0xc, 0x180 ;  /* 0x0306000000007b1d */ /* 0x010fec0000002000 */
.L_x_2313:
[----:B------:R-:W-:Y:S01]  /*fb20*/  ULDC.64 UR4, c[0x0][0x990] ;  /* 0x0002640000047ab9 */ /* 0x000fe20000000a00 */
[----:B-1----:R-:W-:Y:S01]  /*fb30*/  ISETP.NE.AND P2, PT, R0, 0x1, PT ;  /* 0x000000010000780c */ /* 0x002fe20003f45270 */
[----:B------:R-:W-:Y:S01]  /*fb40*/  ULDC.64 UR6, c[0x0][0x998] ;  /* 0x0002660000067ab9 */ /* 0x000fe20000000a00 */
[----:B------:R-:W-:Y:S01]  /*fb50*/  ISETP.NE.U32.AND P0, PT, RZ, UR4, PT ;  /* 0x00000004ff007c0c */ /* 0x000fe2000bf05070 */
[----:B------:R-:W-:Y:S01]  /*fb60*/  IMAD.MOV.U32 R7, RZ, RZ, R190 ;  /* 0x000000ffff077224 */ /* 0x000fe200078e00be */
[----:B------:R-:W-:Y:S02]  /*fb70*/  ISETP.NE.U32.AND P1, PT, RZ, UR6, PT ;  /* 0x00000006ff007c0c */ /* 0x000fe4000bf25070 */
[----:B------:R-:W-:Y:S02]  /*fb80*/  ISETP.NE.AND.EX P0, PT, RZ, UR5, PT, P0 ;  /* 0x00000005ff007c0c */ /* 0x000fe4000bf05300 */
[----:B------:R-:W-:-:S05]  /*fb90*/  ISETP.NE.AND.EX P1, PT, RZ, UR7, PT, P1 ;  /* 0x00000007ff007c0c */ /* 0x000fca000bf25310 */
[----:B------:R-:W1:Y:S08]  /*fba0*/  @P2 LDC R3, c[0x0][0x42c] ;  /* 0x00010b00ff032b82 */ /* 0x000e700000000800 */
[----:B------:R-:W4:Y:S08]  /*fbb0*/  @P0 LDC.64 R10, c[0x0][0x9a8] ;  /* 0x00026a00ff0a0b82 */ /* 0x000f300000000a00 */
[----:B------:R-:W0:Y:S08]  /*fbc0*/  @P2 LDC R2, c[0x0][0x430] ;  /* 0x00010c00ff022b82 */ /* 0x000e300000000800 */
[----:B------:R-:W2:Y:S01]  /*fbd0*/  @P1 LDC.64 R12, c[0x0][0x9b8] ;  /* 0x00026e00ff0c1b82 */ /* 0x000ea20000000a00 */
[----:B-1----:R-:W-:-:S07]  /*fbe0*/  @P2 IMAD.HI.U32 R3, R190, R3, RZ ;  /* 0x00000003be032227 */ /* 0x002fce00078e00ff */
[----:B------:R-:W1:Y:S01]  /*fbf0*/  @P0 LDC.64 R14, c[0x0][0x9b0] ;  /* 0x00026c00ff0e0b82 */ /* 0x000e620000000a00 */
[----:B----4-:R-:W-:-:S04]  /*fc00*/  @P0 IMAD R0, R214, R10, RZ ;  /* 0x0000000ad6000224 */ /* 0x010fc800078e02ff */
[----:B------:R-:W-:-:S03]  /*fc10*/  @P0 IMAD R11, R210, R11, R0 ;  /* 0x0000000bd20b0224 */ /* 0x000fc600078e0200 */
[----:B------:R-:W4:Y:S01]  /*fc20*/  @P1 LDC.64 R20, c[0x0][0x9c0] ;  /* 0x00027000ff141b82 */ /* 0x000f220000000a00 */
[----:B0-----:R-:W-:Y:S01]  /*fc30*/  @P2 SHF.R.U32.HI R7, RZ, R2, R3 ;  /* 0x00000002ff072219 */ /* 0x001fe20000011603 */
[----:B------:R-:W-:-:S03]  /*fc40*/  @P0 IMAD.WIDE.U32 R2, R210, R10, RZ ;  /* 0x0000000ad2020225 */ /* 0x000fc600078e00ff */
[----:B------:R-:W-:Y:S01]  /*fc50*/  @P0 SHF.R.S32.HI R9, RZ, 0x1f, R7 ;  /* 0x0000001fff090819 */ /* 0x000fe20000011407 */
[----:B------:R-:W-:Y:S01]  /*fc60*/  @P0 IMAD.IADD R3, R3, 0x1, R11 ;  /* 0x0000000103030824 */ /* 0x000fe200078e020b */
[----:B------:R-:W-:Y:S01]  /*fc70*/  @P1 SHF.R.S32.HI R11, RZ, 0x1f, R7 ;  /* 0x0000001fff0b1819 */ /* 0x000fe20000011407 */
[----:B--2---:R-:W-:-:S04]  /*fc80*/  @P1 IMAD R4, R214, R12, RZ ;  /* 0x0000000cd6041224 */ /* 0x004fc800078e02ff */
[C---:B------:R-:W-:Y:S02]  /*fc90*/  @P1 IMAD R13, R210.reuse, R13, R4 ;  /* 0x0000000dd20d1224 */ /* 0x040fe400078e0204 */
[----:B------:R-:W-:-:S04]  /*fca0*/  @P1 IMAD.WIDE.U32 R4, R210, R12, RZ ;  /* 0x0000000cd2041225 */ /* 0x000fc800078e00ff */
[----:B-1----:R-:W-:Y:S02]  /*fcb0*/  @P0 IMAD R0, R9, R14, RZ ;  /* 0x0000000e09000224 */ /* 0x002fe400078e02ff */
        /* <DEDUP_REMOVED lines=9> */
[----:B------:R-:W-:Y:S01]  /*fd50*/  @P1 IADD3 R3, R7, R11, RZ ;  /* 0x0000000b07031210 */ /* 0x000fe20007ffe0ff */
[----:B------:R-:W-:Y:S01]  /*fd60*/  IMAD.MOV.U32 R0, RZ, RZ, 0x3f800000 ;  /* 0x3f800000ff007424 */ /* 0x000fe200078e00ff */
[----:B------:R-:W-:Y:S01]  /*fd70*/  @P1 LEA R8, P4, R6, UR6, 0x2 ;  /* 0x0000000606081c11 */ /* 0x000fe2000f8810ff */
[----:B------:R-:W0:Y:S01]  /*fd80*/  @P2 LDC R11, c[0x0][0x42c] ;  /* 0x00010b00ff0b2b82 */ /* 0x000e220000000800 */
[----:B------:R-:W-:-:S02]  /*fd90*/  @P0 LEA.HI.X R5, R2, UR5, R5, 0x2, P3 ;  /* 0x0000000502050c11 */ /* 0x000fc400098f1405 */
[----:B------:R-:W-:Y:S01]  /*fda0*/  @P1 LEA.HI.X R9, R6, UR7, R3, 0x2, P4 ;  /* 0x0000000706091c11 */ /* 0x000fe2000a0f1403 */
[----:B------:R-:W-:-:S04]  /*fdb0*/  IMAD.MOV.U32 R3, RZ, RZ, 0x3f800000 ;  /* 0x3f800000ff037424 */ /* 0x000fc800078e00ff */
[----:B------:R1:W2:Y:S01]  /*fdc0*/  @P1 LDG.E R0, desc[UR54][R8.64] ;  /* 0x0000003608001981 */ /* 0x0002a2000c1e1900 */
[----:B------:R-:W-:Y:S01]  /*fdd0*/  IADD3 R2, R202, 0x11f, -R191 ;  /* 0x0000011fca027810 */ /* 0x000fe20007ffe8bf */
[----:B------:R-:W4:Y:S02]  /*fde0*/  @P2 LDC R6, c[0x0][0x430] ;  /* 0x00010c00ff062b82 */ /* 0x000f240000000800 */
[----:B------:R3:W2:Y:S02]  /*fdf0*/  @P0 LDG.E R3, desc[UR54][R4.64] ;  /* 0x0000003604030981 */ /* 0x0006a4000c1e1900 */
[----:B------:R-:W-:-:S04]  /*fe00*/  IMAD R2, R189, 0x80, R2 ;  /* 0x00000080bd027824 */ /* 0x000fc800078e0202 */
[----:B------:R-:W-:-:S05]  /*fe10*/  IMAD.HI R2, R2, 0x66666667, RZ ;  /* 0x6666666702027827 */ /* 0x000fca00078e02ff */
[----:B------:R-:W-:-:S04]  /*fe20*/  SHF.R.U32.HI R7, RZ, 0x1f, R2 ;  /* 0x0000001fff077819 */ /* 0x000fc80000011602 */
[----:B------:R-:W-:-:S04]  /*fe30*/  LEA.HI.SX32 R2, R2, R7, 0x1a ;  /* 0x0000000702027211 */ /* 0x000fc800078fd2ff */
[----:B------:R-:W-:-:S04]  /*fe40*/  VIMNMX R157, R157, R2, PT ;  /* 0x000000029d9d7248 */ /* 0x000fc80003fe0100 */
[----:B------:R-:W-:Y:S01]  /*fe50*/  ISETP.GE.AND P1, PT, R157, 0x1, PT ;  /* 0x000000019d00780c */ /* 0x000fe20003f26270 */
[----:B0-----:R-:W-:Y:S01]  /*fe60*/  @P2 IMAD.HI.U32 R11, R190, R11, RZ ;  /* 0x0000000bbe0b2227 */ /* 0x001fe200078e00ff */
[----:B------:R-:W-:Y:S02]  /*fe70*/  PLOP3.LUT P0, PT, PT, PT, PT, 0x80, 0x0 ;  /* 0x000000000000781c */ /* 0x000fe40003f0f070 */
[----:B------:R-:W-:Y:S02]  /*fe80*/  CS2R R88, SRZ ;  /* 0x0000000000587805 */ /* 0x000fe4000001ff00 */
[----:B-1----:R-:W-:Y:S01]  /*fe90*/  CS2R R8, SRZ ;  /* 0x0000000000087805 */ /* 0x002fe2000001ff00 */
[----:B------:R-:W-:Y:S01]  /*fea0*/  IMAD.MOV.U32 R87, RZ, RZ, RZ ;  /* 0x000000ffff577224 */ /* 0x000fe200078e00ff */
[----:B----4-:R-:W-:Y:S02]  /*feb0*/  @P2 SHF.R.U32.HI R190, RZ, R6, R11 ;  /* 0x00000006ffbe2219 */ /* 0x010fe4000001160b */
[----:B------:R-:W-:-:S02]  /*fec0*/  CS2R R6, SRZ ;  /* 0x0000000000067805 */ /* 0x000fc4000001ff00 */
[----:B------:R-:W-:Y:S02]  /*fed0*/  CS2R R10, SRZ ;  /* 0x00000000000a7805 */ /* 0x000fe4000001ff00 */
[----:B---3--:R-:W-:Y:S02]  /*fee0*/  CS2R R4, SRZ ;  /* 0x0000000000047805 */ /* 0x008fe4000001ff00 */
        /* <DEDUP_REMOVED lines=27> */
[----:B------:R-:W-:Y:S01]  /*100a0*/  MOV R72, RZ ;  /* 0x000000ff00487202 */ /* 0x000fe20000000f00 */
[----:B------:R-:W-:Y:S02]  /*100b0*/  IMAD.MOV.U32 R103, RZ, RZ, RZ ;  /* 0x000000ffff677224 */ /* 0x000fe400078e00ff */
[----:B--2---:R-:W-:-:S04]  /*100c0*/  FMUL.FTZ R0, R3, R0 ;  /* 0x0000000003007220 */ /* 0x004fc80000410000 */
[----:B------:R-:W-:Y:S01]  /*100d0*/  FMUL.FTZ R2, R0, UR4 ;  /* 0x0000000400027c20 */ /* 0x000fe20008410000 */
[----:B------:R-:W-:Y:S06]  /*100e0*/  @!P1 BRA `(.L_x_2314) ;  /* 0x0000012400949947 */ /* 0x000fec0003800000 */
[----:B------:R-:W-:-:S03]  /*100f0*/  UMOV UR4, 0xffffffff ;  /* 0xffffffff00047882 */ /* 0x000fc60000000000 */
[----:B------:R-:W-:Y:S05]  /*10100*/  BRA.DIV UR4, `(.L_x_2315) ;  /* 0x000001b604607947 */ /* 0x000fea000b800000 */
[----:B------:R0:W1:Y:S02]  /*10110*/  SHFL.IDX PT, R188, R223, RZ, 0x1f ;  /* 0x00001fffdfbc7589 */ /* 0x00006400000e0000 */
.L_x_2546:
        /* <DEDUP_REMOVED lines=18> */
[----:B------:R-:W-:Y:S02]  /*10240*/  IMAD.U32 R10, RZ, RZ, UR4 ;  /* 0x00000004ff0a7e24 */ /* 0x000fe4000f8e00ff */
[----:B------:R-:W-:-:S02]  /*10250*/  IMAD.U32 R11, RZ, RZ, UR5 ;  /* 0x00000005ff0b7e24 */ /* 0x000fc4000f8e00ff */
[----:B------:R-:W-:Y:S02]  /*10260*/  IMAD.MOV.U32 R8, RZ, RZ, 0x70 ;  /* 0x00000070ff087424 */ /* 0x000fe400078e00ff */
[----:B------:R-:W-:Y:S02]  /*10270*/  IMAD.MOV.U32 R12, RZ, RZ, 0x1 ;  /* 0x00000001ff0c7424 */ /* 0x000fe400078e00ff */
[----:B-1----:R-:W-:-:S07]  /*10280*/  IMAD.MOV.U32 R13, RZ, RZ, RZ ;  /* 0x000000ffff0d7224 */ /* 0x002fce00078e00ff */
[----:B------:R-:W-:-:S07]  /*10290*/  LEPC R20, `(.L_x_2316) ;  /* 0x000000001014794e */ /* 0x000fce0000000000 */
[----:B0-2--5:R-:W-:Y:S05]  /*102a0*/  CALL.ABS.NOINC R14 ;  /* 0x000000000e007343 */ /* 0x025fea0003c00000 */
.L_x_2316:
[----:B------:R-:W-:Y:S02]  /*102b0*/  ULDC UR4, c[0x0][0x3d4] ;  /* 0x0000f50000047ab9 */ /* 0x000fe40000000800 */
[----:B------:R-:W-:-:S13]  /*102c0*/  ISETP.LT.AND P0, PT, RZ, UR4, PT ;  /* 0x00000004ff007c0c */ /* 0x000fda000bf01270 */
[----:B------:R-:W-:Y:S05]  /*102d0*/  @P0 BRA `(.L_x_2317) ;  /* 0x0000000000400947 */ /* 0x000fea0003800000 */
[----:B------:R-:W-:-:S04]  /*102e0*/  ULEA.HI UR4, UR43, UR43, URZ, 0x1 ;  /* 0x0000002b2b047291 */ /* 0x000fc8000f8f083f */
[----:B------:R-:W-:-:S04]  /*102f0*/  ULOP3.LUT UR4, UR4, 0xfffffffe, URZ, 0xc0, !UPT ;  /* 0xfffffffe04047892 */ /* 0x000fc8000f8ec03f */
[----:B------:R-:W-:-:S06]  /*10300*/  UIADD3 UR4, UR43, -UR4, URZ ;  /* 0x800000042b047290 */ /* 0x000fcc000fffe03f */
[----:B------:R-:W-:-:S04]  /*10310*/  MOV R3, UR4 ;  /* 0x0000000400037c02 */ /* 0x000fc80008000f00 */
[----:B------:R-:W-:-:S04]  /*10320*/  SHF.L.U32 R3, R3, 0x1f, RZ ;  /* 0x0000001f03037819 */ /* 0x000fc800000006ff */
[----:B------:R1:W2:Y:S03]  /*10330*/  SYNCS.PHASECHK.TRANS64.TRYWAIT P0, [R16+URZ+0x29800], R3 ;  /* 0x02980003100075a7 */ /* 0x0002a6000800017f */
[----:B--2---:R-:W-:Y:S05]  /*10340*/  @!P0 NANOSLEEP.SYNCS 0x989680 ;  /* 0x009896800000895d */ /* 0x004fea0003900000 */
[----:B------:R-:W2:Y:S01]  /*10350*/  @!P0 SYNCS.PHASECHK.TRANS64 P0, [R16+URZ+0x29800], R3 ;  /* 0x02980003100085a7 */ /* 0x000ea2000800007f */
[----:B------:R-:W-:Y:S04]  /*10360*/  BSSY B0, `(.L_x_2318) ;  /* 0x0000006000007945 */ /* 0x000fe80003800000 */
[----:B--2---:R-:W-:Y:S05]  /*10370*/  @P0 BRA `(.L_x_2319) ;  /* 0x0000000000100947 */ /* 0x004fea0003800000 */
.L_x_2320:
[----:B--2---:R2:W3:Y:S02]  /*10380*/  SYNCS.PHASECHK.TRANS64.TRYWAIT P0, [R16+URZ+0x29800], R3 ;  /* 0x02980003100075a7 */ /* 0x0044e4000800017f */
[----:B---3--:R-:W-:Y:S05]  /*10390*/  @!P0 NANOSLEEP.SYNCS 0x989680 ;  /* 0x009896800000895d */ /* 0x008fea0003900000 */
[----:B------:R-:W3:Y:S02]  /*103a0*/  @!P0 SYNCS.PHASECHK.TRANS64 P0, [R16+URZ+0x29800], R3 ;  /* 0x02980003100085a7 */ /* 0x000ee4000800007f */
[----:B---3--:R-:W-:Y:S05]  /*103b0*/  @!P0 BRA `(.L_x_2320) ;  /* 0xfffffffc00f08947 */ /* 0x008fea000383ffff */
.L_x_2319:
[----:B------:R-:W-:Y:S05]  /*103c0*/  BSYNC B0 ;  /* 0x0000000000007941 */ /* 0x000fea0003800000 */
.L_x_2318:
[----:B------:R-:W-:Y:S05]  /*103d0*/  BRA `(.L_x_2321) ;  /* 0x0000006c00d87947 */ /* 0x000fea0003800000 */
.L_x_2317:
        /* <DEDUP_REMOVED lines=31> */
[----:B0-2---:R-:W-:Y:S05]  /*105d0*/  CALL.ABS.NOINC R14 ;  /* 0x000000000e007343 */ /* 0x005fea0003c00000 */
.L_x_2322:
        /* <DEDUP_REMOVED lines=11> */
[----:B------:R-:W-:-:S03]  /*10690*/  IMAD.WIDE.U32 R6, R189, R10, RZ ;  /* 0x0000000abd067225 */ /* 0x000fc600078e00ff */
[----:B------:R-:W-:Y:S01]  /*106a0*/  IADD3 R5, R5, R3, RZ ;  /* 0x0000000305057210 */ /* 0x000fe20007ffe0ff */
[C---:B------:R-:W-:Y:S02]  /*106b0*/  IMAD R9, R189.reuse, R11, R8 ;  /* 0x0000000bbd097224 */ /* 0x040fe400078e0208 */
[----:B------:R-:W-:Y:S01]  /*106c0*/  IMAD R0, R189, -0x80, R191 ;  /* 0xffffff80bd007824 */ /* 0x000fe200078e02bf */
[----:B------:R-:W-:Y:S01]  /*106d0*/  SHF.L.U64.HI R52, R4, 0x7, R5 ;  /* 0x0000000704347819 */ /* 0x000fe20000010205 */
[----:B------:R-:W-:Y:S02]  /*106e0*/  IMAD.IADD R3, R7, 0x1, R9 ;  /* 0x0000000107037824 */ /* 0x000fe400078e0209 */
        /* <DEDUP_REMOVED lines=27> */
[----:B--2---:R-:W-:Y:S02]  /*108a0*/  @P1 SHF.R.U32.HI R3, RZ, R5, R0 ;  /* 0x00000005ff031219 */ /* 0x004fe40000011600 */
[----:B------:R-:W-:Y:S02]  /*108b0*/  MOV R5, R53 ;  /* 0x0000003500057202 */ /* 0x000fe40000000f00 */
        /* <DEDUP_REMOVED lines=18> */
[C---:B------:R-:W-:Y:S01]  /*109e0*/  VIADD R20, R19.reuse, 0x20 ;  /* 0x0000002013147836 */ /* 0x040fe20000000000 */
[----:B------:R-:W-:Y:S01]  /*109f0*/  IADD3 R8, R19, 0x10, RZ ;  /* 0x0000001013087810 */ /* 0x000fe20007ffe0ff */
[----:B------:R-:W-:Y:S02]  /*10a00*/  IMAD.IADD R0, R9, 0x1, R15 ;  /* 0x0000000109007824 */ /* 0x000fe400078e020f */
[C---:B------:R-:W-:Y:S01]  /*10a10*/  VIADD R9, R19.reuse, 0x30 ;  /* 0x0000003013097836 */ /* 0x040fe20000000000 */
[----:B------:R-:W-:Y:S02]  /*10a20*/  ISETP.GE.AND P1, PT, R8, UR4, PT ;  /* 0x0000000408007c0c */ /* 0x000fe4000bf26270 */
        /* <DEDUP_REMOVED lines=35> */
.L_x_2326:
[----:B------:R-:W-:Y:S05]  /*10c60*/  BSYNC B1 ;  /* 0x0000000000017941 */ /* 0x000fea0003800000 */
.L_x_2325:
        /* <DEDUP_REMOVED lines=14> */
.L_x_2549:
[----:B------:R-:W-:-:S03]  /*10d50*/  UMOV UR4, 0xffffffff ;  /* 0xffffffff00047882 */ /* 0x000fc60000000000 */
[----:B------:R-:W-:Y:S05]  /*10d60*/  BRA.DIV UR4, `(.L_x_2328) ;  /* 0x000001aa04987947 */ /* 0x000fea000b800000 */
.L_x_2552:
[----:B------:R-:W-:-:S03]  /*10d70*/  UMOV UR4, 0xffffffff ;  /* 0xffffffff00047882 */ /* 0x000fc60000000000 */
[----:B------:R-:W-:Y:S05]  /*10d80*/  BRA.DIV UR4, `(.L_x_2329) ;  /* 0x000001aa04b87947 */ /* 0x000fea000b800000 */
.L_x_2555:
[----:B------:R-:W-:-:S03]  /*10d90*/  UMOV UR4, 0xffffffff ;  /* 0xffffffff00047882 */ /* 0x000fc60000000000 */
[----:B------:R-:W-:Y:S05]  /*10da0*/  BRA.DIV UR4, `(.L_x_2330) ;  /* 0x000001aa04d87947 */ /* 0x000fea000b800000 */
.L_x_2558:
        /* <DEDUP_REMOVED lines=8> */
.L_x_2559:
[----:B------:R-:W-:Y:S05]  /*10e30*/  BSYNC B1 ;  /* 0x0000000000017941 */ /* 0x000fea0003800000 */
.L_x_2331:
[----:B------:R-:W-:Y:S05]  /*10e40*/  @P0 BRA `(.L_x_2333) ;  /* 0x0000006400180947 */ /* 0x000fea0003800000 */
[----:B------:R-:W3:Y:S01]  /*10e50*/  LDC R0, c[0x0][0x3d4] ;  /* 0x0000f500ff007b82 */ /* 0x000ee20000000800 */
[C---:B--2---:R-:W-:Y:S01]  /*10e60*/  VIADD R3, R19.reuse, 0x10 ;  /* 0x0000001013037836 */ /* 0x044fe20000000000 */
[----:B------:R-:W-:Y:S01]  /*10e70*/  BSSY B1, `(.L_x_2334) ;  /* 0x0000083000017945 */ /* 0x000fe20003800000 */
[C---:B------:R-:W-:Y:S02]  /*10e80*/  VIADD R5, R19.reuse, 0x20 ;  /* 0x0000002013057836 */ /* 0x040fe40000000000 */
[C---:B------:R-:W-:Y:S01]  /*10e90*/  VIADD R7, R19.reuse, 0x30 ;  /* 0x0000003013077836 */ /* 0x040fe20000000000 */
[-C--:B---3--:R-:W-:Y:S02]  /*10ea0*/  ISETP.GE.AND P0, PT, R19, R0.reuse, PT ;  /* 0x000000001300720c */ /* 0x088fe40003f06270 */
[-C--:B------:R-:W-:Y:S01]  /*10eb0*/  ISETP.GE.AND P1, PT, R3, R0.reuse, PT ;  /* 0x000000000300720c */ /* 0x080fe20003f26270 */
[----:B------:R-:W-:Y:S01]  /*10ec0*/  VIADD R3, R19, 0x40 ;  /* 0x0000004013037836 */ /* 0x000fe20000000000 */
[-C--:B------:R-:W-:Y:S01]  /*10ed0*/  ISETP.GE.AND P2, PT, R5, R0.reuse, PT ;  /* 0x000000000500720c */ /* 0x080fe20003f46270 */
[----:B------:R-:W-:Y:S01]  /*10ee0*/  VIADD R5, R19, 0x50 ;  /* 0x0000005013057836 */ /* 0x000fe20000000000 */
[----:B------:R-:W-:-:S02]  /*10ef0*/  ISETP.GE.AND P3, PT, R7, R0, PT ;  /* 0x000000000700720c */ /* 0x000fc40003f66270 */
[-C--:B------:R-:W-:Y:S02]  /*10f00*/  ISETP.GE.AND P4, PT, R3, R0.reuse, PT ;  /* 0x000000000300720c */ /* 0x080fe40003f86270 */
[----:B------:R-:W-:Y:S02]  /*10f10*/  ISETP.GE.AND P5, PT, R5, R0, PT ;  /* 0x000000000500720c */ /* 0x000fe40003fa6270 */
[----:B------:R-:W-:Y:S01]  /*10f20*/  IADD3 R0, R16, R207, RZ ;  /* 0x000000cf10007210 */ /* 0x000fe20007ffe0ff */
        /* <DEDUP_REMOVED lines=119> */
.L_x_2335:
[----:B------:R-:W-:Y:S05]  /*116a0*/  BSYNC B1 ;  /* 0x0000000000017941 */ /* 0x000fea0003800000 */
.L_x_2334:
        /* <DEDUP_REMOVED lines=124> */
.L_x_2337:
[----:B------:R-:W-:Y:S05]  /*11e70*/  BSYNC B1 ;  /* 0x0000000000017941 */ /* 0x000fea0003800000 */
.L_x_2336:
        /* <DEDUP_REMOVED lines=120> */
.L_x_2339:
[----:B------:R-:W-:Y:S05]  /*12600*/  BSYNC B1 ;  /* 0x0000000000017941 */ /* 0x000fea0003800000 */
.L_x_2338:
        /* <DEDUP_REMOVED lines=124> */
.L_x_2341:
[----:B------:R-:W-:Y:S05]  /*12dd0*/  BSYNC B1 ;  /* 0x0000000000017941 */ /* 0x000fea0003800000 */
.L_x_2340:
        /* <DEDUP_REMOVED lines=120> */
.L_x_2343:
[----:B------:R-:W-:Y:S05]  /*13560*/  BSYNC B1 ;  /* 0x0000000000017941 */ /* 0x000fea0003800000 */
.L_x_2342:
        /* <DEDUP_REMOVED lines=124> */
.L_x_2324:
        /* <DEDUP_REMOVED lines=26> */
[----:B------:R-:W-:Y:S01]  /*13ed0*/  MOV R5, R59 ;  /* 0x0000003b00057202 */ /* 0x000fe20000000f00 */
[C---:B------:R-:W-:Y:S01]  /*13ee0*/  IMAD R0, R215.reuse, R12, RZ ;  /* 0x0000000cd7007224 */ /* 0x040fe200078e02ff */
[----:B------:R-:W-:Y:S01]  /*13ef0*/  ULDC.64 UR4, c[0x0][0x3c8] ;  /* 0x0000f20000047ab9 */ /* 0x000fe20000000a00 */
[----:B------:R-:W-:Y:S01]  /*13f00*/  IMAD.MOV.U32 R4, RZ, RZ, R18 ;  /* 0x000000ffff047224 */ /* 0x000fe200078e0012 */
[----:B------:R-:W-:Y:S01]  /*13f10*/  ULDC.64 UR6, c[0x0][0x3e0] ;  /* 0x0000f80000067ab9 */ /* 0x000fe20000000a00 */
        /* <DEDUP_REMOVED lines=20> */
[----:B------:R-:W-:Y:S02]  /*14060*/  CS2R R30, SRZ ;  /* 0x00000000001e7805 */ /* 0x000fe4000001ff00 */
[----:B------:R-:W-:Y:S01]  /*14070*/  IADD3 R8, P1, R8, UR4, RZ ;  /* 0x0000000408087c10 */ /* 0x000fe2000ff3e0ff */
[----:B------:R-:W-:Y:S01]  /*14080*/  ULDC UR4, c[0x0][0x3d4] ;  /* 0x0000f50000047ab9 */ /* 0x000fe20000000800 */
[----:B------:R-:W-:Y:S02]  /*14090*/  IADD3.X R0, R54, R51, R0, P3, P4 ;  /* 0x0000003336007210 */ /* 0x000fe40001fe8400 */
[----:B------:R-:W-:-:S02]  /*140a0*/  IADD3 R14, P2, R14, UR6, RZ ;  /* 0x000000060e0e7c10 */ /* 0x000fc4000ff5e0ff */
[----:B------:R-:W-:Y:S02]  /*140b0*/  IADD3.X R9, R4, UR5, RZ, P1, !PT ;  /* 0x0000000504097c10 */ /* 0x000fe40008ffe4ff */
        /* <DEDUP_REMOVED lines=11> */
.L_x_2345:
[----:B------:R-:W-:Y:S05]  /*14170*/  BSYNC B1 ;  /* 0x0000000000017941 */ /* 0x000fea0003800000 */
.L_x_2344:
        /* <DEDUP_REMOVED lines=14> */
.L_x_2562:
[----:B------:R-:W-:-:S03]  /*14260*/  UMOV UR4, 0xffffffff ;  /* 0xffffffff00047882 */ /* 0x000fc60000000000 */
[----:B------:R-:W-:Y:S05]  /*14270*/  BRA.DIV UR4, `(.L_x_2347) ;  /* 0x0000017a04047947 */ /* 0x000fea000b800000 */
.L_x_2565:
[----:B------:R-:W-:-:S03]  /*14280*/  UMOV UR4, 0xffffffff ;  /* 0xffffffff00047882 */ /* 0x000fc60000000000 */
[----:B------:R-:W-:Y:S05]  /*14290*/  BRA.DIV UR4, `(.L_x_2348) ;  /* 0x0000017a04247947 */ /* 0x000fea000b800000 */
.L_x_2568:
[----:B------:R-:W-:-:S03]  /*142a0*/  UMOV UR4, 0xffffffff ;  /* 0xffffffff00047882 */ /* 0x000fc60000000000 */
[----:B------:R-:W-:Y:S05]  /*142b0*/  BRA.DIV UR4, `(.L_x_2349) ;  /* 0x0000017a04447947 */ /* 0x000fea000b800000 */
.L_x_2571:
        /* <DEDUP_REMOVED lines=8> */
.L_x_2572:
[----:B------:R-:W-:Y:S05]  /*14340*/  BSYNC B1 ;  /* 0x0000000000017941 */ /* 0x000fea0003800000 */
.L_x_2350:
[----:B------:R-:W-:Y:S05]  /*14350*/  @P0 BRA `(.L_x_2333) ;  /* 0x0000002c00d40947 */ /* 0x000fea0003800000 */
[----:B------:R-:W2:Y:S01]  /*14360*/  LDC R0, c[0x0][0x3d4] ;  /* 0x0000f500ff007b82 */ /* 0x000ea20000000800 */
[----:B------:R-:W-:Y:S01]  /*14370*/  BSSY B1, `(.L_x_2352) ;  /* 0x00000fb000017945 */ /* 0x000fe20003800000 */
[-C--:B--2---:R-:W-:Y:S02]  /*14380*/  ISETP.GE.AND P0, PT, R18, R0.reuse, PT ;  /* 0x000000001200720c */ /* 0x084fe40003f06270 */
[-C--:B------:R-:W-:Y:S02]  /*14390*/  ISETP.GE.AND P1, PT, R193, R0.reuse, PT ;  /* 0x00000000c100720c */ /* 0x080fe40003f26270 */
[----:B------:R-:W-:-:S09]  /*143a0*/  ISETP.GE.AND P2, PT, R195, R0, PT ;  /* 0x00000000c300720c */ /* 0x000fd20003f46270 */
[----:B------:R-:W-:Y:S05]  /*143b0*/  @P0 BRA `(.L_x_2353) ;  /* 0x0000000c00d80947 */ /* 0x000fea0003800000 */
[----:B-1---5:R-:W-:Y:S02]  /*143c0*/  SHF.R.U32.HI R3, RZ, 0x8, R32 ;  /* 0x00000008ff037819 */ /* 0x022fe40000011620 */
        /* <DEDUP_REMOVED lines=10> */
[----:B------:R-:W-:Y:S02]  /*14470*/  SHF.R.U32.HI R10, RZ, 0x8, R33 ;  /* 0x00000008ff0a7819 */ /* 0x000fe40000011621 */
[----:B------:R-:W-:Y:S01]  /*14480*/  PRMT R47, R12, 0x7604, R13 ;  /* 0x000076040c2f7816 */ /* 0x000fe2000000000d */
[----:B------:R-:W-:Y:S01]  /*14490*/  IMAD.SHL.U32 R9, R9, 0x800, RZ ;  /* 0x0000080009097824 */ /* 0x000fe200078e00ff */
[----:B------:R-:W-:-:S02]  /*144a0*/  SHF.R.U32.HI R12, RZ, 0x8, R4 ;  /* 0x00000008ff0c7819 */ /* 0x000fc40000011604 */
[----:B------:R-:W-:Y:S02]  /*144b0*/  LOP3.LUT R11, R33, 0xff, RZ, 0xc0, !PT ;  /* 0x000000ff210b7812 */ /* 0x000fe400078ec0ff */
[----:B------:R-:W-:Y:S02]  /*144c0*/  LOP3.LUT R10, R10, 0xff, RZ, 0xc0, !PT ;  /* 0x000000ff0a0a7812 */ /* 0x000fe400078ec0ff */
[----:B------:R-:W-:Y:S02]  /*144d0*/  LOP3.LUT R8, R196, 0x30, R3, 0xf8, !PT ;  /* 0x00000030c4087812 */ /* 0x000fe400078ef803 */
[----:B------:R-:W-:Y:S02]  /*144e0*/  LOP3.LUT R13, R12, 0xff, RZ, 0xc0, !PT ;  /* 0x000000ff0c0d7812 */ /* 0x000fe400078ec0ff */
[----:B------:R-:W-:Y:S02]  /*144f0*/  PRMT R20, R10, 0x7604, R11 ;  /* 0x000076040a147816 */ /* 0x000fe4000000000b */
[----:B------:R-:W-:-:S02]  /*14500*/  LOP3.LUT R12, R8, R197, RZ, 0x3c, !PT ;  /* 0x000000c5080c7212 */ /* 0x000fc400078e3cff */
[----:B------:R-:W-:Y:S02]  /*14510*/  LOP3.LUT R3, R9, 0xffffe000, RZ, 0xc0, !PT ;  /* 0xffffe00009037812 */ /* 0x000fe400078ec0ff */
[----:B------:R-:W-:Y:S02]  /*14520*/  SHF.R.U32.HI R10, RZ, 0x8, R35 ;  /* 0x00000008ff0a7819 */ /* 0x000fe40000011623 */
[----:B------:R-:W-:Y:S02]  /*14530*/  IADD3 R3, R12, R198, R3 ;  /* 0x000000c60c037210 */ /* 0x000fe40007ffe003 */
[----:B------:R-:W-:Y:S02]  /*14540*/  LOP3.LUT R11, R35, 0xff, RZ, 0xc0, !PT ;  /* 0x000000ff230b7812 */ /* 0x000fe400078ec0ff */
[----:B------:R-:W-:Y:S02]  /*14550*/  LOP3.LUT R10, R10, 0xff, RZ, 0xc0, !PT ;  /* 0x000000ff0a0a7812 */ /* 0x000fe400078ec0ff */
[----:B------:R-:W-:-:S02]  /*14560*/  LOP3.LUT R14, R4, 0xff, RZ, 0xc0, !PT ;  /* 0x000000ff040e7812 */ /* 0x000fc400078ec0ff */
[----:B------:R-:W-:Y:S02]  /*14570*/  IADD3 R3, R16, R3, RZ ;  /* 0x0000000310037210 */ /* 0x000fe40007ffe0ff */
[----:B------:R-:W-:Y:S02]  /*14580*/  PRMT R46, R10, 0x7604, R11 ;  /* 0x000076040a2e7816 */ /* 0x000fe4000000000b */
[----:B------:R-:W1:Y:S01]  /*14590*/  LDS.128 R8, [R222+0x14400] ;  /* 0x01440000de087984 */ /* 0x000e620000000c00 */
[----:B------:R-:W-:Y:S02]  /*145a0*/  PRMT R51, R13, 0x7604, R14 ;  /* 0x000076040d337816 */ /* 0x000fe4000000000e */
[----:B------:R-:W-:Y:S01]  /*145b0*/  SHF.R.U32.HI R49, RZ, 0x8, R6 ;  /* 0x00000008ff317819 */ /* 0x000fe20000011606 */
[----:B------:R-:W2:Y:S01]  /*145c0*/  LDS.128 R12, [R3+0x14400] ;  /* 0x01440000030c7984 */ /* 0x000ea20000000c00 */
[----:B------:R-:W-:Y:S02]  /*145d0*/  SHF.R.U32.HI R45, RZ, 0x8, R5 ;  /* 0x00000008ff2d7819 */ /* 0x000fe40000011605 */
[----:B------:R-:W-:-:S02]  /*145e0*/  LOP3.LUT R50, R6, 0xff, RZ, 0xc0, !PT ;  /* 0x000000ff06327812 */ /* 0x000fc400078ec0ff */
[----:B------:R-:W-:Y:S02]  /*145f0*/  LOP3.LUT R49, R49, 0xff, RZ, 0xc0, !PT ;  /* 0x000000ff31317812 */ /* 0x000fe400078ec0ff */
[----:B------:R-:W-:Y:S02]  /*14600*/  LOP3.LUT R48, R5, 0xff, RZ, 0xc0, !PT ;  /* 0x000000ff05307812 */ /* 0x000fe400078ec0ff */
[----:B------:R-:W-:Y:S02]  /*14610*/  LOP3.LUT R45, R45, 0xff, RZ, 0xc0, !PT ;  /* 0x000000ff2d2d7812 */ /* 0x000fe400078ec0ff */
[----:B------:R-:W-:Y:S02]  /*14620*/  PRMT R57, R49, 0x7604, R50 ;  /* 0x0000760431397816 */ /* 0x000fe40000000032 */
[----:B------:R-:W-:Y:S02]  /*14630*/  SHF.R.U32.HI R49, RZ, 0x10, R35 ;  /* 0x00000010ff317819 */ /* 0x000fe40000011623 */
[----:B------:R-:W-:-:S02]  /*14640*/  SHF.R.U32.HI R52, RZ, 0x8, R7 ;  /* 0x00000008ff347819 */ /* 0x000fc40000011607 */
[----:B------:R-:W-:Y:S01]  /*14650*/  PRMT R48, R45, 0x7604, R48 ;  /* 0x000076042d307816 */ /* 0x000fe20000000030 */
[----:B------:R-:W-:Y:S01]  /*14660*/  IMAD.U32 R49, R49, 0x10000, RZ ;  /* 0x0001000031317824 */ /* 0x000fe200078e00ff */
[----:B------:R-:W-:Y:S02]  /*14670*/  SHF.R.U32.HI R55, RZ, 0x10, R5 ;  /* 0x00000010ff377819 */ /* 0x000fe40000011605 */
[----:B------:R-:W-:Y:S02]  /*14680*/  SHF.R.U32.HI R45, RZ, 0x10, R33 ;  /* 0x00000010ff2d7819 */ /* 0x000fe40000011621 */
[----:B------:R-:W-:Y:S01]  /*14690*/  LOP3.LUT R53, R7, 0xff, RZ, 0xc0, !PT ;  /* 0x000000ff07357812 */ /* 0x000fe200078ec0ff */
[----:B------:R-:W-:Y:S01]  /*146a0*/  IMAD.U32 R55, R55, 0x10000, RZ ;  /* 0x0001000037377824 */ /* 0x000fe200078e00ff */
[----:B------:R-:W-:Y:S01]  /*146b0*/  LOP3.LUT R52, R52, 0xff, RZ, 0xc0, !PT ;  /* 0x000000ff34347812 */ /* 0x000fe200078ec0ff */
[----:B------:R-:W-:Y:S01]  /*146c0*/  IMAD.U32 R45, R45, 0x10000, RZ ;  /* 0x000100002d2d7824 */ /* 0x000fe200078e00ff */
[----:B------:R-:W-:-:S02]  /*146d0*/  SHF.R.U32.HI R59, RZ, 0x10, R7 ;  /* 0x00000010ff3b7819 */ /* 0x000fc40000011607 */
[----:B------:R-:W-:Y:S02]  /*146e0*/  LOP3.LUT R21, R21, 0xff0000, R32, 0xf8, !PT ;  /* 0x00ff000015157812 */ /* 0x000fe400078ef820 */
[----:B------:R-:W-:Y:S01]  /*146f0*/  PRMT R52, R52, 0x7604, R53 ;  /* 0x0000760434347816 */ /* 0x000fe20000000035 */
[----:B------:R-:W-:Y:S01]  /*14700*/  IMAD.U32 R59, R59, 0x10000, RZ ;  /* 0x000100003b3b7824 */ /* 0x000fe200078e00ff */
[----:B------:R-:W-:Y:S02]  /*14710*/  LOP3.LUT R53, R46, 0xff0000, R49, 0xf8, !PT ;  /* 0x00ff00002e357812 */ /* 0x000fe400078ef831 */
[----:B------:R-:W-:Y:S02]  /*14720*/  LOP3.LUT R49, R47, 0xff0000, R34, 0xf8, !PT ;  /* 0x00ff00002f317812 */ /* 0x000fe400078ef822 */
[----:B------:R-:W-:Y:S02]  /*14730*/  LOP3.LUT R55, R48, 0xff0000, R55, 0xf8, !PT ;  /* 0x00ff000030377812 */ /* 0x000fe400078ef837 */
[----:B------:R-:W-:-:S02]  /*14740*/  LOP3.LUT R47, R21, 0xff000000, R32, 0xf8, !PT ;  /* 0xff000000152f7812 */ /* 0x000fc400078ef820 */
[----:B------:R-:W-:Y:S02]  /*14750*/  LOP3.LUT R45, R20, 0xff0000, R45, 0xf8, !PT ;  /* 0x00ff0000142d7812 */ /* 0x000fe400078ef82d */
[--C-:B------:R-:W-:Y:S02]  /*14760*/  LOP3.LUT R21, R51, 0xff0000, R4.reuse, 0xf8, !PT ;  /* 0x00ff000033157812 */ /* 0x100fe400078ef804 */
[----:B------:R-:W-:Y:S02]  /*14770*/  LOP3.LUT R59, R52, 0xff0000, R59, 0xf8, !PT ;  /* 0x00ff0000343b7812 */ /* 0x000fe400078ef83b */
[----:B------:R-:W-:Y:S02]  /*14780*/  LOP3.LUT R55, R55, 0xff000000, R5, 0xf8, !PT ;  /* 0xff00000037377812 */ /* 0x000fe400078ef805 */
[----:B------:R-:W-:Y:S02]  /*14790*/  LOP3.LUT R48, R45, 0xff000000, R33, 0xf8, !PT ;  /* 0xff0000002d307812 */ /* 0x000fe400078ef821 */
[----:B------:R-:W-:-:S02]  /*147a0*/  LOP3.LUT R52, R21, 0xff000000, R4, 0xf8, !PT ;  /* 0xff00000015347812 */ /* 0x000fc400078ef804 */
[-C--:B-1----:R-:W-:Y:S02]  /*147b0*/  F2FP.F16.E4M3.UNPACK_B R21, R11.reuse ;  /* 0x0000000bff15723e */ /* 0x082fe400020006ff */
[----:B------:R-:W-:Y:S02]  /*147c0*/  F2FP.F16.E4M3.UNPACK_B R32, R11.H1 ;  /* 0x0000000bff20723e */ /* 0x000fe400030006ff */
[----:B------:R-:W-:Y:S02]  /*147d0*/  LOP3.LUT R57, R57, 0xff0000, R6, 0xf8, !PT ;  /* 0x00ff000039397812 */ /* 0x000fe400078ef806 */
[-C--:B------:R-:W-:Y:S02]  /*147e0*/  F2FP.F16.E4M3.UNPACK_B R11, R10.reuse ;  /* 0x0000000aff0b723e */ /* 0x080fe400020006ff */
[----:B------:R-:W-:Y:S02]  /*147f0*/  F2FP.F16.E4M3.UNPACK_B R20, R10.H1 ;  /* 0x0000000aff14723e */ /* 0x000fe400030006ff */
[----:B------:R-:W-:-:S02]  /*14800*/  LOP3.LUT R51, R49, 0xff000000, R34, 0xf8, !PT ;  /* 0xff00000031337812 */ /* 0x000fc400078ef822 */
[----:B------:R-:W-:Y:S02]  /*14810*/  F2FP.F16.E4M3.UNPACK_B R54, R55 ;  /* 0x00000037ff36723e */ /* 0x000fe400020006ff */
[----:B--2---:R-:W-:Y:S02]  /*14820*/  F2FP.F16.E4M3.UNPACK_B R10, R13 ;  /* 0x0000000dff0a723e */ /* 0x004fe400020006ff */
[----:B------:R-:W-:Y:S01]  /*14830*/  F2FP.F16.E4M3.UNPACK_B R49, R48 ;  /* 0x00000030ff31723e */ /* 0x000fe200020006ff */
[----:B------:R-:W-:Y:S01]  /*14840*/  HADD2.F32 R56, -RZ, R54.H0_H0 ;  /* 0x20000036ff387230 */ /* 0x000fe20000004100 */
[----:B------:R-:W-:Y:S01]  /*14850*/  LOP3.LUT R58, R57, 0xff000000, R6, 0xf8, !PT ;  /* 0xff000000393a7812 */ /* 0x000fe200078ef806 */
[----:B------:R-:W-:Y:S01]  /*14860*/  HADD2.F32 R5, -RZ, R10.H0_H0 ;  /* 0x2000000aff057230 */ /* 0x000fe20000004100 */
[-C--:B------:R-:W-:Y:S01]  /*14870*/  F2FP.F16.E4M3.UNPACK_B R6, R9.reuse ;  /* 0x00000009ff06723e */ /* 0x080fe200020006ff */
[--C-:B------:R-:W-:Y:S01]  /*14880*/  HADD2.F32 R50, -RZ, R49.reuse.H0_H0 ;  /* 0x20000031ff327230 */ /* 0x100fe20000004100 */
[----:B------:R-:W-:Y:S01]  /*14890*/  LOP3.LUT R59, R59, 0xff000000, R7, 0xf8, !PT ;  /* 0xff0000003b3b7812 */ /* 0x000fe200078ef807 */
[----:B------:R-:W-:Y:S01]  /*148a0*/  HADD2.F32 R57, -RZ, R54.H1_H1 ;  /* 0x30000036ff397230 */ /* 0x000fe20000004100 */
[----:B------:R-:W-:Y:S01]  /*148b0*/  F2FP.F16.E4M3.UNPACK_B R7, R9.H1 ;  /* 0x00000009ff07723e */ /* 0x000fe200030006ff */
[----:B------:R-:W-:Y:S01]  /*148c0*/  HADD2.F32 R9, -RZ, R6.H0_H0 ;  /* 0x20000006ff097230 */ /* 0x000fe20000004100 */
[----:B------:R-:W-:Y:S01]  /*148d0*/  LOP3.LUT R53, R53, 0xff000000, R35, 0xf8, !PT ;  /* 0xff00000035357812 */ /* 0x000fe200078ef823 */
[C---:B------:R-:W-:Y:S01]  /*148e0*/  FMUL.FTZ R60, R5.reuse, R56 ;  /* 0x00000038053c7220 */ /* 0x040fe20000410000 */
[-C--:B------:R-:W-:Y:S01]  /*148f0*/  F2FP.F16.E4M3.UNPACK_B R45, R15.reuse ;  /* 0x0000000fff2d723e */ /* 0x080fe200020006ff */
[----:B------:R-:W-:Y:S01]  /*14900*/  HADD2.F32 R49, -RZ, R49.H1_H1 ;  /* 0x30000031ff317230 */ /* 0x000fe20000004100 */
[----:B------:R-:W-:Y:S01]  /*14910*/  F2FP.F16.E4M3.UNPACK_B R46, R15.H1 ;  /* 0x0000000fff2e723e */ /* 0x000fe200030006ff */
[-C--:B------:R-:W-:Y:S01]  /*14920*/  FMUL.FTZ R15, R5, R50.reuse ;  /* 0x00000032050f7220 */ /* 0x080fe20000410000 */
[----:B------:R-:W-:Y:S01]  /*14930*/  F2FP.F16.E4M3.UNPACK_B R33, R13.H1 ;  /* 0x0000000dff21723e */ /* 0x000fe200030006ff */
[C---:B------:R-:W-:Y:S01]  /*14940*/  FFMA.FTZ R5, R9.reuse, R50, -R60 ;  /* 0x0000003209057223 */ /* 0x040fe2000001083c */
[----:B------:R-:W-:Y:S01]  /*14950*/  F2FP.F16.E4M3.UNPACK_B R34, R14 ;  /* 0x0000000eff22723e */ /* 0x000fe200020006ff */
[----:B------:R-:W-:Y:S01]  /*14960*/  FFMA.FTZ R9, R9, R56, R15 ;  /* 0x0000003809097223 */ /* 0x000fe2000001000f */
[----:B------:R-:W-:Y:S01]  /*14970*/  F2FP.F16.E4M3.UNPACK_B R35, R14.H1 ;  /* 0x0000000eff23723e */ /* 0x000fe200030006ff */
[----:B------:R-:W-:Y:S01]  /*14980*/  HADD2.F32 R14, -RZ, R10.H1_H1 ;  /* 0x3000000aff0e7230 */ /* 0x000fe20000004100 */
[----:B------:R-:W-:Y:S01]  /*14990*/  F2FP.F16.E4M3.UNPACK_B R55, R55.H1 ;  /* 0x00000037ff37723e */ /* 0x000fe200030006ff */
[----:B------:R-:W-:Y:S01]  /*149a0*/  HADD2.F32 R6, -RZ, R6.H1_H1 ;  /* 0x30000006ff067230 */ /* 0x000fe20000004100 */
[----:B------:R-:W-:Y:S01]  /*149b0*/  F2FP.F16.E4M3.UNPACK_B R48, R48.H1 ;  /* 0x00000030ff30723e */ /* 0x000fe200030006ff */
[----:B------:R-:W-:-:S02]  /*149c0*/  HADD2.F32 R15, -RZ, R33.H0_H0 ;  /* 0x20000021ff0f7230 */ /* 0x000fc40000004100 */
[C---:B------:R-:W-:Y:S01]  /*149d0*/  FMUL.FTZ R61, R14.reuse, R57 ;  /* 0x000000390e3d7220 */ /* 0x040fe20000410000 */
[----:B------:R-:W-:Y:S02]  /*149e0*/  HADD2.F32 R54, -RZ, R55.H0_H0 ;  /* 0x20000037ff367230 */ /* 0x000fe40000004100 */
[-C--:B------:R-:W-:Y:S01]  /*149f0*/  FMUL.FTZ R14, R14, R49.reuse ;  /* 0x000000310e0e7220 */ /* 0x080fe20000410000 */
[----:B------:R-:W-:Y:S02]  /*14a00*/  HADD2.F32 R50, -RZ, R48.H0_H0 ;  /* 0x20000030ff327230 */ /* 0x000fe40000004100 */
[C---:B------:R-:W-:Y:S01]  /*14a10*/  FFMA.FTZ R56, R6.reuse, R49, -R61 ;  /* 0x0000003106387223 */ /* 0x040fe2000001083d */
[----:B------:R-:W-:Y:S02]  /*14a20*/  HADD2.F32 R10, -RZ, R7.H0_H0 ;  /* 0x20000007ff0a7230 */ /* 0x000fe40000004100 */
[C---:B------:R-:W-:Y:S01]  /*14a30*/  FMUL.FTZ R63, R15.reuse, R54 ;  /* 0x000000360f3f7220 */ /* 0x040fe20000410000 */
[----:B------:R-:W-:Y:S01]  /*14a40*/  F2FP.F16.E4M3.UNPACK_B R49, R59 ;  /* 0x0000003bff31723e */ /* 0x000fe200020006ff */
[-C--:B------:R-:W-:Y:S01]  /*14a50*/  FMUL.FTZ R15, R15, R50.reuse ;  /* 0x000000320f0f7220 */ /* 0x080fe20000410000 */
[----:B------:R-:W-:Y:S01]  /*14a60*/  FFMA.FTZ R60, R6, R57, R14 ;  /* 0x00000039063c7223 */ /* 0x000fe2000001000e */
[----:B------:R-:W-:Y:S01]  /*14a70*/  FFMA.FTZ R63, R10, R50, -R63 ;  /* 0x000000320a3f7223 */ /* 0x000fe2000001083f */
[----:B------:R-:W-:-:S02]  /*14a80*/  HADD2.F32 R50, -RZ, R55.H1_H1 ;  /* 0x30000037ff327230 */ /* 0x000fc40000004100 */
[----:B------:R-:W-:Y:S01]  /*14a90*/  FFMA.FTZ R54, R10, R54, R15 ;  /* 0x000000360a367223 */ /* 0x000fe2000001000f */
[----:B------:R-:W-:Y:S01]  /*14aa0*/  F2FP.F16.E4M3.UNPACK_B R14, R53 ;  /* 0x00000035ff0e723e */ /* 0x000fe200020006ff */
[----:B------:R-:W-:Y:S01]  /*14ab0*/  HADD2.F32 R33, -RZ, R33.H1_H1 ;  /* 0x30000021ff217230 */ /* 0x000fe20000004100 */
[----:B------:R-:W-:Y:S01]  /*14ac0*/  F2FP.F16.E4M3.UNPACK_B R59, R59.H1 ;  /* 0x0000003bff3b723e */ /* 0x000fe200030006ff */
[----:B------:R-:W-:Y:S01]  /*14ad0*/  HADD2.F32 R48, -RZ, R48.H1_H1 ;  /* 0x30000030ff307230 */ /* 0x000fe20000004100 */
[----:B------:R-:W-:Y:S01]  /*14ae0*/  F2FP.F16.E4M3.UNPACK_B R53, R53.H1 ;  /* 0x00000035ff35723e */ /* 0x000fe200030006ff */
[----:B------:R-:W-:Y:S02]  /*14af0*/  HADD2.F32 R55, -RZ, R49.H0_H0 ;  /* 0x20000031ff377230 */ /* 0x000fe40000004100 */
[C---:B------:R-:W-:Y:S01]  /*14b00*/  FMUL.FTZ R62, R33.reuse, R50 ;  /* 0x00000032213e7220 */ /* 0x040fe20000410000 */
[----:B------:R-:W-:Y:S02]  /*14b10*/  HADD2.F32 R10, -RZ, R45.H0_H0 ;  /* 0x2000002dff0a7230 */ /* 0x000fe40000004100 */
[----:B------:R-:W-:Y:S01]  /*14b20*/  FMUL.FTZ R33, R33, R48 ;  /* 0x0000003021217220 */ /* 0x000fe20000410000 */
[----:B------:R-:W-:Y:S01]  /*14b30*/  HADD2.F32 R7, -RZ, R7.H1_H1 ;  /* 0x30000007ff077230 */ /* 0x000fe20000004100 */
[----:B------:R-:W-:Y:S01]  /*14b40*/  F2FP.F16.E4M3.UNPACK_B R13, R12 ;  /* 0x0000000cff0d723e */ /* 0x000fe200020006ff */
[----:B------:R-:W-:-:S02]  /*14b50*/  HADD2.F32 R15, -RZ, R14.H0_H0 ;  /* 0x2000000eff0f7230 */ /* 0x000fc40000004100 */
[C---:B------:R-:W-:Y:S01]  /*14b60*/  FMUL.FTZ R61, R10.reuse, R55 ;  /* 0x000000370a3d7220 */ /* 0x040fe20000410000 */
[----:B------:R-:W-:Y:S02]  /*14b70*/  HADD2.F32 R6, -RZ, R21.H0_H0 ;  /* 0x20000015ff067230 */ /* 0x000fe40000004100 */
[C---:B------:R-:W-:Y:S01]  /*14b80*/  FFMA.FTZ R62, R7.reuse, R48, -R62 ;  /* 0x00000030073e7223 */ /* 0x040fe2000001083e */
[----:B------:R-:W-:Y:S01]  /*14b90*/  FFMA.FTZ R57, R7, R50, R33 ;  /* 0x0000003207397223 */ /* 0x000fe20000010021 */
[-C--:B------:R-:W-:Y:S01]  /*14ba0*/  FMUL.FTZ R10, R10, R15.reuse ;  /* 0x0000000f0a0a7220 */ /* 0x080fe20000410000 */
[----:B------:R-:W-:Y:S02]  /*14bb0*/  HADD2.F32 R7, -RZ, R46.H0_H0 ;  /* 0x2000002eff077230 */ /* 0x000fe40000004100 */
[C---:B------:R-:W-:Y:S01]  /*14bc0*/  FFMA.FTZ R61, R6.reuse, R15, -R61 ;  /* 0x0000000f063d7223 */ /* 0x040fe2000001083d */
[----:B------:R-:W-:Y:S02]  /*14bd0*/  HADD2.F32 R15, -RZ, R59.H0_H0 ;  /* 0x2000003bff0f7230 */ /* 0x000fe40000004100 */
        /* <DEDUP_REMOVED lines=13> */
[-C--:B------:R-:W-:Y:S01]  /*14cb0*/  F2FP.F16.E4M3.UNPACK_B R4, R8.reuse ;  /* 0x00000008ff04723e */ /* 0x080fe200020006ff */
[----:B------:R-:W-:Y:S01]  /*14cc0*/  FFMA.FTZ R66, R6, R15, R66 ;  /* 0x0000000f06427223 */ /* 0x000fe20000010042 */
[----:B------:R-:W-:Y:S01]  /*14cd0*/  F2FP.F16.E4M3.UNPACK_B R8, R8.H1 ;  /* 0x00000008ff08723e */ /* 0x000fe200030006ff */
[-C--:B------:R-:W-:Y:S01]  /*14ce0*/  FMUL.FTZ R45, R45, R14.reuse ;  /* 0x0000000e2d2d7220 */ /* 0x080fe20000410000 */
[----:B------:R-:W-:Y:S01]  /*14cf0*/  FFMA.FTZ R50, R21, R14, -R50 ;  /* 0x0000000e15327223 */ /* 0x000fe20000010832 */
[----:B------:R-:W-:Y:S01]  /*14d00*/  HADD2.F32 R53, -RZ, R53.H1_H1 ;  /* 0x30000035ff357230 */ /* 0x000fe20000004100 */
[----:B------:R-:W-:Y:S01]  /*14d10*/  F2FP.F16.E4M3.UNPACK_B R15, R52.H1 ;  /* 0x00000034ff0f723e */ /* 0x000fe200030006ff */
[----:B------:R-:W-:-:S02]  /*14d20*/  HADD2.F32 R59, -RZ, R59.H1_H1 ;  /* 0x3000003bff3b7230 */ /* 0x000fc40000004100 */
[----:B------:R-:W-:Y:S01]  /*14d30*/  FFMA.FTZ R64, R21, R48, R45 ;  /* 0x0000003015407223 */ /* 0x000fe2000001002d */
[----:B------:R-:W-:Y:S01]  /*14d40*/  HADD2.F32 R46, -RZ, R46.H1_H1 ;  /* 0x3000002eff2e7230 */ /* 0x000fe20000004100 */
[----:B------:R-:W-:Y:S01]  /*14d50*/  F2FP.F16.E4M3.UNPACK_B R52, R52 ;  /* 0x00000034ff34723e */ /* 0x000fe200020006ff */
[----:B------:R-:W-:Y:S01]  /*14d60*/  HADD2.F32 R7, -RZ, R12.H0_H0 ;  /* 0x2000000cff077230 */ /* 0x000fe20000004100 */
[----:B------:R-:W-:Y:S01]  /*14d70*/  F2FP.F16.E4M3.UNPACK_B R47, R47 ;  /* 0x0000002fff2f723e */ /* 0x000fe200020006ff */
[----:B------:R-:W-:Y:S02]  /*14d80*/  HADD2.F32 R14, -RZ, R10.H0_H0 ;  /* 0x2000000aff0e7230 */ /* 0x000fe40000004100 */
[C---:B------:R-:W-:Y:S01]  /*14d90*/  FMUL.FTZ R45, R46.reuse, R59 ;  /* 0x0000003b2e2d7220 */ /* 0x040fe20000410000 */
[----:B------:R-:W-:Y:S02]  /*14da0*/  HADD2.F32 R21, -RZ, R15.H0_H0 ;  /* 0x2000000fff157230 */ /* 0x000fe40000004100 */
[----:B------:R-:W-:Y:S01]  /*14db0*/  FMUL.FTZ R48, R46, R53 ;  /* 0x000000352e307220 */ /* 0x000fe20000410000 */
[----:B------:R-:W-:-:S02]  /*14dc0*/  HADD2.F32 R6, -RZ, R8.H0_H0 ;  /* 0x20000008ff067230 */ /* 0x000fc40000004100 */
[C---:B------:R-:W-:Y:S01]  /*14dd0*/  FMUL.FTZ R46, R7.reuse, R14 ;  /* 0x0000000e072e7220 */ /* 0x040fe20000410000 */
[----:B------:R-:W-:Y:S02]  /*14de0*/  HADD2.F32 R32, -RZ, R32.H1_H1 ;  /* 0x30000020ff207230 */ /* 0x000fe40000004100 */
[-C--:B------:R-:W-:Y:S01]  /*14df0*/  FMUL.FTZ R33, R7, R21.reuse ;  /* 0x0000001507217220 */ /* 0x080fe20000410000 */
[----:B------:R-:W-:Y:S02]  /*14e00*/  HADD2.F32 R12, -RZ, R12.H1_H1 ;  /* 0x3000000cff0c7230 */ /* 0x000fe40000004100 */
[----:B------:R-:W-:Y:S01]  /*14e10*/  FFMA.FTZ R46, R6, R21, R46 ;  /* 0x00000015062e7223 */ /* 0x000fe2000001002e */
[----:B------:R-:W-:Y:S02]  /*14e20*/  HADD2.F32 R21, -RZ, R15.H1_H1 ;  /* 0x3000000fff157230 */ /* 0x000fe40000004100 */
[----:B------:R-:W-:Y:S01]  /*14e30*/  FFMA.FTZ R68, R32, R53, -R45 ;  /* 0x0000003520447223 */ /* 0x000fe2000001082d */
[----:B------:R-:W-:-:S02]  /*14e40*/  HADD2.F32 R15, -RZ, R10.H1_H1 ;  /* 0x3000000aff0f7230 */ /* 0x000fc40000004100 */
[----:B------:R-:W-:Y:S01]  /*14e50*/  FFMA.FTZ R33, R6, R14, -R33 ;  /* 0x0000000e06217223 */ /* 0x000fe20000010821 */
[----:B------:R-:W-:Y:S02]  /*14e60*/  HADD2.F32 R8, -RZ, R8.H1_H1 ;  /* 0x30000008ff087230 */ /* 0x000fe40000004100 */
[C---:B------:R-:W-:Y:S01]  /*14e70*/  FMUL.FTZ R45, R12.reuse, R21 ;  /* 0x000000150c2d7220 */ /* 0x040fe20000410000 */
[----:B------:R-:W-:Y:S02]  /*14e80*/  HADD2.F32 R10, -RZ, R52.H0_H0 ;  /* 0x20000034ff0a7230 */ /* 0x000fe40000004100 */
[-C--:B------:R-:W-:Y:S01]  /*14e90*/  FMUL.FTZ R12, R12, R15.reuse ;  /* 0x0000000f0c0c7220 */ /* 0x080fe20000410000 */
[----:B------:R-:W-:Y:S02]  /*14ea0*/  HADD2.F32 R7, -RZ, R13.H0_H0 ;  /* 0x2000000dff077230 */ /* 0x000fe40000004100 */
[----:B------:R-:W-:Y:S01]  /*14eb0*/  FFMA.FTZ R14, R8, R15, -R45 ;  /* 0x0000000f080e7223 */ /* 0x000fe2000001082d */
[----:B------:R-:W-:-:S02]  /*14ec0*/  HADD2.F32 R6, -RZ, R4.H0_H0 ;  /* 0x20000004ff067230 */ /* 0x000fc40000004100 */
[----:B------:R-:W-:Y:S01]  /*14ed0*/  FFMA.FTZ R45, R8, R21, R12 ;  /* 0x00000015082d7223 */ /* 0x000fe2000001000c */
[----:B------:R-:W-:Y:S02]  /*14ee0*/  HADD2.F32 R8, -RZ, R47.H0_H0 ;  /* 0x2000002fff087230 */ /* 0x000fe40000004100 */
[C---:B------:R-:W-:Y:S01]  /*14ef0*/  FMUL.FTZ R15, R7.reuse, R10 ;  /* 0x0000000a070f7220 */ /* 0x040fe20000410000 */
[----:B------:R-:W-:Y:S02]  /*14f00*/  HADD2.F32 R52, -RZ, R52.H1_H1 ;  /* 0x30000034ff347230 */ /* 0x000fe40000004100 */
[----:B------:R-:W-:Y:S01]  /*14f10*/  FFMA.FTZ R59, R32, R59, R48 ;  /* 0x0000003b203b7223 */ /* 0x000fe20000010030 */
[----:B------:R-:W-:Y:S02]  /*14f20*/  HADD2.F32 R13, -RZ, R13.H1_H1 ;  /* 0x3000000dff0d7230 */ /* 0x000fe40000004100 */
[----:B------:R-:W-:Y:S01]  /*14f30*/  FMUL.FTZ R7, R7, R8 ;  /* 0x0000000807077220 */ /* 0x000fe20000410000 */
[----:B------:R-:W-:-:S02]  /*14f40*/  HADD2.F32 R47, -RZ, R47.H1_H1 ;  /* 0x3000002fff2f7230 */ /* 0x000fc40000004100 */
[C---:B------:R-:W-:Y:S01]  /*14f50*/  FFMA.FTZ R12, R6.reuse, R8, -R15 ;  /* 0x00000008060c7223 */ /* 0x040fe2000001080f */
[----:B------:R-:W-:Y:S01]  /*14f60*/  HADD2.F32 R4, -RZ, R4.H1_H1 ;  /* 0x30000004ff047230 */ /* 0x000fe20000004100 */
[----:B------:R-:W-:Y:S01]  /*14f70*/  F2FP.F16.E4M3.UNPACK_B R8, R58.H1 ;  /* 0x0000003aff08723e */ /* 0x000fe200030006ff */
[C---:B------:R-:W-:Y:S01]  /*14f80*/  FMUL.FTZ R15, R13.reuse, R52 ;  /* 0x000000340d0f7220 */ /* 0x040fe20000410000 */
[----:B------:R-:W-:Y:S01]  /*14f90*/  FFMA.FTZ R10, R6, R10, R7 ;  /* 0x0000000a060a7223 */ /* 0x000fe20000010007 */
[----:B------:R-:W-:Y:S01]  /*14fa0*/  FMUL.FTZ R13, R13, R47 ;  /* 0x0000002f0d0d7220 */ /* 0x000fe20000410000 */
[----:B------:R-:W-:Y:S01]  /*14fb0*/  F2FP.F16.E4M3.UNPACK_B R7, R51.H1 ;  /* 0x00000033ff07723e */ /* 0x000fe200030006ff */
[C---:B------:R-:W-:Y:S01]  /*14fc0*/  FFMA.FTZ R47, R4.reuse, R47, -R15 ;  /* 0x0000002f042f7223 */ /* 0x040fe2000001080f */
[----:B------:R-:W-:Y:S02]  /*14fd0*/  HADD2.F32 R15, -RZ, R8.H0_H0 ;  /* 0x20000008ff0f7230 */ /* 0x000fe40000004100 */
[----:B------:R-:W-:Y:S01]  /*14fe0*/  FFMA.FTZ R21, R4, R52, R13 ;  /* 0x0000003404157223 */ /* 0x000fe2000001000d */
[----:B------:R-:W-:Y:S01]  /*14ff0*/  HADD2.F32 R6, -RZ, R35.H0_H0 ;  /* 0x20000023ff067230 */ /* 0x000fe20000004100 */
[----:B------:R-:W-:Y:S01]  /*15000*/  F2FP.F16.E4M3.UNPACK_B R58, R58 ;  /* 0x0000003aff3a723e */ /* 0x000fe200020006ff */
        /* <DEDUP_REMOVED lines=16> */
[--C-:B------:R-:W-:Y:S02]  /*15110*/  HADD2.F32 R13, -RZ, R58.reuse.H0_H0 ;  /* 0x2000003aff0d7230 */ /* 0x100fe40000004100 */
        /* <DEDUP_REMOVED lines=8> */
[CC--:B------:R-:W-:Y:S01]  /*151a0*/  FMUL.FTZ R20, R34.reuse, R58.reuse ;  /* 0x0000003a22147220 */ /* 0x0c0fe20000410000 */
        /* <DEDUP_REMOVED lines=13> */
[----:B------:R-:W-:-:S02]  /*15280*/  F2FP.SATFINITE.E4M3.F32.PACK_AB_MERGE_C R5, R56, R5, R62 ;  /* 0x000000053805723e */ /* 0x000fc4000480703e */
[----:B------:R-:W-:Y:S02]  /*15290*/  F2FP.SATFINITE.E4M3.F32.PACK_AB_MERGE_C R7, R50, R61, R7 ;  /* 0x0000003d3207723e */ /* 0x000fe40004807007 */
        /* <DEDUP_REMOVED lines=8> */
.L_x_2353:
[----:B------:R-:W-:Y:S05]  /*15320*/  BSYNC B1 ;  /* 0x0000000000017941 */ /* 0x000fea0003800000 */
.L_x_2352:
[----:B------:R-:W-:Y:S04]  /*15330*/  BSSY B1, `(.L_x_2354) ;  /* 0x0000100000017945 */ /* 0x000fe80003800000 */
[----:B------:R-:W-:Y:S05]  /*15340*/  @P1 BRA `(.L_x_2355) ;  /* 0x0000000c00f81947 */ /* 0x000fea0003800000 */
[----:B-12--5:R-:W-:Y:S02]  /*15350*/  SHF.R.U32.HI R3, RZ, 0x8, R36 ;  /* 0x00000008ff037819 */ /* 0x026fe40000011624 */
        /* <DEDUP_REMOVED lines=8> */
[----:B------:R-:W-:Y:S02]  /*153e0*/  SHF.R.U32.HI R10, RZ, 0x8, R24 ;  /* 0x00000008ff0a7819 */ /* 0x000fe40000011618 */
[----:B------:R-:W-:Y:S02]  /*153f0*/  SHF.L.U32 R5, R5, 0xb, RZ ;  /* 0x0000000b05057819 */ /* 0x000fe400000006ff */
[----:B------:R-:W-:Y:S02]  /*15400*/  LOP3.LUT R4, R196, 0x30, R3, 0xf8, !PT ;  /* 0x00000030c4047812 */ /* 0x000fe400078ef803 */
[----:B------:R-:W-:-:S02]  /*15410*/  SHF.R.U32.HI R7, RZ, 0x8, R37 ;  /* 0x00000008ff077819 */ /* 0x000fc40000011625 */
[----:B------:R-:W-:Y:S02]  /*15420*/  LOP3.LUT R8, R39, 0xff, RZ, 0xc0, !PT ;  /* 0x000000ff27087812 */ /* 0x000fe400078ec0ff */
[----:B------:R-:W-:Y:S02]  /*15430*/  LOP3.LUT R9, R24, 0xff, RZ, 0xc0, !PT ;  /* 0x000000ff18097812 */ /* 0x000fe400078ec0ff */
[----:B------:R-:W-:Y:S02]  /*15440*/  LOP3.LUT R3, R11, 0xff, RZ, 0xc0, !PT ;  /* 0x000000ff0b037812 */ /* 0x000fe400078ec0ff */
[----:B------:R-:W-:Y:S02]  /*15450*/  LOP3.LUT R10, R10, 0xff, RZ, 0xc0, !PT ;  /* 0x000000ff0a0a7812 */ /* 0x000fe400078ec0ff */
[----:B------:R-:W-:Y:S02]  /*15460*/  LOP3.LUT R4, R4, R197, RZ, 0x3c, !PT ;  /* 0x000000c504047212 */ /* 0x000fe400078e3cff */
[----:B------:R-:W-:-:S02]  /*15470*/  LOP3.LUT R5, R5, 0xffffe000, RZ, 0xc0, !PT ;  /* 0xffffe00005057812 */ /* 0x000fc400078ec0ff */
[----:B------:R-:W-:Y:S02]  /*15480*/  LOP3.LUT R6, R37, 0xff, RZ, 0xc0, !PT ;  /* 0x000000ff25067812 */ /* 0x000fe400078ec0ff */
[----:B------:R-:W-:Y:S02]  /*15490*/  LOP3.LUT R7, R7, 0xff, RZ, 0xc0, !PT ;  /* 0x000000ff07077812 */ /* 0x000fe400078ec0ff */
[----:B------:R-:W-:Y:S02]  /*154a0*/  PRMT R33, R3, 0x7604, R8 ;  /* 0x0000760403217816 */ /* 0x000fe40000000008 */
[----:B------:R-:W-:Y:S02]  /*154b0*/  PRMT R45, R10, 0x7604, R9 ;  /* 0x000076040a2d7816 */ /* 0x000fe40000000009 */
[----:B------:R-:W-:Y:S02]  /*154c0*/  IADD3 R3, R4, R198, R5 ;  /* 0x000000c604037210 */ /* 0x000fe40007ffe005 */
[----:B------:R-:W-:-:S02]  /*154d0*/  SHF.R.U32.HI R9, RZ, 0x8, R25 ;  /* 0x00000008ff097819 */ /* 0x000fc40000011619 */
[----:B------:R-:W-:Y:S01]  /*154e0*/  SHF.R.U32.HI R11, RZ, 0x8, R26 ;  /* 0x00000008ff0b7819 */ /* 0x000fe2000001161a */
[----:B------:R-:W-:Y:S01]  /*154f0*/  IMAD.IADD R3, R16, 0x1, R3 ;  /* 0x0000000110037824 */ /* 0x000fe200078e0203 */
[----:B------:R-:W-:Y:S02]  /*15500*/  PRMT R15, R7, 0x7604, R6 ;  /* 0x00007604070f7816 */ /* 0x000fe40000000006 */
[----:B------:R-:W-:Y:S02]  /*15510*/  SHF.R.U32.HI R7, RZ, 0x8, R38 ;  /* 0x00000008ff077819 */ /* 0x000fe40000011626 */
[----:B------:R-:W-:Y:S02]  /*15520*/  LOP3.LUT R8, R25, 0xff, RZ, 0xc0, !PT ;  /* 0x000000ff19087812 */ /* 0x000fe400078ec0ff */
[----:B------:R-:W-:Y:S02]  /*15530*/  LOP3.LUT R10, R26, 0xff, RZ, 0xc0, !PT ;  /* 0x000000ff1a0a7812 */ /* 0x000fe400078ec0ff */
[----:B------:R-:W-:-:S02]  /*15540*/  LOP3.LUT R9, R9, 0xff, RZ, 0xc0, !PT ;  /* 0x000000ff09097812 */ /* 0x000fc400078ec0ff */
[----:B------:R-:W-:Y:S02]  /*15550*/  LOP3.LUT R11, R11, 0xff, RZ, 0xc0, !PT ;  /* 0x000000ff0b0b7812 */ /* 0x000fe400078ec0ff */
[----:B------:R-:W-:Y:S02]  /*15560*/  LOP3.LUT R6, R38, 0xff, RZ, 0xc0, !PT ;  /* 0x000000ff26067812 */ /* 0x000fe400078ec0ff */
[----:B------:R-:W-:Y:S02]  /*15570*/  LOP3.LUT R7, R7, 0xff, RZ, 0xc0, !PT ;  /* 0x000000ff07077812 */ /* 0x000fe400078ec0ff */
[----:B------:R-:W-:Y:S02]  /*15580*/  PRMT R47, R9, 0x7604, R8 ;  /* 0x00007604092f7816 */ /* 0x000fe40000000008 */
[----:B------:R-:W-:Y:S02]  /*15590*/  PRMT R49, R11, 0x7604, R10 ;  /* 0x000076040b317816 */ /* 0x000fe4000000000a */
[----:B------:R-:W1:Y:S01]  /*155a0*/  LDS.128 R8, [R3+0x14400] ;  /* 0x0144000003087984 */ /* 0x000e620000000c00 */
[----:B------:R-:W-:-:S02]  /*155b0*/  PRMT R21, R7, 0x7604, R6 ;  /* 0x0000760407157816 */ /* 0x000fc40000000006 */
[----:B------:R-:W-:Y:S01]  /*155c0*/  SHF.R.U32.HI R35, RZ, 0x8, R27 ;  /* 0x00000008ff237819 */ /* 0x000fe2000001161b */
[----:B------:R-:W2:Y:S01]  /*155d0*/  LDS.128 R4, [R221+0x14400] ;  /* 0x01440000dd047984 */ /* 0x000ea20000000c00 */
[----:B------:R-:W-:Y:S02]  /*155e0*/  LOP3.LUT R12, R27, 0xff, RZ, 0xc0, !PT ;  /* 0x000000ff1b0c7812 */ /* 0x000fe400078ec0ff */
[----:B------:R-:W-:Y:S02]  /*155f0*/  LOP3.LUT R35, R35, 0xff, RZ, 0xc0, !PT ;  /* 0x000000ff23237812 */ /* 0x000fe400078ec0ff */
[----:B------:R-:W-:Y:S02]  /*15600*/  SHF.R.U32.HI R14, RZ, 0x10, R37 ;  /* 0x00000010ff0e7819 */ /* 0x000fe40000011625 */
[----:B------:R-:W-:Y:S02]  /*15610*/  PRMT R51, R35, 0x7604, R12 ;  /* 0x0000760423337816 */ /* 0x000fe4000000000c */
[----:B------:R-:W-:-:S02]  /*15620*/  SHF.R.U32.HI R12, RZ, 0x10, R36 ;  /* 0x00000010ff0c7819 */ /* 0x000fc40000011624 */
[----:B------:R-:W-:Y:S02]  /*15630*/  LOP3.LUT R14, R14, 0xff, RZ, 0xc0, !PT ;  /* 0x000000ff0e0e7812 */ /* 0x000fe400078ec0ff */
[----:B------:R-:W-:Y:S02]  /*15640*/  LOP3.LUT R12, R12, 0xff, RZ, 0xc0, !PT ;  /* 0x000000ff0c0c7812 */ /* 0x000fe400078ec0ff */
[----:B------:R-:W-:Y:S02]  /*15650*/  PRMT R15, R14, 0x7054, R15 ;  /* 0x000070540e0f7816 */ /* 0x000fe4000000000f */
[----:B------:R-:W-:Y:S02]  /*15660*/  SHF.R.U32.HI R14, RZ, 0x10, R25 ;  /* 0x00000010ff0e7819 */ /* 0x000fe40000011619 */
[----:B------:R-:W-:Y:S02]  /*15670*/  PRMT R13, R12, 0x7054, R13 ;  /* 0x000070540c0d7816 */ /* 0x000fe4000000000d */
[----:B------:R-:W-:-:S02]  /*15680*/  SHF.R.U32.HI R12, RZ, 0x10, R24 ;  /* 0x00000010ff0c7819 */ /* 0x000fc40000011618 */
[----:B------:R-:W-:Y:S02]  /*15690*/  SHF.R.U32.HI R20, RZ, 0x10, R38 ;  /* 0x00000010ff147819 */ /* 0x000fe40000011626 */
[----:B------:R-:W-:Y:S02]  /*156a0*/  LOP3.LUT R14, R14, 0xff, RZ, 0xc0, !PT ;  /* 0x000000ff0e0e7812 */ /* 0x000fe400078ec0ff */
[----:B------:R-:W-:Y:S02]  /*156b0*/  SHF.R.U32.HI R32, RZ, 0x10, R39 ;  /* 0x00000010ff207819 */ /* 0x000fe40000011627 */
[----:B------:R-:W-:Y:S02]  /*156c0*/  LOP3.LUT R12, R12, 0xff, RZ, 0xc0, !PT ;  /* 0x000000ff0c0c7812 */ /* 0x000fe400078ec0ff */
[----:B------:R-:W-:Y:S02]  /*156d0*/  LOP3.LUT R20, R20, 0xff, RZ, 0xc0, !PT ;  /* 0x000000ff14147812 */ /* 0x000fe400078ec0ff */
[----:B------:R-:W-:-:S02]  /*156e0*/  PRMT R47, R14, 0x7054, R47 ;  /* 0x000070540e2f7816 */ /* 0x000fc4000000002f */
[----:B------:R-:W-:Y:S02]  /*156f0*/  LOP3.LUT R32, R32, 0xff, RZ, 0xc0, !PT ;  /* 0x000000ff20207812 */ /* 0x000fe400078ec0ff */
[----:B------:R-:W-:Y:S02]  /*15700*/  PRMT R45, R12, 0x7054, R45 ;  /* 0x000070540c2d7816 */ /* 0x000fe4000000002d */
[----:B------:R-:W-:Y:S02]  /*15710*/  PRMT R21, R20, 0x7054, R21 ;  /* 0x0000705414157816 */ /* 0x000fe40000000015 */
[----:B------:R-:W-:Y:S02]  /*15720*/  LOP3.LUT R47, R47, 0xff000000, R25, 0xf8, !PT ;  /* 0xff0000002f2f7812 */ /* 0x000fe400078ef819 */
[----:B------:R-:W-:Y:S02]  /*15730*/  PRMT R35, R32, 0x7054, R33 ;  /* 0x0000705420237816 */ /* 0x000fe40000000021 */
[----:B------:R-:W-:-:S02]  /*15740*/  SHF.R.U32.HI R20, RZ, 0x10, R26 ;  /* 0x00000010ff147819 */ /* 0x000fc4000001161a */
[----:B------:R-:W-:Y:S02]  /*15750*/  LOP3.LUT R33, R13, 0xff000000, R36, 0xf8, !PT ;  /* 0xff0000000d217812 */ /* 0x000fe400078ef824 */
[----:B------:R-:W-:Y:S02]  /*15760*/  LOP3.LUT R36, R15, 0xff000000, R37, 0xf8, !PT ;  /* 0xff0000000f247812 */ /* 0x000fe400078ef825 */
[----:B------:R-:W-:Y:S02]  /*15770*/  LOP3.LUT R45, R45, 0xff000000, R24, 0xf8, !PT ;  /* 0xff0000002d2d7812 */ /* 0x000fe400078ef818 */
[----:B------:R-:W-:Y:S02]  /*15780*/  SHF.R.U32.HI R32, RZ, 0x10, R27 ;  /* 0x00000010ff207819 */ /* 0x000fe4000001161b */
[----:B------:R-:W-:Y:S02]  /*15790*/  F2FP.F16.E4M3.UNPACK_B R37, R47 ;  /* 0x0000002fff25723e */ /* 0x000fe400020006ff */
[----:B-1----:R-:W-:-:S02]  /*157a0*/  F2FP.F16.E4M3.UNPACK_B R24, R9 ;  /* 0x00000009ff18723e */ /* 0x002fc400020006ff */
[----:B------:R-:W-:Y:S01]  /*157b0*/  LOP3.LUT R20, R20, 0xff, RZ, 0xc0, !PT ;  /* 0x000000ff14147812 */ /* 0x000fe200078ec0ff */
[----:B------:R-:W-:Y:S01]  /*157c0*/  HADD2.F32 R46, -RZ, R37.H0_H0 ;  /* 0x20000025ff2e7230 */ /* 0x000fe20000004100 */
[----:B------:R-:W-:Y:S02]  /*157d0*/  F2FP.F16.E4M3.UNPACK_B R34, R36 ;  /* 0x00000024ff22723e */ /* 0x000fe400020006ff */
[----:B------:R-:W-:Y:S02]  /*157e0*/  LOP3.LUT R32, R32, 0xff, RZ, 0xc0, !PT ;  /* 0x000000ff20207812 */ /* 0x000fe400078ec0ff */
[-C--:B--2---:R-:W-:Y:S02]  /*157f0*/  F2FP.F16.E4M3.UNPACK_B R12, R5.reuse ;  /* 0x00000005ff0c723e */ /* 0x084fe400020006ff */
[----:B------:R-:W-:Y:S01]  /*15800*/  F2FP.F16.E4M3.UNPACK_B R13, R5.H1 ;  /* 0x00000005ff0d723e */ /* 0x000fe200030006ff */
[--C-:B------:R-:W-:Y:S01]  /*15810*/  HADD2.F32 R5, -RZ, R24.reuse.H0_H0 ;  /* 0x20000018ff057230 */ /* 0x100fe20000004100 */
[----:B------:R-:W-:Y:S01]  /*15820*/  PRMT R49, R20, 0x7054, R49 ;  /* 0x0000705414317816 */ /* 0x000fe20000000031 */
[----:B------:R-:W-:Y:S01]  /*15830*/  HADD2.F32 R24, -RZ, R24.H1_H1 ;  /* 0x30000018ff187230 */ /* 0x000fe20000004100 */
[----:B------:R-:W-:Y:S01]  /*15840*/  LOP3.LUT R39, R35, 0xff000000, R39, 0xf8, !PT ;  /* 0xff00000023277812 */ /* 0x000fe200078ef827 */
[----:B------:R-:W-:Y:S01]  /*15850*/  HADD2.F32 R35, -RZ, R34.H0_H0 ;  /* 0x20000022ff237230 */ /* 0x000fe20000004100 */
[----:B------:R-:W-:-:S02]  /*15860*/  PRMT R51, R32, 0x7054, R51 ;  /* 0x0000705420337816 */ /* 0x000fc40000000033 */
[-C--:B------:R-:W-:Y:S02]  /*15870*/  F2FP.F16.E4M3.UNPACK_B R14, R6.reuse ;  /* 0x00000006ff0e723e */ /* 0x080fe400020006ff */
[----:B------:R-:W-:Y:S01]  /*15880*/  F2FP.F16.E4M3.UNPACK_B R15, R6.H1 ;  /* 0x00000006ff0f723e */ /* 0x000fe200030006ff */
[----:B------:R-:W-:Y:S01]  /*15890*/  HADD2.F32 R6, -RZ, R12.H0_H0 ;  /* 0x2000000cff067230 */ /* 0x000fe20000004100 */
[----:B------:R-:W-:Y:S01]  /*158a0*/  LOP3.LUT R48, R49, 0xff000000, R26, 0xf8, !PT ;  /* 0xff00000031307812 */ /* 0x000fe200078ef81a */
[----:B------:R-:W-:Y:S01]  /*158b0*/  FMUL.FTZ R49, R5, R46 ;  /* 0x0000002e05317220 */ /* 0x000fe20000410000 */
[----:B------:R-:W-:Y:S01]  /*158c0*/  LOP3.LUT R50, R51, 0xff000000, R27, 0xf8, !PT ;  /* 0xff00000033327812 */ /* 0x000fe200078ef81b */
[----:B------:R-:W-:Y:S01]  /*158d0*/  FMUL.FTZ R51, R5, R35 ;  /* 0x0000002305337220 */ /* 0x000fe20000410000 */
[----:B------:R-:W-:Y:S01]  /*158e0*/  F2FP.F16.E4M3.UNPACK_B R25, R9.H1 ;  /* 0x00000009ff19723e */ /* 0x000fe200030006ff */
[C---:B------:R-:W-:Y:S01]  /*158f0*/  FFMA.FTZ R5, R6.reuse, R35, -R49 ;  /* 0x0000002306057223 */ /* 0x040fe20000010831 */
[----:B------:R-:W-:Y:S01]  /*15900*/  F2FP.F16.E4M3.UNPACK_B R47, R47.H1 ;  /* 0x0000002fff2f723e */ /* 0x000fe200030006ff */
[----:B------:R-:W-:Y:S01]  /*15910*/  HADD2.F32 R49, -RZ, R37.H1_H1 ;  /* 0x30000025ff317230 */ /* 0x000fe20000004100 */
[----:B------:R-:W-:Y:S01]  /*15920*/  F2FP.F16.E4M3.UNPACK_B R36, R36.H1 ;  /* 0x00000024ff24723e */ /* 0x000fe200030006ff */
[----:B------:R-:W-:Y:S01]  /*15930*/  HADD2.F32 R35, -RZ, R34.H1_H1 ;  /* 0x30000022ff237230 */ /* 0x000fe20000004100 */
[-C--:B------:R-:W-:Y:S01]  /*15940*/  F2FP.F16.E4M3.UNPACK_B R27, R11.reuse ;  /* 0x0000000bff1b723e */ /* 0x080fe200020006ff */
[----:B------:R-:W-:Y:S01]  /*15950*/  FFMA.FTZ R46, R6, R46, R51 ;  /* 0x0000002e062e7223 */ /* 0x000fe20000010033 */
[----:B------:R-:W-:Y:S01]  /*15960*/  F2FP.F16.E4M3.UNPACK_B R32, R11.H1 ;  /* 0x0000000bff20723e */ /* 0x000fe200030006ff */
[----:B------:R-:W-:Y:S01]  /*15970*/  HADD2.F32 R51, -RZ, R47.H0_H0 ;  /* 0x2000002fff337230 */ /* 0x000fe20000004100 */
[-C--:B------:R-:W-:Y:S01]  /*15980*/  F2FP.F16.E4M3.UNPACK_B R11, R10.reuse ;  /* 0x0000000aff0b723e */ /* 0x080fe200020006ff */
[----:B------:R-:W-:Y:S01]  /*15990*/  HADD2.F32 R12, -RZ, R12.H1_H1 ;  /* 0x3000000cff0c7230 */ /* 0x000fe20000004100 */
[----:B------:R-:W-:Y:S01]  /*159a0*/  F2FP.F16.E4M3.UNPACK_B R26, R10.H1 ;  /* 0x0000000aff1a723e */ /* 0x000fe200030006ff */
[----:B------:R-:W-:-:S02]  /*159b0*/  HADD2.F32 R10, -RZ, R25.H0_H0 ;  /* 0x20000019ff0a7230 */ /* 0x000fc40000004100 */
[C---:B------:R-:W-:Y:S01]  /*159c0*/  FMUL.FTZ R53, R24.reuse, R49 ;  /* 0x0000003118357220 */ /* 0x040fe20000410000 */
[----:B------:R-:W-:Y:S02]  /*159d0*/  HADD2.F32 R37, -RZ, R36.H0_H0 ;  /* 0x20000024ff257230 */ /* 0x000fe40000004100 */
[----:B------:R-:W-:Y:S01]  /*159e0*/  FMUL.FTZ R24, R24, R35 ;  /* 0x0000002318187220 */ /* 0x000fe20000410000 */
[----:B------:R-:W-:Y:S02]  /*159f0*/  HADD2.F32 R6, -RZ, R13.H0_H0 ;  /* 0x2000000dff067230 */ /* 0x000fe40000004100 */
[----:B------:R-:W-:Y:S01]  /*15a00*/  FMUL.FTZ R55, R10, R51 ;  /* 0x000000330a377220 */ /* 0x000fe20000410000 */
        /* <DEDUP_REMOVED lines=13> */
[----:B------:R-:W-:Y:S01]  /*15ae0*/  LOP3.LUT R38, R21, 0xff000000, R38, 0xf8, !PT ;  /* 0xff00000015267812 */ /* 0x000fe200078ef826 */
        /* <DEDUP_REMOVED lines=29> */
[----:B------:R-:W-:Y:S01]  /*15cc0*/  FMUL.FTZ R10, R10, R13 ;  /* 0x0000000d0a0a7220 */ /* 0x000fe20000410000 */
        /* <DEDUP_REMOVED lines=17> */
[----:B------:R-:W-:Y:S02]  /*15de0*/  HADD2.F32 R6, -RZ, R4.H0_H0 ;  /* 0x20000004ff067230 */ /* 0x000fe40000004100 */
[C---:B------:R-:W-:Y:S01]  /*15df0*/  FMUL.FTZ R24, R32.reuse, R50 ;  /* 0x0000003220187220 */ /* 0x040fe20000410000 */
[----:B------:R-:W-:Y:S02]  /*15e00*/  HADD2.F32 R21, -RZ, R21.H1_H1 ;  /* 0x30000015ff157230 */ /* 0x000fe40000004100 */
[----:B------:R-:W-:Y:S01]  /*15e10*/  FMUL.FTZ R35, R32, R39 ;  /* 0x0000002720237220 */ /* 0x000fe20000410000 */
[----:B------:R-:W-:-:S02]  /*15e20*/  HADD2.F32 R8, -RZ, R8.H1_H1 ;  /* 0x30000008ff087230 */ /* 0x000fc40000004100 */
[C---:B------:R-:W-:Y:S01]  /*15e30*/  FFMA.FTZ R32, R6.reuse, R25, R10 ;  /* 0x0000001906207223 */ /* 0x040fe2000001000a */
[----:B------:R-:W-:Y:S02]  /*15e40*/  HADD2.F32 R25, -RZ, R20.H1_H1 ;  /* 0x30000014ff197230 */ /* 0x000fe40000004100 */
[C---:B------:R-:W-:Y:S01]  /*15e50*/  FFMA.FTZ R60, R21.reuse, R39, -R24 ;  /* 0x00000027153c7223 */ /* 0x040fe20000010818 */
        /* <DEDUP_REMOVED lines=11> */
[----:B------:R-:W-:Y:S02]  /*15f10*/  HADD2.F32 R8, -RZ, R45.H1_H1 ;  /* 0x3000002dff087230 */ /* 0x000fe40000004100 */
[----:B------:R-:W-:Y:S01]  /*15f20*/  FMUL.FTZ R25, R6, R21 ;  /* 0x0000001506197220 */ /* 0x000fe20000410000 */
[----:B------:R-:W-:-:S02]  /*15f30*/  HADD2.F32 R9, -RZ, R9.H1_H1 ;  /* 0x30000009ff097230 */ /* 0x000fc40000004100 */
[-C--:B------:R-:W-:Y:S01]  /*15f40*/  FMUL.FTZ R27, R6, R13.reuse ;  /* 0x0000000d061b7220 */ /* 0x080fe20000410000 */
[----:B------:R-:W-:Y:S01]  /*15f50*/  HADD2.F32 R4, -RZ, R7.H0_H0 ;  /* 0x20000007ff047230 */ /* 0x000fe20000004100 */
        /* <DEDUP_REMOVED lines=19> */
[----:B------:R-:W-:Y:S01]  /*16090*/  HADD2.F32 R10, -RZ, R10.H1_H1 ;  /* 0x3000000aff0a7230 */ /* 0x000fe20000004100 */
[----:B------:R-:W-:Y:S01]  /*160a0*/  F2FP.SATFINITE.E4M3.F32.PACK_AB_MERGE_C R5, R52, R5, R54 ;  /* 0x000000053405723e */ /* 0x000fe20004807036 */
[----:B------:R-:W-:-:S02]  /*160b0*/  HADD2.F32 R26, -RZ, R26.H1_H1 ;  /* 0x3000001aff1a7230 */ /* 0x000fc40000004100 */
[C---:B------:R-:W-:Y:S01]  /*160c0*/  FFMA.FTZ R21, R4.reuse, R7, -R13 ;  /* 0x0000000704157223 */ /* 0x040fe2000001080d */
[----:B------:R-:W-:Y:S02]  /*160d0*/  HADD2.F32 R15, -RZ, R15.H1_H1 ;  /* 0x3000000fff0f7230 */ /* 0x000fe40000004100 */
[----:B------:R-:W-:Y:S01]  /*160e0*/  FFMA.FTZ R33, R4, R9, R33 ;  /* 0x0000000904217223 */ /* 0x000fe20000010021 */
[--C-:B------:R-:W-:Y:S02]  /*160f0*/  HADD2.F32 R9, -RZ, R48.reuse.H0_H0 ;  /* 0x20000030ff097230 */ /* 0x100fe40000004100 */
[C---:B------:R-:W-:Y:S01]  /*16100*/  FMUL.FTZ R6, R26.reuse, R10 ;  /* 0x0000000a1a067220 */ /* 0x040fe20000410000 */
[-C--:B------:R-:W-:Y:S01]  /*16110*/  FMUL.FTZ R7, R26, R8.reuse ;  /* 0x000000081a077220 */ /* 0x080fe20000410000 */
[----:B------:R-:W-:Y:S02]  /*16120*/  HADD2.F32 R48, -RZ, R48.H1_H1 ;  /* 0x30000030ff307230 */ /* 0x000fe40000004100 */
[C---:B------:R-:W-:Y:S01]  /*16130*/  FFMA.FTZ R26, R15.reuse, R8, -R6 ;  /* 0x000000080f1a7223 */ /* 0x040fe20000010806 */
[----:B------:R-:W-:Y:S01]  /*16140*/  FFMA.FTZ R34, R15, R10, R7 ;  /* 0x0000000a0f227223 */ /* 0x000fe20000010007 */
[----:B------:R-:W-:-:S02]  /*16150*/  HADD2.F32 R6, -RZ, R11.H0_H0 ;  /* 0x2000000bff067230 */ /* 0x000fc40000004100 */
[--C-:B------:R-:W-:Y:S01]  /*16160*/  HADD2.F32 R7, -RZ, R38.reuse.H0_H0 ;  /* 0x20000026ff077230 */ /* 0x100fe20000004100 */
[----:B------:R-:W-:Y:S01]  /*16170*/  F2FP.SATFINITE.E4M3.F32.PACK_AB_MERGE_C R21, R26, R21, RZ ;  /* 0x000000151a15723e */ /* 0x000fe200048070ff */
[----:B------:R-:W-:Y:S02]  /*16180*/  HADD2.F32 R11, -RZ, R11.H1_H1 ;  /* 0x3000000bff0b7230 */ /* 0x000fe40000004100 */
[C---:B------:R-:W-:Y:S01]  /*16190*/  FMUL.FTZ R13, R6.reuse, R9 ;  /* 0x00000009060d7220 */ /* 0x040fe20000410000 */
[----:B------:R-:W-:Y:S02]  /*161a0*/  HADD2.F32 R38, -RZ, R38.H1_H1 ;  /* 0x30000026ff267230 */ /* 0x000fe40000004100 */
[----:B------:R-:W-:Y:S01]  /*161b0*/  FMUL.FTZ R8, R6, R7 ;  /* 0x0000000706087220 */ /* 0x000fe20000410000 */
[--C-:B------:R-:W-:Y:S02]  /*161c0*/  HADD2.F32 R4, -RZ, R14.reuse.H0_H0 ;  /* 0x2000000eff047230 */ /* 0x100fe40000004100 */
[----:B------:R-:W-:Y:S01]  /*161d0*/  FMUL.FTZ R15, R11, R48 ;  /* 0x000000300b0f7220 */ /* 0x000fe20000410000 */
[----:B------:R-:W-:-:S02]  /*161e0*/  HADD2.F32 R14, -RZ, R14.H1_H1 ;  /* 0x3000000eff0e7230 */ /* 0x000fc40000004100 */
[-C--:B------:R-:W-:Y:S01]  /*161f0*/  FMUL.FTZ R11, R11, R38.reuse ;  /* 0x000000260b0b7220 */ /* 0x080fe20000410000 */
        /* <DEDUP_REMOVED lines=10> */
[----:B------:R-:W-:Y:S02]  /*162a0*/  F2FP.SATFINITE.E4M3.F32.PACK_AB_MERGE_C R7, R56, R47, R7 ;  /* 0x0000002f3807723e */ /* 0x000fe40004807007 */
[----:B------:R-:W-:Y:S02]  /*162b0*/  F2FP.SATFINITE.E4M3.F32.PACK_AB_MERGE_C R4, R12, R25, R4 ;  /* 0x000000190c04723e */ /* 0x000fe40004807004 */
[----:B------:R-:W-:Y:S02]  /*162c0*/  F2FP.SATFINITE.E4M3.F32.PACK_AB_MERGE_C R6, R15, R6, R21 ;  /* 0x000000060f06723e */ /* 0x000fe40004807015 */
[----:B------:R-:W-:-:S02]  /*162d0*/  F2FP.SATFINITE.E4M3.F32.PACK_AB_MERGE_C R9, R49, R46, R9 ;  /* 0x0000002e3109723e */ /* 0x000fc40004807009 */
[----:B------:R-:W-:Y:S01]  /*162e0*/  F2FP.SATFINITE.E4M3.F32.PACK_AB_MERGE_C R11, R58, R53, R11 ;  /* 0x000000353a0b723e */ /* 0x000fe2000480700b */
[----:B------:R3:W-:Y:S01]  /*162f0*/  STS.128 [R221+0x14400], R4 ;  /* 0x01440004dd007388 */ /* 0x0007e20000000c00 */
[----:B------:R-:W-:Y:S02]  /*16300*/  F2FP.SATFINITE.E4M3.F32.PACK_AB_MERGE_C R8, R20, R27, R8 ;  /* 0x0000001b1408723e */ /* 0x000fe40004807008 */
[----:B------:R-:W-:-:S05]  /*16310*/  F2FP.SATFINITE.E4M3.F32.PACK_AB_MERGE_C R10, R13, R10, R33 ;  /* 0x0000000a0d0a723e */ /* 0x000fca0004807021 */
[----:B------:R3:W-:Y:S02]  /*16320*/  STS.128 [R3+0x14400], R8 ;  /* 0x0144000803007388 */ /* 0x0007e40000000c00 */
.L_x_2355:
[----:B------:R-:W-:Y:S05]  /*16330*/  BSYNC B1 ;  /* 0x0000000000017941 */ /* 0x000fea0003800000 */
.L_x_2354:
[----:B------:R-:W-:Y:S05]  /*16340*/  @P2 BRA `(.L_x_2333) ;  /* 0x0000000c00d82947 */ /* 0x000fea0003800000 */
[----:B-123-5:R-:W-:Y:S02]  /*16350*/  SHF.R.U32.HI R3, RZ, 0x8, R40 ;  /* 0x00000008ff037819 */ /* 0x02efe40000011628 */
        /* <DEDUP_REMOVED lines=12> */
[----:B------:R-:W-:-:S02]  /*16420*/  PRMT R15, R7, 0x7604, R8 ;  /* 0x00007604070f7816 */ /* 0x000fc40000000008 */
[----:B------:R-:W-:Y:S02]  /*16430*/  SHF.R.U32.HI R5, RZ, 0x8, R41 ;  /* 0x00000008ff057819 */ /* 0x000fe40000011629 */
[----:B------:R-:W-:Y:S02]  /*16440*/  SHF.R.U32.HI R7, RZ, 0x8, R28 ;  /* 0x00000008ff077819 */ /* 0x000fe4000001161c */
[----:B------:R-:W-:Y:S02]  /*16450*/  LOP3.LUT R0, R0, R197, RZ, 0x3c, !PT ;  /* 0x000000c500007212 */ /* 0x000fe400078e3cff */
[----:B------:R-:W-:Y:S02]  /*16460*/  LOP3.LUT R3, R4, 0xffffe000, RZ, 0xc0, !PT ;  /* 0xffffe00004037812 */ /* 0x000fe400078ec0ff */
[----:B------:R-:W-:Y:S02]  /*16470*/  LOP3.LUT R6, R41, 0xff, RZ, 0xc0, !PT ;  /* 0x000000ff29067812 */ /* 0x000fe400078ec0ff */
[----:B------:R-:W-:-:S02]  /*16480*/  LOP3.LUT R5, R5, 0xff, RZ, 0xc0, !PT ;  /* 0x000000ff05057812 */ /* 0x000fc400078ec0ff */
[----:B------:R-:W-:Y:S02]  /*16490*/  LOP3.LUT R8, R28, 0xff, RZ, 0xc0, !PT ;  /* 0x000000ff1c087812 */ /* 0x000fe400078ec0ff */
[----:B------:R-:W-:Y:S02]  /*164a0*/  LOP3.LUT R7, R7, 0xff, RZ, 0xc0, !PT ;  /* 0x000000ff07077812 */ /* 0x000fe400078ec0ff */
[----:B------:R-:W-:Y:S02]  /*164b0*/  IADD3 R3, R0, R198, R3 ;  /* 0x000000c600037210 */ /* 0x000fe40007ffe003 */
[----:B------:R-:W-:Y:S02]  /*164c0*/  PRMT R12, R5, 0x7604, R6 ;  /* 0x00007604050c7816 */ /* 0x000fe40000000006 */
[----:B------:R-:W-:Y:S01]  /*164d0*/  PRMT R25, R7, 0x7604, R8 ;  /* 0x0000760407197816 */ /* 0x000fe20000000008 */
[----:B------:R-:W-:Y:S01]  /*164e0*/  IMAD.IADD R0, R16, 0x1, R3 ;  /* 0x0000000110007824 */ /* 0x000fe200078e0203 */
[----:B------:R-:W-:-:S02]  /*164f0*/  SHF.R.U32.HI R5, RZ, 0x8, R43 ;  /* 0x00000008ff057819 */ /* 0x000fc4000001162b */
[----:B------:R-:W-:Y:S02]  /*16500*/  SHF.R.U32.HI R8, RZ, 0x8, R29 ;  /* 0x00000008ff087819 */ /* 0x000fe4000001161d */
[----:B------:R-:W-:Y:S02]  /*16510*/  LOP3.LUT R6, R43, 0xff, RZ, 0xc0, !PT ;  /* 0x000000ff2b067812 */ /* 0x000fe400078ec0ff */
[----:B------:R-:W-:Y:S02]  /*16520*/  LOP3.LUT R5, R5, 0xff, RZ, 0xc0, !PT ;  /* 0x000000ff05057812 */ /* 0x000fe400078ec0ff */
[----:B------:R-:W-:Y:S02]  /*16530*/  LOP3.LUT R3, R8, 0xff, RZ, 0xc0, !PT ;  /* 0x000000ff08037812 */ /* 0x000fe400078ec0ff */
[----:B------:R-:W1:Y:S01]  /*16540*/  LDS.128 R8, [R0+0x14400] ;  /* 0x0144000000087984 */ /* 0x000e620000000c00 */
[----:B------:R-:W-:Y:S02]  /*16550*/  PRMT R14, R5, 0x7604, R6 ;  /* 0x00007604050e7816 */ /* 0x000fe40000000006 */
[----:B------:R-:W-:Y:S01]  /*16560*/  SHF.R.U32.HI R26, RZ, 0x8, R31 ;  /* 0x00000008ff1a7819 */ /* 0x000fe2000001161f */
[----:B------:R-:W2:Y:S01]  /*16570*/  LDS.128 R4, [R220+0x14400] ;  /* 0x01440000dc047984 */ /* 0x000ea20000000c00 */
[----:B------:R-:W-:-:S02]  /*16580*/  LOP3.LUT R20, R29, 0xff, RZ, 0xc0, !PT ;  /* 0x000000ff1d147812 */ /* 0x000fc400078ec0ff */
[----:B------:R-:W-:Y:S02]  /*16590*/  LOP3.LUT R27, R31, 0xff, RZ, 0xc0, !PT ;  /* 0x000000ff1f1b7812 */ /* 0x000fe400078ec0ff */
[----:B------:R-:W-:Y:S02]  /*165a0*/  LOP3.LUT R26, R26, 0xff, RZ, 0xc0, !PT ;  /* 0x000000ff1a1a7812 */ /* 0x000fe400078ec0ff */
[----:B------:R-:W-:Y:S02]  /*165b0*/  PRMT R20, R3, 0x7604, R20 ;  /* 0x0000760403147816 */ /* 0x000fe40000000014 */
[----:B------:R-:W-:Y:S02]  /*165c0*/  SHF.R.U32.HI R3, RZ, 0x10, R41 ;  /* 0x00000010ff037819 */ /* 0x000fe40000011629 */
[----:B------:R-:W-:Y:S02]  /*165d0*/  PRMT R26, R26, 0x7604, R27 ;  /* 0x000076041a1a7816 */ /* 0x000fe4000000001b */
[----:B------:R-:W-:Y:S01]  /*165e0*/  SHF.R.U32.HI R27, RZ, 0x10, R29 ;  /* 0x00000010ff1b7819 */ /* 0x000fe2000001161d */
[----:B------:R-:W-:Y:S01]  /*165f0*/  IMAD.U32 R3, R3, 0x10000, RZ ;  /* 0x0001000003037824 */ /* 0x000fe200078e00ff */
[----:B------:R-:W-:-:S02]  /*16600*/  SHF.R.U32.HI R21, RZ, 0x8, R30 ;  /* 0x00000008ff157819 */ /* 0x000fc4000001161e */
[----:B------:R-:W-:Y:S01]  /*16610*/  LOP3.LUT R24, R30, 0xff, RZ, 0xc0, !PT ;  /* 0x000000ff1e187812 */ /* 0x000fe200078ec0ff */
[----:B------:R-:W-:Y:S01]  /*16620*/  IMAD.U32 R27, R27, 0x10000, RZ ;  /* 0x000100001b1b7824 */ /* 0x000fe200078e00ff */
[----:B------:R-:W-:Y:S02]  /*16630*/  LOP3.LUT R21, R21, 0xff, RZ, 0xc0, !PT ;  /* 0x000000ff15157812 */ /* 0x000fe400078ec0ff */
[----:B------:R-:W-:Y:S02]  /*16640*/  LOP3.LUT R13, R13, 0xff0000, R40, 0xf8, !PT ;  /* 0x00ff00000d0d7812 */ /* 0x000fe400078ef828 */
[----:B------:R-:W-:Y:S02]  /*16650*/  SHF.R.U32.HI R37, RZ, 0x10, R31 ;  /* 0x00000010ff257819 */ /* 0x000fe4000001161f */
[----:B------:R-:W-:Y:S02]  /*16660*/  LOP3.LUT R3, R12, 0xff0000, R3, 0xf8, !PT ;  /* 0x00ff00000c037812 */ /* 0x000fe400078ef803 */
[----:B------:R-:W-:Y:S01]  /*16670*/  PRMT R33, R21, 0x7604, R24 ;  /* 0x0000760415217816 */ /* 0x000fe20000000018 */
[----:B------:R-:W-:Y:S01]  /*16680*/  IMAD.U32 R37, R37, 0x10000, RZ ;  /* 0x0001000025257824 */ /* 0x000fe200078e00ff */
[----:B------:R-:W-:-:S02]  /*16690*/  LOP3.LUT R35, R20, 0xff0000, R27, 0xf8, !PT ;  /* 0x00ff000014237812 */ /* 0x000fc400078ef81b */
[----:B------:R-:W-:Y:S02]  /*166a0*/  LOP3.LUT R27, R13, 0xff000000, R40, 0xf8, !PT ;  /* 0xff0000000d1b7812 */ /* 0x000fe400078ef828 */
[----:B------:R-:W-:Y:S02]  /*166b0*/  LOP3.LUT R40, R3, 0xff000000, R41, 0xf8, !PT ;  /* 0xff00000003287812 */ /* 0x000fe400078ef829 */
[----:B------:R-:W-:Y:S02]  /*166c0*/  LOP3.LUT R3, R33, 0xff0000, R30, 0xf8, !PT ;  /* 0x00ff000021037812 */ /* 0x000fe400078ef81e */
[----:B------:R-:W-:Y:S02]  /*166d0*/  LOP3.LUT R35, R35, 0xff000000, R29, 0xf8, !PT ;  /* 0xff00000023237812 */ /* 0x000fe400078ef81d */
[----:B------:R-:W-:Y:S02]  /*166e0*/  SHF.R.U32.HI R21, RZ, 0x10, R43 ;  /* 0x00000010ff157819 */ /* 0x000fe4000001162b */
[----:B------:R-:W-:-:S02]  /*166f0*/  LOP3.LUT R25, R25, 0xff0000, R28, 0xf8, !PT ;  /* 0x00ff000019197812 */ /* 0x000fc400078ef81c */
[----:B------:R-:W-:Y:S02]  /*16700*/  LOP3.LUT R34, R3, 0xff000000, R30, 0xf8, !PT ;  /* 0xff00000003227812 */ /* 0x000fe400078ef81e */
[----:B------:R-:W-:Y:S02]  /*16710*/  LOP3.LUT R37, R26, 0xff0000, R37, 0xf8, !PT ;  /* 0x00ff00001a257812 */ /* 0x000fe400078ef825 */
[----:B------:R-:W-:Y:S02]  /*16720*/  F2FP.F16.E4M3.UNPACK_B R30, R35 ;  /* 0x00000023ff1e723e */ /* 0x000fe400020006ff */
[----:B-1----:R-:W-:Y:S02]  /*16730*/  F2FP.F16.E4M3.UNPACK_B R20, R9 ;  /* 0x00000009ff14723e */ /* 0x002fe400020006ff */
[----:B------:R-:W-:Y:S02]  /*16740*/  SHF.L.U32 R21, R21, 0x10, RZ ;  /* 0x0000001015157819 */ /* 0x000fe400000006ff */
[----:B------:R-:W-:Y:S01]  /*16750*/  LOP3.LUT R15, R15, 0xff0000, R42, 0xf8, !PT ;  /* 0x00ff00000f0f7812 */ /* 0x000fe200078ef82a */
[--C-:B------:R-:W-:Y:S01]  /*16760*/  HADD2.F32 R24, -RZ, R20.reuse.H0_H0 ;  /* 0x20000014ff187230 */ /* 0x100fe20000004100 */
[----:B------:R-:W-:Y:S01]  /*16770*/  LOP3.LUT R33, R25, 0xff000000, R28, 0xf8, !PT ;  /* 0xff00000019217812 */ /* 0x000fe200078ef81c */
[----:B------:R-:W-:Y:S01]  /*16780*/  HADD2.F32 R20, -RZ, R20.H1_H1 ;  /* 0x30000014ff147230 */ /* 0x000fe20000004100 */
[----:B------:R-:W-:Y:S01]  /*16790*/  LOP3.LUT R36, R37, 0xff000000, R31, 0xf8, !PT ;  /* 0xff00000025247812 */ /* 0x000fe200078ef81f */
[----:B------:R-:W-:Y:S01]  /*167a0*/  HADD2.F32 R31, -RZ, R30.H0_H0 ;  /* 0x2000001eff1f7230 */ /* 0x000fe20000004100 */
[----:B--2---:R-:W-:-:S02]  /*167b0*/  F2FP.F16.E4M3.UNPACK_B R12, R5 ;  /* 0x00000005ff0c723e */ /* 0x004fc400020006ff */
        /* <DEDUP_REMOVED lines=143> */
[--C-:B------:R-:W-:Y:S01]  /*170b0*/  HADD2.F32 R4, -RZ, R11.reuse.H0_H0 ;  /* 0x2000000bff047230 */ /* 0x100fe20000004100 */
[----:B------:R-:W-:Y:S01]  /*170c0*/  F2FP.SATFINITE.E4M3.F32.PACK_AB_MERGE_C R27, R36, R27, RZ ;  /* 0x0000001b241b723e */ /* 0x000fe200048070ff */
        /* <DEDUP_REMOVED lines=30> */
.L_x_2333:
[----:B------:R-:W-:Y:S05]  /*172b0*/  BSYNC B0 ;  /* 0x0000000000007941 */ /* 0x000fea0003800000 */
.L_x_2323:
        /* <DEDUP_REMOVED lines=8> */
.L_x_2321:
[----:B-12-4-:R-:W-:-:S05]  /*17340*/  IMAD.U32 R0, RZ, RZ, UR53 ;  /* 0x00000035ff007e24 */ /* 0x016fca000f8e00ff */
[----:B------:R-:W-:-:S13]  /*17350*/  ISETP.NE.AND P1, PT, R0, 0x3, PT ;  /* 0x000000030000780c */ /* 0x000fda0003f25270 */
[----:B------:R-:W-:Y:S05]  /*17360*/  @!P1 BRA `(.L_x_2356) ;  /* 0x0000000000049947 */ /* 0x000fea0003800000 */
[----:B------:R-:W-:Y:S01]  /*17370*/  BPT.TRAP 0x1 ;  /* 0x000000040000795c */ /* 0x000fe20000300000 */
.L_x_2356:
[----:B---3--:R-:W-:Y:S01]  /*17380*/  IMAD R3, R145, 0x8, R16 ;  /* 0x0000000891037824 */ /* 0x008fe200078e0210 */
[----:B------:R-:W-:-:S04]  /*17390*/  SHF.L.U32 R0, R192, 0x1f, RZ ;  /* 0x0000001fc0007819 */ /* 0x000fc800000006ff */
[----:B------:R1:W2:Y:S01]  /*173a0*/  SYNCS.PHASECHK.TRANS64.TRYWAIT P2, [R3+URZ+0x29830], R0 ;  /* 0x02983000030075a7 */ /* 0x0002a2000804017f */
[----:B------:R-:W-:Y:S05]  /*173b0*/  @!P1 BRA `(.L_x_2357) ;  /* 0x0000000000049947 */ /* 0x000fea0003800000 */
[----:B------:R-:W-:Y:S01]  /*173c0*/  BPT.TRAP 0x1 ;  /* 0x000000040000795c */ /* 0x000fe20000300000 */
.L_x_2357:
[----:B-----5:R-:W3:Y:S01]  /*173d0*/  S2R R4, SR_TID.X ;  /* 0x0000000000047919 */ /* 0x020ee20000002100 */
[----:B------:R-:W-:Y:S01]  /*173e0*/  IMAD.MOV.U32 R87, RZ, RZ, RZ ;  /* 0x000000ffff577224 */ /* 0x000fe200078e00ff */
[----:B---3--:R-:W-:-:S04]  /*173f0*/  LOP3.LUT R4, R4, 0x7f, RZ, 0xc0, !PT ;  /* 0x0000007f04047812 */ /* 0x008fc800078ec0ff */
[----:B------:R-:W-:Y:S01]  /*17400*/  ISETP.NE.AND P0, PT, R4, RZ, PT ;  /* 0x000000ff0400720c */ /* 0x000fe20003f05270 */
[----:B--2---:R-:W-:-:S12]  /*17410*/  @P2 BRA `(.L_x_2358) ;  /* 0x0000000000082947 */ /* 0x004fd80003800000 */
[----:B------:R-:W2:Y:S02]  /*17420*/  SYNCS.PHASECHK.TRANS64.TRYWAIT P2, [R3+URZ+0x29830], R0 ;  /* 0x02983000030075a7 */ /* 0x000ea4000804017f */
[----:B--2---:R-:W-:Y:S05]  /*17430*/  @!P2 BRA `(.L_x_2359) ;  /* 0x000001480020a947 */ /* 0x004fea0003800000 */
.L_x_2358:
[----:B------:R-:W-:Y:S05]  /*17440*/  WARPSYNC.ALL ;  /* 0x0000000000007948 */ /* 0x000fea0003800000 */
[----:B-12---:R-:W-:Y:S01]  /*17450*/  IADD3 R0, R16, 0x1a400, RZ ;  /* 0x0001a40010007810 */ /* 0x006fe20007ffe0ff */
[----:B------:R-:W-:Y:S01]  /*17460*/  IMAD.MOV.U32 R7, RZ, RZ, -0x7fffffe0 ;  /* 0x80000020ff077424 */ /* 0x000fe200078e00ff */
[----:B------:R-:W-:Y:S01]  /*17470*/  R2UR UR24, R44 ;  /* 0x000000002c1872ca */ /* 0x000fe200000e0000 */
[----:B------:R-:W-:Y:S01]  /*17480*/  WARPGROUP.ARRIVE ;  /* 0x00000000000079c5 */ /* 0x000fe20000000000 */
[----:B------:R-:W-:Y:S01]  /*17490*/  SHF.R.U32.HI R0, RZ, 0x4, R0 ;  /* 0x00000004ff007819 */ /* 0x000fe20000011600 */
[----:B------:R-:W-:Y:S01]  /*174a0*/  UMOV UR25, 0x80000020 ;  /* 0x8000002000197882 */ /* 0x000fe20000000000 */
[----:B------:R-:W-:Y:S01]  /*174b0*/  R2UR UR27, R7 ;  /* 0x00000000071b72ca */ /* 0x000fe200000e0000 */
[----:B------:R-:W-:Y:S01]  /*174c0*/  IMAD.MOV.U32 R9, RZ, RZ, -0x7fffffe0 ;  /* 0x80000020ff097424 */ /* 0x000fe200078e00ff */
[----:B------:R-:W-:Y:S01]  /*174d0*/  LOP3.LUT R0, R0, 0x3fff, RZ, 0xc0, !PT ;  /* 0x00003fff00007812 */ /* 0x000fe200078ec0ff */
[----:B------:R-:W-:Y:S01]  /*174e0*/  UMOV UR5, UR25 ;  /* 0x0000001900057c82 */ /* 0x000fe20008000000 */
[----:B------:R-:W-:Y:S01]  /*174f0*/  UMOV UR17, UR25 ;  /* 0x0000001900117c82 */ /* 0x000fe20008000000 */
[----:B------:R-:W-:Y:S01]  /*17500*/  IMAD.MOV.U32 R11, RZ, RZ, -0x7fffffe0 ;  /* 0x80000020ff0b7424 */ /* 0x000fe200078e00ff */
[----:B------:R-:W-:Y:S01]  /*17510*/  LOP3.LUT R5, R0, 0x10000, RZ, 0xfc, !PT ;  /* 0x0001000000057812 */ /* 0x000fe200078efcff */
[----:B------:R-:W-:Y:S01]  /*17520*/  UMOV UR9, UR25 ;  /* 0x0000001900097c82 */ /* 0x000fe20008000000 */
[----:B------:R-:W-:Y:S01]  /*17530*/  R2UR UR7, R9 ;  /* 0x00000000090772ca */ /* 0x000fe200000e0000 */
[----:B------:R-:W-:Y:S01]  /*17540*/  ULOP3.LUT UR24, UR24, 0x10000, URZ, 0xfc, !UPT ;  /* 0x0001000018187892 */ /* 0x000fe2000f8efc3f */
[----:B------:R-:W-:Y:S01]  /*17550*/  MOV R9, 0x80000020 ;  /* 0x8000002000097802 */ /* 0x000fe20000000f00 */
[----:B------:R-:W-:Y:S01]  /*17560*/  IMAD R6, R145, 0x780, R5 ;  /* 0x0000078091067824 */ /* 0x000fe200078e0205 */
[----:B------:R-:W-:Y:S01]  /*17570*/  R2UR UR11, R11 ;  /* 0x000000000b0b72ca */ /* 0x000fe200000e0000 */
[----:B------:R-:W-:Y:S01]  /*17580*/  UMOV UR13, UR25 ;  /* 0x00000019000d7c82 */ /* 0x000fe20008000000 */
[----:B------:R-:W-:Y:S01]  /*17590*/  R2UR UR19, R9 ;  /* 0x00000000091372ca */ /* 0x000fe200000e0000 */
[C---:B------:R-:W-:Y:S01]  /*175a0*/  VIADD R8, R6.reuse, 0x80 ;  /* 0x0000008006087836 */ /* 0x040fe20000000000 */
[C---:B------:R-:W-:Y:S01]  /*175b0*/  R2UR UR26, R6.reuse ;  /* 0x00000000061a72ca */ /* 0x040fe200000e0000 */
[----:B------:R-:W-:Y:S01]  /*175c0*/  UMOV UR4, UR24 ;  /* 0x0000001800047c82 */ /* 0x000fe20008000000 */
[----:B------:R-:W-:Y:S01]  /*175d0*/  UMOV UR16, UR24 ;  /* 0x0000001800107c82 */ /* 0x000fe20008000000 */
[----:B------:R-:W-:Y:S01]  /*175e0*/  VIADD R10, R6, 0x180 ;  /* 0x00000180060a7836 */ /* 0x000fe20000000000 */
[----:B------:R-:W-:Y:S01]  /*175f0*/  R2UR UR6, R8 ;  /* 0x00000000080672ca */ /* 0x000fe200000e0000 */
[----:B------:R-:W-:Y:S01]  /*17600*/  VIADD R8, R6, 0x100 ;  /* 0x0000010006087836 */ /* 0x000fe20000000000 */
[----:B------:R-:W-:Y:S01]  /*17610*/  UMOV UR8, UR24 ;  /* 0x0000001800087c82 */ /* 0x000fe20008000000 */
[----:B------:R-:W-:Y:S01]  /*17620*/  IMAD.MOV.U32 R9, RZ, RZ, -0x7fffffe0 ;  /* 0x80000020ff097424 */ /* 0x000fe200078e00ff */
[----:B------:R-:W-:Y:S01]  /*17630*/  R2UR UR10, R10 ;  /* 0x000000000a0a72ca */ /* 0x000fe200000e0000 */
[----:B------:R-:W-:Y:S01]  /*17640*/  UMOV UR12, UR24 ;  /* 0x00000018000c7c82 */ /* 0x000fe20008000000 */
[----:B------:R-:W-:Y:S01]  /*17650*/  R2UR UR18, R8 ;  /* 0x00000000081272ca */ /* 0x000fe200000e0000 */
[C---:B------:R-:W-:Y:S01]  /*17660*/  VIADD R8, R6.reuse, 0x200 ;  /* 0x0000020006087836 */ /* 0x040fe20000000000 */
[----:B------:R-:W-:Y:S01]  /*17670*/  R2UR UR15, R9 ;  /* 0x00000000090f72ca */ /* 0x000fe200000e0000 */
[----:B------:R-:W-:Y:S01]  /*17680*/  QGMMA.64x32x32.F32.E4M3.E4M3 R104, gdesc[UR24], RZ, !UPT, gsb0 ;  /* 0x00600000186879f3 */ /* 0x000fe2000c0008ff */
[----:B------:R-:W-:-:S02]  /*17690*/  VIADD R12, R6, 0x2 ;  /* 0x00000002060c7836 */ /* 0x000fc40000000000 */
[----:B------:R-:W-:Y:S01]  /*176a0*/  R2UR UR14, R8 ;  /* 0x00000000080e72ca */ /* 0x000fe200000e0000 */
[----:B------:R-:W-:Y:S01]  /*176b0*/  IMAD.MOV.U32 R13, RZ, RZ, -0x7fffffe0 ;  /* 0x80000020ff0d7424 */ /* 0x000fe200078e00ff */
[C---:B------:R-:W-:Y:S01]  /*176c0*/  IADD3 R8, R6.reuse, 0x82, RZ ;  /* 0x0000008206087810 */ /* 0x040fe20007ffe0ff */
[----:B------:R-:W-:Y:S02]  /*176d0*/  IMAD.MOV.U32 R9, RZ, RZ, -0x7fffffe0 ;  /* 0x80000020ff097424 */ /* 0x000fe400078e00ff */
[----:B------:R-:W-:Y:S02]  /*176e0*/  VIADD R10, R6, 0x182 ;  /* 0x00000182060a7836 */ /* 0x000fe40000000000 */
[----:B------:R-:W-:Y:S02]  /*176f0*/  IMAD.MOV.U32 R11, RZ, RZ, -0x7fffffe0 ;  /* 0x80000020ff0b7424 */ /* 0x000fe400078e00ff */
[----:B------:R-:W-:Y:S02]  /*17700*/  IMAD R0, R157, -0xa0, R202 ;  /* 0xffffff609d007824 */ /* 0x000fe400078e02ca */
[----:B------:R-:W-:Y:S01]  /*17710*/  @!P0 VIADD R3, R3, 0x29840 ;  /* 0x0002984003038836 */ /* 0x000fe20000000000 */
[----:B------:R-:W-:-:S02]  /*17720*/  WARPGROUP.DEPBAR.LE gsb0, 0x0 ;  /* 0x00008000000079c5 */ /* 0x000fc40000010000 */
        /* <DEDUP_REMOVED lines=11> */
[----:B------:R-:W-:Y:S01]  /*177e0*/  UMOV UR16, UR4 ;  /* 0x0000000400107c82 */ /* 0x000fe20008000000 */
[----:B------:R-:W-:Y:S01]  /*177f0*/  UMOV UR17, UR5 ;  /* 0x0000000500117c82 */ /* 0x000fe20008000000 */
[----:B------:R-:W-:Y:S02]  /*17800*/  WARPGROUP.DEPBAR.LE gsb0, 0x0 ;  /* 0x00008000000079c5 */ /* 0x000fe40000010000 */
[----:B------:R-:W-:-:S06]  /*17810*/  WARPGROUP.ARRIVE ;  /* 0x00000000000079c5 */ /* 0x000fcc0000000000 */
[----:B------:R-:W-:Y:S01]  /*17820*/  QGMMA.64x32x32.F32.E4M3.E4M3 R40, gdesc[UR8], RZ, !UPT, gsb0 ;  /* 0x00600000082879f3 */ /* 0x000fe2000c0008ff */
        /* <DEDUP_REMOVED lines=23> */
[----:B------:R-:W-:Y:S01]  /*179a0*/  IMAD.MOV.U32 R9, RZ, RZ, -0x7fffffe0 ;  /* 0x80000020ff097424 */ /* 0x000fe200078e00ff */
[----:B------:R-:W-:Y:S02]  /*179b0*/  WARPGROUP.DEPBAR.LE gsb0, 0x0 ;  /* 0x00008000000079c5 */ /* 0x000fe40000010000 */
[----:B------:R-:W-:-:S09]  /*179c0*/  WARPGROUP.ARRIVE ;  /* 0x00000000000079c5 */ /* 0x000fd20000000000 */
[----:B------:R-:W-:Y:S01]  /*179d0*/  QGMMA.64x32x32.F32.E4M3.E4M3 R88, gdesc[UR4], R88, gsb0 ;  /* 0x00600000045879f3 */ /* 0x000fe20008000858 */
        /* <DEDUP_REMOVED lines=34> */
[----:B------:R-:W-:Y:S02]  /*17c00*/  R2UR UR10, R8 ;  /* 0x00000000080a72ca */ /* 0x000fe400000e0000 */
[----:B------:R-:W-:Y:S01]  /*17c10*/  R2UR UR11, R9 ;  /* 0x00000000090b72ca */ /* 0x000fe200000e0000 */
[----:B------:R-:W-:Y:S01]  /*17c20*/  IMAD.MOV.U32 R9, RZ, RZ, -0x7fffffe0 ;  /* 0x80000020ff097424 */ /* 0x000fe200078e00ff */
[----:B------:R-:W-:Y:S01]  /*17c30*/  IADD3 R8, R6, 0x380, RZ ;  /* 0x0000038006087810 */ /* 0x000fe20007ffe0ff */
[----:B------:R-:W-:Y:S02]  /*17c40*/  WARPGROUP.DEPBAR.LE gsb0, 0x0 ;  /* 0x00008000000079c5 */ /* 0x000fe40000010000 */
[----:B------:R-:W-:-:S08]  /*17c50*/  WARPGROUP.ARRIVE ;  /* 0x00000000000079c5 */ /* 0x000fd00000000000 */
        /* <DEDUP_REMOVED lines=38> */
[----:B------:R-:W-:Y:S01]  /*17ec0*/  MOV R9, 0x80000020 ;  /* 0x8000002000097802 */ /* 0x000fe20000000f00 */
[----:B------:R-:W-:Y:S02]  /*17ed0*/  WARPGROUP.DEPBAR.LE gsb0, 0x0 ;  /* 0x00008000000079c5 */ /* 0x000fe40000010000 */
[----:B------:R-:W-:-:S08]  /*17ee0*/  WARPGROUP.ARRIVE ;  /* 0x00000000000079c5 */ /* 0x000fd00000000000 */
        /* <DEDUP_REMOVED lines=19> */
[----:B------:R-:W-:-:S05]  /*18020*/  IADD3 R12, -R191, 0xa1, R0 ;  /* 0x000000a1bf0c7810 */ /* 0x000fca0007ffe100 */
        /* <DEDUP_REMOVED lines=9> */
[----:B------:R-:W-:Y:S02]  /*180c0*/  IMAD R11, R189, 0x80, R206 ;  /* 0x00000080bd0b7824 */ /* 0x000fe400078e02ce */
[----:B------:R-:W-:-:S05]  /*180d0*/  IMAD R10, R203, -0x2, R10 ;  /* 0xfffffffecb0a7824 */ /* 0x000fca00078e020a */
[----:B------:R-:W-:Y:S02]  /*180e0*/  VIADDMNMX R14, R11, R12, R10, PT ;  /* 0x0000000c0b0e7246 */ /* 0x000fe4000380010a */
[----:B------:R-:W-:Y:S02]  /*180f0*/  IADD3 R11, R12, 0x8, R11 ;  /* 0x000000080c0b7810 */ /* 0x000fe40007ffe00b */
[C---:B------:R-:W-:Y:S02]  /*18100*/  ISETP.GT.AND P2, PT, R14.reuse, RZ, PT ;  /* 0x000000ff0e00720c */ /* 0x040fe40003f44270 */
[C---:B------:R-:W-:Y:S02]  /*18110*/  ISETP.GT.AND P3, PT, R14.reuse, 0x1, PT ;  /* 0x000000010e00780c */ /* 0x040fe40003f64270 */
[----:B------:R-:W-:Y:S02]  /*18120*/  ISETP.GT.AND P4, PT, R14, 0x8, PT ;  /* 0x000000080e00780c */ /* 0x000fe40003f84270 */
[----:B------:R-:W-:Y:S01]  /*18130*/  VIMNMX R80, R10, R11, PT ;  /* 0x0000000b0a507248 */ /* 0x000fe20003fe0100 */
[----:B------:R-:W-:-:S02]  /*18140*/  WARPGROUP.DEPBAR.LE gsb0, 0x0 ;  /* 0x00008000000079c5 */ /* 0x000fc40000010000 */
        /* <DEDUP_REMOVED lines=34> */
[----:B------:R-:W-:Y:S01]  /*18370*/  WARPGROUP.ARRIVE ;  /* 0x00000000000079c5 */ /* 0x000fe20000000000 */
[----:B------:R-:W-:Y:S02]  /*18380*/  FSEL R104, R104, -INF , P2 ;  /* 0xff80000068687808 */ /* 0x000fe40001000000 */
[----:B------:R-:W-:-:S02]  /*18390*/  FSEL R4, R105, -INF , P3 ;  /* 0xff80000069047808 */ /* 0x000fc40001800000 */
[----:B------:R-:W-:-:S03]  /*183a0*/  ISETP.GT.AND P2, PT, R14, 0x9, PT ;  /* 0x000000090e00780c */ /* 0x000fc60003f44270 */
[----:B------:R-:W-:Y:S01]  /*183b0*/  QGMMA.64x32x32.F32.E4M3.E4M3 R88, gdesc[UR20], R88, gsb0 ;  /* 0x00600000145879f3 */ /* 0x000fe20008000858 */
[----:B------:R-:W-:Y:S01]  /*183c0*/  R2UR UR22, R8 ;  /* 0x00000000081672ca */ /* 0x000fe200000e0000 */
[----:B------:R-:W-:Y:S01]  /*183d0*/  VIADD R8, R6, 0x682 ;  /* 0x0000068206087836 */ /* 0x000fe20000000000 */
[----:B------:R-:W-:Y:S01]  /*183e0*/  R2UR UR23, R9 ;  /* 0x00000000091772ca */ /* 0x000fe200000e0000 */
[----:B------:R-:W-:Y:S01]  /*183f0*/  IMAD.MOV.U32 R9, RZ, RZ, -0x7fffffe0 ;  /* 0x80000020ff097424 */ /* 0x000fe200078e00ff */
        /* <DEDUP_REMOVED lines=17> */
[C---:B------:R-:W-:Y:S02]  /*18510*/  ISETP.GT.AND P2, PT, R14.reuse, 0x21, PT ;  /* 0x000000210e00780c */ /* 0x040fe40003f44270 */
[----:B------:R-:W-:Y:S02]  /*18520*/  FMNMX.FTZ R7, R117, R0, !PT ;  /* 0x0000000075077209 */ /* 0x000fe40007810000 */
[----:B------:R-:W-:Y:S02]  /*18530*/  ISETP.GT.AND P4, PT, R14, 0x28, PT ;  /* 0x000000280e00780c */ /* 0x000fe40003f84270 */
[----:B------:R-:W-:Y:S01]  /*18540*/  IADD3 R6, R6, 0x702, RZ ;  /* 0x0000070206067810 */ /* 0x000fe20007ffe0ff */
        /* <DEDUP_REMOVED lines=8> */
[----:B------:R-:W-:Y:S02]  /*185d0*/  ISETP.GT.AND P2, PT, R14, 0x29, PT ;  /* 0x000000290e00780c */ /* 0x000fe40003f44270 */
[----:B------:R-:W-:-:S02]  /*185e0*/  FSEL R92, R92, -INF , P4 ;  /* 0xff8000005c5c7808 */ /* 0x000fc40002000000 */
[----:B------:R-:W-:Y:S02]  /*185f0*/  FMNMX.FTZ R7, R89, R0, !PT ;  /* 0x0000000059077209 */ /* 0x000fe40007810000 */
[----:B------:R-:W-:Y:S02]  /*18600*/  ISETP.GT.AND P3, PT, R14, 0x30, PT ;  /* 0x000000300e00780c */ /* 0x000fe40003f64270 */
[----:B------:R-:W-:Y:S02]  /*18610*/  FSEL R93, R93, -INF , P2 ;  /* 0xff8000005d5d7808 */ /* 0x000fe40001000000 */
[----:B------:R-:W-:Y:S01]  /*18620*/  FMNMX.FTZ R0, R92, R7, !PT ;  /* 0x000000075c007209 */ /* 0x000fe20007810000 */
[----:B------:R-:W-:Y:S01]  /*18630*/  IMAD.MOV.U32 R7, RZ, RZ, -0x7fffffe0 ;  /* 0x80000020ff077424 */ /* 0x000fe200078e00ff */
        /* <DEDUP_REMOVED lines=8> */
[C---:B------:R-:W-:Y:S02]  /*186c0*/  ISETP.GT.AND P3, PT, R14.reuse, 0x40, PT ;  /* 0x000000400e00780c */ /* 0x040fe40003f64270 */
[----:B------:R-:W-:Y:S02]  /*186d0*/  FSEL R101, R101, -INF , P2 ;  /* 0xff80000065657808 */ /* 0x000fe40001000000 */
[C---:B------:R-:W-:Y:S02]  /*186e0*/  ISETP.GT.AND P2, PT, R14.reuse, 0x41, PT ;  /* 0x000000410e00780c */ /* 0x040fe40003f44270 */
[----:B------:R-:W-:Y:S01]  /*186f0*/  ISETP.GT.AND P4, PT, R14, 0x48, PT ;  /* 0x000000480e00780c */ /* 0x000fe20003f84270 */
[----:B------:R-:W-:Y:S02]  /*18700*/  WARPGROUP.DEPBAR.LE gsb0, 0x0 ;  /* 0x00008000000079c5 */ /* 0x000fe40000010000 */
[----:B------:R-:W-:Y:S01]  /*18710*/  WARPGROUP.ARRIVE ;  /* 0x00000000000079c5 */ /* 0x000fe20000000000 */
[----:B------:R-:W-:-:S02]  /*18720*/  FSEL R75, R56, -INF , P3 ;  /* 0xff800000384b7808 */ /* 0x000fc40001800000 */
[----:B------:R-:W-:Y:S02]  /*18730*/  FSEL R74, R57, -INF , P2 ;  /* 0xff800000394a7808 */ /* 0x000fe40001000000 */
[----:B------:R-:W-:Y:S01]  /*18740*/  ISETP.GT.AND P2, PT, R14, 0x49, PT ;  /* 0x000000490e00780c */ /* 0x000fe20003f44270 */
[----:B------:R-:W-:Y:S01]  /*18750*/  QGMMA.64x32x32.F32.E4M3.E4M3 R40, gdesc[UR20], R40, gsb0 ;  /* 0x00600000142879f3 */ /* 0x000fe20008000828 */
[----:B------:R-:W-:Y:S02]  /*18760*/  R2UR UR22, R6 ;  /* 0x00000000061672ca */ /* 0x000fe400000e0000 */
[----:B------:R-:W-:Y:S02]  /*18770*/  R2UR UR23, R7 ;  /* 0x00000000071772ca */ /* 0x000fe400000e0000 */
[----:B------:R-:W-:Y:S02]  /*18780*/  FMNMX.FTZ R7, R97, R0, !PT ;  /* 0x0000000061077209 */ /* 0x000fe40007810000 */
[----:B------:R-:W-:-:S02]  /*18790*/  FSEL R73, R60, -INF , P4 ;  /* 0xff8000003c497808 */ /* 0x000fc40002000000 */
[----:B------:R-:W-:Y:S02]  /*187a0*/  FMNMX.FTZ R0, R100, R7, !PT ;  /* 0x0000000764007209 */ /* 0x000fe40007810000 */
[C---:B------:R-:W-:Y:S02]  /*187b0*/  ISETP.GT.AND P3, PT, R14.reuse, 0x50, PT ;  /* 0x000000500e00780c */ /* 0x040fe40003f64270 */
[----:B------:R-:W-:Y:S02]  /*187c0*/  FMNMX.FTZ R0, R101, R0, !PT ;  /* 0x0000000065007209 */ /* 0x000fe40007810000 */
        /* <DEDUP_REMOVED lines=17> */
[----:B------:R-:W-:Y:S02]  /*188e0*/  FMNMX.FTZ R0, R69, R0, !PT ;  /* 0x0000000045007209 */ /* 0x000fe40007810000 */
[----:B------:R-:W-:Y:S01]  /*188f0*/  ISETP.GT.AND P4, PT, R80, 0x8, PT ;  /* 0x000000085000780c */ /* 0x000fe20003f84270 */
[----:B------:R-:W-:Y:S02]  /*18900*/  WARPGROUP.DEPBAR.LE gsb0, 0x0 ;  /* 0x00008000000079c5 */ /* 0x000fe40000010000 */
[----:B------:R-:W-:Y:S01]  /*18910*/  WARPGROUP.ARRIVE ;  /* 0x00000000000079c5 */ /* 0x000fe20000000000 */
[----:B------:R-:W-:-:S02]  /*18920*/  FSEL R57, R40, -INF , P3 ;  /* 0xff80000028397808 */ /* 0x000fc40001800000 */
[C---:B------:R-:W-:Y:S02]  /*18930*/  ISETP.GT.AND P3, PT, R14.reuse, 0x68, PT ;  /* 0x000000680e00780c */ /* 0x040fe40003f64270 */
[----:B------:R-:W-:Y:S01]  /*18940*/  FSEL R41, R41, -INF , P2 ;  /* 0xff80000029297808 */ /* 0x000fe20001000000 */
[----:B------:R-:W-:Y:S01]  /*18950*/  QGMMA.64x32x32.F32.E4M3.E4M3 R24, gdesc[UR20], R24, gsb0 ;  /* 0x00600000141879f3 */ /* 0x000fe20008000818 */
        /* <DEDUP_REMOVED lines=22> */
[----:B------:R-:W-:-:S02]  /*18ac0*/  FSEL R52, R24, -INF , P3 ;  /* 0xff80000018347808 */ /* 0x000fc40001800000 */
        /* <DEDUP_REMOVED lines=18> */
[----:B------:R-:W-:Y:S02]  /*18bf0*/  FSEL R14, R37, -INF , P2 ;  /* 0xff800000250e7808 */ /* 0x000fe40001000000 */
[----:B------:R-:W-:Y:S02]  /*18c00*/  FMNMX.FTZ R7, R36, R7, !PT ;  /* 0x0000000724077209 */ /* 0x000fe40007810000 */
[----:B------:R-:W-:Y:S02]  /*18c10*/  ISETP.GT.AND P3, PT, R80, 0x1, PT ;  /* 0x000000015000780c */ /* 0x000fe40003f64270 */
[----:B------:R-:W-:Y:S02]  /*18c20*/  FMNMX.FTZ R6, R14, R7, !PT ;  /* 0x000000070e067209 */ /* 0x000fe40007810000 */
[----:B------:R-:W-:Y:S02]  /*18c30*/  FSEL R107, R107, -INF , P3 ;  /* 0xff8000006b6b7808 */ /* 0x000fe40001800000 */
[----:B------:R-:W-:Y:S01]  /*18c40*/  FSEL R37, R110, -INF , P4 ;  /* 0xff8000006e257808 */ /* 0x000fe20002000000 */
[----:B------:R-:W1:Y:S01]  /*18c50*/  SHFL.BFLY PT, R7, R6, 0x2, 0x1f ;  /* 0x0c401f0006077f89 */ /* 0x000e6200000e0000 */
[----:B------:R-:W-:-:S04]  /*18c60*/  ISETP.GT.AND P3, PT, R80, 0x10, PT ;  /* 0x000000105000780c */ /* 0x000fc80003f64270 */
[----:B------:R-:W-:Y:S02]  /*18c70*/  FSEL R49, R114, -INF , P3 ;  /* 0xff80000072317808 */ /* 0x000fe40001800000 */
[----:B------:R-:W-:-:S04]  /*18c80*/  ISETP.GT.AND P3, PT, R80, 0x18, PT ;  /* 0x000000185000780c */ /* 0x000fc80003f64270 */
[----:B------:R-:W-:Y:S02]  /*18c90*/  FSEL R53, R118, -INF , P3 ;  /* 0xff80000076357808 */ /* 0x000fe40001800000 */
[----:B------:R-:W-:-:S04]  /*18ca0*/  ISETP.GT.AND P3, PT, R80, 0x21, PT ;  /* 0x000000215000780c */ /* 0x000fc80003f64270 */
[----:B------:R-:W-:Y:S02]  /*18cb0*/  FSEL R91, R91, -INF , P3 ;  /* 0xff8000005b5b7808 */ /* 0x000fe40001800000 */
[----:B------:R-:W-:-:S04]  /*18cc0*/  ISETP.GT.AND P3, PT, R80, 0x29, PT ;  /* 0x000000295000780c */ /* 0x000fc80003f64270 */
[----:B------:R-:W-:Y:S02]  /*18cd0*/  FSEL R95, R95, -INF , P3 ;  /* 0xff8000005f5f7808 */ /* 0x000fe40001800000 */
[----:B-1----:R-:W-:Y:S02]  /*18ce0*/  FMNMX.FTZ R9, R6, R7, !PT ;  /* 0x0000000706097209 */ /* 0x002fe40007810000 */
[----:B------:R-:W-:-:S03]  /*18cf0*/  ISETP.GT.AND P3, PT, R80, 0x31, PT ;  /* 0x000000315000780c */ /* 0x000fc60003f64270 */
[----:B------:R-:W1:Y:S01]  /*18d00*/  SHFL.BFLY PT, R0, R9, 0x1, 0x1f ;  /* 0x0c201f0009007f89 */ /* 0x000e6200000e0000 */
[----:B------:R-:W-:Y:S02]  /*18d10*/  FSEL R99, R99, -INF , P3 ;  /* 0xff80000063637808 */ /* 0x000fe40001800000 */
[----:B------:R-:W-:-:S04]  /*18d20*/  ISETP.GT.AND P3, PT, R80, 0x39, PT ;  /* 0x000000395000780c */ /* 0x000fc80003f64270 */
[----:B------:R-:W-:Y:S02]  /*18d30*/  FSEL R103, R103, -INF , P3 ;  /* 0xff80000067677808 */ /* 0x000fe40001800000 */
[----:B------:R-:W-:Y:S02]  /*18d40*/  ISETP.GT.AND P3, PT, R80, 0x41, PT ;  /* 0x000000415000780c */ /* 0x000fe40003f64270 */
[----:B-1----:R-:W-:-:S04]  /*18d50*/  FMNMX.FTZ R0, R9, R0, !PT ;  /* 0x0000000009007209 */ /* 0x002fc80007810000 */
[----:B------:R-:W-:Y:S01]  /*18d60*/  FSETP.NEU.FTZ.AND P2, PT, R0, -INF , PT ;  /* 0xff8000000000780b */ /* 0x000fe20003f5d000 */
[----:B------:R-:W-:-:S05]  /*18d70*/  FFMA.FTZ R25, R2, R0, -8 ;  /* 0xc100000002197423 */ /* 0x000fca0000010000 */
[----:B------:R-:W-:Y:S02]  /*18d80*/  FSEL R25, R25, RZ, P2 ;  /* 0x000000ff19197208 */ /* 0x000fe40001000000 */
[----:B------:R-:W-:-:S03]  /*18d90*/  ISETP.GT.AND P2, PT, R80, RZ, PT ;  /* 0x000000ff5000720c */ /* 0x000fc60003f44270 */
[--C-:B------:R-:W-:Y:S01]  /*18da0*/  FFMA.FTZ R9, R2, R76, -R25.reuse ;  /* 0x0000004c02097223 */ /* 0x100fe20000010819 */
[----:B------:R-:W-:Y:S01]  /*18db0*/  FSEL R33, R106, -INF , P2 ;  /* 0xff8000006a217808 */ /* 0x000fe20001000000 */
[--C-:B------:R-:W-:Y:S01]  /*18dc0*/  FFMA.FTZ R78, R2, R78, -R25.reuse ;  /* 0x0000004e024e7223 */ /* 0x100fe20000010819 */
[----:B------:R-:W-:Y:S01]  /*18dd0*/  ISETP.GT.AND P2, PT, R80, 0x9, PT ;  /* 0x000000095000780c */ /* 0x000fe20003f44270 */
[C-C-:B------:R-:W-:Y:S01]  /*18de0*/  FFMA.FTZ R21, R2.reuse, R89, -R25.reuse ;  /* 0x0000005902157223 */ /* 0x140fe20000010819 */
[----:B------:R-:W-:Y:S01]  /*18df0*/  FMNMX.FTZ R12, R33, R107, !PT ;  /* 0x0000006b210c7209 */ /* 0x000fe20007810000 */
[----:B------:R1:W-:Y:S01]  /*18e00*/  MUFU.EX2 R11, R78 ;  /* 0x0000004e000b7308 */ /* 0x0003e20000000800 */
[----:B------:R-:W-:Y:S01]  /*18e10*/  FSEL R111, R111, -INF , P2 ;  /* 0xff8000006f6f7808 */ /* 0x000fe20001000000 */
[C-C-:B------:R-:W-:Y:S01]  /*18e20*/  FFMA.FTZ R93, R2.reuse, R93, -R25.reuse ;  /* 0x0000005d025d7223 */ /* 0x140fe20000010819 */
[----:B------:R-:W-:Y:S01]  /*18e30*/  FMNMX.FTZ R12, R37, R12, !PT ;  /* 0x0000000c250c7209 */ /* 0x000fe20007810000 */
[--C-:B------:R-:W-:Y:S01]  /*18e40*/  FFMA.FTZ R97, R2, R97, -R25.reuse ;  /* 0x0000006102617223 */ /* 0x100fe20000010819 */
[----:B------:R-:W-:Y:S01]  /*18e50*/  ISETP.GT.AND P2, PT, R80, 0x11, PT ;  /* 0x000000115000780c */ /* 0x000fe20003f44270 */
[C-C-:B------:R-:W-:Y:S01]  /*18e60*/  FFMA.FTZ R15, R2.reuse, R117, -R25.reuse ;  /* 0x00000075020f7223 */ /* 0x140fe20000010819 */
[----:B------:R-:W-:Y:S01]  /*18e70*/  FMNMX.FTZ R76, R111, R12, !PT ;  /* 0x0000000c6f4c7209 */ /* 0x000fe20007810000 */
[C-C-:B------:R-:W-:Y:S01]  /*18e80*/  FFMA.FTZ R135, R2.reuse, R28, -R25.reuse ;  /* 0x0000001c02877223 */ /* 0x140fe20000010819 */
        /* <DEDUP_REMOVED lines=9> */
[--C-:B------:R-:W-:Y:S01]  /*18f20*/  FFMA.FTZ R24, R2, R32, -R25.reuse ;  /* 0x0000002002187223 */ /* 0x100fe20000010819 */
[----:B------:R-:W-:Y:S01]  /*18f30*/  ISETP.GT.AND P2, PT, R80, 0x20, PT ;  /* 0x000000205000780c */ /* 0x000fe20003f44270 */
[C-C-:B------:R-:W-:Y:S01]  /*18f40*/  FFMA.FTZ R6, R2.reuse, R108, -R25.reuse ;  /* 0x0000006c02067223 */ /* 0x140fe20000010819 */
[----:B------:R-:W-:Y:S01]  /*18f50*/  FMNMX.FTZ R76, R53, R76, !PT ;  /* 0x0000004c354c7209 */ /* 0x000fe20007810000 */
[--C-:B------:R-:W-:Y:S01]  /*18f60*/  FFMA.FTZ R125, R2, R44, -R25.reuse ;  /* 0x0000002c027d7223 */ /* 0x100fe20000010819 */
[----:B------:R-:W-:Y:S01]  /*18f70*/  FSEL R77, R90, -INF , P2 ;  /* 0xff8000005a4d7808 */ /* 0x000fe20001000000 */
[C-C-:B------:R-:W-:Y:S01]  /*18f80*/  FFMA.FTZ R129, R2.reuse, R40, -R25.reuse ;  /* 0x0000002802817223 */ /* 0x140fe20000010819 */
[----:B------:R-:W-:Y:S01]  /*18f90*/  FMNMX.FTZ R76, R119, R76, !PT ;  /* 0x0000004c774c7209 */ /* 0x000fe20007810000 */
[--C-:B------:R-:W-:Y:S01]  /*18fa0*/  FFMA.FTZ R131, R2, R20, -R25.reuse ;  /* 0x0000001402837223 */ /* 0x100fe20000010819 */
[----:B------:R-:W-:Y:S01]  /*18fb0*/  ISETP.GT.AND P2, PT, R80, 0x28, PT ;  /* 0x000000285000780c */ /* 0x000fe20003f44270 */
[----:B------:R-:W-:Y:S01]  /*18fc0*/  MUFU.EX2 R8, R8 ;  /* 0x0000000800087308 */ /* 0x000fe20000000800 */
[----:B------:R-:W-:Y:S01]  /*18fd0*/  FMNMX.FTZ R76, R77, R76, !PT ;  /* 0x0000004c4d4c7209 */ /* 0x000fe20007810000 */
[--C-:B------:R-:W-:Y:S01]  /*18fe0*/  FFMA.FTZ R4, R2, R112, -R25.reuse ;  /* 0x0000007002047223 */ /* 0x100fe20000010819 */
[----:B------:R-:W-:Y:S01]  /*18ff0*/  FSEL R79, R94, -INF , P2 ;  /* 0xff8000005e4f7808 */ /* 0x000fe20001000000 */
[C-C-:B------:R-:W-:Y:S01]  /*19000*/  FFMA.FTZ R10, R2.reuse, R116, -R25.reuse ;  /* 0x00000074020a7223 */ /* 0x140fe20000010819 */
[----:B-1----:R-:W-:Y:S01]  /*19010*/  FMNMX.FTZ R78, R91, R76, !PT ;  /* 0x0000004c5b4e7209 */ /* 0x002fe20007810000 */
[--C-:B------:R-:W-:Y:S01]  /*19020*/  FFMA.FTZ R88, R2, R88, -R25.reuse ;  /* 0x0000005802587223 */ /* 0x100fe20000010819 */
[----:B------:R-:W-:Y:S01]  /*19030*/  ISETP.GT.AND P2, PT, R80, 0x30, PT ;  /* 0x000000305000780c */ /* 0x000fe20003f44270 */
[----:B------:R1:W-:Y:S01]  /*19040*/  MUFU.EX2 R76, R93 ;  /* 0x0000005d004c7308 */ /* 0x0003e20000000800 */
        /* <DEDUP_REMOVED lines=12> */
[----:B------:R-:W-:Y:S01]  /*19110*/  FMNMX.FTZ R82, R99, R78, !PT ;  /* 0x0000004e63527209 */ /* 0x000fe20007810000 */
[--C-:B------:R-:W-:Y:S01]  /*19120*/  FFMA.FTZ R40, R2, R52, -R25.reuse ;  /* 0x0000003402287223 */ /* 0x100fe20000010819 */
[----:B------:R-:W-:Y:S01]  /*19130*/  ISETP.GT.AND P2, PT, R80, 0x40, PT ;  /* 0x000000405000780c */ /* 0x000fe20003f44270 */
[----:B------:R2:W-:Y:S01]  /*19140*/  MUFU.EX2 R78, R97 ;  /* 0x00000061004e7308 */ /* 0x0005e20000000800 */
[----:B------:R-:W-:Y:S01]  /*19150*/  FMNMX.FTZ R82, R83, R82, !PT ;  /* 0x0000005253527209 */ /* 0x000fe20007810000 */
[--C-:B------:R-:W-:Y:S01]  /*19160*/  FFMA.FTZ R20, R2, R48, -R25.reuse ;  /* 0x0000003002147223 */ /* 0x100fe20000010819 */
[----:B------:R-:W-:Y:S01]  /*19170*/  FSEL R85, R58, -INF , P2 ;  /* 0xff8000003a557808 */ /* 0x000fe20001000000 */
[----:B------:R-:W-:Y:S01]  /*19180*/  FFMA.FTZ R58, R2, R100, -R25 ;  /* 0x00000064023a7223 */ /* 0x000fe20000010819 */
[----:B------:R-:W-:-:S02]  /*19190*/  FMNMX.FTZ R82, R103, R82, !PT ;  /* 0x0000005267527209 */ /* 0x000fc40007810000 */
[----:B------:R-:W-:Y:S01]  /*191a0*/  ISETP.GT.AND P2, PT, R80, 0x48, PT ;  /* 0x000000485000780c */ /* 0x000fe20003f44270 */
[----:B------:R-:W-:Y:S01]  /*191b0*/  MUFU.EX2 R6, R6 ;  /* 0x0000000600067308 */ /* 0x000fe20000000800 */
[----:B------:R-:W-:Y:S01]  /*191c0*/  FSEL R89, R59, -INF , P3 ;  /* 0xff8000003b597808 */ /* 0x000fe20001800000 */
[--C-:B------:R-:W-:Y:S01]  /*191d0*/  FFMA.FTZ R59, R2, R75, -R25.reuse ;  /* 0x0000004b023b7223 */ /* 0x100fe20000010819 */
[----:B------:R-:W-:Y:S02]  /*191e0*/  FMNMX.FTZ R82, R85, R82, !PT ;  /* 0x0000005255527209 */ /* 0x000fe40007810000 */
[----:B------:R-:W-:Y:S02]  /*191f0*/  ISETP.GT.AND P3, PT, R80, 0x49, PT ;  /* 0x000000495000780c */ /* 0x000fe40003f64270 */
[----:B-1----:R-:W-:Y:S01]  /*19200*/  FSEL R93, R62, -INF , P2 ;  /* 0xff8000003e5d7808 */ /* 0x002fe20001000000 */
[----:B------:R-:W-:Y:S01]  /*19210*/  FFMA.FTZ R62, R2, R101, -R25 ;  /* 0x00000065023e7223 */ /* 0x000fe20000010819 */
[----:B------:R-:W-:Y:S01]  /*19220*/  FMNMX.FTZ R82, R89, R82, !PT ;  /* 0x0000005259527209 */ /* 0x000fe20007810000 */
[----:B------:R-:W1:Y:S01]  /*19230*/  MUFU.EX2 R9, R9 ;  /* 0x0000000900097308 */ /* 0x000e620000000800 */
[----:B------:R-:W-:-:S02]  /*19240*/  ISETP.GT.AND P2, PT, R80, 0x50, PT ;  /* 0x000000505000780c */ /* 0x000fc40003f44270 */
[----:B--2---:R-:W-:Y:S02]  /*19250*/  FSEL R97, R63, -INF , P3 ;  /* 0xff8000003f617808 */ /* 0x004fe40001800000 */
[----:B------:R-:W-:Y:S02]  /*19260*/  FMNMX.FTZ R82, R93, R82, !PT ;  /* 0x000000525d527209 */ /* 0x000fe40007810000 */
[----:B------:R-:W-:Y:S01]  /*19270*/  ISETP.GT.AND P3, PT, R80, 0x51, PT ;  /* 0x000000515000780c */ /* 0x000fe20003f64270 */
[----:B------:R2:W-:Y:S01]  /*19280*/  MUFU.EX2 R63, R62 ;  /* 0x0000003e003f7308 */ /* 0x0005e20000000800 */
[----:B------:R-:W-:Y:S02]  /*19290*/  FSEL R101, R66, -INF , P2 ;  /* 0xff80000042657808 */ /* 0x000fe40001000000 */
[----:B------:R-:W-:Y:S02]  /*192a0*/  FMNMX.FTZ R82, R97, R82, !PT ;  /* 0x0000005261527209 */ /* 0x000fe40007810000 */
[----:B------:R-:W-:-:S02]  /*192b0*/  ISETP.GT.AND P2, PT, R80, 0x58, PT ;  /* 0x000000585000780c */ /* 0x000fc40003f44270 */
[----:B------:R-:W-:Y:S01]  /*192c0*/  FSEL R67, R67, -INF , P3 ;  /* 0xff80000043437808 */ /* 0x000fe20001800000 */
[----:B------:R-:W-:Y:S01]  /*192d0*/  MUFU.EX2 R4, R4 ;  /* 0x0000000400047308 */ /* 0x000fe20000000800 */
[----:B------:R-:W-:Y:S01]  /*192e0*/  FMNMX.FTZ R82, R101, R82, !PT ;  /* 0x0000005265527209 */ /* 0x000fe20007810000 */
[----:B--2---:R-:W-:Y:S01]  /*192f0*/  FFMA.FTZ R62, R2, R74, -R25 ;  /* 0x0000004a023e7223 */ /* 0x004fe20000010819 */
[----:B------:R-:W-:Y:S02]  /*19300*/  ISETP.GT.AND P3, PT, R80, 0x59, PT ;  /* 0x000000595000780c */ /* 0x000fe40003f64270 */
[----:B------:R-:W-:Y:S02]  /*19310*/  FSEL R75, R70, -INF , P2 ;  /* 0xff800000464b7808 */ /* 0x000fe40001000000 */
[----:B------:R-:W-:Y:S01]  /*19320*/  FMNMX.FTZ R82, R67, R82, !PT ;  /* 0x0000005243527209 */ /* 0x000fe20007810000 */
[----:B------:R-:W-:Y:S01]  /*19330*/  MUFU.EX2 R10, R10 ;  /* 0x0000000a000a7308 */ /* 0x000fe20000000800 */
[----:B------:R-:W-:-:S02]  /*19340*/  FSEL R71, R71, -INF , P3 ;  /* 0xff80000047477808 */ /* 0x000fc40001800000 */
[C---:B------:R-:W-:Y:S02]  /*19350*/  ISETP.GT.AND P2, PT, R80.reuse, 0x60, PT ;  /* 0x000000605000780c */ /* 0x040fe40003f44270 */
[----:B------:R-:W-:Y:S02]  /*19360*/  FMNMX.FTZ R82, R75, R82, !PT ;  /* 0x000000524b527209 */ /* 0x000fe40007810000 */
[----:B------:R-:W-:Y:S01]  /*19370*/  ISETP.GT.AND P3, PT, R80, 0x61, PT ;  /* 0x000000615000780c */ /* 0x000fe20003f64270 */
[----:B------:R-:W2:Y:S01]  /*19380*/  MUFU.EX2 R15, R15 ;  /* 0x0000000f000f7308 */ /* 0x000ea20000000800 */
[----:B------:R-:W-:Y:S01]  /*19390*/  FSEL R105, R42, -INF , P2 ;  /* 0xff8000002a697808 */ /* 0x000fe20001000000 */
[----:B------:R-:W-:Y:S01]  /*193a0*/  FFMA.FTZ R42, R2, R73, -R25 ;  /* 0x00000049022a7223 */ /* 0x000fe20000010819 */
[----:B------:R-:W-:Y:S02]  /*193b0*/  FMNMX.FTZ R82, R71, R82, !PT ;  /* 0x0000005247527209 */ /* 0x000fe40007810000 */
[----:B------:R-:W-:-:S02]  /*193c0*/  ISETP.GT.AND P2, PT, R80, 0x68, PT ;  /* 0x000000685000780c */ /* 0x000fc40003f44270 */
[----:B------:R-:W-:Y:S01]  /*193d0*/  FSEL R43, R43, -INF , P3 ;  /* 0xff8000002b2b7808 */ /* 0x000fe20001800000 */
[----:B------:R-:W-:Y:S01]  /*193e0*/  MUFU.EX2 R12, R88 ;  /* 0x00000058000c7308 */ /* 0x000fe20000000800 */
[----:B------:R-:W-:Y:S02]  /*193f0*/  FMNMX.FTZ R82, R105, R82, !PT ;  /* 0x0000005269527209 */ /* 0x000fe40007810000 */
[----:B------:R-:W-:Y:S02]  /*19400*/  ISETP.GT.AND P3, PT, R80, 0x69, PT ;  /* 0x000000695000780c */ /* 0x000fe40003f64270 */
[----:B------:R-:W-:Y:S01]  /*19410*/  FSEL R73, R46, -INF , P2 ;  /* 0xff8000002e497808 */ /* 0x000fe20001000000 */
[----:B------:R-:W-:Y:S01]  /*19420*/  FFMA.FTZ R46, R2, R61, -R25 ;  /* 0x0000003d022e7223 */ /* 0x000fe20000010819 */
[----:B------:R-:W-:Y:S01]  /*19430*/  FMNMX.FTZ R82, R43, R82, !PT ;  /* 0x000000522b527209 */ /* 0x000fe20007810000 */
[----:B------:R-:W-:Y:S01]  /*19440*/  MUFU.EX2 R21, R21 ;  /* 0x0000001500157308 */ /* 0x000fe20000000800 */
[----:B------:R-:W-:-:S02]  /*19450*/  ISETP.GT.AND P2, PT, R80, 0x70, PT ;  /* 0x000000705000780c */ /* 0x000fc40003f44270 */
[----:B------:R-:W-:Y:S02]  /*19460*/  FSEL R47, R47, -INF , P3 ;  /* 0xff8000002f2f7808 */ /* 0x000fe40001800000 */
[----:B------:R-:W-:Y:S02]  /*19470*/  FMNMX.FTZ R82, R73, R82, !PT ;  /* 0x0000005249527209 */ /* 0x000fe40007810000 */
[----:B------:R-:W-:Y:S01]  /*19480*/  ISETP.GT.AND P3, PT, R80, 0x71, PT ;  /* 0x000000715000780c */ /* 0x000fe20003f64270 */
[----:B------:R-:W3:Y:S01]  /*19490*/  MUFU.EX2 R29, R29 ;  /* 0x0000001d001d7308 */ /* 0x000ee20000000800 */
        /* <DEDUP_REMOVED lines=15> */
[----:B------:R4:W-:Y:S01]  /*19590*/  MUFU.EX2 R55, R50 ;  /* 0x0000003200377308 */ /* 0x0009e20000000800 */
[----:B------:R-:W-:Y:S01]  /*195a0*/  FSEL R117, R26, -INF , P2 ;  /* 0xff8000001a757808 */ /* 0x000fe20001000000 */
[----:B------:R-:W-:Y:S01]  /*195b0*/  FFMA.FTZ R26, R2, R68, -R25 ;  /* 0x00000044021a7223 */ /* 0x000fe20000010819 */
[----:B------:R-:W-:Y:S02]  /*195c0*/  FMNMX.FTZ R82, R65, R82, !PT ;  /* 0x0000005241527209 */ /* 0x000fe40007810000 */
[----:B------:R-:W-:-:S02]  /*195d0*/  ISETP.GT.AND P2, PT, R80, 0x88, PT ;  /* 0x000000885000780c */ /* 0x000fc40003f44270 */
[----:B------:R-:W-:Y:S01]  /*195e0*/  FSEL R27, R27, -INF , P3 ;  /* 0xff8000001b1b7808 */ /* 0x000fe20001800000 */
[----:B------:R-:W-:Y:S01]  /*195f0*/  MUFU.EX2 R59, R59 ;  /* 0x0000003b003b7308 */ /* 0x000fe20000000800 */
[----:B------:R-:W-:Y:S01]  /*19600*/  FMNMX.FTZ R82, R117, R82, !PT ;  /* 0x0000005275527209 */ /* 0x000fe20007810000 */
[--C-:B----4-:R-:W-:Y:S01]  /*19610*/  FFMA.FTZ R50, R2, R69, -R25.reuse ;  /* 0x0000004502327223 */ /* 0x110fe20000010819 */
[----:B------:R-:W-:Y:S02]  /*19620*/  ISETP.GT.AND P3, PT, R80, 0x89, PT ;  /* 0x000000895000780c */ /* 0x000fe40003f64270 */
[----:B------:R-:W-:Y:S01]  /*19630*/  FSEL R121, R30, -INF , P2 ;  /* 0xff8000001e797808 */ /* 0x000fe20001000000 */
[----:B------:R-:W-:-:S01]  /*19640*/  FFMA.FTZ R30, R2, R57, -R25 ;  /* 0x00000039021e7223 */ /* 0x000fc20000010819 */
        /* <DEDUP_REMOVED lines=19> */
[----:B------:R-:W-:-:S01]  /*19780*/  FFMA.FTZ R25, R2, R14, -R25 ;  /* 0x0000000e02197223 */ /* 0x000fc20000010819 */
[----:B------:R-:W-:Y:S01]  /*19790*/  FSEL R41, R39, -INF , P3 ;  /* 0xff80000027297808 */ /* 0x000fe20001800000 */
[----:B------:R-:W-:Y:S01]  /*197a0*/  IMAD.IADD R14, R202, 0x1, -R191 ;  /* 0x00000001ca0e7824 */ /* 0x000fe200078e0abf */
[----:B------:R-:W-:Y:S01]  /*197b0*/  FMNMX.FTZ R82, R57, R82, !PT ;  /* 0x0000005239527209 */ /* 0x000fe20007810000 */
[----:B------:R4:W-:Y:S01]  /*197c0*/  MUFU.EX2 R39, R50 ;  /* 0x0000003200277308 */ /* 0x0009e20000000800 */
[----:B-1----:R-:W-:Y:S01]  /*197d0*/  F2FP.SATFINITE.E4M3.F32.PACK_AB_MERGE_C R184, R9, R6, RZ ;  /* 0x0000000609b8723e */ /* 0x002fe200048070ff */
[----:B------:R-:W-:Y:S01]  /*197e0*/  IMAD R14, R189, 0x80, R14 ;  /* 0x00000080bd0e7824 */ /* 0x000fe200078e020e */
[----:B------:R-:W-:-:S02]  /*197f0*/  FMNMX.FTZ R82, R41, R82, !PT ;  /* 0x0000005229527209 */ /* 0x000fc40007810000 */
[----:B--2---:R-:W-:Y:S01]  /*19800*/  F2FP.SATFINITE.E4M3.F32.PACK_AB_MERGE_C R186, R15, R10, RZ ;  /* 0x0000000a0fba723e */ /* 0x004fe200048070ff */
[----:B------:R-:W-:Y:S01]  /*19810*/  IMAD.HI R14, R14, 0x66666667, RZ ;  /* 0x666666670e0e7827 */ /* 0x000fe200078e02ff */
[----:B------:R-:W-:Y:S01]  /*19820*/  F2FP.SATFINITE.E4M3.F32.PACK_AB_MERGE_C R184, R7, R8, R184 ;  /* 0x0000000807b8723e */ /* 0x000fe200048070b8 */
[----:B------:R-:W4:Y:S01]  /*19830*/  SHFL.BFLY PT, R13, R82, 0x2, 0x1f ;  /* 0x0c401f00520d7f89 */ /* 0x000f2200000e0000 */
[----:B------:R-:W-:Y:S01]  /*19840*/  MUFU.EX2 R109, R109 ;  /* 0x0000006d006d7308 */ /* 0x000fe20000000800 */
[----:B---3--:R-:W-:Y:S02]  /*19850*/  F2FP.SATFINITE.E4M3.F32.PACK_AB_MERGE_C R180, R76, R29, RZ ;  /* 0x0000001d4cb4723e */ /* 0x008fe400048070ff */
[----:B------:R-:W-:Y:S02]  /*19860*/  F2FP.SATFINITE.E4M3.F32.PACK_AB_MERGE_C R186, R11, R4, R186 ;  /* 0x000000040bba723e */ /* 0x000fe400048070ba */
[----:B------:R-:W-:-:S03]  /*19870*/  F2FP.SATFINITE.E4M3.F32.PACK_AB_MERGE_C R180, R21, R12, R180 ;  /* 0x0000000c15b4723e */ /* 0x000fc600048070b4 */
[----:B------:R-:W-:Y:S08]  /*19880*/  MUFU.EX2 R46, R46 ;  /* 0x0000002e002e7308 */ /* 0x000ff00000000800 */
[----:B------:R-:W-:Y:S01]  /*19890*/  MUFU.EX2 R26, R26 ;  /* 0x0000001a001a7308 */ /* 0x000fe20000000800 */
[----:B----4-:R-:W-:-:S07]  /*198a0*/  FMNMX.FTZ R50, R82, R13, !PT ;  /* 0x0000000d52327209 */ /* 0x010fce0007810000 */
        /* <DEDUP_REMOVED lines=8> */
[----:B------:R-:W-:Y:S03]  /*19930*/  MUFU.EX2 R127, R127 ;  /* 0x0000007f007f7308 */ /* 0x000fe60000000800 */
[----:B------:R-:W-:-:S05]  /*19940*/  FSEL R36, R36, RZ, P2 ;  /* 0x000000ff24247208 */ /* 0x000fca0001000000 */
        /* <DEDUP_REMOVED lines=9> */
[----:B------:R-:W-:Y:S01]  /*199e0*/  SHF.R.U32.HI R85, RZ, 0x1f, R14 ;  /* 0x0000001fff557819 */ /* 0x000fe2000001160e */
[C-C-:B------:R-:W-:Y:S01]  /*199f0*/  FFMA.FTZ R52, R2.reuse, R81, -R36.reuse ;  /* 0x0000005102347223 */ /* 0x140fe20000010824 */
[----:B------:R-:W-:-:S01]  /*19a00*/  FFMA.FTZ R66, R2, R53, -R36 ;  /* 0x0000003502427223 */ /* 0x000fc20000010824 */
[----:B------:R-:W-:Y:S01]  /*19a10*/  FADD.FTZ R81, R8, R7 ;  /* 0x0000000708517221 */ /* 0x000fe20000010000 */
[----:B------:R-:W-:Y:S01]  /*19a20*/  LEA.HI.SX32 R14, R14, R85, 0x1a ;  /* 0x000000550e0e7211 */ /* 0x000fe200078fd2ff */
[C-C-:B------:R-:W-:Y:S01]  /*19a30*/  FFMA.FTZ R119, R2.reuse, R119, -R36.reuse ;  /* 0x0000007702777223 */ /* 0x140fe20000010824 */
[----:B------:R-:W-:-:S01]  /*19a40*/  FFMA.FTZ R49, R2, R77, -R36 ;  /* 0x0000004d02317223 */ /* 0x000fc20000010824 */
[----:B------:R-:W1:Y:S01]  /*19a50*/  MUFU.EX2 R33, R33 ;  /* 0x0000002100217308 */ /* 0x000e620000000800 */
[----:B------:R-:W-:-:S01]  /*19a60*/  FADD.FTZ R60, R6, R81 ;  /* 0x00000051063c7221 */ /* 0x000fc20000010000 */
[C-C-:B------:R-:W-:Y:S01]  /*19a70*/  FFMA.FTZ R71, R2.reuse, R71, -R36.reuse ;  /* 0x0000004702477223 */ /* 0x140fe20000010824 */
[----:B------:R-:W-:-:S01]  /*19a80*/  FFMA.FTZ R50, R2, R91, -R36 ;  /* 0x0000005b02327223 */ /* 0x000fc20000010824 */
[----:B------:R-:W-:Y:S01]  /*19a90*/  FFMA.FTZ R79, R2, R79, -R36 ;  /* 0x0000004f024f7223 */ /* 0x000fe20000010824 */
[----:B------:R-:W-:-:S01]  /*19aa0*/  FADD.FTZ R81, R9, R60 ;  /* 0x0000003c09517221 */ /* 0x000fc20000010000 */
[----:B------:R-:W-:Y:S01]  /*19ab0*/  @!P0 PRMT R60, RZ, 0x654, R3 ;  /* 0x00000654ff3c8816 */ /* 0x000fe20000000003 */
[----:B------:R-:W-:-:S01]  /*19ac0*/  FFMA.FTZ R95, R2, R95, -R36 ;  /* 0x0000005f025f7223 */ /* 0x000fc20000010824 */
[----:B------:R-:W2:Y:S01]  /*19ad0*/  MUFU.EX2 R64, R64 ;  /* 0x0000004000407308 */ /* 0x000ea20000000800 */
[----:B------:R-:W-:-:S01]  /*19ae0*/  FADD.FTZ R82, R4, R81 ;  /* 0x0000005104527221 */ /* 0x000fc20000010000 */
[----:B------:R3:W-:Y:S01]  /*19af0*/  @!P0 SYNCS.ARRIVE.TRANS64.RED.A1T0 RZ, [R60+URZ], RZ ;  /* 0x000000ff3cff89a7 */ /* 0x0007e2000810043f */
[----:B------:R-:W-:-:S01]  /*19b00*/  FFMA.FTZ R53, R2, R99, -R36 ;  /* 0x0000006302357223 */ /* 0x000fc20000010824 */
[C-C-:B------:R-:W-:Y:S01]  /*19b10*/  FFMA.FTZ R83, R2.reuse, R83, -R36.reuse ;  /* 0x0000005302537223 */ /* 0x140fe20000010824 */
[----:B------:R-:W-:-:S01]  /*19b20*/  FFMA.FTZ R103, R2, R103, -R36 ;  /* 0x0000006702677223 */ /* 0x000fc20000010824 */
[C-C-:B------:R-:W-:Y:S01]  /*19b30*/  FFMA.FTZ R77, R2.reuse, R89, -R36.reuse ;  /* 0x00000059024d7223 */ /* 0x140fe20000010824 */
[----:B------:R-:W-:-:S01]  /*19b40*/  FFMA.FTZ R93, R2, R93, -R36 ;  /* 0x0000005d025d7223 */ /* 0x000fc20000010824 */
[----:B------:R-:W4:Y:S01]  /*19b50*/  MUFU.EX2 R107, R107 ;  /* 0x0000006b006b7308 */ /* 0x000f220000000800 */
[----:B-1----:R-:W-:-:S01]  /*19b60*/  FADD.FTZ R85, R32, R33 ;  /* 0x0000002120557221 */ /* 0x002fc20000010000 */
[----:B---3--:R-:W-:Y:S01]  /*19b70*/  FFMA.FTZ R60, R2, R43, -R36 ;  /* 0x0000002b023c7223 */ /* 0x008fe20000010824 */
[----:B------:R-:W-:-:S01]  /*19b80*/  FADD.FTZ R43, R11, R82 ;  /* 0x000000520b2b7221 */ /* 0x000fc20000010000 */
[C-C-:B------:R-:W-:Y:S01]  /*19b90*/  FFMA.FTZ R97, R2.reuse, R97, -R36.reuse ;  /* 0x0000006102617223 */ /* 0x140fe20000010824 */
[----:B------:R-:W-:-:S01]  /*19ba0*/  FFMA.FTZ R56, R2, R101, -R36 ;  /* 0x0000006502387223 */ /* 0x000fc20000010824 */
[C-C-:B------:R-:W-:Y:S01]  /*19bb0*/  FFMA.FTZ R67, R2.reuse, R67, -R36.reuse ;  /* 0x0000004302437223 */ /* 0x140fe20000010824 */
[----:B------:R-:W-:-:S01]  /*19bc0*/  FFMA.FTZ R75, R2, R75, -R36 ;  /* 0x0000004b024b7223 */ /* 0x000fc20000010824 */
[----:B------:R-:W-:Y:S01]  /*19bd0*/  MUFU.EX2 R37, R37 ;  /* 0x0000002500257308 */ /* 0x000fe20000000800 */
[----:B--2---:R-:W-:-:S01]  /*19be0*/  FADD.FTZ R80, R64, R85 ;  /* 0x0000005540507221 */ /* 0x004fc20000010000 */
[C-C-:B------:R-:W-:Y:S01]  /*19bf0*/  FFMA.FTZ R105, R2.reuse, R105, -R36.reuse ;  /* 0x0000006902697223 */ /* 0x140fe20000010824 */
[----:B------:R-:W-:-:S01]  /*19c00*/  FFMA.FTZ R73, R2, R73, -R36 ;  /* 0x0000004902497223 */ /* 0x000fc20000010824 */
[C-C-:B------:R-:W-:Y:S01]  /*19c10*/  FFMA.FTZ R47, R2.reuse, R47, -R36.reuse ;  /* 0x0000002f022f7223 */ /* 0x140fe20000010824 */
[----:B------:R-:W-:-:S01]  /*19c20*/  FFMA.FTZ R113, R2, R113, -R36 ;  /* 0x0000007102717223 */ /* 0x000fc20000010824 */
[C-C-:B------:R-:W-:Y:S01]  /*19c30*/  FFMA.FTZ R51, R2.reuse, R51, -R36.reuse ;  /* 0x0000003302337223 */ /* 0x140fe20000010824 */
[----:B------:R-:W-:-:S01]  /*19c40*/  FFMA.FTZ R61, R2, R61, -R36 ;  /* 0x0000003d023d7223 */ /* 0x000fc20000010824 */
[----:B------:R-:W-:Y:S01]  /*19c50*/  MUFU.EX2 R48, R48 ;  /* 0x0000003000307308 */ /* 0x000fe20000000800 */
[----:B----4-:R-:W-:-:S01]  /*19c60*/  FADD.FTZ R80, R107, R80 ;  /* 0x000000506b507221 */ /* 0x010fc20000010000 */
        /* <DEDUP_REMOVED lines=8> */
[----:B------:R-:W-:Y:S01]  /*19cf0*/  F2FP.SATFINITE.E4M3.F32.PACK_AB_MERGE_C R185, R107, R64, RZ ;  /* 0x000000406bb9723e */ /* 0x000fe200048070ff */
[----:B------:R-:W-:-:S03]  /*19d00*/  IMAD.MOV.U32 R85, RZ, RZ, R87 ;  /* 0x000000ffff557224 */ /* 0x000fc600078e0057 */
[----:B------:R-:W-:Y:S01]  /*19d10*/  F2FP.SATFINITE.E4M3.F32.PACK_AB_MERGE_C R185, R33, R32, R185 ;  /* 0x0000002021b9723e */ /* 0x000fe200048070b9 */
[--C-:B------:R-:W-:Y:S01]  /*19d20*/  IMAD.MOV.U32 R33, RZ, RZ, R87.reuse ;  /* 0x000000ffff217224 */ /* 0x100fe200078e0057 */
[----:B------:R-:W1:Y:S01]  /*19d30*/  MUFU.EX2 R119, R119 ;  /* 0x0000007700777308 */ /* 0x000e620000000800 */
[----:B------:R-:W-:-:S07]  /*19d40*/  IMAD.MOV.U32 R32, RZ, RZ, R87 ;  /* 0x000000ffff207224 */ /* 0x000fce00078e0057 */
[----:B------:R-:W2:Y:S08]  /*19d50*/  MUFU.EX2 R49, R49 ;  /* 0x0000003100317308 */ /* 0x000eb00000000800 */
[----:B------:R3:W-:Y:S01]  /*19d60*/  MUFU.EX2 R74, R71 ;  /* 0x00000047004a7308 */ /* 0x0007e20000000800 */
[----:B-1----:R-:W-:-:S04]  /*19d70*/  F2FP.SATFINITE.E4M3.F32.PACK_AB_MERGE_C R187, R119, R66, RZ ;  /* 0x0000004277bb723e */ /* 0x002fc800048070ff */
[----:B------:R-:W-:-:S03]  /*19d80*/  F2FP.SATFINITE.E4M3.F32.PACK_AB_MERGE_C R187, R48, R37, R187 ;  /* 0x0000002530bb723e */ /* 0x000fc600048070bb */
[----:B------:R-:W1:Y:S01]  /*19d90*/  MUFU.EX2 R50, R50 ;  /* 0x0000003200327308 */ /* 0x000e620000000800 */
[----:B---3--:R-:W-:-:S01]  /*19da0*/  FADD.FTZ R71, R37, R80 ;  /* 0x0000005025477221 */ /* 0x008fc20000010000 */
[----:B------:R-:W-:Y:S01]  /*19db0*/  FADD.FTZ R80, R10, R43 ;  /* 0x0000002b0a507221 */ /* 0x000fe20000010000 */
[----:B------:R-:W-:Y:S02]  /*19dc0*/  IMAD.MOV.U32 R37, RZ, RZ, R87 ;  /* 0x000000ffff257224 */ /* 0x000fe400078e0057 */
[----:B------:R-:W-:Y:S01]  /*19dd0*/  FADD.FTZ R71, R48, R71 ;  /* 0x0000004730477221 */ /* 0x000fe20000010000 */
[----:B------:R-:W-:-:S01]  /*19de0*/  FADD.FTZ R43, R15, R80 ;  /* 0x000000500f2b7221 */ /* 0x000fc20000010000 */
[----:B------:R-:W-:Y:S01]  /*19df0*/  IMAD.MOV.U32 R48, RZ, RZ, R87 ;  /* 0x000000ffff307224 */ /* 0x000fe200078e0057 */
[----:B------:R-:W3:Y:S01]  /*19e00*/  MUFU.EX2 R79, R79 ;  /* 0x0000004f004f7308 */ /* 0x000ee20000000800 */
[----:B------:R-:W-:-:S01]  /*19e10*/  FADD.FTZ R82, R66, R71 ;  /* 0x0000004742527221 */ /* 0x000fc20000010000 */
[----:B------:R-:W-:Y:S01]  /*19e20*/  FADD.FTZ R80, R12, R43 ;  /* 0x0000002b0c507221 */ /* 0x000fe20000010000 */
[----:B------:R-:W-:-:S02]  /*19e30*/  IMAD.MOV.U32 R66, RZ, RZ, R87 ;  /* 0x000000ffff427224 */ /* 0x000fc400078e0057 */
[----:B------:R-:W-:-:S03]  /*19e40*/  FADD.FTZ R82, R119, R82 ;  /* 0x0000005277527221 */ /* 0x000fc60000010000 */
[----:B------:R-:W4:Y:S01]  /*19e50*/  MUFU.EX2 R68, R95 ;  /* 0x0000005f00447308 */ /* 0x000f220000000800 */
[----:B--2---:R-:W-:-:S01]  /*19e60*/  FADD.FTZ R43, R49, R82 ;  /* 0x00000052312b7221 */ /* 0x004fc20000010000 */
[----:B------:R-:W-:-:S03]  /*19e70*/  FADD.FTZ R82, R21, R80 ;  /* 0x0000005015527221 */ /* 0x000fc60000010000 */
[----:B-1----:R-:W-:Y:S01]  /*19e80*/  FADD.FTZ R84, R50, R43 ;  /* 0x0000002b32547221 */ /* 0x002fe20000010000 */
[----:B------:R-:W-:-:S01]  /*19e90*/  FADD.FTZ R71, R29, R82 ;  /* 0x000000521d477221 */ /* 0x000fc20000010000 */
[----:B------:R-:W-:Y:S01]  /*19ea0*/  FFMA.FTZ R43, R2, R27, -R36 ;  /* 0x0000001b022b7223 */ /* 0x000fe20000010824 */
[----:B------:R-:W1:Y:S01]  /*19eb0*/  MUFU.EX2 R52, R52 ;  /* 0x0000003400347308 */ /* 0x000e620000000800 */
[----:B---3--:R-:W-:-:S01]  /*19ec0*/  FADD.FTZ R27, R79, R84 ;  /* 0x000000544f1b7221 */ /* 0x008fc20000010000 */
[----:B------:R-:W-:Y:S01]  /*19ed0*/  FADD.FTZ R82, R76, R71 ;  /* 0x000000474c527221 */ /* 0x000fe20000010000 */
[----:B------:R-:W-:-:S01]  /*19ee0*/  FFMA.FTZ R36, R2, R41, -R36 ;  /* 0x0000002902247223 */ /* 0x000fc20000010824 */
[----:B------:R-:W-:Y:S02]  /*19ef0*/  IMAD.MOV.U32 R76, RZ, RZ, R87 ;  /* 0x000000ffff4c7224 */ /* 0x000fe400078e0057 */
[----:B------:R-:W-:-:S01]  /*19f00*/  FADD.FTZ R81, R45, R82 ;  /* 0x000000522d517221 */ /* 0x000fc20000010000 */
[----:B------:R-:W-:Y:S01]  /*19f10*/  IMAD.MOV.U32 R29, RZ, RZ, R87 ;  /* 0x000000ffff1d7224 */ /* 0x000fe200078e0057 */
[----:B------:R-:W2:Y:S01]  /*19f20*/  MUFU.EX2 R53, R53 ;  /* 0x0000003500357308 */ /* 0x000ea20000000800 */
[----:B----4-:R-:W-:-:S01]  /*19f30*/  FADD.FTZ R71, R68, R27 ;  /* 0x0000001b44477221 */ /* 0x010fc20000010000 */
[----:B------:R-:W-:Y:S01]  /*19f40*/  FADD.FTZ R81, R78, R81 ;  /* 0x000000514e517221 */ /* 0x000fe20000010000 */
[----:B------:R-:W-:Y:S01]  /*19f50*/  F2FP.SATFINITE.E4M3.F32.PACK_AB_MERGE_C R181, R68, R79, RZ ;  /* 0x0000004f44b5723e */ /* 0x000fe200048070ff */
[----:B------:R-:W-:Y:S01]  /*19f60*/  IMAD.MOV.U32 R79, RZ, RZ, R87 ;  /* 0x000000ffff4f7224 */ /* 0x000fe200078e0057 */
[----:B------:R-:W-:Y:S01]  /*19f70*/  MOV R68, R87 ;  /* 0x0000005700447202 */ /* 0x000fe20000000f00 */
[----:B------:R-:W-:Y:S01]  /*19f80*/  FADD.FTZ R86, R58, R81 ;  /* 0x000000513a567221 */ /* 0x000fe20000010000 */
[----:B------:R-:W-:Y:S01]  /*19f90*/  F2FP.SATFINITE.E4M3.F32.PACK_AB_MERGE_C R58, R63, R58, RZ ;  /* 0x0000003a3f3a723e */ /* 0x000fe200048070ff */
[----:B------:R-:W3:Y:S01]  /*19fa0*/  MUFU.EX2 R83, R83 ;  /* 0x0000005300537308 */ /* 0x000ee20000000800 */
[----:B-1----:R-:W-:-:S01]  /*19fb0*/  FADD.FTZ R82, R52, R71 ;  /* 0x0000004734527221 */ /* 0x002fc20000010000 */
[----:B------:R-:W-:Y:S01]  /*19fc0*/  FADD.FTZ R86, R63, R86 ;  /* 0x000000563f567221 */ /* 0x000fe20000010000 */
[----:B------:R-:W-:Y:S01]  /*19fd0*/  F2FP.SATFINITE.E4M3.F32.PACK_AB_MERGE_C R181, R50, R49, R181 ;  /* 0x0000003132b5723e */ /* 0x000fe200048070b5 */
[----:B------:R-:W-:Y:S01]  /*19fe0*/  IMAD.MOV.U32 R81, RZ, RZ, R87 ;  /* 0x000000ffff517224 */ /* 0x000fe200078e0057 */
[----:B------:R-:W-:Y:S01]  /*19ff0*/  F2FP.SATFINITE.E4M3.F32.PACK_AB_MERGE_C R182, R78, R45, R58 ;  /* 0x0000002d4eb6723e */ /* 0x000fe2000480703a */
[----:B------:R-:W-:Y:S01]  /*1a000*/  FADD.FTZ R9, R59, R86 ;  /* 0x000000563b097221 */ /* 0x000fe20000010000 */
[----:B------:R-:W-:Y:S01]  /*1a010*/  MOV R86, R87 ;  /* 0x0000005700567202 */ /* 0x000fe20000000f00 */
[----:B------:R-:W1:Y:S01]  /*1a020*/  MUFU.EX2 R70, R103 ;  /* 0x0000006700467308 */ /* 0x000e620000000800 */
[----:B--2---:R-:W-:-:S01]  /*1a030*/  FADD.FTZ R84, R53, R82 ;  /* 0x0000005235547221 */ /* 0x004fc20000010000 */
[----:B------:R-:W-:Y:S01]  /*1a040*/  FADD.FTZ R9, R62, R9 ;  /* 0x000000093e097221 */ /* 0x000fe20000010000 */
[--C-:B------:R-:W-:Y:S01]  /*1a050*/  IMAD.MOV.U32 R78, RZ, RZ, R87.reuse ;  /* 0x000000ffff4e7224 */ /* 0x100fe200078e0057 */
[----:B------:R-:W-:Y:S01]  /*1a060*/  MOV R50, R87 ;  /* 0x0000005700327202 */ /* 0x000fe20000000f00 */
[----:B------:R-:W-:-:S02]  /*1a070*/  IMAD.MOV.U32 R71, RZ, RZ, R87 ;  /* 0x000000ffff477224 */ /* 0x000fc400078e0057 */
[----:B------:R-:W-:Y:S01]  /*1a080*/  FADD.FTZ R64, R42, R9 ;  /* 0x000000092a407221 */ /* 0x000fe20000010000 */
[----:B------:R-:W-:Y:S01]  /*1a090*/  IMAD.MOV.U32 R63, RZ, RZ, R87 ;  /* 0x000000ffff3f7224 */ /* 0x000fe200078e0057 */
[----:B------:R-:W2:Y:S01]  /*1a0a0*/  MUFU.EX2 R54, R54 ;  /* 0x0000003600367308 */ /* 0x000ea20000000800 */
[----:B---3--:R-:W-:-:S01]  /*1a0b0*/  FADD.FTZ R41, R83, R84 ;  /* 0x0000005453297221 */ /* 0x008fc20000010000 */
[C---:B------:R-:W-:Y:S01]  /*1a0c0*/  FADD.FTZ R15, R109.reuse, R64 ;  /* 0x000000406d0f7221 */ /* 0x040fe20000010000 */
[----:B------:R-:W-:Y:S01]  /*1a0d0*/  F2FP.SATFINITE.E4M3.F32.PACK_AB_MERGE_C R109, R109, R42, RZ ;  /* 0x0000002a6d6d723e */ /* 0x000fe200048070ff */
[--C-:B------:R-:W-:Y:S01]  /*1a0e0*/  IMAD.MOV.U32 R84, RZ, RZ, R87.reuse ;  /* 0x000000ffff547224 */ /* 0x100fe200078e0057 */
[----:B------:R-:W-:Y:S01]  /*1a0f0*/  MOV R45, R87 ;  /* 0x00000057002d7202 */ /* 0x000fe20000000f00 */
[----:B------:R-:W-:Y:S01]  /*1a100*/  IMAD.MOV.U32 R64, RZ, RZ, R87 ;  /* 0x000000ffff407224 */ /* 0x000fe200078e0057 */
[----:B------:R-:W-:Y:S01]  /*1a110*/  F2FP.SATFINITE.E4M3.F32.PACK_AB_MERGE_C R176, R62, R59, R109 ;  /* 0x0000003b3eb0723e */ /* 0x000fe2000480706d */
[----:B------:R-:W3:Y:S01]  /*1a120*/  MUFU.EX2 R77, R77 ;  /* 0x0000004d004d7308 */ /* 0x000ee20000000800 */
[----:B-1----:R-:W-:-:S01]  /*1a130*/  FADD.FTZ R41, R70, R41 ;  /* 0x0000002946297221 */ /* 0x002fc20000010000 */
[----:B------:R-:W-:Y:S01]  /*1a140*/  F2FP.SATFINITE.E4M3.F32.PACK_AB_MERGE_C R70, R70, R83, RZ ;  /* 0x000000534646723e */ /* 0x000fe200048070ff */
[--C-:B------:R-:W-:Y:S01]  /*1a150*/  IMAD.MOV.U32 R83, RZ, RZ, R87.reuse ;  /* 0x000000ffff537224 */ /* 0x100fe200078e0057 */
[----:B------:R-:W-:Y:S01]  /*1a160*/  MOV R62, R87 ;  /* 0x00000057003e7202 */ /* 0x000fe20000000f00 */
[--C-:B------:R-:W-:Y:S01]  /*1a170*/  IMAD.MOV.U32 R59, RZ, RZ, R87.reuse ;  /* 0x000000ffff3b7224 */ /* 0x100fe200078e0057 */
[----:B------:R-:W-:Y:S01]  /*1a180*/  F2FP.SATFINITE.E4M3.F32.PACK_AB_MERGE_C R183, R53, R52, R70 ;  /* 0x0000003435b7723e */ /* 0x000fe20004807046 */
[----:B------:R-:W-:Y:S01]  /*1a190*/  IMAD.MOV.U32 R70, RZ, RZ, R87 ;  /* 0x000000ffff467224 */ /* 0x000fe200078e0057 */
        /* <DEDUP_REMOVED lines=9> */
[----:B------:R-:W3:Y:S01]  /*1a230*/  MUFU.EX2 R56, R56 ;  /* 0x0000003800387308 */ /* 0x000ee20000000800 */
[----:B-1----:R-:W-:-:S01]  /*1a240*/  FADD.FTZ R9, R93, R10 ;  /* 0x0000000a5d097221 */ /* 0x002fc20000010000 */
[----:B------:R-:W-:Y:S01]  /*1a250*/  FADD.FTZ R10, R46, R15 ;  /* 0x0000000f2e0a7221 */ /* 0x000fe20000010000 */
[----:B------:R-:W-:-:S04]  /*1a260*/  F2FP.SATFINITE.E4M3.F32.PACK_AB_MERGE_C R15, R31, R26, RZ ;  /* 0x0000001a1f0f723e */ /* 0x000fc800048070ff */
[----:B------:R-:W-:Y:S01]  /*1a270*/  F2FP.SATFINITE.E4M3.F32.PACK_AB_MERGE_C R178, R55, R46, R15 ;  /* 0x0000002e37b2723e */ /* 0x000fe2000480700f */
        /* <DEDUP_REMOVED lines=8> */
[----:B------:R-:W-:Y:S01]  /*1a300*/  FADD.FTZ R9, R55, R10 ;  /* 0x0000000a37097221 */ /* 0x000fe20000010000 */
[--C-:B------:R-:W-:Y:S02]  /*1a310*/  IMAD.MOV.U32 R72, RZ, RZ, R87.reuse ;  /* 0x000000ffff487224 */ /* 0x100fe400078e0057 */
[----:B------:R-:W-:Y:S02]  /*1a320*/  IMAD.MOV.U32 R55, RZ, RZ, R87 ;  /* 0x000000ffff377224 */ /* 0x000fe400078e0057 */
[----:B------:R-:W-:-:S01]  /*1a330*/  FADD.FTZ R10, R26, R9 ;  /* 0x000000091a0a7221 */ /* 0x000fc20000010000 */
[----:B------:R-:W-:Y:S01]  /*1a340*/  IMAD.MOV.U32 R54, RZ, RZ, R87 ;  /* 0x000000ffff367224 */ /* 0x000fe200078e0057 */
[----:B------:R-:W3:Y:S01]  /*1a350*/  MUFU.EX2 R3, R105 ;  /* 0x0000006900037308 */ /* 0x000ee20000000800 */
[----:B-1----:R-:W-:-:S01]  /*1a360*/  FADD.FTZ R42, R67, R42 ;  /* 0x0000002a432a7221 */ /* 0x002fc20000010000 */
[----:B------:R-:W-:-:S04]  /*1a370*/  FADD.FTZ R31, R31, R10 ;  /* 0x0000000a1f1f7221 */ /* 0x000fc80000010000 */
[----:B------:R-:W-:Y:S01]  /*1a380*/  FADD.FTZ R10, R30, R31 ;  /* 0x0000001f1e0a7221 */ /* 0x000fe20000010000 */
[----:B------:R-:W-:Y:S01]  /*1a390*/  IMAD.MOV.U32 R31, RZ, RZ, R87 ;  /* 0x000000ffff1f7224 */ /* 0x000fe200078e0057 */
[----:B------:R-:W1:Y:S01]  /*1a3a0*/  MUFU.EX2 R60, R60 ;  /* 0x0000003c003c7308 */ /* 0x000e620000000800 */
[----:B--2---:R-:W-:-:S01]  /*1a3b0*/  FADD.FTZ R7, R75, R42 ;  /* 0x0000002a4b077221 */ /* 0x004fc20000010000 */
[----:B------:R-:W-:Y:S01]  /*1a3c0*/  F2FP.SATFINITE.E4M3.F32.PACK_AB_MERGE_C R75, R74, R75, RZ ;  /* 0x0000004b4a4b723e */ /* 0x000fe200048070ff */
[----:B------:R-:W-:-:S01]  /*1a3d0*/  FADD.FTZ R9, R39, R10 ;  /* 0x0000000a27097221 */ /* 0x000fc20000010000 */
[----:B------:R-:W-:Y:S02]  /*1a3e0*/  IMAD.MOV.U32 R42, RZ, RZ, R87 ;  /* 0x000000ffff2a7224 */ /* 0x000fe400078e0057 */
[----:B------:R-:W-:-:S01]  /*1a3f0*/  FADD.FTZ R74, R74, R7 ;  /* 0x000000074a4a7221 */ /* 0x000fc20000010000 */
[----:B------:R-:W-:Y:S01]  /*1a400*/  F2FP.SATFINITE.E4M3.F32.PACK_AB_MERGE_C R179, R67, R56, R75 ;  /* 0x0000003843b3723e */ /* 0x000fe2000480704b */
[----:B------:R-:W-:-:S01]  /*1a410*/  FADD.FTZ R12, R34, R9 ;  /* 0x00000009220c7221 */ /* 0x000fc20000010000 */
[----:B------:R-:W2:Y:S01]  /*1a420*/  MUFU.EX2 R73, R73 ;  /* 0x0000004900497308 */ /* 0x000ea20000000800 */
[----:B---3--:R-:W-:-:S01]  /*1a430*/  FADD.FTZ R7, R3, R74 ;  /* 0x0000004a03077221 */ /* 0x008fc20000010000 */
[C---:B------:R-:W-:Y:S01]  /*1a440*/  F2FP.SATFINITE.E4M3.F32.PACK_AB_MERGE_C R34, R125.reuse, R34, RZ ;  /* 0x000000227d22723e */ /* 0x040fe200048070ff */
[----:B------:R-:W-:-:S01]  /*1a450*/  FADD.FTZ R125, R125, R12 ;  /* 0x0000000c7d7d7221 */ /* 0x000fc20000010000 */
[--C-:B------:R-:W-:Y:S01]  /*1a460*/  IMAD.MOV.U32 R75, RZ, RZ, R87.reuse ;  /* 0x000000ffff4b7224 */ /* 0x100fe200078e0057 */
[----:B------:R-:W-:Y:S01]  /*1a470*/  MOV R74, R87 ;  /* 0x00000057004a7202 */ /* 0x000fe20000000f00 */
[----:B------:R-:W-:Y:S01]  /*1a480*/  IMAD.MOV.U32 R67, RZ, RZ, R87 ;  /* 0x000000ffff437224 */ /* 0x000fe200078e0057 */
[----:B------:R-:W-:Y:S01]  /*1a490*/  F2FP.SATFINITE.E4M3.F32.PACK_AB_MERGE_C R172, R39, R30, R34 ;  /* 0x0000001e27ac723e */ /* 0x000fe20004807022 */
[----:B------:R3:W4:Y:S01]  /*1a4a0*/  MUFU.EX2 R80, R47 ;  /* 0x0000002f00507308 */ /* 0x0007220000000800 */
[----:B-1----:R-:W-:-:S01]  /*1a4b0*/  FADD.FTZ R10, R60, R7 ;  /* 0x000000073c0a7221 */ /* 0x002fc20000010000 */
[-C--:B------:R-:W-:Y:S01]  /*1a4c0*/  MOV R56, R87.reuse ;  /* 0x0000005700387202 */ /* 0x080fe20000000f00 */
[--C-:B------:R-:W-:Y:S01]  /*1a4d0*/  IMAD.MOV.U32 R39, RZ, RZ, R87.reuse ;  /* 0x000000ffff277224 */ /* 0x100fe200078e0057 */
[----:B------:R-:W-:Y:S01]  /*1a4e0*/  MOV R30, R87 ;  /* 0x00000057001e7202 */ /* 0x000fe20000000f00 */
[----:B------:R-:W-:-:S03]  /*1a4f0*/  IMAD.MOV.U32 R34, RZ, RZ, R87 ;  /* 0x000000ffff227224 */ /* 0x000fc600078e0057 */
[----:B------:R-:W1:Y:S01]  /*1a500*/  MUFU.EX2 R27, R113 ;  /* 0x00000071001b7308 */ /* 0x000e620000000800 */
[----:B--2---:R-:W-:-:S01]  /*1a510*/  FADD.FTZ R7, R73, R10 ;  /* 0x0000000a49077221 */ /* 0x004fc20000010000 */
[----:B------:R-:W-:Y:S01]  /*1a520*/  FADD.FTZ R10, R38, R125 ;  /* 0x0000007d260a7221 */ /* 0x000fe20000010000 */
[----:B---3--:R-:W-:-:S03]  /*1a530*/  IMAD.MOV.U32 R47, RZ, RZ, R87 ;  /* 0x000000ffff2f7224 */ /* 0x008fc600078e0057 */
[----:B------:R-:W-:Y:S02]  /*1a540*/  FADD.FTZ R9, R127, R10 ;  /* 0x0000000a7f097221 */ /* 0x000fe40000010000 */
[----:B------:R-:W2:Y:S01]  /*1a550*/  MUFU.EX2 R129, R129 ;  /* 0x0000008100817308 */ /* 0x000ea20000000800 */
[C---:B----4-:R-:W-:Y:S01]  /*1a560*/  F2FP.SATFINITE.E4M3.F32.PACK_AB_MERGE_C R73, R80.reuse, R73, RZ ;  /* 0x000000495049723e */ /* 0x050fe200048070ff */
[----:B------:R-:W-:Y:S01]  /*1a570*/  FADD.FTZ R80, R80, R7 ;  /* 0x0000000750507221 */ /* 0x000fe20000010000 */
[----:B------:R-:W-:-:S02]  /*1a580*/  FADD.FTZ R26, R44, R9 ;  /* 0x000000092c1a7221 */ /* 0x000fc40000010000 */
[----:B------:R-:W-:Y:S01]  /*1a590*/  F2FP.SATFINITE.E4M3.F32.PACK_AB_MERGE_C R173, R60, R3, R73 ;  /* 0x000000033cad723e */ /* 0x000fe20004807049 */
[----:B------:R-:W-:Y:S02]  /*1a5a0*/  IMAD.MOV.U32 R73, RZ, RZ, R87 ;  /* 0x000000ffff497224 */ /* 0x000fe400078e0057 */
[----:B------:R3:W4:Y:S01]  /*1a5b0*/  MUFU.EX2 R82, R51 ;  /* 0x0000003300527308 */ /* 0x0007220000000800 */
[----:B-1----:R-:W-:-:S01]  /*1a5c0*/  FADD.FTZ R7, R27, R80 ;  /* 0x000000501b077221 */ /* 0x002fc20000010000 */
[----:B------:R-:W-:Y:S01]  /*1a5d0*/  MOV R80, R87 ;  /* 0x0000005700507202 */ /* 0x000fe20000000f00 */
[----:B------:R-:W-:-:S05]  /*1a5e0*/  IMAD.MOV.U32 R60, RZ, RZ, R87 ;  /* 0x000000ffff3c7224 */ /* 0x000fca00078e0057 */
[----:B------:R-:W1:Y:S01]  /*1a5f0*/  MUFU.EX2 R61, R61 ;  /* 0x0000003d003d7308 */ /* 0x000e620000000800 */
[C---:B--2---:R-:W-:Y:S01]  /*1a600*/  F2FP.SATFINITE.E4M3.F32.PACK_AB_MERGE_C R44, R129.reuse, R44, RZ ;  /* 0x0000002c812c723e */ /* 0x044fe200048070ff */
[----:B------:R-:W-:Y:S01]  /*1a610*/  FADD.FTZ R129, R129, R26 ;  /* 0x0000001a81817221 */ /* 0x000fe20000010000 */
[--C-:B---3--:R-:W-:Y:S02]  /*1a620*/  IMAD.MOV.U32 R51, RZ, RZ, R87.reuse ;  /* 0x000000ffff337224 */ /* 0x108fe400078e0057 */
[----:B------:R-:W-:Y:S01]  /*1a630*/  F2FP.SATFINITE.E4M3.F32.PACK_AB_MERGE_C R174, R127, R38, R44 ;  /* 0x000000267fae723e */ /* 0x000fe2000480702c */
[----:B------:R-:W-:Y:S02]  /*1a640*/  IMAD.MOV.U32 R44, RZ, RZ, R87 ;  /* 0x000000ffff2c7224 */ /* 0x000fe400078e0057 */
[----:B------:R-:W2:Y:S01]  /*1a650*/  MUFU.EX2 R40, R40 ;  /* 0x0000002800287308 */ /* 0x000ea20000000800 */
[----:B----4-:R-:W-:-:S01]  /*1a660*/  FADD.FTZ R12, R82, R7 ;  /* 0x00000007520c7221 */ /* 0x010fc20000010000 */
[----:B------:R-:W-:-:S02]  /*1a670*/  IMAD.MOV.U32 R38, RZ, RZ, R87 ;  /* 0x000000ffff267224 */ /* 0x000fc400078e0057 */
[----:B------:R-:W-:-:S04]  /*1a680*/  IMAD.MOV.U32 R26, RZ, RZ, R87 ;  /* 0x000000ffff1a7224 */ /* 0x000fc800078e0057 */
[----:B------:R3:W4:Y:S01]  /*1a690*/  MUFU.EX2 R6, R65 ;  /* 0x0000004100067308 */ /* 0x0007220000000800 */
[----:B-1----:R-:W-:-:S07]  /*1a6a0*/  FADD.FTZ R7, R61, R12 ;  /* 0x0000000c3d077221 */ /* 0x002fce0000010000 */
[----:B------:R-:W1:Y:S01]  /*1a6b0*/  MUFU.EX2 R131, R131 ;  /* 0x0000008300837308 */ /* 0x000e620000000800 */
[----:B--2---:R-:W-:-:S01]  /*1a6c0*/  FADD.FTZ R12, R40, R129 ;  /* 0x00000081280c7221 */ /* 0x004fc20000010000 */
[----:B---3--:R-:W-:-:S06]  /*1a6d0*/  IMAD.MOV.U32 R65, RZ, RZ, R87 ;  /* 0x000000ffff417224 */ /* 0x008fcc00078e0057 */
[----:B------:R-:W2:Y:S01]  /*1a6e0*/  MUFU.EX2 R117, R117 ;  /* 0x0000007500757308 */ /* 0x000ea20000000800 */
[C---:B----4-:R-:W-:Y:S01]  /*1a6f0*/  F2FP.SATFINITE.E4M3.F32.PACK_AB_MERGE_C R61, R6.reuse, R61, RZ ;  /* 0x0000003d063d723e */ /* 0x050fe200048070ff */
[----:B------:R-:W-:-:S03]  /*1a700*/  FADD.FTZ R6, R6, R7 ;  /* 0x0000000706067221 */ /* 0x000fc60000010000 */
[----:B------:R-:W-:Y:S01]  /*1a710*/  F2FP.SATFINITE.E4M3.F32.PACK_AB_MERGE_C R175, R82, R27, R61 ;  /* 0x0000001b52af723e */ /* 0x000fe2000480703d */
[----:B------:R-:W-:Y:S02]  /*1a720*/  IMAD.MOV.U32 R82, RZ, RZ, R87 ;  /* 0x000000ffff527224 */ /* 0x000fe400078e0057 */
[----:B------:R-:W3:Y:S01]  /*1a730*/  MUFU.EX2 R20, R20 ;  /* 0x0000001400147308 */ /* 0x000ee20000000800 */
[----:B-1----:R-:W-:-:S01]  /*1a740*/  FADD.FTZ R9, R131, R12 ;  /* 0x0000000c83097221 */ /* 0x002fc20000010000 */
[--C-:B------:R-:W-:Y:S02]  /*1a750*/  IMAD.MOV.U32 R61, RZ, RZ, R87.reuse ;  /* 0x000000ffff3d7224 */ /* 0x100fe400078e0057 */
[----:B------:R-:W-:-:S04]  /*1a760*/  IMAD.MOV.U32 R27, RZ, RZ, R87 ;  /* 0x000000ffff1b7224 */ /* 0x000fc800078e0057 */
[----:B------:R-:W1:Y:S01]  /*1a770*/  MUFU.EX2 R133, R133 ;  /* 0x0000008500857308 */ /* 0x000e620000000800 */
[----:B--2---:R-:W-:-:S07]  /*1a780*/  FADD.FTZ R7, R117, R6 ;  /* 0x0000000675077221 */ /* 0x004fce0000010000 */
[----:B------:R2:W4:Y:S01]  /*1a790*/  MUFU.EX2 R8, R43 ;  /* 0x0000002b00087308 */ /* 0x0005220000000800 */
[----:B---3--:R-:W-:-:S01]  /*1a7a0*/  FADD.FTZ R12, R20, R9 ;  /* 0x00000009140c7221 */ /* 0x008fc20000010000 */
[----:B------:R-:W-:-:S06]  /*1a7b0*/  VIADD R9, R157, 0xfffffffe ;  /* 0xfffffffe9d097836 */ /* 0x000fcc0000000000 */
[----:B------:R-:W3:Y:S01]  /*1a7c0*/  MUFU.EX2 R121, R121 ;  /* 0x0000007900797308 */ /* 0x000ee20000000800 */
[C---:B-1----:R-:W-:Y:S01]  /*1a7d0*/  F2FP.SATFINITE.E4M3.F32.PACK_AB_MERGE_C R20, R133.reuse, R20, RZ ;  /* 0x000000148514723e */ /* 0x042fe200048070ff */
[----:B------:R-:W-:Y:S01]  /*1a7e0*/  FADD.FTZ R133, R133, R12 ;  /* 0x0000000c85857221 */ /* 0x000fe20000010000 */
[----:B--2---:R-:W-:Y:S02]  /*1a7f0*/  IMAD.MOV.U32 R43, RZ, RZ, R87 ;  /* 0x000000ffff2b7224 */ /* 0x004fe400078e0057 */
[----:B------:R-:W-:Y:S02]  /*1a800*/  F2FP.SATFINITE.E4M3.F32.PACK_AB_MERGE_C R168, R131, R40, R20 ;  /* 0x0000002883a8723e */ /* 0x000fe40004807014 */
[----:B------:R-:W-:Y:S01]  /*1a810*/  MOV R40, R87 ;  /* 0x0000005700287202 */ /* 0x000fe20000000f00 */
[----:B------:R-:W1:Y:S01]  /*1a820*/  MUFU.EX2 R24, R24 ;  /* 0x0000001800187308 */ /* 0x000e620000000800 */
[----:B----4-:R-:W-:-:S07]  /*1a830*/  FADD.FTZ R6, R8, R7 ;  /* 0x0000000708067221 */ /* 0x010fce0000010000 */
[----:B------:R-:W2:Y:S01]  /*1a840*/  MUFU.EX2 R135, R135 ;  /* 0x0000008700877308 */ /* 0x000ea20000000800 */
[----:B---3--:R-:W-:-:S07]  /*1a850*/  FADD.FTZ R3, R121, R6 ;  /* 0x0000000679037221 */ /* 0x008fce0000010000 */
[----:B------:R-:W-:Y:S01]  /*1a860*/  MUFU.EX2 R28, R28 ;  /* 0x0000001c001c7308 */ /* 0x000fe20000000800 */
[----:B-1----:R-:W-:-:S07]  /*1a870*/  FADD.FTZ R6, R24, R133 ;  /* 0x0000008518067221 */ /* 0x002fce0000010000 */
[----:B------:R-:W1:Y:S01]  /*1a880*/  MUFU.EX2 R25, R25 ;  /* 0x0000001900197308 */ /* 0x000e620000000800 */
[----:B--2---:R-:W-:-:S07]  /*1a890*/  FADD.FTZ R7, R135, R6 ;  /* 0x0000000687077221 */ /* 0x004fce0000010000 */
[----:B------:R2:W3:Y:S08]  /*1a8a0*/  MUFU.EX2 R4, R69 ;  /* 0x0000004500047308 */ /* 0x0004f00000000800 */
[----:B------:R-:W4:Y:S01]  /*1a8b0*/  MUFU.EX2 R123, R123 ;  /* 0x0000007b007b7308 */ /* 0x000f220000000800 */
[----:B-1----:R-:W-:Y:S01]  /*1a8c0*/  F2FP.SATFINITE.E4M3.F32.PACK_AB_MERGE_C R6, R25, R28, RZ ;  /* 0x0000001c1906723e */ /* 0x002fe200048070ff */
[----:B------:R-:W-:Y:S01]  /*1a8d0*/  FADD.FTZ R28, R28, R7 ;  /* 0x000000071c1c7221 */ /* 0x000fe20000010000 */
[----:B--2---:R-:W-:-:S02]  /*1a8e0*/  IMAD.MOV.U32 R69, RZ, RZ, R87 ;  /* 0x000000ffff457224 */ /* 0x004fc400078e0057 */
[----:B------:R-:W-:Y:S01]  /*1a8f0*/  F2FP.SATFINITE.E4M3.F32.PACK_AB_MERGE_C R170, R135, R24, R6 ;  /* 0x0000001887aa723e */ /* 0x000fe20004807006 */
[----:B------:R-:W-:Y:S01]  /*1a900*/  IMAD.MOV.U32 R24, RZ, RZ, R87 ;  /* 0x000000ffff187224 */ /* 0x000fe200078e0057 */
[----:B------:R-:W-:Y:S01]  /*1a910*/  VIMNMX R6, RZ, R14, !PT ;  /* 0x0000000eff067248 */ /* 0x000fe20007fe0100 */
[----:B------:R1:W2:Y:S01]  /*1a920*/  MUFU.EX2 R10, R35 ;  /* 0x00000023000a7308 */ /* 0x0002a20000000800 */
[C---:B---3--:R-:W-:Y:S01]  /*1a930*/  F2FP.SATFINITE.E4M3.F32.PACK_AB_MERGE_C R121, R4.reuse, R121, RZ ;  /* 0x000000790479723e */ /* 0x048fe200048070ff */
[----:B------:R-:W-:Y:S01]  /*1a940*/  FADD.FTZ R4, R4, R3 ;  /* 0x0000000304047221 */ /* 0x000fe20000010000 */
[----:B------:R-:W-:Y:S02]  /*1a950*/  ISETP.GE.AND P0, PT, R9, R6, PT ;  /* 0x000000060900720c */ /* 0x000fe40003f06270 */
[----:B------:R-:W-:-:S03]  /*1a960*/  F2FP.SATFINITE.E4M3.F32.PACK_AB_MERGE_C R169, R8, R117, R121 ;  /* 0x0000007508a9723e */ /* 0x000fc60004807079 */
[----:B------:R-:W3:Y:S01]  /*1a970*/  MUFU.EX2 R57, R57 ;  /* 0x0000003900397308 */ /* 0x000ee20000000800 */
[----:B----4-:R-:W-:-:S01]  /*1a980*/  FADD.FTZ R3, R123, R4 ;  /* 0x000000047b037221 */ /* 0x010fc20000010000 */
[----:B-1----:R-:W-:-:S06]  /*1a990*/  MOV R35, R87 ;  /* 0x0000005700237202 */ /* 0x002fcc0000000f00 */
[----:B------:R-:W1:Y:S01]  /*1a9a0*/  MUFU.EX2 R36, R36 ;  /* 0x0000002400247308 */ /* 0x000e620000000800 */
[----:B--2---:R-:W-:-:S04]  /*1a9b0*/  FADD.FTZ R4, R10, R3 ;  /* 0x000000030a047221 */ /* 0x004fc80000010000 */
[----:B---3--:R-:W-:Y:S01]  /*1a9c0*/  FADD.FTZ R3, R57, R4 ;  /* 0x0000000439037221 */ /* 0x008fe20000010000 */
[----:B------:R-:W-:-:S01]  /*1a9d0*/  FADD.FTZ R4, R25, R28 ;  /* 0x0000001c19047221 */ /* 0x000fc20000010000 */
[----:B------:R-:W-:Y:S01]  /*1a9e0*/  IMAD.MOV.U32 R28, RZ, RZ, R87 ;  /* 0x000000ffff1c7224 */ /* 0x000fe200078e0057 */
[----:B------:R-:W-:Y:S02]  /*1a9f0*/  MOV R25, R87 ;  /* 0x0000005700197202 */ /* 0x000fe40000000f00 */
[C---:B-1----:R-:W-:Y:S01]  /*1aa00*/  F2FP.SATFINITE.E4M3.F32.PACK_AB_MERGE_C R8, R36.reuse, R57, RZ ;  /* 0x000000392408723e */ /* 0x042fe200048070ff */
[----:B------:R-:W-:-:S01]  /*1aa10*/  FADD.FTZ R3, R36, R3 ;  /* 0x0000000324037221 */ /* 0x000fc20000010000 */
[--C-:B------:R-:W-:Y:S02]  /*1aa20*/  IMAD.MOV.U32 R57, RZ, RZ, R87.reuse ;  /* 0x000000ffff397224 */ /* 0x100fe400078e0057 */
[----:B------:R-:W-:Y:S01]  /*1aa30*/  F2FP.SATFINITE.E4M3.F32.PACK_AB_MERGE_C R171, R10, R123, R8 ;  /* 0x0000007b0aab723e */ /* 0x000fe20004807008 */
[----:B------:R-:W-:Y:S01]  /*1aa40*/  IMAD.MOV.U32 R36, RZ, RZ, R87 ;  /* 0x000000ffff247224 */ /* 0x000fe200078e0057 */
[----:B------:R-:W-:Y:S06]  /*1aa50*/  @!P0 BRA `(.L_x_2360) ;  /* 0x0000003c00cc8947 */ /* 0x000fec0003800000 */
[----:B------:R-:W-:Y:S01]  /*1aa60*/  IMAD.MOV.U32 R7, RZ, RZ, R13 ;  /* 0x000000ffff077224 */ /* 0x000fe200078e000d */
[----:B------:R-:W-:Y:S01]  /*1aa70*/  MOV R11, R145 ;  /* 0x00000091000b7202 */ /* 0x000fe20000000f00 */
[----:B------:R-:W-:Y:S01]  /*1aa80*/  IMAD.MOV.U32 R8, RZ, RZ, R0 ;  /* 0x000000ffff087224 */ /* 0x000fe200078e0000 */
[----:B------:R-:W-:Y:S01]  /*1aa90*/  CS2R R86, SRZ ;  /* 0x0000000000567805 */ /* 0x000fe2000001ff00 */
[----:B------:R-:W-:Y:S01]  /*1aaa0*/  IMAD.MOV.U32 R10, RZ, RZ, R192 ;  /* 0x000000ffff0a7224 */ /* 0x000fe200078e00c0 */
        /* <DEDUP_REMOVED lines=31> */
.L_x_2371:
        /* <DEDUP_REMOVED lines=8> */
.L_x_2362:
[----:B------:R-:W-:-:S05]  /*1ad20*/  VIADD R0, R11, 0x1 ;  /* 0x000000010b007836 */ /* 0x000fca0000000000 */
[----:B------:R-:W-:-:S04]  /*1ad30*/  ISETP.NE.AND P2, PT, R0, 0x2, PT ;  /* 0x000000020000780c */ /* 0x000fc80003f45270 */
[----:B------:R-:W-:Y:S02]  /*1ad40*/  SEL R13, R0, RZ, P2 ;  /* 0x000000ff000d7207 */ /* 0x000fe40001000000 */
[----:B------:R-:W-:-:S03]  /*1ad50*/  SHF.L.U32 R0, R192, 0x1f, RZ ;  /* 0x0000001fc0007819 */ /* 0x000fc600000006ff */
[----:B------:R-:W-:-:S04]  /*1ad60*/  IMAD R13, R13, 0x8, R16 ;  /* 0x000000080d0d7824 */ /* 0x000fc800078e0210 */
[----:B------:R1:W2:Y:S01]  /*1ad70*/  SYNCS.PHASECHK.TRANS64.TRYWAIT P2, [R13+URZ+0x29830], R0 ;  /* 0x029830000d0075a7 */ /* 0x0002a2000804017f */
[----:B------:R-:W-:Y:S05]  /*1ad80*/  @!P1 BRA `(.L_x_2363) ;  /* 0x0000000000049947 */ /* 0x000fea0003800000 */
[----:B------:R-:W-:Y:S01]  /*1ad90*/  BPT.TRAP 0x1 ;  /* 0x000000040000795c */ /* 0x000fe20000300000 */
.L_x_2363:
[----:B------:R-:W-:Y:S04]  /*1ada0*/  BSSY B0, `(.L_x_2361) ;  /* 0x0000004000007945 */ /* 0x000fe80003800000 */
[----:B--2---:R-:W-:Y:S05]  /*1adb0*/  @P2 BRA `(.L_x_2364) ;  /* 0x0000000000082947 */ /* 0x004fea0003800000 */
[----:B------:R-:W2:Y:S02]  /*1adc0*/  SYNCS.PHASECHK.TRANS64.TRYWAIT P2, [R13+URZ+0x29830], R0 ;  /* 0x029830000d0075a7 */ /* 0x000ea4000804017f */
[----:B--2---:R-:W-:Y:S05]  /*1add0*/  @!P2 BRA `(.L_x_2365) ;  /* 0x0000010c00cca947 */ /* 0x004fea0003800000 */
.L_x_2364:
[----:B------:R-:W-:Y:S05]  /*1ade0*/  BSYNC B0 ;  /* 0x0000000000007941 */ /* 0x000fea0003800000 */
.L_x_2361:
[----:B-12---:R-:W1:Y:S01]  /*1adf0*/  S2R R0, SR_TID.X ;  /* 0x0000000000007919 */ /* 0x006e620000002100 */
        /* <DEDUP_REMOVED lines=9> */
[----:B------:R-:W-:Y:S01]  /*1ae90*/  UMOV UR32, UR24 ;  /* 0x0000001800207c82 */ /* 0x000fe20008000000 */
[C---:B------:R-:W-:Y:S01]  /*1aea0*/  R2UR UR31, R21.reuse ;  /* 0x00000000151f72ca */ /* 0x040fe200000e0000 */
[----:B------:R-:W-:Y:S01]  /*1aeb0*/  IMAD R14, R12, 0x780, R5 ;  /* 0x000007800c0e7824 */ /* 0x000fe200078e0205 */
[----:B------:R-:W-:Y:S01]  /*1aec0*/  MOV R89, 0x80000020 ;  /* 0x8000002000597802 */ /* 0x000fe20000000f00 */
        /* <DEDUP_REMOVED lines=8> */
[----:B------:R-:W-:Y:S01]  /*1af50*/  VIADD R20, R14, 0x180 ;  /* 0x000001800e147836 */ /* 0x000fe20000000000 */
[----:B------:R-:W-:Y:S01]  /*1af60*/  R2UR UR34, R88 ;  /* 0x00000000582272ca */ /* 0x000fe200000e0000 */
[----:B------:R-:W-:Y:S01]  /*1af70*/  VIADD R88, R14, 0x200 ;  /* 0x000002000e587836 */ /* 0x000fe20000000000 */
[C---:B------:R-:W-:Y:S01]  /*1af80*/  R2UR UR35, R89.reuse ;  /* 0x00000000592372ca */ /* 0x040fe200000e0000 */
[----:B------:R-:W-:Y:S01]  /*1af90*/  UMOV UR48, UR24 ;  /* 0x0000001800307c82 */ /* 0x000fe20008000000 */
[----:B------:R-:W-:Y:S01]  /*1afa0*/  R2UR UR46, R20 ;  /* 0x00000000142e72ca */ /* 0x000fe200000e0000 */
[----:B------:R-:W-:Y:S01]  /*1afb0*/  UMOV UR49, UR25 ;  /* 0x0000001900317c82 */ /* 0x000fe20008000000 */
[----:B-1----:R-:W-:Y:S01]  /*1afc0*/  SHF.R.U32.HI R0, RZ, 0x7, R0 ;  /* 0x00000007ff007819 */ /* 0x002fe20000011600 */
[----:B------:R-:W-:Y:S01]  /*1afd0*/  VIADD R20, R14, 0x2 ;  /* 0x000000020e147836 */ /* 0x000fe20000000000 */
[----:B------:R-:W-:Y:S01]  /*1afe0*/  R2UR UR50, R88 ;  /* 0x00000000583272ca */ /* 0x000fe200000e0000 */
[----:B------:R-:W-:Y:S01]  /*1aff0*/  IMAD.MOV.U32 R21, RZ, RZ, -0x7fffffe0 ;  /* 0x80000020ff157424 */ /* 0x000fe200078e00ff */
[----:B------:R-:W-:Y:S01]  /*1b000*/  R2UR UR51, R89 ;  /* 0x00000000593372ca */ /* 0x000fe200000e0000 */
[----:B------:R-:W-:Y:S01]  /*1b010*/  VIADD R0, R0, 0x8 ;  /* 0x0000000800007836 */ /* 0x000fe20000000000 */
[----:B------:R-:W-:Y:S01]  /*1b020*/  R2UR UR6, R20 ;  /* 0x00000000140672ca */ /* 0x000fe200000e0000 */
[----:B------:R-:W-:Y:S01]  /*1b030*/  VIADD R20, R14, 0x82 ;  /* 0x000000820e147836 */ /* 0x000fe20000000000 */
[----:B------:R-:W-:Y:S01]  /*1b040*/  R2UR UR7, R21 ;  /* 0x00000000150772ca */ /* 0x000fe200000e0000 */
[----:B------:R-:W-:Y:S01]  /*1b050*/  IMAD.MOV.U32 R15, RZ, RZ, -0x7fffffe0 ;  /* 0x80000020ff0f7424 */ /* 0x000fe200078e00ff */
[----:B------:R1:W-:Y:S01]  /*1b060*/  BAR.SYNC.DEFER_BLOCKING R0, 0x100 ;  /* 0x000400000000751d */ /* 0x0003e20000010000 */
[----:B------:R-:W-:-:S05]  /*1b070*/  MOV R21, 0x80000020 ;  /* 0x8000002000157802 */ /* 0x000fca0000000f00 */
        /* <DEDUP_REMOVED lines=190> */
[C---:B------:R-:W-:Y:S01]  /*1bc60*/  VIADD R20, R14.reuse, 0x682 ;  /* 0x000006820e147836 */ /* 0x040fe20000000000 */
[----:B------:R-:W-:Y:S01]  /*1bc70*/  IADD3 R14, R14, 0x702, RZ ;  /* 0x000007020e0e7810 */ /* 0x000fe20007ffe0ff */
        /* <DEDUP_REMOVED lines=31> */
[----:B-1----:R-:W-:Y:S05]  /*1be70*/  @P0 BRA `(.L_x_2366) ;  /* 0x0000000000280947 */ /* 0x002fea0003800000 */
[----:B------:R-:W-:Y:S05]  /*1be80*/  @!P1 BRA `(.L_x_2367) ;  /* 0x0000000000049947 */ /* 0x000fea0003800000 */
[----:B------:R-:W-:Y:S01]  /*1be90*/  BPT.TRAP 0x1 ;  /* 0x000000040000795c */ /* 0x000fe20000300000 */
.L_x_2367:
[----:B------:R-:W-:Y:S01]  /*1bea0*/  SHF.L.U32 R0, R10, 0x1f, RZ ;  /* 0x0000001f0a007819 */ /* 0x000fe200000006ff */
[----:B------:R-:W-:-:S04]  /*1beb0*/  IMAD R13, R11, 0x8, R16 ;  /* 0x000000080b0d7824 */ /* 0x000fc800078e0210 */
[----:B------:R1:W2:Y:S01]  /*1bec0*/  SYNCS.PHASECHK.TRANS64.TRYWAIT P0, [R13+URZ+0x29850], R0 ;  /* 0x029850000d0075a7 */ /* 0x0002a2000800017f */
[----:B------:R-:W-:Y:S05]  /*1bed0*/  @!P1 BRA `(.L_x_2368) ;  /* 0x0000000000049947 */ /* 0x000fea0003800000 */
[----:B------:R-:W-:Y:S01]  /*1bee0*/  BPT.TRAP 0x1 ;  /* 0x000000040000795c */ /* 0x000fe20000300000 */
.L_x_2368:
[----:B--2---:R-:W-:Y:S05]  /*1bef0*/  @P0 BRA `(.L_x_2366) ;  /* 0x0000000000080947 */ /* 0x004fea0003800000 */
[----:B------:R-:W2:Y:S02]  /*1bf00*/  SYNCS.PHASECHK.TRANS64.TRYWAIT P0, [R13+URZ+0x29850], R0 ;  /* 0x029850000d0075a7 */ /* 0x000ea4000800017f */
[----:B--2---:R-:W-:Y:S05]  /*1bf10*/  @!P0 BRA `(.L_x_2369) ;  /* 0x000000fc00908947 */ /* 0x004fea0003800000 */
.L_x_2366:
[----:B-12---:R-:W-:Y:S01]  /*1bf20*/  VIADD R0, R16, 0x400 ;  /* 0x0000040010007836 */ /* 0x006fe20000000000 */
[----:B------:R-:W-:Y:S05]  /*1bf30*/  WARPSYNC.ALL ;  /* 0x0000000000007948 */ /* 0x000fea0003800000 */
[----:B------:R-:W-:Y:S01]  /*1bf40*/  SHF.R.U32.HI R0, RZ, 0x4, R0 ;  /* 0x00000004ff007819 */ /* 0x000fe20000011600 */
[----:B------:R-:W-:Y:S01]  /*1bf50*/  IMAD.MOV.U32 R15, RZ, RZ, -0x3ffffff0 ;  /* 0xc0000010ff0f7424 */ /* 0x000fe200078e00ff */
[----:B------:R-:W-:-:S06]  /*1bf60*/  WARPGROUP.ARRIVE ;  /* 0x00000000000079c5 */ /* 0x000fcc0000000000 */
[----:B------:R-:W1:Y:S01]  /*1bf70*/  S2R R228, SR_TID.X ;  /* 0x0000000000e47919 */ /* 0x000e620000002100 */
[----:B------:R-:W-:Y:S02]  /*1bf80*/  LOP3.LUT R0, R0, 0x3fff, RZ, 0xc0, !PT ;  /* 0x00003fff00007812 */ /* 0x000fe400078ec0ff */
[----:B------:R-:W-:Y:S02]  /*1bf90*/  R2UR UR7, R15 ;  /* 0x000000000f0772ca */ /* 0x000fe400000e0000 */
[----:B------:R-:W-:-:S05]  /*1bfa0*/  LOP3.LUT R0, R0, 0x10000, RZ, 0xfc, !PT ;  /* 0x0001000000007812 */ /* 0x000fca00078efcff */
[----:B------:R-:W-:Y:S01]  /*1bfb0*/  IMAD R14, R11, 0x500, R0 ;  /* 0x000005000b0e7824 */ /* 0x000fe200078e0200 */
[----:B------:R-:W-:-:S03]  /*1bfc0*/  SHF.L.U32 R0, R189, 0x7, RZ ;  /* 0x00000007bd007819 */ /* 0x000fc600000006ff */
[C---:B------:R-:W-:Y:S01]  /*1bfd0*/  VIADD R20, R14.reuse, 0x100 ;  /* 0x000001000e147836 */ /* 0x040fe20000000000 */
[----:B------:R-:W-:Y:S01]  /*1bfe0*/  R2UR UR6, R14 ;  /* 0x000000000e0672ca */ /* 0x000fe200000e0000 */
[----:B------:R-:W-:-:S05]  /*1bff0*/  IMAD R13, R9, -0xa0, R0 ;  /* 0xffffff60090d7824 */ /* 0x000fca00078e0200 */
[----:B------:R-:W-:-:S05]  /*1c000*/  IADD3 R0, R13, 0x1, R202 ;  /* 0x000000010d007810 */ /* 0x000fca0007ffe0ca */
[----:B------:R-:W-:Y:S02]  /*1c010*/  IMAD.IADD R0, R0, 0x1, -R191 ;  /* 0x0000000100007824 */ /* 0x000fe400078e0abf */
[----:B------:R-:W-:Y:S01]  /*1c020*/  QGMMA.64x128x32.F32.E4M3.E4M3 R24, R184, gdesc[UR4], R24, gsb0 ;  /* 0x01e00004b8187df3 */ /* 0x000fe20008000818 */
[----:B------:R-:W-:Y:S01]  /*1c030*/  R2UR UR6, R20 ;  /* 0x00000000140672ca */ /* 0x000fe200000e0000 */
[----:B------:R-:W-:Y:S01]  /*1c040*/  IMAD R13, R203, -0x2, R0 ;  /* 0xfffffffecb0d7824 */ /* 0x000fe200078e0200 */
[----:B------:R-:W-:Y:S02]  /*1c050*/  IADD3 R20, R14, 0x200, RZ ;  /* 0x000002000e147810 */ /* 0x000fe40007ffe0ff */
[----:B-1----:R-:W-:Y:S01]  /*1c060*/  LOP3.LUT R230, R228, 0x7f, RZ, 0xc0, !PT ;  /* 0x0000007fe4e67812 */ /* 0x002fe200078ec0ff */
[----:B------:R-:W-:Y:S01]  /*1c070*/  IMAD.IADD R10, R206, 0x1, R13 ;  /* 0x00000001ce0a7824 */ /* 0x000fe200078e020d */
[----:B------:R-:W1:Y:S04]  /*1c080*/  S2R R228, SR_TID.X ;  /* 0x0000000000e47919 */ /* 0x000e680000002100 */
[----:B------:R-:W-:-:S02]  /*1c090*/  ISETP.GT.AND P0, PT, R10, RZ, PT ;  /* 0x000000ff0a00720c */ /* 0x000fc40003f04270 */
[----:B------:R-:W-:Y:S02]  /*1c0a0*/  ISETP.GT.AND P2, PT, R10, 0x1, PT ;  /* 0x000000010a00780c */ /* 0x000fe40003f44270 */
[----:B------:R-:W-:Y:S02]  /*1c0b0*/  FSEL R13, R152, -INF , P0 ;  /* 0xff800000980d7808 */ /* 0x000fe40000000000 */
[C---:B------:R-:W-:Y:S02]  /*1c0c0*/  ISETP.GT.AND P0, PT, R10.reuse, 0x8, PT ;  /* 0x000000080a00780c */ /* 0x040fe40003f04270 */
[----:B------:R-:W-:Y:S02]  /*1c0d0*/  FSEL R153, R153, -INF , P2 ;  /* 0xff80000099997808 */ /* 0x000fe40001000000 */
[----:B------:R-:W-:Y:S02]  /*1c0e0*/  FMNMX.FTZ R0, R13, R8, !PT ;  /* 0x000000080d007209 */ /* 0x000fe40007810000 */
[----:B------:R-:W-:-:S02]  /*1c0f0*/  ISETP.GT.AND P2, PT, R10, 0x9, PT ;  /* 0x000000090a00780c */ /* 0x000fc40003f44270 */
[----:B------:R-:W-:Y:S02]  /*1c100*/  FSEL R15, R156, -INF , P0 ;  /* 0xff8000009c0f7808 */ /* 0x000fe40000000000 */
[----:B------:R-:W-:Y:S02]  /*1c110*/  FMNMX.FTZ R0, R153, R0, !PT ;  /* 0x0000000099007209 */ /* 0x000fe40007810000 */
[C---:B------:R-:W-:Y:S02]  /*1c120*/  ISETP.GT.AND P0, PT, R10.reuse, 0x10, PT ;  /* 0x000000100a00780c */ /* 0x040fe40003f04270 */
[----:B------:R-:W-:Y:S02]  /*1c130*/  FSEL R157, R157, -INF , P2 ;  /* 0xff8000009d9d7808 */ /* 0x000fe40001000000 */
[----:B------:R-:W-:Y:S02]  /*1c140*/  FMNMX.FTZ R0, R15, R0, !PT ;  /* 0x000000000f007209 */ /* 0x000fe40007810000 */
[----:B------:R-:W-:-:S02]  /*1c150*/  ISETP.GT.AND P2, PT, R10, 0x11, PT ;  /* 0x000000110a00780c */ /* 0x000fc40003f44270 */
[----:B------:R-:W-:Y:S02]  /*1c160*/  FMNMX.FTZ R0, R157, R0, !PT ;  /* 0x000000009d007209 */ /* 0x000fe40007810000 */
[----:B------:R-:W-:Y:S02]  /*1c170*/  FSEL R161, R161, -INF , P2 ;  /* 0xff800000a1a17808 */ /* 0x000fe40001000000 */
[C---:B------:R-:W-:Y:S02]  /*1c180*/  ISETP.GT.AND P2, PT, R10.reuse, 0x19, PT ;  /* 0x000000190a00780c */ /* 0x040fe40003f44270 */
[----:B-1----:R-:W-:Y:S02]  /*1c190*/  SHF.R.U32.HI R228, RZ, 0x7, R228 ;  /* 0x00000007ffe47819 */ /* 0x002fe400000116e4 */
[----:B------:R-:W-:Y:S02]  /*1c1a0*/  FSEL R165, R165, -INF , P2 ;  /* 0xff800000a5a57808 */ /* 0x000fe40001000000 */
        /* <DEDUP_REMOVED lines=31> */
[----:B------:R-:W-:Y:S01]  /*1c3a0*/  FSEL R101, R101, -INF , P2 ;  /* 0xff80000065657808 */ /* 0x000fe20001000000 */
[----:B------:R-:W-:Y:S02]  /*1c3b0*/  WARPGROUP.DEPBAR.LE gsb0, 0x0 ;  /* 0x00008000000079c5 */ /* 0x000fe40000010000 */
[----:B------:R-:W-:Y:S01]  /*1c3c0*/  FSEL R185, R160, -INF , P0 ;  /* 0xff800000a0b97808 */ /* 0x000fe20000000000 */
[----:B------:R-:W-:Y:S01]  /*1c3d0*/  WARPGROUP.ARRIVE ;  /* 0x00000000000079c5 */ /* 0x000fe20000000000 */
[----:B------:R-:W-:Y:S02]  /*1c3e0*/  ISETP.GT.AND P0, PT, R10, 0x18, PT ;  /* 0x000000180a00780c */ /* 0x000fe40003f04270 */
[----:B------:R-:W-:Y:S02]  /*1c3f0*/  FMNMX.FTZ R0, R185, R0, !PT ;  /* 0x00000000b9007209 */ /* 0x000fe40007810000 */
[----:B------:R-:W-:Y:S02]  /*1c400*/  FSEL R187, R164, -INF , P0 ;  /* 0xff800000a4bb7808 */ /* 0x000fe40000000000 */
[----:B------:R-:W-:-:S02]  /*1c410*/  FMNMX.FTZ R0, R161, R0, !PT ;  /* 0x00000000a1007209 */ /* 0x000fc40007810000 */
[----:B------:R-:W-:Y:S02]  /*1c420*/  ISETP.GT.AND P0, PT, R10, 0x20, PT ;  /* 0x000000200a00780c */ /* 0x000fe40003f04270 */
[----:B------:R-:W-:Y:S02]  /*1c430*/  FMNMX.FTZ R0, R187, R0, !PT ;  /* 0x00000000bb007209 */ /* 0x000fe40007810000 */
[----:B------:R-:W-:Y:S02]  /*1c440*/  FSEL R229, R136, -INF , P0 ;  /* 0xff80000088e57808 */ /* 0x000fe40000000000 */
[----:B------:R-:W-:Y:S02]  /*1c450*/  FMNMX.FTZ R0, R165, R0, !PT ;  /* 0x00000000a5007209 */ /* 0x000fe40007810000 */
[----:B------:R-:W-:Y:S02]  /*1c460*/  ISETP.GT.AND P0, PT, R10, 0x28, PT ;  /* 0x000000280a00780c */ /* 0x000fe40003f04270 */
[----:B------:R-:W-:-:S02]  /*1c470*/  FMNMX.FTZ R0, R229, R0, !PT ;  /* 0x00000000e5007209 */ /* 0x000fc40007810000 */
[----:B------:R-:W-:Y:S02]  /*1c480*/  FSEL R231, R140, -INF , P0 ;  /* 0xff8000008ce77808 */ /* 0x000fe40000000000 */
[----:B------:R-:W-:Y:S02]  /*1c490*/  FMNMX.FTZ R0, R137, R0, !PT ;  /* 0x0000000089007209 */ /* 0x000fe40007810000 */
        /* <DEDUP_REMOVED lines=55> */
[----:B------:R-:W-:-:S04]  /*1c810*/  FMNMX.FTZ R21, R97, R0, !PT ;  /* 0x0000000061157209 */ /* 0x000fc80007810000 */
[----:B------:R-:W-:-:S04]  /*1c820*/  FMNMX.FTZ R0, R100, R21, !PT ;  /* 0x0000001564007209 */ /* 0x000fc80007810000 */
[----:B------:R-:W-:-:S05]  /*1c830*/  FMNMX.FTZ R120, R101, R0, !PT ;  /* 0x0000000065787209 */ /* 0x000fca0007810000 */
[----:B------:R-:W1:Y:S02]  /*1c840*/  SHFL.BFLY PT, R21, R120, 0x2, 0x1f ;  /* 0x0c401f0078157f89 */ /* 0x000e6400000e0000 */
[----:B-1----:R-:W-:Y:S01]  /*1c850*/  FMNMX.FTZ R136, R120, R21, !PT ;  /* 0x0000001578887209 */ /* 0x002fe20007810000 */
[----:B------:R-:W-:-:S04]  /*1c860*/  IMAD.MOV.U32 R21, RZ, RZ, -0x3ffffff0 ;  /* 0xc0000010ff157424 */ /* 0x000fc800078e00ff */
[----:B------:R-:W1:Y:S01]  /*1c870*/  SHFL.BFLY PT, R0, R136, 0x1, 0x1f ;  /* 0x0c201f0088007f89 */ /* 0x000e6200000e0000 */
[----:B------:R-:W-:Y:S01]  /*1c880*/  R2UR UR7, R21 ;  /* 0x00000000150772ca */ /* 0x000fe200000e0000 */
[----:B------:R-:W-:-:S12]  /*1c890*/  IMAD.MOV.U32 R21, RZ, RZ, -0x3ffffff0 ;  /* 0xc0000010ff157424 */ /* 0x000fd800078e00ff */
[----:B------:R-:W-:Y:S01]  /*1c8a0*/  QGMMA.64x128x32.F32.E4M3.E4M3 R24, R180, gdesc[UR4], R24, gsb0 ;  /* 0x01e00004b4187df3 */ /* 0x000fe20008000818 */
[----:B------:R-:W-:Y:S02]  /*1c8b0*/  R2UR UR7, R21 ;  /* 0x00000000150772ca */ /* 0x000fe400000e0000 */
[----:B------:R-:W-:Y:S02]  /*1c8c0*/  R2UR UR6, R20 ;  /* 0x00000000140672ca */ /* 0x000fe400000e0000 */
[----:B-1----:R-:W-:-:S04]  /*1c8d0*/  FMNMX.FTZ R0, R136, R0, !PT ;  /* 0x0000000088007209 */ /* 0x002fc80007810000 */
[----:B------:R-:W-:Y:S01]  /*1c8e0*/  FSETP.NEU.FTZ.AND P0, PT, R0, -INF , PT ;  /* 0xff8000000000780b */ /* 0x000fe20003f1d000 */
[----:B------:R-:W-:Y:S02]  /*1c8f0*/  WARPGROUP.DEPBAR.LE gsb0, 0x0 ;  /* 0x00008000000079c5 */ /* 0x000fe40000010000 */
[----:B------:R-:W-:-:S01]  /*1c900*/  FFMA.FTZ R181, R2, R0, -8 ;  /* 0xc100000002b57423 */ /* 0x000fc20000010000 */
[----:B------:R-:W-:-:S04]  /*1c910*/  WARPGROUP.ARRIVE ;  /* 0x00000000000079c5 */ /* 0x000fc80000000000 */
[----:B------:R-:W-:Y:S02]  /*1c920*/  FSEL R181, R181, RZ, P0 ;  /* 0x000000ffb5b57208 */ /* 0x000fe40000000000 */
[----:B------:R-:W-:Y:S03]  /*1c930*/  QGMMA.64x128x32.F32.E4M3.E4M3 R24, R176, gdesc[UR4], R24, gsb0 ;  /* 0x01e00004b0187df3 */ /* 0x000fe60008000818 */
[----:B------:R-:W-:-:S01]  /*1c940*/  FFMA.FTZ R21, R2, R13, -R181 ;  /* 0x0000000d02157223 */ /* 0x000fc200000108b5 */
[----:B------:R-:W-:Y:S02]  /*1c950*/  VIADD R13, R10, 0x8 ;  /* 0x000000080a0d7836 */ /* 0x000fe40000000000 */
[----:B------:R-:W-:-:S01]  /*1c960*/  FFMA.FTZ R20, R2, R153, -R181 ;  /* 0x0000009902147223 */ /* 0x000fc200000108b5 */
[C-C-:B------:R-:W-:Y:S01]  /*1c970*/  FFMA.FTZ R153, R2.reuse, R161, -R181.reuse ;  /* 0x000000a102997223 */ /* 0x140fe200000108b5 */
[----:B------:R-:W-:-:S01]  /*1c980*/  FFMA.FTZ R120, R2, R157, -R181 ;  /* 0x0000009d02787223 */ /* 0x000fc200000108b5 */
[C-C-:B------:R-:W-:Y:S01]  /*1c990*/  FFMA.FTZ R157, R2.reuse, R165, -R181.reuse ;  /* 0x000000a5029d7223 */ /* 0x140fe200000108b5 */
[C---:B------:R-:W-:Y:S01]  /*1c9a0*/  ISETP.GT.AND P4, PT, R13.reuse, RZ, PT ;  /* 0x000000ff0d00720c */ /* 0x040fe20003f84270 */
[C-C-:B------:R-:W-:Y:S01]  /*1c9b0*/  FFMA.FTZ R136, R2.reuse, R185, -R181.reuse ;  /* 0x000000b902887223 */ /* 0x140fe200000108b5 */
[C---:B------:R-:W-:Y:S01]  /*1c9c0*/  ISETP.GT.AND P5, PT, R13.reuse, 0x1, PT ;  /* 0x000000010d00780c */ /* 0x040fe20003fa4270 */
[--C-:B------:R-:W-:Y:S01]  /*1c9d0*/  FFMA.FTZ R140, R2, R187, -R181.reuse ;  /* 0x000000bb028c7223 */ /* 0x100fe200000108b5 */
[----:B------:R-:W-:Y:S01]  /*1c9e0*/  FSEL R154, R154, -INF , P4 ;  /* 0xff8000009a9a7808 */ /* 0x000fe20002000000 */
[C-C-:B------:R-:W-:Y:S01]  /*1c9f0*/  FFMA.FTZ R10, R2.reuse, R229, -R181.reuse ;  /* 0x000000e5020a7223 */ /* 0x140fe200000108b5 */
[----:B------:R-:W-:Y:S01]  /*1ca00*/  ISETP.GT.AND P2, PT, R13, 0x8, PT ;  /* 0x000000080d00780c */ /* 0x000fe20003f44270 */
[C-C-:B------:R-:W-:Y:S01]  /*1ca10*/  FFMA.FTZ R231, R2.reuse, R231, -R181.reuse ;  /* 0x000000e702e77223 */ /* 0x140fe200000108b5 */
[----:B------:R-:W-:Y:S01]  /*1ca20*/  FSEL R155, R155, -INF , P5 ;  /* 0xff8000009b9b7808 */ /* 0x000fe20002800000 */
[--C-:B------:R-:W-:Y:S01]  /*1ca30*/  FFMA.FTZ R233, R2, R233, -R181.reuse ;  /* 0x000000e902e97223 */ /* 0x100fe200000108b5 */
[----:B------:R-:W-:Y:S01]  /*1ca40*/  FMNMX.FTZ R144, R154, R7, !PT ;  /* 0x000000079a907209 */ /* 0x000fe20007810000 */
[C-C-:B------:R-:W-:Y:S01]  /*1ca50*/  FFMA.FTZ R237, R2.reuse, R237, -R181.reuse ;  /* 0x000000ed02ed7223 */ /* 0x140fe200000108b5 */
[----:B------:R-:W-:Y:S01]  /*1ca60*/  ISETP.GT.AND P3, PT, R13, 0x9, PT ;  /* 0x000000090d00780c */ /* 0x000fe20003f64270 */
[--C-:B------:R-:W-:Y:S01]  /*1ca70*/  FFMA.FTZ R15, R2, R15, -R181.reuse ;  /* 0x0000000f020f7223 */ /* 0x100fe200000108b5 */
[----:B------:R-:W-:Y:S01]  /*1ca80*/  FSEL R161, R158, -INF , P2 ;  /* 0xff8000009ea17808 */ /* 0x000fe20001000000 */
[C-C-:B------:R-:W-:Y:S01]  /*1ca90*/  FFMA.FTZ R137, R2.reuse, R137, -R181.reuse ;  /* 0x0000008902897223 */ /* 0x140fe200000108b5 */
[----:B------:R-:W-:Y:S01]  /*1caa0*/  FMNMX.FTZ R144, R155, R144, !PT ;  /* 0x000000909b907209 */ /* 0x000fe20007810000 */
[C-C-:B------:R-:W-:Y:S01]  /*1cab0*/  FFMA.FTZ R141, R2.reuse, R141, -R181.reuse ;  /* 0x0000008d028d7223 */ /* 0x140fe200000108b5 */
[----:B------:R-:W-:Y:S01]  /*1cac0*/  ISETP.GT.AND P4, PT, R13, 0x10, PT ;  /* 0x000000100d00780c */ /* 0x000fe20003f84270 */
[C-C-:B------:R-:W-:Y:S01]  /*1cad0*/  FFMA.FTZ R145, R2.reuse, R145, -R181.reuse ;  /* 0x0000009102917223 */ /* 0x140fe200000108b5 */
[----:B------:R-:W-:Y:S01]  /*1cae0*/  FSEL R159, R159, -INF , P3 ;  /* 0xff8000009f9f7808 */ /* 0x000fe20001800000 */
[C-C-:B------:R-:W-:Y:S01]  /*1caf0*/  FFMA.FTZ R121, R2.reuse, R121, -R181.reuse ;  /* 0x0000007902797223 */ /* 0x140fe200000108b5 */
[----:B------:R-:W-:Y:S01]  /*1cb00*/  FMNMX.FTZ R148, R161, R144, !PT ;  /* 0x00000090a1947209 */ /* 0x000fe20007810000 */
[--C-:B------:R-:W-:Y:S01]  /*1cb10*/  FFMA.FTZ R124, R2, R124, -R181.reuse ;  /* 0x0000007c027c7223 */ /* 0x100fe200000108b5 */
[----:B------:R-:W-:Y:S01]  /*1cb20*/  ISETP.GT.AND P5, PT, R13, 0x11, PT ;  /* 0x000000110d00780c */ /* 0x000fe20003fa4270 */
[----:B------:R1:W-:Y:S01]  /*1cb30*/  MUFU.EX2 R144, R231 ;  /* 0x000000e700907308 */ /* 0x0003e20000000800 */
        /* <DEDUP_REMOVED lines=16> */
[----:B------:R-:W-:Y:S01]  /*1cc40*/  FSEL R167, R167, -INF , P3 ;  /* 0xff800000a7a77808 */ /* 0x000fe20001800000 */
[C-C-:B------:R-:W-:Y:S01]  /*1cc50*/  FFMA.FTZ R92, R2.reuse, R92, -R181.reuse ;  /* 0x0000005c025c7223 */ /* 0x140fe200000108b5 */
[----:B------:R-:W-:Y:S01]  /*1cc60*/  ISETP.GT.AND P4, PT, R13, 0x20, PT ;  /* 0x000000200d00780c */ /* 0x000fe20003f84270 */
        /* <DEDUP_REMOVED lines=8> */
[----:B------:R2:W-:Y:S01]  /*1ccf0*/  MUFU.EX2 R138, R233 ;  /* 0x000000e9008a7308 */ /* 0x0005e20000000800 */
[----:B------:R-:W-:Y:S01]  /*1cd00*/  ISETP.GT.AND P2, PT, R13, 0x28, PT ;  /* 0x000000280d00780c */ /* 0x000fe20003f44270 */
[----:B------:R-:W-:Y:S01]  /*1cd10*/  FFMA.FTZ R101, R2, R101, -R181 ;  /* 0x0000006502657223 */ /* 0x000fe200000108b5 */
[----:B------:R-:W-:-:S02]  /*1cd20*/  FSEL R139, R139, -INF , P5 ;  /* 0xff8000008b8b7808 */ /* 0x000fc40002800000 */
[----:B------:R-:W-:Y:S02]  /*1cd30*/  FMNMX.FTZ R148, R185, R148, !PT ;  /* 0x00000094b9947209 */ /* 0x000fe40007810000 */
[----:B------:R-:W-:Y:S01]  /*1cd40*/  ISETP.GT.AND P3, PT, R13, 0x29, PT ;  /* 0x000000290d00780c */ /* 0x000fe20003f64270 */
[----:B------:R-:W-:Y:S01]  /*1cd50*/  MUFU.EX2 R21, R21 ;  /* 0x0000001500157308 */ /* 0x000fe20000000800 */
[----:B------:R-:W-:Y:S01]  /*1cd60*/  FSEL R187, R142, -INF , P2 ;  /* 0xff8000008ebb7808 */ /* 0x000fe20001000000 */
[----:B------:R-:W-:Y:S01]  /*1cd70*/  FFMA.FTZ R142, R2, R235, -R181 ;  /* 0x000000eb028e7223 */ /* 0x000fe200000108b5 */
[----:B------:R-:W-:Y:S02]  /*1cd80*/  FMNMX.FTZ R148, R139, R148, !PT ;  /* 0x000000948b947209 */ /* 0x000fe40007810000 */
[----:B------:R-:W-:Y:S02]  /*1cd90*/  ISETP.GT.AND P4, PT, R13, 0x30, PT ;  /* 0x000000300d00780c */ /* 0x000fe40003f84270 */
[----:B------:R-:W-:Y:S01]  /*1cda0*/  FSEL R143, R143, -INF , P3 ;  /* 0xff8000008f8f7808 */ /* 0x000fe20001800000 */
[----:B------:R-:W-:Y:S01]  /*1cdb0*/  MUFU.EX2 R20, R20 ;  /* 0x0000001400147308 */ /* 0x000fe20000000800 */
[----:B------:R-:W-:-:S02]  /*1cdc0*/  FMNMX.FTZ R148, R187, R148, !PT ;  /* 0x00000094bb947209 */ /* 0x000fc40007810000 */
[----:B------:R-:W-:Y:S02]  /*1cdd0*/  ISETP.GT.AND P5, PT, R13, 0x31, PT ;  /* 0x000000310d00780c */ /* 0x000fe40003fa4270 */
[----:B------:R-:W-:Y:S02]  /*1cde0*/  FSEL R229, R146, -INF , P4 ;  /* 0xff80000092e57808 */ /* 0x000fe40002000000 */
[----:B------:R-:W-:Y:S01]  /*1cdf0*/  FMNMX.FTZ R148, R143, R148, !PT ;  /* 0x000000948f947209 */ /* 0x000fe20007810000 */
[----:B------:R-:W-:Y:S01]  /*1ce00*/  MUFU.EX2 R15, R15 ;  /* 0x0000000f000f7308 */ /* 0x000fe20000000800 */
[----:B------:R-:W-:Y:S02]  /*1ce10*/  ISETP.GT.AND P2, PT, R13, 0x38, PT ;  /* 0x000000380d00780c */ /* 0x000fe40003f44270 */
[----:B-1----:R-:W-:Y:S01]  /*1ce20*/  FSEL R231, R147, -INF , P5 ;  /* 0xff80000093e77808 */ /* 0x002fe20002800000 */
[----:B------:R-:W-:-:S01]  /*1ce30*/  FFMA.FTZ R147, R2, R149, -R181 ;  /* 0x0000009502937223 */ /* 0x000fc200000108b5 */
[----:B------:R-:W-:-:S02]  /*1ce40*/  FMNMX.FTZ R148, R229, R148, !PT ;  /* 0x00000094e5947209 */ /* 0x000fc40007810000 */
[----:B------:R-:W-:Y:S01]  /*1ce50*/  ISETP.GT.AND P3, PT, R13, 0x39, PT ;  /* 0x000000390d00780c */ /* 0x000fe20003f64270 */
[----:B------:R-:W-:Y:S01]  /*1ce60*/  MUFU.EX2 R120, R120 ;  /* 0x0000007800787308 */ /* 0x000fe20000000800 */
[----:B--2---:R-:W-:Y:S02]  /*1ce70*/  FSEL R233, R150, -INF , P2 ;  /* 0xff80000096e97808 */ /* 0x004fe40001000000 */
[----:B------:R-:W-:Y:S02]  /*1ce80*/  FMNMX.FTZ R148, R231, R148, !PT ;  /* 0x00000094e7947209 */ /* 0x000fe40007810000 */
[----:B------:R-:W-:Y:S02]  /*1ce90*/  FSEL R151, R151, -INF , P3 ;  /* 0xff80000097977808 */ /* 0x000fe40001800000 */
[----:B------:R-:W-:Y:S01]  /*1cea0*/  ISETP.GT.AND P4, PT, R13, 0x40, PT ;  /* 0x000000400d00780c */ /* 0x000fe20003f84270 */
[----:B------:R-:W-:Y:S01]  /*1ceb0*/  MUFU.EX2 R136, R136 ;  /* 0x0000008800887308 */ /* 0x000fe20000000800 */
[----:B------:R-:W-:-:S02]  /*1cec0*/  FMNMX.FTZ R148, R233, R148, !PT ;  /* 0x00000094e9947209 */ /* 0x000fc40007810000 */
[----:B------:R-:W-:Y:S02]  /*1ced0*/  ISETP.GT.AND P5, PT, R13, 0x41, PT ;  /* 0x000000410d00780c */ /* 0x000fe40003fa4270 */
[----:B------:R-:W-:Y:S02]  /*1cee0*/  FSEL R149, R122, -INF , P4 ;  /* 0xff8000007a957808 */ /* 0x000fe40002000000 */
[----:B------:R-:W-:Y:S01]  /*1cef0*/  FMNMX.FTZ R148, R151, R148, !PT ;  /* 0x0000009497947209 */ /* 0x000fe20007810000 */
[----:B------:R1:W-:Y:S01]  /*1cf00*/  MUFU.EX2 R122, R237 ;  /* 0x000000ed007a7308 */ /* 0x0003e20000000800 */
[----:B------:R-:W-:Y:S02]  /*1cf10*/  ISETP.GT.AND P2, PT, R13, 0x48, PT ;  /* 0x000000480d00780c */ /* 0x000fe40003f44270 */
[----:B------:R-:W-:Y:S02]  /*1cf20*/  FSEL R123, R123, -INF , P5 ;  /* 0xff8000007b7b7808 */ /* 0x000fe40002800000 */
[----:B------:R-:W-:-:S02]  /*1cf30*/  FMNMX.FTZ R148, R149, R148, !PT ;  /* 0x0000009495947209 */ /* 0x000fc40007810000 */
[----:B------:R-:W-:Y:S01]  /*1cf40*/  ISETP.GT.AND P3, PT, R13, 0x49, PT ;  /* 0x000000490d00780c */ /* 0x000fe20003f64270 */
[----:B------:R-:W-:Y:S01]  /*1cf50*/  MUFU.EX2 R153, R153 ;  /* 0x0000009900997308 */ /* 0x000fe20000000800 */
[----:B------:R-:W-:Y:S02]  /*1cf60*/  FSEL R235, R126, -INF , P2 ;  /* 0xff8000007eeb7808 */ /* 0x000fe40001000000 */
[----:B------:R-:W-:Y:S02]  /*1cf70*/  FMNMX.FTZ R148, R123, R148, !PT ;  /* 0x000000947b947209 */ /* 0x000fe40007810000 */
[----:B------:R-:W-:Y:S02]  /*1cf80*/  ISETP.GT.AND P4, PT, R13, 0x50, PT ;  /* 0x000000500d00780c */ /* 0x000fe40003f84270 */
[----:B------:R-:W-:Y:S01]  /*1cf90*/  FSEL R127, R127, -INF , P3 ;  /* 0xff8000007f7f7808 */ /* 0x000fe20001800000 */
[----:B------:R-:W-:Y:S01]  /*1cfa0*/  MUFU.EX2 R140, R140 ;  /* 0x0000008c008c7308 */ /* 0x000fe20000000800 */
[----:B------:R-:W-:-:S02]  /*1cfb0*/  FMNMX.FTZ R148, R235, R148, !PT ;  /* 0x00000094eb947209 */ /* 0x000fc40007810000 */
[----:B------:R-:W-:Y:S02]  /*1cfc0*/  ISETP.GT.AND P5, PT, R13, 0x51, PT ;  /* 0x000000510d00780c */ /* 0x000fe40003fa4270 */
[----:B-1----:R-:W-:Y:S01]  /*1cfd0*/  FSEL R237, R130, -INF , P4 ;  /* 0xff80000082ed7808 */ /* 0x002fe20002000000 */
[----:B------:R-:W-:Y:S01]  /*1cfe0*/  FFMA.FTZ R130, R2, R128, -R181 ;  /* 0x0000008002827223 */ /* 0x000fe200000108b5 */
[----:B------:R-:W-:Y:S01]  /*1cff0*/  FMNMX.FTZ R148, R127, R148, !PT ;  /* 0x000000947f947209 */ /* 0x000fe20007810000 */
[----:B------:R-:W-:Y:S01]  /*1d000*/  MUFU.EX2 R157, R157 ;  /* 0x0000009d009d7308 */ /* 0x000fe20000000800 */
        /* <DEDUP_REMOVED lines=8> */
[----:B------:R-:W-:Y:S01]  /*1d090*/  MUFU.EX2 R10, R10 ;  /* 0x0000000a000a7308 */ /* 0x000fe20000000800 */
[----:B------:R-:W-:Y:S02]  /*1d0a0*/  FSEL R135, R135, -INF , P3 ;  /* 0xff80000087877808 */ /* 0x000fe40001800000 */
[----:B------:R-:W-:Y:S02]  /*1d0b0*/  ISETP.GT.AND P4, PT, R13, 0x60, PT ;  /* 0x000000600d00780c */ /* 0x000fe40003f84270 */
[----:B------:R-:W-:-:S02]  /*1d0c0*/  FMNMX.FTZ R148, R134, R148, !PT ;  /* 0x0000009486947209 */ /* 0x000fc40007810000 */
[----:B------:R-:W-:Y:S01]  /*1d0d0*/  ISETP.GT.AND P5, PT, R13, 0x61, PT ;  /* 0x000000610d00780c */ /* 0x000fe20003fa4270 */
[----:B------:R-:W-:Y:S01]  /*1d0e0*/  MUFU.EX2 R137, R137 ;  /* 0x0000008900897308 */ /* 0x000fe20000000800 */
[----:B------:R-:W-:Y:S02]  /*1d0f0*/  FSEL R126, R106, -INF , P4 ;  /* 0xff8000006a7e7808 */ /* 0x000fe40002000000 */
[----:B------:R-:W-:Y:S02]  /*1d100*/  FMNMX.FTZ R148, R135, R148, !PT ;  /* 0x0000009487947209 */ /* 0x000fe40007810000 */
[----:B------:R-:W-:Y:S02]  /*1d110*/  ISETP.GT.AND P2, PT, R13, 0x68, PT ;  /* 0x000000680d00780c */ /* 0x000fe40003f44270 */
[----:B------:R-:W-:Y:S01]  /*1d120*/  FSEL R128, R107, -INF , P5 ;  /* 0xff8000006b807808 */ /* 0x000fe20002800000 */
[----:B------:R-:W-:-:S01]  /*1d130*/  FFMA.FTZ R107, R2, R129, -R181 ;  /* 0x00000081026b7223 */ /* 0x000fc200000108b5 */
[----:B------:R-:W-:Y:S01]  /*1d140*/  FMNMX.FTZ R148, R126, R148, !PT ;  /* 0x000000947e947209 */ /* 0x000fe20007810000 */
[----:B------:R1:W-:Y:S01]  /*1d150*/  MUFU.EX2 R106, R130 ;  /* 0x00000082006a7308 */ /* 0x0003e20000000800 */
[----:B------:R-:W-:-:S02]  /*1d160*/  ISETP.GT.AND P3, PT, R13, 0x69, PT ;  /* 0x000000690d00780c */ /* 0x000fc40003f64270 */
[----:B------:R-:W-:Y:S01]  /*1d170*/  FSEL R129, R110, -INF , P2 ;  /* 0xff8000006e817808 */ /* 0x000fe20001000000 */
[----:B------:R-:W-:-:S01]  /*1d180*/  FFMA.FTZ R110, R2, R132, -R181 ;  /* 0x00000084026e7223 */ /* 0x000fc200000108b5 */
[----:B------:R-:W-:Y:S01]  /*1d190*/  FMNMX.FTZ R148, R128, R148, !PT ;  /* 0x0000009480947209 */ /* 0x000fe20007810000 */
[----:B------:R-:W-:-:S01]  /*1d1a0*/  FFMA.FTZ R132, R2, R108, -R181 ;  /* 0x0000006c02847223 */ /* 0x000fc200000108b5 */
[----:B------:R-:W-:Y:S01]  /*1d1b0*/  ISETP.GT.AND P4, PT, R13, 0x70, PT ;  /* 0x000000700d00780c */ /* 0x000fe20003f84270 */
[----:B------:R-:W-:Y:S01]  /*1d1c0*/  MUFU.EX2 R141, R141 ;  /* 0x0000008d008d7308 */ /* 0x000fe20000000800 */
[----:B------:R-:W-:Y:S01]  /*1d1d0*/  FSEL R111, R111, -INF , P3 ;  /* 0xff8000006f6f7808 */ /* 0x000fe20001800000 */
[----:B-1----:R-:W-:Y:S01]  /*1d1e0*/  FFMA.FTZ R130, R2, R104, -R181 ;  /* 0x0000006802827223 */ /* 0x002fe200000108b5 */
        /* <DEDUP_REMOVED lines=12> */
[----:B------:R-:W-:Y:S01]  /*1d2b0*/  FSEL R119, R119, -INF , P3 ;  /* 0xff80000077777808 */ /* 0x000fe20001800000 */
[----:B------:R-:W-:Y:S01]  /*1d2c0*/  MUFU.EX2 R147, R147 ;  /* 0x0000009300937308 */ /* 0x000fe20000000800 */
[C---:B------:R-:W-:Y:S02]  /*1d2d0*/  ISETP.GT.AND P4, PT, R13.reuse, 0x80, PT ;  /* 0x000000800d00780c */ /* 0x040fe40003f84270 */
        /* <DEDUP_REMOVED lines=17> */
[C---:B------:R-:W-:Y:S01]  /*1d3f0*/  ISETP.GT.AND P2, PT, R13.reuse, 0x98, PT ;  /* 0x000000980d00780c */ /* 0x040fe20003f44270 */
[----:B------:R-:W-:Y:S01]  /*1d400*/  MUFU.EX2 R125, R125 ;  /* 0x0000007d007d7308 */ /* 0x000fe20000000800 */
[----:B------:R-:W-:Y:S02]  /*1d410*/  ISETP.GT.AND P3, PT, R13, 0x99, PT ;  /* 0x000000990d00780c */ /* 0x000fe40003f64270 */
[----:B------:R-:W-:Y:S02]  /*1d420*/  FSEL R108, R98, -INF , P4 ;  /* 0xff800000626c7808 */ /* 0x000fe40002000000 */
[----:B------:R-:W-:Y:S02]  /*1d430*/  FMNMX.FTZ R13, R95, R148, !PT ;  /* 0x000000945f0d7209 */ /* 0x000fe40007810000 */
[----:B------:R-:W-:Y:S01]  /*1d440*/  FSEL R99, R99, -INF , P5 ;  /* 0xff80000063637808 */ /* 0x000fe20002800000 */
[----:B------:R2:W-:Y:S01]  /*1d450*/  MUFU.EX2 R98, R132 ;  /* 0x0000008400627308 */ /* 0x0005e20000000800 */
[----:B-1----:R-:W-:-:S02]  /*1d460*/  FMNMX.FTZ R130, R108, R13, !PT ;  /* 0x0000000d6c827209 */ /* 0x002fc40007810000 */
[----:B------:R-:W-:Y:S02]  /*1d470*/  FSEL R102, R102, -INF , P2 ;  /* 0xff80000066667808 */ /* 0x000fe40001000000 */
[----:B------:R-:W-:Y:S02]  /*1d480*/  FMNMX.FTZ R13, R99, R130, !PT ;  /* 0x00000082630d7209 */ /* 0x000fe40007810000 */
[----:B------:R-:W-:Y:S01]  /*1d490*/  FSEL R103, R103, -INF , P3 ;  /* 0xff80000067677808 */ /* 0x000fe20001800000 */
[----:B------:R-:W-:Y:S01]  /*1d4a0*/  MUFU.EX2 R107, R107 ;  /* 0x0000006b006b7308 */ /* 0x000fe20000000800 */
[----:B------:R-:W-:Y:S01]  /*1d4b0*/  FMNMX.FTZ R130, R102, R13, !PT ;  /* 0x0000000d66827209 */ /* 0x000fe20007810000 */
[--C-:B--2---:R-:W-:Y:S01]  /*1d4c0*/  FFMA.FTZ R132, R2, R89, -R181.reuse ;  /* 0x0000005902847223 */ /* 0x104fe200000108b5 */
[----:B------:R-:W-:Y:S02]  /*1d4d0*/  FSEL R89, R0, RZ, P0 ;  /* 0x000000ff00597208 */ /* 0x000fe40000000000 */
[----:B------:R-:W-:Y:S01]  /*1d4e0*/  FMNMX.FTZ R13, R103, R130, !PT ;  /* 0x00000082670d7209 */ /* 0x000fe20007810000 */
[----:B------:R-:W-:-:S01]  /*1d4f0*/  FFMA.FTZ R130, R2, R88, -R181 ;  /* 0x0000005802827223 */ /* 0x000fc200000108b5 */
[----:B------:R-:W-:-:S02]  /*1d500*/  VIADD R88, R14, 0x300 ;  /* 0x000003000e587836 */ /* 0x000fc40000000000 */
[----:B------:R-:W-:-:S01]  /*1d510*/  FADD.FTZ R89, -R89, R8 ;  /* 0x0000000859597221 */ /* 0x000fc20000010100 */
[----:B------:R-:W-:Y:S01]  /*1d520*/  MUFU.EX2 R110, R110 ;  /* 0x0000006e006e7308 */ /* 0x000fe20000000800 */
[----:B------:R-:W1:Y:S02]  /*1d530*/  SHFL.BFLY PT, R146, R13, 0x2, 0x1f ;  /* 0x0c401f000d927f89 */ /* 0x000e6400000e0000 */
[----:B------:R-:W-:Y:S01]  /*1d540*/  FMUL.FTZ R8, R2, R89 ;  /* 0x0000005902087220 */ /* 0x000fe20000410000 */
[----:B------:R-:W-:Y:S01]  /*1d550*/  IMAD.MOV.U32 R89, RZ, RZ, -0x3ffffff0 ;  /* 0xc0000010ff597424 */ /* 0x000fe200078e00ff */
[----:B------:R-:W-:-:S03]  /*1d560*/  R2UR UR6, R88 ;  /* 0x00000000580672ca */ /* 0x000fc600000e0000 */
[----:B------:R-:W-:Y:S01]  /*1d570*/  MUFU.EX2 R133, R133 ;  /* 0x0000008500857308 */ /* 0x000fe20000000800 */
[----:B------:R-:W-:-:S07]  /*1d580*/  R2UR UR7, R89 ;  /* 0x00000000590772ca */ /* 0x000fce00000e0000 */
[----:B------:R-:W2:Y:S06]  /*1d590*/  MUFU.EX2 R8, R8 ;  /* 0x0000000800087308 */ /* 0x000eac0000000800 */
[----:B------:R-:W-:Y:S02]  /*1d5a0*/  QGMMA.64x128x32.F32.E4M3.E4M3 R24, R172, gdesc[UR4], R24, gsb0 ;  /* 0x01e00004ac187df3 */ /* 0x000fe40008000818 */
        /* <DEDUP_REMOVED lines=8> */
[----:B------:R-:W-:Y:S01]  /*1d630*/  FSETP.NEU.FTZ.AND P0, PT, R13, -INF , PT ;  /* 0xff8000000d00780b */ /* 0x000fe20003f1d000 */
[----:B------:R-:W-:-:S03]  /*1d640*/  FFMA.FTZ R181, R2, R13, -8 ;  /* 0xc100000002b57423 */ /* 0x000fc6000001000d */
[----:B------:R-:W-:Y:S02]  /*1d650*/  FSEL R88, R13, RZ, P0 ;  /* 0x000000ff0d587208 */ /* 0x000fe40000000000 */
[----:B------:R-:W-:Y:S01]  /*1d660*/  FSEL R181, R181, RZ, P0 ;  /* 0x000000ffb5b57208 */ /* 0x000fe20000000000 */
[----:B------:R-:W-:Y:S01]  /*1d670*/  MUFU.EX2 R117, R117 ;  /* 0x0000007500757308 */ /* 0x000fe20000000800 */
[----:B------:R-:W-:Y:S01]  /*1d680*/  ISETP.NE.AND P0, PT, R230, RZ, PT ;  /* 0x000000ffe600720c */ /* 0x000fe20003f05270 */
[----:B------:R-:W-:Y:S02]  /*1d690*/  FADD.FTZ R89, -R88, R7 ;  /* 0x0000000758597221 */ /* 0x000fe40000010100 */
[----:B------:R-:W-:-:S01]  /*1d6a0*/  FFMA.FTZ R146, R2, R154, -R181 ;  /* 0x0000009a02927223 */ /* 0x000fc200000108b5 */
[C-C-:B------:R-:W-:Y:S01]  /*1d6b0*/  FFMA.FTZ R155, R2.reuse, R155, -R181.reuse ;  /* 0x0000009b029b7223 */ /* 0x140fe200000108b5 */
[C---:B------:R-:W-:Y:S01]  /*1d6c0*/  FMUL.FTZ R89, R2.reuse, R89 ;  /* 0x0000005902597220 */ /* 0x040fe20000410000 */
[C-C-:B------:R-:W-:Y:S01]  /*1d6d0*/  FFMA.FTZ R162, R2.reuse, R123, -R181.reuse ;  /* 0x0000007b02a27223 */ /* 0x140fe200000108b5 */
[----:B------:R-:W-:-:S01]  /*1d6e0*/  FFMA.FTZ R148, R2, R161, -R181 ;  /* 0x000000a102947223 */ /* 0x000fc200000108b5 */
[C-C-:B------:R-:W-:Y:S01]  /*1d6f0*/  FFMA.FTZ R159, R2.reuse, R159, -R181.reuse ;  /* 0x0000009f029f7223 */ /* 0x140fe200000108b5 */
[----:B------:R-:W-:Y:S01]  /*1d700*/  MUFU.EX2 R146, R146 ;  /* 0x0000009200927308 */ /* 0x000fe20000000800 */
[----:B------:R-:W-:-:S01]  /*1d710*/  FFMA.FTZ R150, R2, R165, -R181 ;  /* 0x000000a502967223 */ /* 0x000fc200000108b5 */
[C-C-:B------:R-:W-:Y:S01]  /*1d720*/  FFMA.FTZ R161, R2.reuse, R163, -R181.reuse ;  /* 0x000000a302a17223 */ /* 0x140fe200000108b5 */
[----:B------:R-:W-:-:S01]  /*1d730*/  FFMA.FTZ R163, R2, R167, -R181 ;  /* 0x000000a702a37223 */ /* 0x000fc200000108b5 */
[----:B--2---:R-:W-:Y:S01]  /*1d740*/  FFMA.FTZ R167, R8, R4, R21 ;  /* 0x0000000408a77223 */ /* 0x004fe20000010015 */
[----:B------:R-:W-:-:S01]  /*1d750*/  FFMA.FTZ R152, R2, R183, -R181 ;  /* 0x000000b702987223 */ /* 0x000fc200000108b5 */
[C-C-:B------:R-:W-:Y:S01]  /*1d760*/  FFMA.FTZ R154, R2.reuse, R185, -R181.reuse ;  /* 0x000000b9029a7223 */ /* 0x140fe200000108b5 */
[----:B------:R-:W-:-:S01]  /*1d770*/  FFMA.FTZ R139, R2, R139, -R181 ;  /* 0x0000008b028b7223 */ /* 0x000fc200000108b5 */
[----:B------:R1:W2:Y:S01]  /*1d780*/  MUFU.EX2 R123, R89 ;  /* 0x00000059007b7308 */ /* 0x0002a20000000800 */
[----:B------:R-:W-:-:S01]  /*1d790*/  FADD.FTZ R88, R20, R167 ;  /* 0x000000a714587221 */ /* 0x000fc20000010000 */
[C-C-:B------:R-:W-:Y:S01]  /*1d7a0*/  FFMA.FTZ R156, R2.reuse, R187, -R181.reuse ;  /* 0x000000bb029c7223 */ /* 0x140fe200000108b5 */
[----:B------:R-:W-:-:S01]  /*1d7b0*/  FFMA.FTZ R143, R2, R143, -R181 ;  /* 0x0000008f028f7223 */ /* 0x000fc200000108b5 */
        /* <DEDUP_REMOVED lines=8> */
[----:B------:R-:W-:Y:S01]  /*1d840*/  FFMA.FTZ R131, R2, R134, -R181 ;  /* 0x0000008602837223 */ /* 0x000fe200000108b5 */
[----:B------:R-:W-:-:S01]  /*1d850*/  FADD.FTZ R89, R120, R89 ;  /* 0x0000005978597221 */ /* 0x000fc20000010000 */
[C-C-:B------:R-:W-:Y:S01]  /*1d860*/  FFMA.FTZ R134, R2.reuse, R135, -R181.reuse ;  /* 0x0000008702867223 */ /* 0x140fe200000108b5 */
[----:B------:R-:W-:-:S01]  /*1d870*/  FFMA.FTZ R135, R2, R128, -R181 ;  /* 0x0000008002877223 */ /* 0x000fc200000108b5 */
[----:B------:R-:W1:Y:S01]  /*1d880*/  MUFU.EX2 R148, R148 ;  /* 0x0000009400947308 */ /* 0x000e620000000800 */
[----:B--2---:R-:W-:-:S01]  /*1d890*/  FFMA.FTZ R4, R123, R3, R146 ;  /* 0x000000037b047223 */ /* 0x004fc20000010092 */
        /* <DEDUP_REMOVED lines=8> */
[C-C-:B------:R-:W-:Y:S01]  /*1d920*/  FFMA.FTZ R104, R2.reuse, R104, -R181.reuse ;  /* 0x0000006802687223 */ /* 0x140fe200000108b5 */
[----:B------:R-:W-:-:S01]  /*1d930*/  FFMA.FTZ R91, R2, R91, -R181 ;  /* 0x0000005b025b7223 */ /* 0x000fc200000108b5 */
[C-C-:B------:R-:W-:Y:S01]  /*1d940*/  FFMA.FTZ R94, R2.reuse, R94, -R181.reuse ;  /* 0x0000005e025e7223 */ /* 0x140fe200000108b5 */
[----:B------:R-:W-:-:S01]  /*1d950*/  FFMA.FTZ R95, R2, R95, -R181 ;  /* 0x0000005f025f7223 */ /* 0x000fc200000108b5 */
[C-C-:B------:R-:W-:Y:S01]  /*1d960*/  FFMA.FTZ R102, R2.reuse, R102, -R181.reuse ;  /* 0x0000006602667223 */ /* 0x140fe200000108b5 */
[----:B------:R-:W-:-:S01]  /*1d970*/  FFMA.FTZ R103, R2, R103, -R181 ;  /* 0x0000006702677223 */ /* 0x000fc200000108b5 */
[----:B------:R-:W3:Y:S01]  /*1d980*/  MUFU.EX2 R150, R150 ;  /* 0x0000009600967308 */ /* 0x000ee20000000800 */
[----:B-1----:R-:W-:-:S07]  /*1d990*/  FADD.FTZ R4, R148, R3 ;  /* 0x0000000394047221 */ /* 0x002fce0000010000 */
[----:B------:R-:W1:Y:S01]  /*1d9a0*/  MUFU.EX2 R161, R161 ;  /* 0x000000a100a17308 */ /* 0x000e620000000800 */
[----:B--2---:R-:W-:-:S01]  /*1d9b0*/  FADD.FTZ R3, R159, R4 ;  /* 0x000000049f037221 */ /* 0x004fc20000010000 */
[----:B------:R-:W-:-:S06]  /*1d9c0*/  FADD.FTZ R4, R136, R89 ;  /* 0x0000005988047221 */ /* 0x000fcc0000010000 */
        /* <DEDUP_REMOVED lines=18> */
[----:B------:R-:W-:Y:S02]  /*1daf0*/  WARPGROUP.DEPBAR.LE gsb0, 0x0 ;  /* 0x00008000000079c5 */ /* 0x000fe40000010000 */
[----:B------:R-:W-:Y:S01]  /*1db00*/  WARPGROUP.ARRIVE ;  /* 0x00000000000079c5 */ /* 0x000fe20000000000 */
[----:B------:R-:W-:-:S03]  /*1db10*/  FADD.FTZ R3, R145, R4 ;  /* 0x0000000491037221 */ /* 0x000fc60000010000 */
[----:B------:R-:W1:Y:S01]  /*1db20*/  MUFU.EX2 R143, R143 ;  /* 0x0000008f008f7308 */ /* 0x000e620000000800 */
[----:B--2---:R-:W-:-:S01]  /*1db30*/  FADD.FTZ R89, R139, R88 ;  /* 0x000000588b597221 */ /* 0x004fc20000010000 */
[----:B------:R-:W-:Y:S01]  /*1db40*/  IADD3 R88, R14, 0x400, RZ ;  /* 0x000004000e587810 */ /* 0x000fe20007ffe0ff */
[----:B------:R-:W-:-:S01]  /*1db50*/  FADD.FTZ R4, R142, R3 ;  /* 0x000000038e047221 */ /* 0x000fc20000010000 */
[----:B------:R-:W-:Y:S02]  /*1db60*/  FFMA.FTZ R14, R2, R114, -R181 ;  /* 0x00000072020e7223 */ /* 0x000fe400000108b5 */
[----:B------:R-:W-:Y:S01]  /*1db70*/  R2UR UR6, R88 ;  /* 0x00000000580672ca */ /* 0x000fe200000e0000 */
[----:B------:R-:W-:Y:S01]  /*1db80*/  FADD.FTZ R3, R147, R4 ;  /* 0x0000000493037221 */ /* 0x000fe20000010000 */
[----:B------:R-:W2:Y:S01]  /*1db90*/  MUFU.EX2 R158, R158 ;  /* 0x0000009e009e7308 */ /* 0x000ea20000000800 */
[----:B---3--:R-:W-:-:S02]  /*1dba0*/  FADD.FTZ R172, R156, R89 ;  /* 0x000000599cac7221 */ /* 0x008fc40000010000 */
[----:B------:R-:W-:-:S05]  /*1dbb0*/  FADD.FTZ R4, R122, R3 ;  /* 0x000000037a047221 */ /* 0x000fca0000010000 */
[----:B------:R-:W3:Y:S01]  /*1dbc0*/  MUFU.EX2 R165, R165 ;  /* 0x000000a500a57308 */ /* 0x000ee20000000800 */
[----:B-1----:R-:W-:-:S07]  /*1dbd0*/  FADD.FTZ R89, R143, R172 ;  /* 0x000000ac8f597221 */ /* 0x002fce0000010000 */
[----:B------:R-:W1:Y:S01]  /*1dbe0*/  MUFU.EX2 R160, R160 ;  /* 0x000000a000a07308 */ /* 0x000e620000000800 */
[----:B--2---:R-:W-:-:S01]  /*1dbf0*/  FADD.FTZ R172, R158, R89 ;  /* 0x000000599eac7221 */ /* 0x004fc20000010000 */
[----:B------:R-:W-:-:S05]  /*1dc00*/  IMAD.MOV.U32 R89, RZ, RZ, -0x3ffffff0 ;  /* 0xc0000010ff597424 */ /* 0x000fca00078e00ff */
[----:B------:R-:W-:Y:S01]  /*1dc10*/  R2UR UR7, R89 ;  /* 0x00000000590772ca */ /* 0x000fe200000e0000 */
[----:B------:R-:W2:Y:S01]  /*1dc20*/  MUFU.EX2 R151, R151 ;  /* 0x0000009700977308 */ /* 0x000ea20000000800 */
[----:B---3--:R-:W-:-:S01]  /*1dc30*/  FADD.FTZ R129, R165, R172 ;  /* 0x000000aca5817221 */ /* 0x008fc20000010000 */
[----:B------:R-:W-:Y:S01]  /*1dc40*/  FFMA.FTZ R89, R2, R115, -R181 ;  /* 0x0000007302597223 */ /* 0x000fe200000108b5 */
[----:B------:R-:W-:-:S04]  /*1dc50*/  FADD.FTZ R115, R121, R4 ;  /* 0x0000000479737221 */ /* 0x000fc80000010000 */
[----:B------:R-:W-:Y:S01]  /*1dc60*/  FADD.FTZ R114, R124, R115 ;  /* 0x000000737c727221 */ /* 0x000fe20000010000 */
[----:B------:R-:W3:Y:S01]  /*1dc70*/  MUFU.EX2 R149, R149 ;  /* 0x0000009500957308 */ /* 0x000ee20000000800 */
[----:B-1----:R-:W-:-:S01]  /*1dc80*/  FADD.FTZ R88, R160, R129 ;  /* 0x00000081a0587221 */ /* 0x002fc20000010000 */
[----:B------:R-:W-:Y:S01]  /*1dc90*/  FFMA.FTZ R115, R2, R119, -R181 ;  /* 0x0000007702737223 */ /* 0x000fe200000108b5 */
[----:B------:R-:W-:-:S01]  /*1dca0*/  FADD.FTZ R119, R125, R114 ;  /* 0x000000727d777221 */ /* 0x000fc20000010000 */
[----:B------:R-:W-:Y:S03]  /*1dcb0*/  QGMMA.64x128x32.F32.E4M3.E4M3 R24, R168, gdesc[UR4], R24, gsb0 ;  /* 0x01e00004a8187df3 */ /* 0x000fe60008000818 */
[----:B------:R-:W-:-:S01]  /*1dcc0*/  FADD.FTZ R114, R106, R119 ;  /* 0x000000776a727221 */ /* 0x000fc20000010000 */
[----:B------:R-:W1:Y:S01]  /*1dcd0*/  MUFU.EX2 R162, R162 ;  /* 0x000000a200a27308 */ /* 0x000e620000000800 */
[----:B--2---:R-:W-:-:S02]  /*1dce0*/  FADD.FTZ R88, R151, R88 ;  /* 0x0000005897587221 */ /* 0x004fc40000010000 */
[----:B------:R-:W-:-:S04]  /*1dcf0*/  FADD.FTZ R119, R107, R114 ;  /* 0x000000726b777221 */ /* 0x000fc80000010000 */
[----:B------:R-:W-:Y:S01]  /*1dd00*/  FADD.FTZ R114, R110, R119 ;  /* 0x000000776e727221 */ /* 0x000fe20000010000 */
[----:B------:R-:W2:Y:S01]  /*1dd10*/  MUFU.EX2 R7, R235 ;  /* 0x000000eb00077308 */ /* 0x000ea20000000800 */
[----:B---3--:R-:W-:-:S01]  /*1dd20*/  FADD.FTZ R3, R149, R88 ;  /* 0x0000005895037221 */ /* 0x008fc20000010000 */
[----:B------:R-:W-:Y:S01]  /*1dd30*/  FFMA.FTZ R88, R2, R118, -R181 ;  /* 0x0000007602587223 */ /* 0x000fe200000108b5 */
[----:B------:R-:W-:-:S05]  /*1dd40*/  FADD.FTZ R119, R133, R114 ;  /* 0x0000007285777221 */ /* 0x000fca0000010000 */
        /* <DEDUP_REMOVED lines=16> */
[----:B--2---:R-:W-:-:S01]  /*1de50*/  FADD.FTZ R114, R126, R3 ;  /* 0x000000037e727221 */ /* 0x004fc20000010000 */
[----:B------:R-:W-:-:S04]  /*1de60*/  FADD.FTZ R3, R105, R4 ;  /* 0x0000000469037221 */ /* 0x000fc80000010000 */
[----:B------:R-:W-:Y:S02]  /*1de70*/  FADD.FTZ R4, R98, R3 ;  /* 0x0000000362047221 */ /* 0x000fe40000010000 */
[----:B------:R-:W2:Y:S01]  /*1de80*/  MUFU.EX2 R111, R111 ;  /* 0x0000006f006f7308 */ /* 0x000ea20000000800 */
[----:B---3--:R-:W-:-:S01]  /*1de90*/  FADD.FTZ R119, R135, R114 ;  /* 0x0000007287777221 */ /* 0x008fc20000010000 */
[----:B------:R-:W-:Y:S01]  /*1dea0*/  FADD.FTZ R3, R109, R4 ;  /* 0x000000046d037221 */ /* 0x000fe20000010000 */
[----:B------:R-:W-:-:S01]  /*1deb0*/  FFMA.FTZ R4, R2, R108, -R181 ;  /* 0x0000006c02047223 */ /* 0x000fc200000108b5 */
[----:B------:R-:W-:-:S04]  /*1dec0*/  FFMA.FTZ R108, R2, R99, -R181 ;  /* 0x00000063026c7223 */ /* 0x000fc800000108b5 */
[----:B------:R-:W3:Y:S01]  /*1ded0*/  MUFU.EX2 R14, R14 ;  /* 0x0000000e000e7308 */ /* 0x000ee20000000800 */
[----:B-1----:R-:W-:-:S07]  /*1dee0*/  FADD.FTZ R114, R128, R119 ;  /* 0x0000007780727221 */ /* 0x002fce0000010000 */
[----:B------:R-:W1:Y:S01]  /*1def0*/  MUFU.EX2 R89, R89 ;  /* 0x0000005900597308 */ /* 0x000e620000000800 */
[----:B--2---:R-:W-:-:S01]  /*1df00*/  FADD.FTZ R119, R111, R114 ;  /* 0x000000726f777221 */ /* 0x004fc20000010000 */
[----:B------:R-:W-:Y:S01]  /*1df10*/  FADD.FTZ R114, R112, R3 ;  /* 0x0000000370727221 */ /* 0x000fe20000010000 */
[----:B------:R-:W-:-:S05]  /*1df20*/  IADD3 R3, -R228, 0xb, RZ ;  /* 0x0000000be4037810 */ /* 0x000fca0007ffe1ff */
[----:B------:R-:W2:Y:S01]  /*1df30*/  MUFU.EX2 R88, R88 ;  /* 0x0000005800587308 */ /* 0x000ea20000000800 */
[----:B---3--:R-:W-:-:S01]  /*1df40*/  FADD.FTZ R118, R14, R119 ;  /* 0x000000770e767221 */ /* 0x008fc20000010000 */
[----:B------:R-:W-:-:S04]  /*1df50*/  FADD.FTZ R119, R113, R114 ;  /* 0x0000007271777221 */ /* 0x000fc80000010000 */
[----:B------:R-:W-:Y:S02]  /*1df60*/  FADD.FTZ R114, R116, R119 ;  /* 0x0000007774727221 */ /* 0x000fe40000010000 */
[----:B------:R-:W3:Y:S01]  /*1df70*/  MUFU.EX2 R115, R115 ;  /* 0x0000007300737308 */ /* 0x000ee20000000800 */
[----:B-1----:R-:W-:-:S01]  /*1df80*/  FADD.FTZ R129, R89, R118 ;  /* 0x0000007659817221 */ /* 0x002fc20000010000 */
[----:B------:R-:W-:-:S06]  /*1df90*/  FADD.FTZ R119, R117, R114 ;  /* 0x0000007275777221 */ /* 0x000fcc0000010000 */
[----:B------:R-:W1:Y:S01]  /*1dfa0*/  MUFU.EX2 R130, R130 ;  /* 0x0000008200827308 */ /* 0x000e620000000800 */
[----:B--2---:R-:W-:-:S07]  /*1dfb0*/  FADD.FTZ R118, R88, R129 ;  /* 0x0000008158767221 */ /* 0x004fce0000010000 */
[----:B------:R-:W2:Y:S01]  /*1dfc0*/  MUFU.EX2 R104, R104 ;  /* 0x0000006800687308 */ /* 0x000ea20000000800 */
[----:B---3--:R-:W-:-:S01]  /*1dfd0*/  FADD.FTZ R129, R115, R118 ;  /* 0x0000007673817221 */ /* 0x008fc20000010000 */
[----:B------:R-:W-:-:S06]  /*1dfe0*/  @!P0 IMAD R118, R12, 0x8, R16 ;  /* 0x000000080c768824 */ /* 0x000fcc00078e0210 */
[----:B------:R-:W3:Y:S01]  /*1dff0*/  MUFU.EX2 R132, R132 ;  /* 0x0000008400847308 */ /* 0x000ee20000000800 */
[----:B-1----:R-:W-:-:S01]  /*1e000*/  FADD.FTZ R119, R130, R119 ;  /* 0x0000007782777221 */ /* 0x002fc20000010000 */
[----:B------:R-:W-:-:S06]  /*1e010*/  WARPGROUP.DEPBAR.LE gsb0, 0x0 ;  /* 0x00008000000079c5 */ /* 0x000fcc0000010000 */
[----:B------:R-:W1:Y:S01]  /*1e020*/  MUFU.EX2 R91, R91 ;  /* 0x0000005b005b7308 */ /* 0x000e620000000800 */
[----:B--2---:R-:W-:-:S01]  /*1e030*/  FADD.FTZ R114, R104, R129 ;  /* 0x0000008168727221 */ /* 0x004fc20000010000 */
[----:B------:R1:W-:Y:S06]  /*1e040*/  BAR.ARV R3, 0x100 ;  /* 0x000400030000751d */ /* 0x0003ec0000002000 */
[----:B------:R-:W2:Y:S01]  /*1e050*/  MUFU.EX2 R92, R92 ;  /* 0x0000005c005c7308 */ /* 0x000ea20000000800 */
[----:B---3--:R-:W-:-:S07]  /*1e060*/  FADD.FTZ R119, R132, R119 ;  /* 0x0000007784777221 */ /* 0x008fce0000010000 */
[----:B------:R-:W3:Y:S01]  /*1e070*/  MUFU.EX2 R94, R94 ;  /* 0x0000005e005e7308 */ /* 0x000ee20000000800 */
[----:B-1----:R-:W-:-:S07]  /*1e080*/  FADD.FTZ R3, R91, R114 ;  /* 0x000000725b037221 */ /* 0x002fce0000010000 */
[----:B------:R-:W1:Y:S01]  /*1e090*/  MUFU.EX2 R93, R93 ;  /* 0x0000005d005d7308 */ /* 0x000e620000000800 */
[----:B--2---:R-:W-:-:S07]  /*1e0a0*/  FADD.FTZ R114, R92, R119 ;  /* 0x000000775c727221 */ /* 0x004fce0000010000 */
[----:B------:R-:W2:Y:S08]  /*1e0b0*/  MUFU.EX2 R95, R95 ;  /* 0x0000005f005f7308 */ /* 0x000eb00000000800 */
[----:B------:R-:W4:Y:S08]  /*1e0c0*/  MUFU.EX2 R96, R96 ;  /* 0x0000006000607308 */ /* 0x000f300000000800 */
[----:B------:R5:W0:Y:S08]  /*1e0d0*/  MUFU.EX2 R99, R4 ;  /* 0x0000000400637308 */ /* 0x000a300000000800 */
[----:B------:R-:W0:Y:S01]  /*1e0e0*/  MUFU.EX2 R97, R97 ;  /* 0x0000006100617308 */ /* 0x000e220000000800 */
[----:B-----5:R-:W-:-:S02]  /*1e0f0*/  @!P0 VIADD R4, R118, 0x29840 ;  /* 0x0002984076048836 */ /* 0x020fc40000000000 */
[----:B---3--:R-:W-:Y:S01]  /*1e100*/  FADD.FTZ R118, R94, R3 ;  /* 0x000000035e767221 */ /* 0x008fe20000010000 */
[----:B-1----:R-:W-:-:S02]  /*1e110*/  FADD.FTZ R3, R93, R114 ;  /* 0x000000725d037221 */ /* 0x002fc40000010000 */
[----:B------:R-:W-:Y:S01]  /*1e120*/  @!P0 PRMT R4, RZ, 0x654, R4 ;  /* 0x00000654ff048816 */ /* 0x000fe20000000004 */
[----:B--2---:R-:W-:-:S01]  /*1e130*/  FADD.FTZ R118, R95, R118 ;  /* 0x000000765f767221 */ /* 0x004fc20000010000 */
[----:B------:R-:W1:Y:S02]  /*1e140*/  MUFU.EX2 R108, R108 ;  /* 0x0000006c006c7308 */ /* 0x000e640000000800 */
[----:B------:R4:W-:Y:S06]  /*1e150*/  @!P0 SYNCS.ARRIVE.TRANS64.RED.A1T0 RZ, [R4+URZ], RZ ;  /* 0x000000ff04ff89a7 */ /* 0x0009ec000810043f */
[----:B------:R-:W2:Y:S01]  /*1e160*/  MUFU.EX2 R100, R100 ;  /* 0x0000006400647308 */ /* 0x000ea20000000800 */
[----:B----4-:R-:W-:-:S01]  /*1e170*/  FADD.FTZ R4, R96, R3 ;  /* 0x0000000360047221 */ /* 0x010fc20000010000 */
[----:B0-----:R-:W-:-:S03]  /*1e180*/  FADD.FTZ R3, R99, R118 ;  /* 0x0000007663037221 */ /* 0x001fc60000010000 */
[----:B------:R-:W-:-:S03]  /*1e190*/  FADD.FTZ R119, R97, R4 ;  /* 0x0000000461777221 */ /* 0x000fc60000010000 */
        /* <DEDUP_REMOVED lines=10> */
.L_x_2370:
[----:B------:R-:W-:Y:S01]  /*1e240*/  F2FP.SATFINITE.E4M3.F32.PACK_AB_MERGE_C R7, R164, R7, RZ ;  /* 0x00000007a407723e */ /* 0x000fe200048070ff */
[----:B------:R-:W-:Y:S01]  /*1e250*/  FMUL.FTZ R24, R24, R8 ;  /* 0x0000000818187220 */ /* 0x000fe20000410000 */
[----:B------:R-:W-:Y:S01]  /*1e260*/  F2FP.SATFINITE.E4M3.F32.PACK_AB_MERGE_C R141, R141, R144, RZ ;  /* 0x000000908d8d723e */ /* 0x000fe200048070ff */
[----:B------:R-:W-:Y:S01]  /*1e270*/  FMUL.FTZ R25, R25, R8 ;  /* 0x0000000819197220 */ /* 0x000fe20000410000 */
[----:B------:R-:W-:Y:S01]  /*1e280*/  F2FP.SATFINITE.E4M3.F32.PACK_AB_MERGE_C R177, R162, R149, R7 ;  /* 0x00000095a2b1723e */ /* 0x000fe20004807007 */
[----:B------:R-:W-:Y:S01]  /*1e290*/  IMAD R7, R11, 0x8, R16 ;  /* 0x000000080b077824 */ /* 0x000fe200078e0210 */
[----:B------:R-:W-:Y:S01]  /*1e2a0*/  ISETP.GT.AND P0, PT, R9, R6, PT ;  /* 0x000000060900720c */ /* 0x000fe20003f04270 */
[----:B------:R-:W-:Y:S01]  /*1e2b0*/  FMUL.FTZ R28, R28, R8 ;  /* 0x000000081c1c7220 */ /* 0x000fe20000410000 */
[----:B------:R-:W-:Y:S01]  /*1e2c0*/  F2FP.SATFINITE.E4M3.F32.PACK_AB_MERGE_C R180, R137, R10, R141 ;  /* 0x0000000a89b4723e */ /* 0x000fe2000480708d */
[----:B------:R-:W-:Y:S01]  /*1e2d0*/  VIADD R7, R7, 0x29860 ;  /* 0x0002986007077836 */ /* 0x000fe20000000000 */
[----:B------:R-:W-:Y:S01]  /*1e2e0*/  MOV R10, UR37 ;  /* 0x00000025000a7c02 */ /* 0x000fe20008000f00 */
[-C--:B------:R-:W-:Y:S01]  /*1e2f0*/  FMUL.FTZ R29, R29, R8.reuse ;  /* 0x000000081d1d7220 */ /* 0x080fe20000410000 */
        /* <DEDUP_REMOVED lines=100> */
[----:B0-----:R-:W-:-:S02]  /*1e940*/  IMAD.MOV.U32 R7, RZ, RZ, R13 ;  /* 0x000000ffff077224 */ /* 0x001fc400078e000d */
[----:B------:R-:W-:Y:S02]  /*1e950*/  IMAD.MOV.U32 R8, RZ, RZ, R0 ;  /* 0x000000ffff087224 */ /* 0x000fe400078e0000 */
[----:B------:R-:W-:Y:S01]  /*1e960*/  IMAD.MOV.U32 R11, RZ, RZ, R12 ;  /* 0x000000ffff0b7224 */ /* 0x000fe200078e000c */
[----:B------:R-:W-:Y:S06]  /*1e970*/  @P0 BRA `(.L_x_2371) ;  /* 0xffffffc000c80947 */ /* 0x000fec000383ffff */
[----:B------:R-:W-:-:S07]  /*1e980*/  IMAD.MOV.U32 R145, RZ, RZ, R12 ;  /* 0x000000ffff917224 */ /* 0x000fce00078e000c */
.L_x_2360:
[----:B------:R-:W-:-:S13]  /*1e990*/  ISETP.GE.AND P0, PT, R9, RZ, PT ;  /* 0x000000ff0900720c */ /* 0x000fda0003f06270 */
[----:B------:R-:W-:Y:S05]  /*1e9a0*/  @!P0 BRA `(.L_x_2372) ;  /* 0x0000003000a08947 */ /* 0x000fea0003800000 */
[----:B------:R-:W-:Y:S01]  /*1e9b0*/  IMAD.MOV.U32 R6, RZ, RZ, R13 ;  /* 0x000000ffff067224 */ /* 0x000fe200078e000d */
[----:B------:R-:W-:Y:S01]  /*1e9c0*/  MOV R8, R192 ;  /* 0x000000c000087202 */ /* 0x000fe20000000f00 */
[----:B------:R-:W-:Y:S02]  /*1e9d0*/  IMAD.MOV.U32 R7, RZ, RZ, R0 ;  /* 0x000000ffff077224 */ /* 0x000fe400078e0000 */
[----:B------:R-:W-:-:S07]  /*1e9e0*/  IMAD.MOV.U32 R10, RZ, RZ, R145 ;  /* 0x000000ffff0a7224 */ /* 0x000fce00078e0091 */
.L_x_2384:
        /* <DEDUP_REMOVED lines=8> */
.L_x_2374:
        /* <DEDUP_REMOVED lines=8> */
.L_x_2375:
[----:B------:R-:W-:Y:S04]  /*1eaf0*/  BSSY B0, `(.L_x_2373) ;  /* 0x0000004000007945 */ /* 0x000fe80003800000 */
[----:B--2---:R-:W-:Y:S05]  /*1eb00*/  @P2 BRA `(.L_x_2376) ;  /* 0x0000000000082947 */ /* 0x004fea0003800000 */
[----:B------:R-:W2:Y:S02]  /*1eb10*/  SYNCS.PHASECHK.TRANS64.TRYWAIT P2, [R11+URZ+0x29830], R0 ;  /* 0x029830000b0075a7 */ /* 0x000ea4000804017f */
[----:B--2---:R-:W-:Y:S05]  /*1eb20*/  @!P2 BRA `(.L_x_2377) ;  /* 0x000000d000a0a947 */ /* 0x004fea0003800000 */
.L_x_2376:
[----:B------:R-:W-:Y:S05]  /*1eb30*/  BSYNC B0 ;  /* 0x0000000000007941 */ /* 0x000fea0003800000 */
.L_x_2373:
        /* <DEDUP_REMOVED lines=24> */
[----:B------:R-:W-:Y:S01]  /*1ecc0*/  UMOV UR48, UR24 ;  /* 0x0000001800307c82 */ /* 0x000fe20008000000 */
[----:B------:R-:W-:Y:S01]  /*1ecd0*/  IADD3 R14, R12, 0x180, RZ ;  /* 0x000001800c0e7810 */ /* 0x000fe20007ffe0ff */
[----:B------:R-:W-:Y:S01]  /*1ece0*/  UMOV UR49, UR25 ;  /* 0x0000001900317c82 */ /* 0x000fe20008000000 */
[----:B------:R-:W-:Y:S01]  /*1ecf0*/  R2UR UR47, R15 ;  /* 0x000000000f2f72ca */ /* 0x000fe200000e0000 */
[----:B------:R-:W-:Y:S01]  /*1ed00*/  IMAD.MOV.U32 R15, RZ, RZ, -0x7fffffe0 ;  /* 0x80000020ff0f7424 */ /* 0x000fe200078e00ff */
[----:B-1----:R-:W-:Y:S01]  /*1ed10*/  SHF.R.U32.HI R0, RZ, 0x7, R0 ;  /* 0x00000007ff007819 */ /* 0x002fe20000011600 */
[----:B------:R-:W-:Y:S01]  /*1ed20*/  IMAD.MOV.U32 R13, RZ, RZ, -0x7fffffe0 ;  /* 0x80000020ff0d7424 */ /* 0x000fe200078e00ff */
[----:B------:R-:W-:Y:S01]  /*1ed30*/  R2UR UR46, R14 ;  /* 0x000000000e2e72ca */ /* 0x000fe200000e0000 */
[----:B------:R-:W-:Y:S01]  /*1ed40*/  VIADD R14, R12, 0x2 ;  /* 0x000000020c0e7836 */ /* 0x000fe20000000000 */
[----:B------:R-:W-:Y:S01]  /*1ed50*/  R2UR UR50, R20 ;  /* 0x00000000143272ca */ /* 0x000fe200000e0000 */
[----:B------:R-:W-:Y:S01]  /*1ed60*/  VIADD R0, R0, 0x8 ;  /* 0x0000000800007836 */ /* 0x000fe20000000000 */
[----:B------:R-:W-:-:S02]  /*1ed70*/  R2UR UR51, R21 ;  /* 0x00000000153372ca */ /* 0x000fc400000e0000 */
[----:B------:R-:W-:Y:S02]  /*1ed80*/  R2UR UR6, R14 ;  /* 0x000000000e0672ca */ /* 0x000fe400000e0000 */
[----:B------:R1:W-:Y:S01]  /*1ed90*/  BAR.SYNC.DEFER_BLOCKING R0, 0x100 ;  /* 0x000400000000751d */ /* 0x0003e20000010000 */
[----:B------:R-:W-:Y:S01]  /*1eda0*/  R2UR UR7, R15 ;  /* 0x000000000f0772ca */ /* 0x000fe200000e0000 */
[----:B------:R-:W-:Y:S01]  /*1edb0*/  IMAD.MOV.U32 R15, RZ, RZ, -0x7fffffe0 ;  /* 0x80000020ff0f7424 */ /* 0x000fe200078e00ff */
[----:B------:R-:W-:-:S03]  /*1edc0*/  IADD3 R14, R12, 0x82, RZ ;  /* 0x000000820c0e7810 */ /* 0x000fc60007ffe0ff */
        /* <DEDUP_REMOVED lines=191> */
[----:B------:R-:W-:Y:S01]  /*1f9c0*/  MOV R15, 0x80000020 ;  /* 0x80000020000f7802 */ /* 0x000fe20000000f00 */
[----:B------:R-:W-:Y:S01]  /*1f9d0*/  VIADD R12, R12, 0x702 ;  /* 0x000007020c0c7836 */ /* 0x000fe20000000000 */
        /* <DEDUP_REMOVED lines=33> */
.L_x_2379:
[----:B------:R-:W-:Y:S01]  /*1fbf0*/  SHF.L.U32 R0, R8, 0x1f, RZ ;  /* 0x0000001f08007819 */ /* 0x000fe200000006ff */
[----:B------:R-:W-:-:S04]  /*1fc00*/  IMAD R13, R10, 0x8, R16 ;  /* 0x000000080a0d7824 */ /* 0x000fc800078e0210 */
[----:B------:R1:W2:Y:S01]  /*1fc10*/  SYNCS.PHASECHK.TRANS64.TRYWAIT P0, [R13+URZ+0x29850], R0 ;  /* 0x029850000d0075a7 */ /* 0x0002a2000800017f */
[----:B------:R-:W-:Y:S05]  /*1fc20*/  @!P1 BRA `(.L_x_2380) ;  /* 0x0000000000049947 */ /* 0x000fea0003800000 */
[----:B------:R-:W-:Y:S01]  /*1fc30*/  BPT.TRAP 0x1 ;  /* 0x000000040000795c */ /* 0x000fe20000300000 */
.L_x_2380:
[----:B------:R-:W-:Y:S04]  /*1fc40*/  BSSY B0, `(.L_x_2378) ;  /* 0x0000004000007945 */ /* 0x000fe80003800000 */
[----:B--2---:R-:W-:Y:S05]  /*1fc50*/  @P0 BRA `(.L_x_2381) ;  /* 0x0000000000080947 */ /* 0x004fea0003800000 */
[----:B------:R-:W2:Y:S02]  /*1fc60*/  SYNCS.PHASECHK.TRANS64.TRYWAIT P0, [R13+URZ+0x29850], R0 ;  /* 0x029850000d0075a7 */ /* 0x000ea4000800017f */
[----:B--2---:R-:W-:Y:S05]  /*1fc70*/  @!P0 BRA `(.L_x_2382) ;  /* 0x000000c000608947 */ /* 0x004fea0003800000 */
.L_x_2381:
[----:B------:R-:W-:Y:S05]  /*1fc80*/  BSYNC B0 ;  /* 0x0000000000007941 */ /* 0x000fea0003800000 */
.L_x_2378:
[----:B-12---:R-:W-:Y:S01]  /*1fc90*/  FMNMX.FTZ R0, R152, R7, !PT ;  /* 0x0000000798007209 */ /* 0x006fe20007810000 */
[----:B------:R-:W-:Y:S05]  /*1fca0*/  WARPSYNC.ALL ;  /* 0x0000000000007948 */ /* 0x000fea0003800000 */
[----:B------:R-:W-:Y:S01]  /*1fcb0*/  FMNMX.FTZ R13, R153, R0, !PT ;  /* 0x00000000990d7209 */ /* 0x000fe20007810000 */
[----:B------:R-:W-:Y:S01]  /*1fcc0*/  VIADD R12, R16, 0x400 ;  /* 0x00000400100c7836 */ /* 0x000fe20000000000 */
[----:B------:R-:W-:Y:S01]  /*1fcd0*/  FMNMX.FTZ R0, R154, R6, !PT ;  /* 0x000000069a007209 */ /* 0x000fe20007810000 */
[----:B------:R-:W-:-:S06]  /*1fce0*/  WARPGROUP.ARRIVE ;  /* 0x00000000000079c5 */ /* 0x000fcc0000000000 */
        /* <DEDUP_REMOVED lines=49> */
[----:B------:R-:W-:Y:S02]  /*20000*/  FMNMX.FTZ R8, R106, R15, !PT ;  /* 0x0000000f6a087209 */ /* 0x000fe40007810000 */
[----:B------:R-:W-:Y:S02]  /*20010*/  FMNMX.FTZ R0, R108, R13, !PT ;  /* 0x0000000d6c007209 */ /* 0x000fe40007810000 */
[----:B------:R-:W-:Y:S02]  /*20020*/  LOP3.LUT R12, R12, 0x3fff, RZ, 0xc0, !PT ;  /* 0x00003fff0c0c7812 */ /* 0x000fe400078ec0ff */
        /* <DEDUP_REMOVED lines=26> */
[----:B-1----:R-:W-:Y:S01]  /*201d0*/  LOP3.LUT R202, R191, 0x7f, RZ, 0xc0, !PT ;  /* 0x0000007fbfca7812 */ /* 0x002fe200078ec0ff */
[----:B------:R-:W1:Y:S01]  /*201e0*/  SHFL.BFLY PT, R13, R0, 0x2, 0x1f ;  /* 0x0c401f00000d7f89 */ /* 0x000e6200000e0000 */
[----:B------:R-:W-:-:S02]  /*201f0*/  FMNMX.FTZ R8, R102, R15, !PT ;  /* 0x0000000f66087209 */ /* 0x000fc40007810000 */
[----:B------:R-:W-:Y:S01]  /*20200*/  ISETP.NE.AND P0, PT, R202, RZ, PT ;  /* 0x000000ffca00720c */ /* 0x000fe20003f05270 */
[----:B------:R-:W2:Y:S01]  /*20210*/  S2R R191, SR_TID.X ;  /* 0x0000000000bf7919 */ /* 0x000ea20000002100 */
[----:B------:R-:W-:-:S05]  /*20220*/  FMNMX.FTZ R8, R103, R8, !PT ;  /* 0x0000000867087209 */ /* 0x000fca0007810000 */
[----:B------:R-:W3:Y:S01]  /*20230*/  SHFL.BFLY PT, R15, R8, 0x2, 0x1f ;  /* 0x0c401f00080f7f89 */ /* 0x000ee200000e0000 */
[----:B-1----:R-:W-:Y:S02]  /*20240*/  FMNMX.FTZ R20, R0, R13, !PT ;  /* 0x0000000d00147209 */ /* 0x002fe40007810000 */
[----:B------:R-:W-:-:S05]  /*20250*/  LOP3.LUT R13, R12, 0x10000, RZ, 0xfc, !PT ;  /* 0x000100000c0d7812 */ /* 0x000fca00078efcff */
[----:B------:R-:W-:Y:S01]  /*20260*/  IMAD R12, R10, 0x500, R13 ;  /* 0x000005000a0c7824 */ /* 0x000fe200078e020d */
[----:B------:R-:W-:Y:S02]  /*20270*/  MOV R13, 0xc0000010 ;  /* 0xc0000010000d7802 */ /* 0x000fe40000000f00 */
[----:B---3--:R-:W-:Y:S01]  /*20280*/  FMNMX.FTZ R189, R8, R15, !PT ;  /* 0x0000000f08bd7209 */ /* 0x008fe20007810000 */
[C---:B------:R-:W-:Y:S01]  /*20290*/  VIADD R14, R12.reuse, 0x100 ;  /* 0x000001000c0e7836 */ /* 0x040fe20000000000 */
[----:B------:R-:W-:Y:S01]  /*202a0*/  R2UR UR6, R12 ;  /* 0x000000000c0672ca */ /* 0x000fe200000e0000 */
[----:B------:R-:W1:Y:S01]  /*202b0*/  SHFL.BFLY PT, R15, R20, 0x1, 0x1f ;  /* 0x0c201f00140f7f89 */ /* 0x000e6200000e0000 */
[----:B------:R-:W-:Y:S02]  /*202c0*/  R2UR UR7, R13 ;  /* 0x000000000d0772ca */ /* 0x000fe400000e0000 */
[----:B--2---:R-:W-:Y:S01]  /*202d0*/  SHF.R.U32.HI R191, RZ, 0x7, R191 ;  /* 0x00000007ffbf7819 */ /* 0x004fe200000116bf */
[----:B------:R-:W2:Y:S10]  /*202e0*/  SHFL.BFLY PT, R8, R189, 0x1, 0x1f ;  /* 0x0c201f00bd087f89 */ /* 0x000eb400000e0000 */
[----:B------:R-:W-:Y:S01]  /*202f0*/  QGMMA.64x128x32.F32.E4M3.E4M3 R24, R184, gdesc[UR4], R24, gsb0 ;  /* 0x01e00004b8187df3 */ /* 0x000fe20008000818 */
[----:B------:R-:W-:-:S02]  /*20300*/  R2UR UR6, R14 ;  /* 0x000000000e0672ca */ /* 0x000fc400000e0000 */
[----:B-1----:R-:W-:Y:S01]  /*20310*/  FMNMX.FTZ R0, R20, R15, !PT ;  /* 0x0000000f14007209 */ /* 0x002fe20007810000 */
[----:B------:R-:W-:Y:S01]  /*20320*/  IMAD.MOV.U32 R15, RZ, RZ, -0x3ffffff0 ;  /* 0xc0000010ff0f7424 */ /* 0x000fe200078e00ff */
[----:B--2---:R-:W-:-:S03]  /*20330*/  FMNMX.FTZ R13, R189, R8, !PT ;  /* 0x00000008bd0d7209 */ /* 0x004fc60007810000 */
[----:B------:R-:W-:Y:S01]  /*20340*/  FADD.FTZ R7, -R0, R7 ;  /* 0x0000000700077221 */ /* 0x000fe20000010100 */
[----:B------:R-:W-:-:S03]  /*20350*/  R2UR UR7, R15 ;  /* 0x000000000f0772ca */ /* 0x000fc600000e0000 */
[----:B------:R-:W-:-:S04]  /*20360*/  FMUL.FTZ R7, R2, R7 ;  /* 0x0000000702077220 */ /* 0x000fc80000410000 */
[----:B------:R1:W-:Y:S02]  /*20370*/  MUFU.EX2 R21, R7 ;  /* 0x0000000700157308 */ /* 0x0003e40000000800 */
[----:B-1----:R-:W-:Y:S01]  /*20380*/  IMAD.MOV.U32 R7, RZ, RZ, -0x3ffffff0 ;  /* 0xc0000010ff077424 */ /* 0x002fe200078e00ff */
[----:B------:R-:W-:Y:S02]  /*20390*/  WARPGROUP.DEPBAR.LE gsb0, 0x0 ;  /* 0x00008000000079c5 */ /* 0x000fe40000010000 */
[----:B------:R-:W-:Y:S01]  /*203a0*/  WARPGROUP.ARRIVE ;  /* 0x00000000000079c5 */ /* 0x000fe20000000000 */
[----:B------:R-:W-:Y:S01]  /*203b0*/  FADD.FTZ R185, -R13, R6 ;  /* 0x000000060db97221 */ /* 0x000fe20000010100 */
[----:B------:R-:W-:-:S03]  /*203c0*/  VIADD R6, R12, 0x200 ;  /* 0x000002000c067836 */ /* 0x000fc60000000000 */
[----:B------:R-:W-:Y:S01]  /*203d0*/  FMUL.FTZ R8, R2, R185 ;  /* 0x000000b902087220 */ /* 0x000fe20000410000 */
[----:B------:R-:W-:Y:S01]  /*203e0*/  QGMMA.64x128x32.F32.E4M3.E4M3 R24, R180, gdesc[UR4], R24, gsb0 ;  /* 0x01e00004b4187df3 */ /* 0x000fe20008000818 */
[----:B------:R-:W-:Y:S01]  /*203f0*/  R2UR UR6, R6 ;  /* 0x00000000060672ca */ /* 0x000fe200000e0000 */
[----:B------:R-:W-:Y:S01]  /*20400*/  FFMA.FTZ R185, R2, R0, -8 ;  /* 0xc100000002b97423 */ /* 0x000fe20000010000 */
[----:B------:R-:W-:Y:S01]  /*20410*/  R2UR UR7, R7 ;  /* 0x00000000070772ca */ /* 0x000fe200000e0000 */
[----:B------:R-:W-:Y:S01]  /*20420*/  IMAD.MOV.U32 R7, RZ, RZ, -0x3ffffff0 ;  /* 0xc0000010ff077424 */ /* 0x000fe200078e00ff */
[----:B------:R-:W-:Y:S01]  /*20430*/  IADD3 R6, R12, 0x300, RZ ;  /* 0x000003000c067810 */ /* 0x000fe20007ffe0ff */
[C-C-:B------:R-:W-:Y:S01]  /*20440*/  FFMA.FTZ R15, R2.reuse, R153, -R185.reuse ;  /* 0x00000099020f7223 */ /* 0x140fe200000108b9 */
[----:B------:R-:W-:-:S01]  /*20450*/  FFMA.FTZ R153, R2, R157, -R185 ;  /* 0x0000009d02997223 */ /* 0x000fc200000108b9 */
[C-C-:B------:R-:W-:Y:S01]  /*20460*/  FFMA.FTZ R157, R2.reuse, R161, -R185.reuse ;  /* 0x000000a1029d7223 */ /* 0x140fe200000108b9 */
[----:B------:R-:W-:-:S01]  /*20470*/  FFMA.FTZ R161, R2, R165, -R185 ;  /* 0x000000a502a17223 */ /* 0x000fc200000108b9 */
[C---:B------:R-:W-:Y:S01]  /*20480*/  FFMA.FTZ R165, R2.reuse, R13, -8 ;  /* 0xc100000002a57423 */ /* 0x040fe2000001000d */
        /* <DEDUP_REMOVED lines=18> */
[----:B------:R-:W-:-:S01]  /*205b0*/  FFMA.FTZ R144, R2, R144, -R185 ;  /* 0x0000009002907223 */ /* 0x000fc200000108b9 */
[C---:B------:R-:W-:Y:S01]  /*205c0*/  FFMA.FTZ R145, R2.reuse, R145, -R185 ;  /* 0x0000009102917223 */ /* 0x040fe200000108b9 */
[----:B------:R-:W-:-:S01]  /*205d0*/  FFMA.FTZ R147, R2, R147, -R165 ;  /* 0x0000009302937223 */ /* 0x000fc200000108a5 */
[C---:B------:R-:W-:Y:S01]  /*205e0*/  FFMA.FTZ R148, R2.reuse, R148, -R185 ;  /* 0x0000009402947223 */ /* 0x040fe200000108b9 */
[----:B------:R-:W-:-:S01]  /*205f0*/  FFMA.FTZ R150, R2, R150, -R165 ;  /* 0x0000009602967223 */ /* 0x000fc200000108a5 */
[C---:B------:R-:W-:Y:S01]  /*20600*/  FFMA.FTZ R149, R2.reuse, R149, -R185 ;  /* 0x0000009502957223 */ /* 0x040fe200000108b9 */
[----:B------:R-:W-:-:S01]  /*20610*/  FFMA.FTZ R151, R2, R151, -R165 ;  /* 0x0000009702977223 */ /* 0x000fc200000108a5 */
[----:B------:R-:W3:Y:S01]  /*20620*/  MUFU.EX2 R20, R20 ;  /* 0x0000001400147308 */ /* 0x000ee20000000800 */
[----:B-1----:R-:W-:-:S01]  /*20630*/  FFMA.FTZ R4, R21, R4, R14 ;  /* 0x0000000415047223 */ /* 0x002fc2000001000e */
        /* <DEDUP_REMOVED lines=10> */
[C---:B------:R-:W-:Y:S01]  /*206e0*/  FFMA.FTZ R130, R2.reuse, R130, -R165 ;  /* 0x0000008202827223 */ /* 0x040fe200000108a5 */
[----:B------:R-:W-:-:S01]  /*206f0*/  FFMA.FTZ R129, R2, R129, -R185 ;  /* 0x0000008102817223 */ /* 0x000fc200000108b9 */
[C---:B------:R-:W-:Y:S01]  /*20700*/  FFMA.FTZ R131, R2.reuse, R131, -R165 ;  /* 0x0000008302837223 */ /* 0x040fe200000108a5 */
[----:B------:R-:W-:-:S01]  /*20710*/  FFMA.FTZ R132, R2, R132, -R185 ;  /* 0x0000008402847223 */ /* 0x000fc200000108b9 */
[----:B------:R-:W4:Y:S01]  /*20720*/  MUFU.EX2 R152, R152 ;  /* 0x0000009800987308 */ /* 0x000f220000000800 */
        /* <DEDUP_REMOVED lines=15> */
[----:B------:R-:W5:Y:S01]  /*20820*/  MUFU.EX2 R157, R157 ;  /* 0x0000009d009d7308 */ /* 0x000f620000000800 */
[----:B------:R-:W-:-:S01]  /*20830*/  FFMA.FTZ R116, R2, R116, -R185 ;  /* 0x0000007402747223 */ /* 0x000fc200000108b9 */
[C-C-:B------:R-:W-:Y:S01]  /*20840*/  FFMA.FTZ R117, R2.reuse, R117, -R185.reuse ;  /* 0x0000007502757223 */ /* 0x140fe200000108b9 */
        /* <DEDUP_REMOVED lines=17> */
[----:B------:R-:W-:-:S04]  /*20960*/  FFMA.FTZ R103, R2, R103, -R165 ;  /* 0x0000006702677223 */ /* 0x000fc800000108a5 */
[----:B------:R-:W-:Y:S08]  /*20970*/  MUFU.EX2 R138, R138 ;  /* 0x0000008a008a7308 */ /* 0x000ff00000000800 */
[----:B------:R-:W-:Y:S08]  /*20980*/  MUFU.EX2 R139, R139 ;  /* 0x0000008b008b7308 */ /* 0x000ff00000000800 */
[----:B------:R-:W-:Y:S08]  /*20990*/  MUFU.EX2 R142, R142 ;  /* 0x0000008e008e7308 */ /* 0x000ff00000000800 */
[----:B------:R-:W-:Y:S08]  /*209a0*/  MUFU.EX2 R143, R143 ;  /* 0x0000008f008f7308 */ /* 0x000ff00000000800 */
[----:B------:R-:W-:Y:S08]  /*209b0*/  MUFU.EX2 R146, R146 ;  /* 0x0000009200927308 */ /* 0x000ff00000000800 */
[----:B------:R-:W-:Y:S08]  /*209c0*/  MUFU.EX2 R161, R161 ;  /* 0x000000a100a17308 */ /* 0x000ff00000000800 */
[----:B------:R-:W-:Y:S01]  /*209d0*/  MUFU.EX2 R136, R136 ;  /* 0x0000008800887308 */ /* 0x000fe20000000800 */
[----:B------:R-:W-:-:S02]  /*209e0*/  WARPGROUP.DEPBAR.LE gsb0, 0x0 ;  /* 0x00008000000079c5 */ /* 0x000fc40000010000 */
[----:B------:R-:W-:-:S05]  /*209f0*/  WARPGROUP.ARRIVE ;  /* 0x00000000000079c5 */ /* 0x000fca0000000000 */
[----:B------:R-:W-:Y:S01]  /*20a00*/  MUFU.EX2 R137, R137 ;  /* 0x0000008900897308 */ /* 0x000fe20000000800 */
[----:B------:R-:W-:Y:S01]  /*20a10*/  QGMMA.64x128x32.F32.E4M3.E4M3 R24, R176, gdesc[UR4], R24, gsb0 ;  /* 0x01e00004b0187df3 */ /* 0x000fe20008000818 */
[----:B------:R-:W-:Y:S02]  /*20a20*/  R2UR UR6, R6 ;  /* 0x00000000060672ca */ /* 0x000fe400000e0000 */
[----:B------:R-:W-:Y:S01]  /*20a30*/  R2UR UR7, R7 ;  /* 0x00000000070772ca */ /* 0x000fe200000e0000 */
[----:B--2---:R-:W-:-:S03]  /*20a40*/  FADD.FTZ R7, R15, R4 ;  /* 0x000000040f077221 */ /* 0x004fc60000010000 */
[----:B------:R-:W-:Y:S01]  /*20a50*/  MUFU.EX2 R140, R140 ;  /* 0x0000008c008c7308 */ /* 0x000fe20000000800 */
[----:B---3--:R-:W-:-:S04]  /*20a60*/  FADD.FTZ R6, R20, R7 ;  /* 0x0000000714067221 */ /* 0x008fc80000010000 */
[----:B-1----:R-:W-:-:S03]  /*20a70*/  FADD.FTZ R7, R153, R6 ;  /* 0x0000000699077221 */ /* 0x002fc60000010000 */
[----:B------:R-:W-:Y:S01]  /*20a80*/  MUFU.EX2 R141, R141 ;  /* 0x0000008d008d7308 */ /* 0x000fe20000000800 */
[----:B----4-:R-:W-:-:S04]  /*20a90*/  FADD.FTZ R6, R152, R7 ;  /* 0x0000000798067221 */ /* 0x010fc80000010000 */
[----:B-----5:R-:W-:-:S03]  /*20aa0*/  FADD.FTZ R7, R157, R6 ;  /* 0x000000069d077221 */ /* 0x020fc60000010000 */
[----:B------:R-:W-:Y:S08]  /*20ab0*/  MUFU.EX2 R144, R144 ;  /* 0x0000009000907308 */ /* 0x000ff00000000800 */
        /* <DEDUP_REMOVED lines=15> */
[----:B------:R-:W-:Y:S01]  /*20bb0*/  WARPGROUP.ARRIVE ;  /* 0x00000000000079c5 */ /* 0x000fe20000000000 */
[----:B------:R-:W-:-:S01]  /*20bc0*/  FFMA.FTZ R177, R2, R154, -R165 ;  /* 0x0000009a02b17223 */ /* 0x000fc200000108a5 */
[C-C-:B------:R-:W-:Y:S01]  /*20bd0*/  FFMA.FTZ R154, R2.reuse, R155, -R165.reuse ;  /* 0x0000009b029a7223 */ /* 0x140fe200000108a5 */
[----:B------:R-:W-:-:S01]  /*20be0*/  FFMA.FTZ R155, R2, R158, -R165 ;  /* 0x0000009e029b7223 */ /* 0x000fc200000108a5 */
[C-C-:B------:R-:W-:Y:S01]  /*20bf0*/  FFMA.FTZ R158, R2.reuse, R159, -R165.reuse ;  /* 0x0000009f029e7223 */ /* 0x140fe200000108a5 */
[----:B------:R-:W-:-:S01]  /*20c00*/  FFMA.FTZ R159, R2, R162, -R165 ;  /* 0x000000a2029f7223 */ /* 0x000fc200000108a5 */
[----:B------:R-:W-:Y:S01]  /*20c10*/  QGMMA.64x128x32.F32.E4M3.E4M3 R24, R172, gdesc[UR4], R24, gsb0 ;  /* 0x01e00004ac187df3 */ /* 0x000fe20008000818 */
[----:B------:R-:W1:Y:S01]  /*20c20*/  MUFU.EX2 R177, R177 ;  /* 0x000000b100b17308 */ /* 0x000e620000000800 */
[----:B------:R-:W-:-:S07]  /*20c30*/  FFMA.FTZ R162, R2, R166, -R165 ;  /* 0x000000a602a27223 */ /* 0x000fce00000108a5 */
[----:B------:R-:W2:Y:S08]  /*20c40*/  MUFU.EX2 R154, R154 ;  /* 0x0000009a009a7308 */ /* 0x000eb00000000800 */
[----:B------:R-:W3:Y:S01]  /*20c50*/  MUFU.EX2 R155, R155 ;  /* 0x0000009b009b7308 */ /* 0x000ee20000000800 */
[----:B-1----:R-:W-:-:S07]  /*20c60*/  FFMA.FTZ R3, R8, R3, R177 ;  /* 0x0000000308037223 */ /* 0x002fce00000100b1 */
        /* <DEDUP_REMOVED lines=8> */
[----:B------:R-:W-:-:S03]  /*20cf0*/  FADD.FTZ R4, R156, R7 ;  /* 0x000000079c047221 */ /* 0x000fc60000010000 */
[----:B------:R-:W-:-:S03]  /*20d00*/  FADD.FTZ R3, R160, R3 ;  /* 0x00000003a0037221 */ /* 0x000fc60000010000 */
[----:B------:R-:W2:Y:S01]  /*20d10*/  MUFU.EX2 R130, R130 ;  /* 0x0000008200827308 */ /* 0x000ea20000000800 */
[----:B---3--:R-:W-:-:S01]  /*20d20*/  FADD.FTZ R6, R162, R3 ;  /* 0x00000003a2067221 */ /* 0x008fc20000010000 */
[----:B------:R-:W-:-:S03]  /*20d30*/  FADD.FTZ R3, R161, R4 ;  /* 0x00000004a1037221 */ /* 0x000fc60000010000 */
[----:B------:R-:W-:Y:S01]  /*20d40*/  FADD.FTZ R7, R163, R6 ;  /* 0x00000006a3077221 */ /* 0x000fe20000010000 */
[----:B------:R-:W-:-:S02]  /*20d50*/  FADD.FTZ R4, R136, R3 ;  /* 0x0000000388047221 */ /* 0x000fc40000010000 */
[----:B------:R-:W3:Y:S01]  /*20d60*/  MUFU.EX2 R129, R129 ;  /* 0x0000008100817308 */ /* 0x000ee20000000800 */
[----:B------:R-:W-:-:S01]  /*20d70*/  FADD.FTZ R6, R138, R7 ;  /* 0x000000078a067221 */ /* 0x000fc20000010000 */
[----:B------:R-:W-:-:S03]  /*20d80*/  FADD.FTZ R3, R137, R4 ;  /* 0x0000000489037221 */ /* 0x000fc60000010000 */
[----:B------:R-:W-:Y:S01]  /*20d90*/  FADD.FTZ R7, R139, R6 ;  /* 0x000000068b077221 */ /* 0x000fe20000010000 */
[----:B------:R-:W-:Y:S02]  /*20da0*/  VIADD R6, R12, 0x400 ;  /* 0x000004000c067836 */ /* 0x000fe40000000000 */
[----:B------:R-:W-:Y:S01]  /*20db0*/  FADD.FTZ R4, R140, R3 ;  /* 0x000000038c047221 */ /* 0x000fe20000010000 */
[----:B------:R-:W4:Y:S01]  /*20dc0*/  MUFU.EX2 R131, R131 ;  /* 0x0000008300837308 */ /* 0x000f220000000800 */
[----:B------:R-:W-:-:S01]  /*20dd0*/  FADD.FTZ R164, R142, R7 ;  /* 0x000000078ea47221 */ /* 0x000fc20000010000 */
[----:B------:R-:W-:Y:S01]  /*20de0*/  R2UR UR6, R6 ;  /* 0x00000000060672ca */ /* 0x000fe200000e0000 */
[----:B------:R-:W-:-:S02]  /*20df0*/  FADD.FTZ R3, R141, R4 ;  /* 0x000000048d037221 */ /* 0x000fc40000010000 */
[----:B------:R-:W-:Y:S02]  /*20e00*/  FADD.FTZ R7, R143, R164 ;  /* 0x000000a48f077221 */ /* 0x000fe40000010000 */
[----:B------:R-:W-:-:S02]  /*20e10*/  FADD.FTZ R4, R144, R3 ;  /* 0x0000000390047221 */ /* 0x000fc40000010000 */
[----:B------:R-:W-:-:S01]  /*20e20*/  FADD.FTZ R12, R146, R7 ;  /* 0x00000007920c7221 */ /* 0x000fc20000010000 */
[----:B------:R-:W-:Y:S01]  /*20e30*/  IMAD.MOV.U32 R7, RZ, RZ, -0x3ffffff0 ;  /* 0xc0000010ff077424 */ /* 0x000fe200078e00ff */
[----:B------:R-:W5:Y:S01]  /*20e40*/  MUFU.EX2 R132, R132 ;  /* 0x0000008400847308 */ /* 0x000f620000000800 */
[----:B------:R-:W-:-:S01]  /*20e50*/  FADD.FTZ R3, R145, R4 ;  /* 0x0000000491037221 */ /* 0x000fc20000010000 */
[----:B------:R-:W-:Y:S02]  /*20e60*/  FADD.FTZ R167, R147, R12 ;  /* 0x0000000c93a77221 */ /* 0x000fe40000010000 */
[----:B------:R-:W-:Y:S01]  /*20e70*/  R2UR UR7, R7 ;  /* 0x00000000070772ca */ /* 0x000fe200000e0000 */
[----:B------:R-:W-:Y:S01]  /*20e80*/  FADD.FTZ R4, R148, R3 ;  /* 0x0000000394047221 */ /* 0x000fe20000010000 */
[----:B------:R-:W-:-:S01]  /*20e90*/  FADD.FTZ R12, R150, R167 ;  /* 0x000000a7960c7221 */ /* 0x000fc20000010000 */
[----:B------:R-:W-:Y:S01]  /*20ea0*/  FFMA.FTZ R7, R2, R115, -R165 ;  /* 0x0000007302077223 */ /* 0x000fe200000108a5 */
[----:B------:R-:W0:Y:S01]  /*20eb0*/  MUFU.EX2 R134, R134 ;  /* 0x0000008600867308 */ /* 0x000e220000000800 */
[----:B------:R-:W-:-:S01]  /*20ec0*/  FADD.FTZ R3, R149, R4 ;  /* 0x0000000495037221 */ /* 0x000fc20000010000 */
[----:B------:R-:W-:Y:S01]  /*20ed0*/  FADD.FTZ R115, R151, R12 ;  /* 0x0000000c97737221 */ /* 0x000fe20000010000 */
[----:B------:R-:W-:-:S01]  /*20ee0*/  FFMA.FTZ R12, R2, R118, -R165 ;  /* 0x00000076020c7223 */ /* 0x000fc200000108a5 */
[----:B------:R-:W-:Y:S01]  /*20ef0*/  IADD3 R118, -R191, 0xb, RZ ;  /* 0x0000000bbf767810 */ /* 0x000fe20007ffe1ff */
[----:B------:R-:W-:-:S01]  /*20f00*/  FADD.FTZ R4, R120, R3 ;  /* 0x0000000378047221 */ /* 0x000fc20000010000 */
[----:B------:R-:W-:-:S02]  /*20f10*/  FADD.FTZ R164, R122, R115 ;  /* 0x000000737aa47221 */ /* 0x000fc40000010000 */
[----:B------:R1:W-:Y:S01]  /*20f20*/  MUFU.EX2 R6, R114 ;  /* 0x0000007200067308 */ /* 0x0003e20000000800 */
[----:B------:R-:W-:-:S01]  /*20f30*/  FADD.FTZ R3, R121, R4 ;  /* 0x0000000479037221 */ /* 0x000fc20000010000 */
[----:B------:R-:W-:Y:S01]  /*20f40*/  FADD.FTZ R115, R123, R164 ;  /* 0x000000a47b737221 */ /* 0x000fe20000010000 */
[----:B------:R-:W-:Y:S02]  /*20f50*/  @!P0 IMAD R164, R11, 0x8, R16 ;  /* 0x000000080ba48824 */ /* 0x000fe400078e0210 */
[----:B------:R-:W-:-:S03]  /*20f60*/  FADD.FTZ R4, R124, R3 ;  /* 0x000000037c047221 */ /* 0x000fc60000010000 */
[----:B------:R-:W0:Y:S01]  /*20f70*/  MUFU.EX2 R133, R133 ;  /* 0x0000008500857308 */ /* 0x000e220000000800 */
[----:B-1----:R-:W-:-:S01]  /*20f80*/  FADD.FTZ R114, R126, R115 ;  /* 0x000000737e727221 */ /* 0x002fc20000010000 */
[----:B------:R-:W-:Y:S01]  /*20f90*/  FFMA.FTZ R115, R2, R119, -R165 ;  /* 0x0000007702737223 */ /* 0x000fe200000108a5 */
[----:B------:R-:W-:-:S02]  /*20fa0*/  FADD.FTZ R3, R125, R4 ;  /* 0x000000047d037221 */ /* 0x000fc40000010000 */
[----:B------:R-:W-:Y:S02]  /*20fb0*/  FADD.FTZ R119, R127, R114 ;  /* 0x000000727f777221 */ /* 0x000fe40000010000 */
[----:B------:R-:W-:-:S01]  /*20fc0*/  FADD.FTZ R4, R128, R3 ;  /* 0x0000000380047221 */ /* 0x000fc20000010000 */
[----:B------:R-:W1:Y:S01]  /*20fd0*/  MUFU.EX2 R135, R135 ;  /* 0x0000008700877308 */ /* 0x000e620000000800 */
[----:B--2---:R-:W-:-:S02]  /*20fe0*/  FADD.FTZ R114, R130, R119 ;  /* 0x0000007782727221 */ /* 0x004fc40000010000 */
[----:B---3--:R-:W-:-:S02]  /*20ff0*/  FADD.FTZ R3, R129, R4 ;  /* 0x0000000481037221 */ /* 0x008fc40000010000 */
[----:B----4-:R-:W-:-:S02]  /*21000*/  FADD.FTZ R119, R131, R114 ;  /* 0x0000007283777221 */ /* 0x010fc40000010000 */
[----:B-----5:R-:W-:Y:S01]  /*21010*/  FADD.FTZ R4, R132, R3 ;  /* 0x0000000384047221 */ /* 0x020fe20000010000 */
[----:B------:R-:W2:Y:S01]  /*21020*/  MUFU.EX2 R104, R104 ;  /* 0x0000006800687308 */ /* 0x000ea20000000800 */
[----:B0-----:R-:W-:-:S02]  /*21030*/  FADD.FTZ R114, R134, R119 ;  /* 0x0000007786727221 */ /* 0x001fc40000010000 */
[----:B------:R-:W-:-:S05]  /*21040*/  FADD.FTZ R3, R133, R4 ;  /* 0x0000000485037221 */ /* 0x000fca0000010000 */
[----:B------:R-:W0:Y:S01]  /*21050*/  MUFU.EX2 R106, R106 ;  /* 0x0000006a006a7308 */ /* 0x000e220000000800 */
[----:B-1----:R-:W-:-:S07]  /*21060*/  FADD.FTZ R119, R135, R114 ;  /* 0x0000007287777221 */ /* 0x002fce0000010000 */
[----:B------:R-:W1:Y:S01]  /*21070*/  MUFU.EX2 R105, R105 ;  /* 0x0000006900697308 */ /* 0x000e620000000800 */
[----:B--2---:R-:W-:-:S01]  /*21080*/  FADD.FTZ R4, R104, R3 ;  /* 0x0000000368047221 */ /* 0x004fc20000010000 */
[----:B------:R-:W-:Y:S02]  /*21090*/  WARPGROUP.DEPBAR.LE gsb0, 0x0 ;  /* 0x00008000000079c5 */ /* 0x000fe40000010000 */
[----:B------:R-:W-:-:S04]  /*210a0*/  WARPGROUP.ARRIVE ;  /* 0x00000000000079c5 */ /* 0x000fc80000000000 */
[----:B------:R-:W2:Y:S01]  /*210b0*/  MUFU.EX2 R107, R107 ;  /* 0x0000006b006b7308 */ /* 0x000ea20000000800 */
[----:B0-----:R-:W-:-:S01]  /*210c0*/  FADD.FTZ R114, R106, R119 ;  /* 0x000000776a727221 */ /* 0x001fc20000010000 */
[----:B------:R-:W-:Y:S06]  /*210d0*/  QGMMA.64x128x32.F32.E4M3.E4M3 R24, R168, gdesc[UR4], R24, gsb0 ;  /* 0x01e00004a8187df3 */ /* 0x000fec0008000818 */
        /* <DEDUP_REMOVED lines=29> */
[----:B------:R-:W-:-:S04]  /*212b0*/  @!P0 IADD3 R3, R164, 0x29840, RZ ;  /* 0x00029840a4038810 */ /* 0x000fc80007ffe0ff */
[----:B------:R-:W-:Y:S02]  /*212c0*/  @!P0 PRMT R3, RZ, 0x654, R3 ;  /* 0x00000654ff038816 */ /* 0x000fe40000000003 */
        /* <DEDUP_REMOVED lines=9> */
[----:B------:R0:W-:Y:S06]  /*21360*/  BAR.ARV R118, 0x100 ;  /* 0x000400760000751d */ /* 0x0001ec0000002000 */
[----:B------:R-:W3:Y:S01]  /*21370*/  MUFU.EX2 R95, R95 ;  /* 0x0000005f005f7308 */ /* 0x000ee20000000800 */
[----:B-1----:R-:W-:-:S01]  /*21380*/  FADD.FTZ R114, R94, R167 ;  /* 0x000000a75e727221 */ /* 0x002fc20000010000 */
[----:B------:R2:W-:Y:S06]  /*21390*/  @!P0 SYNCS.ARRIVE.TRANS64.RED.A1T0 RZ, [R3+URZ], RZ ;  /* 0x000000ff03ff89a7 */ /* 0x0005ec000810043f */
        /* <DEDUP_REMOVED lines=18> */
[----:B0-----:R-:W-:Y:S06]  /*214c0*/  @!P1 BRA `(.L_x_2383) ;  /* 0x0000000000049947 */ /* 0x001fec0003800000 */
[----:B------:R-:W-:Y:S01]  /*214d0*/  BPT.TRAP 0x1 ;  /* 0x000000040000795c */ /* 0x000fe20000300000 */
.L_x_2383:
[----:B------:R-:W-:Y:S01]  /*214e0*/  F2FP.SATFINITE.E4M3.F32.PACK_AB_MERGE_C R20, R153, R20, RZ ;  /* 0x000000149914723e */ /* 0x000fe200048070ff */
[----:B------:R-:W-:Y:S01]  /*214f0*/  IMAD R10, R10, 0x8, R16 ;  /* 0x000000080a0a7824 */ /* 0x000fe200078e0210 */
[----:B------:R-:W-:Y:S01]  /*21500*/  ISETP.GT.AND P0, PT, R9, RZ, PT ;  /* 0x000000ff0900720c */ /* 0x000fe20003f04270 */
[----:B------:R-:W-:Y:S01]  /*21510*/  FMUL.FTZ R26, R26, R8 ;  /* 0x000000081a1a7220 */ /* 0x000fe20000410000 */
[----:B------:R-:W-:Y:S01]  /*21520*/  F2FP.SATFINITE.E4M3.F32.PACK_AB_MERGE_C R184, R15, R14, R20 ;  /* 0x0000000e0fb8723e */ /* 0x000fe20004807014 */
        /* <DEDUP_REMOVED lines=112> */
.L_x_2372:
[----:B------:R-:W-:Y:S05]  /*21c30*/  WARPSYNC.ALL ;  /* 0x0000000000007948 */ /* 0x000fea0003800000 */
[----:B------:R-:W-:Y:S06]  /*21c40*/  BAR.ARV 0x8, 0x120 ;  /* 0x0204800000007b1d */ /* 0x000fec0000002000 */
[----:B------:R-:W-:Y:S05]  /*21c50*/  @!P1 BRA `(.L_x_2385) ;  /* 0x0000000000049947 */ /* 0x000fea0003800000 */
[----:B------:R-:W-:Y:S01]  /*21c60*/  BPT.TRAP 0x1 ;  /* 0x000000040000795c */ /* 0x000fe20000300000 */
.L_x_2385:
[----:B------:R-:W-:Y:S02]  /*21c70*/  LEA R12, R145, R16, 0x3 ;  /* 0x00000010910c7211 */ /* 0x000fe400078e18ff */
[----:B------:R-:W-:-:S04]  /*21c80*/  SHF.L.U32 R5, R192, 0x1f, RZ ;  /* 0x0000001fc0057819 */ /* 0x000fc800000006ff */
[----:B------:R1:W2:Y:S01]  /*21c90*/  SYNCS.PHASECHK.TRANS64.TRYWAIT P0, [R12+URZ+0x29850], R5 ;  /* 0x029850050c0075a7 */ /* 0x0002a2000800017f */
[----:B------:R-:W-:Y:S05]  /*21ca0*/  @!P1 BRA `(.L_x_2386) ;  /* 0x0000000000049947 */ /* 0x000fea0003800000 */
[----:B------:R-:W-:Y:S01]  /*21cb0*/  BPT.TRAP 0x1 ;  /* 0x000000040000795c */ /* 0x000fe20000300000 */
.L_x_2386:
[----:B------:R-:W-:-:S05]  /*21cc0*/  VIADD R16, R16, 0x400 ;  /* 0x0000040010107836 */ /* 0x000fca0000000000 */
[----:B------:R-:W-:-:S04]  /*21cd0*/  SHF.R.U32.HI R16, RZ, 0x4, R16 ;  /* 0x00000004ff107819 */ /* 0x000fc80000011610 */
[----:B------:R-:W-:-:S04]  /*21ce0*/  LOP3.LUT R16, R16, 0x3fff, RZ, 0xc0, !PT ;  /* 0x00003fff10107812 */ /* 0x000fc800078ec0ff */
[----:B------:R-:W-:Y:S01]  /*21cf0*/  LOP3.LUT R16, R16, 0x10000, RZ, 0xfc, !PT ;  /* 0x0001000010107812 */ /* 0x000fe200078efcff */
[----:B--2---:R-:W-:Y:S06]  /*21d00*/  @P0 BRA `(.L_x_2387) ;  /* 0x0000000000080947 */ /* 0x004fec0003800000 */
[----:B------:R-:W2:Y:S02]  /*21d10*/  SYNCS.PHASECHK.TRANS64.TRYWAIT P0, [R12+URZ+0x29850], R5 ;  /* 0x029850050c0075a7 */ /* 0x000ea4000800017f */
[----:B--2---:R-:W-:Y:S05]  /*21d20*/  @!P0 BRA `(.L_x_2388) ;  /* 0x000000a000488947 */ /* 0x004fea0003800000 */
.L_x_2387:
[----:B------:R-:W-:Y:S01]  /*21d30*/  IMAD R6, R145, 0x500, R16 ;  /* 0x0000050091067824 */ /* 0x000fe200078e0210 */
        /* <DEDUP_REMOVED lines=8> */
[----:B------:R-:W-:-:S04]  /*21dc0*/  ISETP.NE.U32.AND P0, PT, RZ, UR4, PT ;  /* 0x00000004ff007c0c */ /* 0x000fc8000bf05070 */
[----:B------:R-:W-:-:S07]  /*21dd0*/  ISETP.NE.AND.EX P0, PT, RZ, UR5, PT, P0 ;  /* 0x00000005ff007c0c */ /* 0x000fce000bf05300 */
[----:B------:R-:W-:Y:S01]  /*21de0*/  QGMMA.64x128x32.F32.E4M3.E4M3 R24, R184, gdesc[UR4], R24, gsb0 ;  /* 0x01e00004b8187df3 */ /* 0x000fe20008000818 */
[----:B------:R-:W-:Y:S02]  /*21df0*/  R2UR UR6, R8 ;  /* 0x00000000080672ca */ /* 0x000fe400000e0000 */
[----:B------:R-:W-:-:S03]  /*21e00*/  R2UR UR7, R9 ;  /* 0x00000000090772ca */ /* 0x000fc600000e0000 */
[----:B------:R-:W1:Y:S08]  /*21e10*/  @P0 LDC.64 R8, c[0x0][0x9c8] ;  /* 0x00027200ff080b82 */ /* 0x000e700000000a00 */
[----:B------:R-:W3:Y:S01]  /*21e20*/  @P0 LDC.64 R10, c[0x0][0x9d0] ;  /* 0x00027400ff0a0b82 */ /* 0x000ee20000000a00 */
[----:B-12---:R-:W-:-:S04]  /*21e30*/  @P0 IMAD R5, R214, R8, RZ ;  /* 0x00000008d6050224 */ /* 0x006fc800078e02ff */
[C---:B------:R-:W-:Y:S01]  /*21e40*/  @P0 IMAD R7, R210.reuse, R9, R5 ;  /* 0x00000009d2070224 */ /* 0x040fe200078e0205 */
[----:B------:R-:W-:Y:S01]  /*21e50*/  @P0 SHF.R.S32.HI R5, RZ, 0x1f, R190 ;  /* 0x0000001fff050819 */ /* 0x000fe200000114be */
[----:B------:R-:W-:-:S04]  /*21e60*/  @P0 IMAD.WIDE.U32 R8, R210, R8, RZ ;  /* 0x00000008d2080225 */ /* 0x000fc800078e00ff */
[----:B---3--:R-:W-:Y:S01]  /*21e70*/  @P0 IMAD R5, R5, R10, RZ ;  /* 0x0000000a05050224 */ /* 0x008fe200078e02ff */
[----:B------:R-:W-:-:S03]  /*21e80*/  @P0 IADD3 R9, R9, R7, RZ ;  /* 0x0000000709090210 */ /* 0x000fc60007ffe0ff */
[C---:B------:R-:W-:Y:S02]  /*21e90*/  @P0 IMAD R5, R190.reuse, R11, R5 ;  /* 0x0000000bbe050224 */ /* 0x040fe400078e0205 */
[----:B------:R-:W-:-:S04]  /*21ea0*/  @P0 IMAD.WIDE.U32 R190, R190, R10, R8 ;  /* 0x0000000abebe0225 */ /* 0x000fc800078e0008 */
[----:B------:R-:W-:Y:S01]  /*21eb0*/  VIADD R8, R6, 0x200 ;  /* 0x0000020006087836 */ /* 0x000fe20000000000 */
[----:B------:R-:W-:Y:S01]  /*21ec0*/  @P0 LEA R10, P2, R190, UR4, 0x2 ;  /* 0x00000004be0a0c11 */ /* 0x000fe2000f8410ff */
[----:B------:R-:W-:Y:S02]  /*21ed0*/  IMAD.MOV.U32 R9, RZ, RZ, -0x3ffffff0 ;  /* 0xc0000010ff097424 */ /* 0x000fe400078e00ff */
[----:B------:R-:W-:-:S05]  /*21ee0*/  @P0 IMAD.IADD R5, R191, 0x1, R5 ;  /* 0x00000001bf050824 */ /* 0x000fca00078e0205 */
[----:B------:R-:W-:Y:S01]  /*21ef0*/  @P0 LEA.HI.X R11, R190, UR5, R5, 0x2, P2 ;  /* 0x00000005be0b0c11 */ /* 0x000fe200090f1405 */
[----:B------:R-:W-:-:S06]  /*21f00*/  IMAD.MOV.U32 R5, RZ, RZ, 0x3f800000 ;  /* 0x3f800000ff057424 */ /* 0x000fcc00078e00ff */
[----:B------:R1:W2:Y:S01]  /*21f10*/  @P0 LDG.E R5, desc[UR54][R10.64] ;  /* 0x000000360a050981 */ /* 0x0002a2000c1e1900 */
[----:B------:R-:W-:Y:S02]  /*21f20*/  WARPGROUP.DEPBAR.LE gsb0, 0x0 ;  /* 0x00008000000079c5 */ /* 0x000fe40000010000 */
[----:B------:R-:W-:-:S06]  /*21f30*/  WARPGROUP.ARRIVE ;  /* 0x00000000000079c5 */ /* 0x000fcc0000000000 */
[----:B------:R-:W-:Y:S01]  /*21f40*/  QGMMA.64x128x32.F32.E4M3.E4M3 R24, R180, gdesc[UR4], R24, gsb0 ;  /* 0x01e00004b4187df3 */ /* 0x000fe20008000818 */
[----:B------:R-:W-:Y:S02]  /*21f50*/  R2UR UR6, R8 ;  /* 0x00000000080672ca */ /* 0x000fe400000e0000 */
[----:B------:R-:W-:Y:S01]  /*21f60*/  R2UR UR7, R9 ;  /* 0x00000000090772ca */ /* 0x000fe200000e0000 */
[----:B------:R-:W-:Y:S01]  /*21f70*/  IMAD.MOV.U32 R9, RZ, RZ, -0x3ffffff0 ;  /* 0xc0000010ff097424 */ /* 0x000fe200078e00ff */
[----:B------:R-:W-:Y:S01]  /*21f80*/  IADD3 R8, R6, 0x300, RZ ;  /* 0x0000030006087810 */ /* 0x000fe20007ffe0ff */
[----:B------:R-:W-:Y:S02]  /*21f90*/  WARPGROUP.DEPBAR.LE gsb0, 0x0 ;  /* 0x00008000000079c5 */ /* 0x000fe40000010000 */
[----:B------:R-:W-:-:S08]  /*21fa0*/  WARPGROUP.ARRIVE ;  /* 0x00000000000079c5 */ /* 0x000fd00000000000 */
[----:B------:R-:W-:Y:S01]  /*21fb0*/  QGMMA.64x128x32.F32.E4M3.E4M3 R24, R176, gdesc[UR4], R24, gsb0 ;  /* 0x01e00004b0187df3 */ /* 0x000fe20008000818 */
[----:B------:R-:W-:Y:S02]  /*21fc0*/  R2UR UR6, R8 ;  /* 0x00000000080672ca */ /* 0x000fe400000e0000 */
[----:B------:R-:W-:Y:S01]  /*21fd0*/  R2UR UR7, R9 ;  /* 0x00000000090772ca */ /* 0x000fe200000e0000 */
[----:B------:R-:W-:Y:S02]  /*21fe0*/  VIADD R6, R6, 0x400 ;  /* 0x0000040006067836 */ /* 0x000fe40000000000 */
[----:B------:R-:W-:Y:S01]  /*21ff0*/  IMAD.MOV.U32 R7, RZ, RZ, -0x3ffffff0 ;  /* 0xc0000010ff077424 */ /* 0x000fe200078e00ff */
[----:B------:R-:W3:Y:S04]  /*22000*/  SHFL.BFLY PT, R9, R4, 0x2, 0x1f ;  /* 0x0c401f0004097f89 */ /* 0x000ee800000e0000 */
[----:B------:R-:W4:Y:S01]  /*22010*/  SHFL.BFLY PT, R8, R3, 0x2, 0x1f ;  /* 0x0c401f0003087f89 */ /* 0x000f2200000e0000 */
[----:B------:R-:W-:-:S02]  /*22020*/  WARPGROUP.DEPBAR.LE gsb0, 0x0 ;  /* 0x00008000000079c5 */ /* 0x000fc40000010000 */
[----:B------:R-:W-:-:S06]  /*22030*/  WARPGROUP.ARRIVE ;  /* 0x00000000000079c5 */ /* 0x000fcc0000000000 */
[----:B------:R-:W-:Y:S01]  /*22040*/  QGMMA.64x128x32.F32.E4M3.E4M3 R24, R172, gdesc[UR4], R24, gsb0 ;  /* 0x01e00004ac187df3 */ /* 0x000fe20008000818 */
[----:B------:R-:W-:Y:S02]  /*22050*/  R2UR UR6, R6 ;  /* 0x00000000060672ca */ /* 0x000fe400000e0000 */
[----:B------:R-:W-:Y:S01]  /*22060*/  R2UR UR7, R7 ;  /* 0x00000000070772ca */ /* 0x000fe200000e0000 */
[----:B---3--:R-:W-:-:S01]  /*22070*/  FADD.FTZ R9, R9, R4 ;  /* 0x0000000409097221 */ /* 0x008fc20000010000 */
[----:B----4-:R-:W-:-:S04]  /*22080*/  FADD.FTZ R8, R8, R3 ;  /* 0x0000000308087221 */ /* 0x010fc80000010000 */
[----:B------:R-:W1:Y:S04]  /*22090*/  SHFL.BFLY PT, R6, R9, 0x1, 0x1f ;  /* 0x0c201f0009067f89 */ /* 0x000e6800000e0000 */
[----:B------:R-:W3:Y:S01]  /*220a0*/  SHFL.BFLY PT, R7, R8, 0x1, 0x1f ;  /* 0x0c201f0008077f89 */ /* 0x000ee200000e0000 */
[----:B------:R-:W-:Y:S02]  /*220b0*/  IMAD.MOV.U32 R4, RZ, RZ, RZ ;  /* 0x000000ffff047224 */ /* 0x000fe400078e00ff */
[----:B-1----:R-:W-:Y:S01]  /*220c0*/  FADD.FTZ R10, R9, R6 ;  /* 0x00000006090a7221 */ /* 0x002fe20000010000 */
[----:B---3--:R-:W-:-:S04]  /*220d0*/  FADD.FTZ R11, R8, R7 ;  /* 0x00000007080b7221 */ /* 0x008fc80000010000 */
[C---:B------:R-:W-:Y:S01]  /*220e0*/  FSETP.NE.FTZ.AND P0, PT, R10.reuse, RZ, PT ;  /* 0x000000ff0a00720b */ /* 0x040fe20003f15000 */
[----:B------:R-:W-:Y:S01]  /*220f0*/  FMUL.FTZ R14, R10, 0.00390625 ;  /* 0x3b8000000a0e7820 */ /* 0x000fe20000410000 */
[----:B------:R-:W-:-:S04]  /*22100*/  FMUL.FTZ R7, R11, 0.00390625 ;  /* 0x3b8000000b077820 */ /* 0x000fc80000410000 */
[----:B------:R-:W-:Y:S02]  /*22110*/  FSETP.NE.FTZ.AND P2, PT, R14, RZ, PT ;  /* 0x000000ff0e00720b */ /* 0x000fe40003f55000 */
[----:B------:R-:W-:-:S05]  /*22120*/  FSETP.NE.FTZ.AND P3, PT, R7, RZ, PT ;  /* 0x000000ff0700720b */ /* 0x000fca0003f75000 */
[----:B------:R-:W-:Y:S01]  /*22130*/  @P0 MUFU.RCP R4, R10 ;  /* 0x0000000a00040308 */ /* 0x000fe20000001000 */
[----:B------:R-:W-:Y:S02]  /*22140*/  FSETP.NE.FTZ.AND P0, PT, R11, RZ, PT ;  /* 0x000000ff0b00720b */ /* 0x000fe40003f15000 */
[----:B------:R-:W-:Y:S01]  /*22150*/  MOV R8, RZ ;  /* 0x000000ff00087202 */ /* 0x000fe20000000f00 */
[----:B------:R-:W-:Y:S02]  /*22160*/  WARPGROUP.DEPBAR.LE gsb0, 0x0 ;  /* 0x00008000000079c5 */ /* 0x000fe40000010000 */
[----:B------:R-:W-:-:S06]  /*22170*/  WARPGROUP.ARRIVE ;  /* 0x00000000000079c5 */ /* 0x000fcc0000000000 */
[----:B------:R-:W-:Y:S01]  /*22180*/  QGMMA.64x128x32.F32.E4M3.E4M3 R24, R168, gdesc[UR4], R24, gsb0 ;  /* 0x01e00004a8187df3 */ /* 0x000fe20008000818 */
[----:B------:R-:W1:Y:S08]  /*22190*/  @P3 MUFU.LG2 R7, R7 ;  /* 0x0000000700073308 */ /* 0x000e700000000c00 */
[----:B------:R-:W3:Y:S08]  /*221a0*/  @P2 MUFU.LG2 R6, R14 ;  /* 0x0000000e00062308 */ /* 0x000ef00000000c00 */
[----:B------:R-:W4:Y:S01]  /*221b0*/  @P0 MUFU.RCP R8, R11 ;  /* 0x0000000b00080308 */ /* 0x000f220000001000 */
[C---:B------:R-:W-:Y:S01]  /*221c0*/  @P2 FMUL.FTZ R3, R2.reuse, 0.69314718246459960938 ;  /* 0x3f31721802032820 */ /* 0x040fe20000410000 */
[----:B------:R-:W-:Y:S01]  /*221d0*/  @P3 FMUL.FTZ R9, R2, 0.69314718246459960938 ;  /* 0x3f31721802093820 */ /* 0x000fe20000410000 */
[----:B-1----:R-:W-:Y:S01]  /*221e0*/  @P3 FMUL.FTZ R2, R7, 0.69314718246459960938 ;  /* 0x3f31721807023820 */ /* 0x002fe20000410000 */
[----:B------:R-:W-:-:S02]  /*221f0*/  IMAD.MOV.U32 R88, RZ, RZ, -0x800000 ;  /* 0xff800000ff587424 */ /* 0x000fc400078e00ff */
[----:B--2---:R-:W-:Y:S01]  /*22200*/  FMUL.FTZ R7, R4, R5 ;  /* 0x0000000504077220 */ /* 0x004fe20000410000 */
[----:B------:R-:W-:Y:S02]  /*22210*/  IMAD.MOV.U32 R89, RZ, RZ, -0x800000 ;  /* 0xff800000ff597424 */ /* 0x000fe400078e00ff */
[----:B---3--:R-:W-:Y:S01]  /*22220*/  @P2 FMUL.FTZ R6, R6, 0.69314718246459960938 ;  /* 0x3f31721806062820 */ /* 0x008fe20000410000 */
[----:B------:R-:W-:-:S03]  /*22230*/  @P3 FFMA.FTZ R88, R9, R13, R2 ;  /* 0x0000000d09583223 */ /* 0x000fc60000010002 */
[----:B------:R-:W-:Y:S01]  /*22240*/  @P2 FFMA.FTZ R89, R3, R0, R6 ;  /* 0x0000000003592223 */ /* 0x000fe20000010006 */
[----:B----4-:R-:W-:Y:S01]  /*22250*/  FMUL.FTZ R2, R8, R5 ;  /* 0x0000000508027220 */ /* 0x010fe20000410000 */
[----:B------:R-:W-:Y:S02]  /*22260*/  WARPGROUP.DEPBAR.LE gsb0, 0x0 ;  /* 0x00008000000079c5 */ /* 0x000fe40000010000 */
[----:B------:R-:W-:Y:S05]  /*22270*/  @!P1 BRA `(.L_x_2389) ;  /* 0x0000000000049947 */ /* 0x000fea0003800000 */
[----:B------:R-:W-:Y:S01]  /*22280*/  BPT.TRAP 0x1 ;  /* 0x000000040000795c */ /* 0x000fe20000300000 */
.L_x_2389:
[----:B------:R-:W-:Y:S01]  /*22290*/  VIADD R0, R12, 0x29860 ;  /* 0x000298600c007836 */ /* 0x000fe20000000000 */
[----:B------:R-:W-:Y:S01]  /*222a0*/  IADD3 R145, R145, 0x1, RZ ;  /* 0x0000000191917810 */ /* 0x000fe20007ffe0ff */
[----:B------:R-:W-:Y:S02]  /*222b0*/  IMAD.U32 R3, RZ, RZ, UR37 ;  /* 0x00000025ff037e24 */ /* 0x000fe4000f8e00ff */
[-C--:B------:R-:W-:Y:S01]  /*222c0*/  FMUL.FTZ R103, R24, R7.reuse ;  /* 0x0000000718677220 */ /* 0x080fe20000410000 */
[-C--:B------:R-:W-:Y:S01]  /*222d0*/  FMUL.FTZ R98, R29, R7.reuse ;  /* 0x000000071d627220 */ /* 0x080fe20000410000 */
[----:B------:R-:W-:Y:S01]  /*222e0*/  ISETP.NE.AND P1, PT, R145, 0x2, PT ;  /* 0x000000029100780c */ /* 0x000fe20003f25270 */
[-C--:B------:R-:W-:Y:S01]  /*222f0*/  FMUL.FTZ R99, R32, R7.reuse ;  /* 0x0000000720637220 */ /* 0x080fe20000410000 */
[----:B------:R-:W-:Y:S01]  /*22300*/  PRMT R0, R3, 0x654, R0 ;  /* 0x0000065403007816 */ /* 0x000fe20000000000 */
[-C--:B------:R-:W-:Y:S01]  /*22310*/  FMUL.FTZ R97, R33, R7.reuse ;  /* 0x0000000721617220 */ /* 0x080fe20000410000 */
[----:B------:R-:W-:Y:S01]  /*22320*/  SEL R3, RZ, 0x1, P1 ;  /* 0x00000001ff037807 */ /* 0x000fe20000800000 */
        /* <DEDUP_REMOVED lines=64> */
[----:B-1----:R-:W-:-:S11]  /*22730*/  SEL R145, R145, RZ, P1 ;  /* 0x000000ff91917207 */ /* 0x002fd60000800000 */
.L_x_2314:
[----:B------:R-:W-:Y:S05]  /*22740*/  WARPSYNC.ALL ;  /* 0x0000000000007948 */ /* 0x000fea0003800000 */
[----:B------:R-:W1:Y:S08]  /*22750*/  S2UR UR37, SR_CgaCtaId ;  /* 0x00000000002579c3 */ /* 0x000e700000008800 */
[----:B------:R-:W-:Y:S06]  /*22760*/  BAR.SYNC.DEFER_BLOCKING 0x5, 0x180 ;  /* 0x0146000000007b1d */ /* 0x000fec0000010000 */
[----:B------:R-:W-:Y:S01]  /*22770*/  UMOV UR4, 0x400 ;  /* 0x0000040000047882 */ /* 0x000fe20000000000 */
[----:B------:R-:W-:Y:S01]  /*22780*/  BSSY B0, `(.L_x_2390) ;  /* 0x0000242000007945 */ /* 0x000fe20003800000 */
[----:B-1----:R-:W-:-:S06]  /*22790*/  ULEA UR4, UR37, UR4, 0x18 ;  /* 0x0000000425047291 */ /* 0x002fcc000f8ec03f */
[----:B------:R-:W-:-:S05]  /*227a0*/  IMAD.U32 R16, RZ, RZ, UR4 ;  /* 0x00000004ff107e24 */ /* 0x000fca000f8e00ff */
[----:B------:R1:W2:Y:S01]  /*227b0*/  LDS.128 R188, [R16+0x298d0] ;  /* 0x0298d00010bc7984 */ /* 0x0002a20000000c00 */
[----:B------:R-:W-:Y:S06]  /*227c0*/  BAR.ARV 0x4, 0x180 ;  /* 0x0106000000007b1d */ /* 0x000fec0000002000 */
[----:B------:R-:W-:Y:S05]  /*227d0*/  @P0 BRA `(.L_x_2391) ;  /* 0x0000001800740947 */ /* 0x000fea0003800000 */
[----:B------:R-:W3:Y:S01]  /*227e0*/  S2R R54, SR_TID.X ;  /* 0x0000000000367919 */ /* 0x000ee20000002100 */
[----:B------:R-:W-:Y:S01]  /*227f0*/  ULDC.64 UR4, c[0x4][0x40] ;  /* 0x0100100000047ab9 */ /* 0x000fe20000000a00 */
[----:B---3--:R-:W-:-:S05]  /*22800*/  IMAD.SHL.U32 R0, R54, 0x4, RZ ;  /* 0x0000000436007824 */ /* 0x008fca00078e00ff */
[----:B------:R-:W-:-:S04]  /*22810*/  LOP3.LUT R0, R0, 0xc, RZ, 0xc0, !PT ;  /* 0x0000000c00007812 */ /* 0x000fc800078ec0ff */
[----:B------:R-:W-:-:S05]  /*22820*/  IADD3 R2, P0, R0, UR4, RZ ;  /* 0x0000000400027c10 */ /* 0x000fca000ff1e0ff */
[----:B------:R-:W-:-:S05]  /*22830*/  IMAD.X R3, RZ, RZ, UR5, P0 ;  /* 0x00000005ff037e24 */ /* 0x000fca00080e06ff */
[----:B------:R3:W4:Y:S01]  /*22840*/  LDG.E.CONSTANT R0, desc[UR54][R2.64] ;  /* 0x0000003602007981 */ /* 0x000722000c1e9900 */
[----:B------:R-:W-:Y:S01]  /*22850*/  F2FP.BF16.F32.PACK_AB R68, R61, R68 ;  /* 0x000000443d44723e */ /* 0x000fe200000010ff */
[----:B------:R-:W-:Y:S01]  /*22860*/  UMOV UR4, 0xffffffff ;  /* 0xffffffff00047882 */ /* 0x000fe20000000000 */
[----:B------:R-:W-:Y:S01]  /*22870*/  F2FP.BF16.F32.PACK_AB R50, R53, R60 ;  /* 0x0000003c3532723e */ /* 0x000fe200000010ff */
[----:B------:R-:W0:Y:S01]  /*22880*/  S2R R63, SR_SWINHI ;  /* 0x00000000003f7919 */ /* 0x000e220000002f00 */
        /* <DEDUP_REMOVED lines=17> */
[----:B0-----:R-:W-:Y:S02]  /*229a0*/  MOV R61, R63 ;  /* 0x0000003f003d7202 */ /* 0x001fe40000000f00 */
[----:B---3--:R-:W-:Y:S02]  /*229b0*/  LOP3.LUT P0, R2, R54, 0x3, RZ, 0xc0, !PT ;  /* 0x0000000336027812 */ /* 0x008fe4000780c0ff */
        /* <DEDUP_REMOVED lines=13> */
[----:B------:R-:W-:Y:S01]  /*22a90*/  IMAD.X R7, RZ, RZ, R5, P5 ;  /* 0x000000ffff077224 */ /* 0x000fe200028e0605 */
[----:B------:R-:W-:Y:S02]  /*22aa0*/  LOP3.LUT R8, R8, R9, RZ, 0x3c, !PT ;  /* 0x0000000908087212 */ /* 0x000fe400078e3cff */
[----:B------:R-:W-:Y:S02]  /*22ab0*/  SHF.R.U64 R14, R14, 0x3, RZ ;  /* 0x000000030e0e7819 */ /* 0x000fe400000012ff */
[----:B------:R-:W-:-:S02]  /*22ac0*/  IADD3 R11, P2, R4, 0x4020, RZ ;  /* 0x00004020040b7810 */ /* 0x000fc40007f5e0ff */
[C---:B------:R-:W-:Y:S02]  /*22ad0*/  IADD3 R21, P4, R4.reuse, 0x60, RZ ;  /* 0x0000006004157810 */ /* 0x040fe40007f9e0ff */
[C---:B------:R-:W-:Y:S02]  /*22ae0*/  IADD3 R25, P5, R4.reuse, 0x40, RZ ;  /* 0x0000004004197810 */ /* 0x040fe40007fbe0ff */
[----:B------:R-:W-:Y:S02]  /*22af0*/  IADD3.X R9, RZ, R5, RZ, P1, !PT ;  /* 0x00000005ff097210 */ /* 0x000fe40000ffe4ff */
        /* <DEDUP_REMOVED lines=44> */
[----:B----4-:R-:W-:Y:S01]  /*22dc0*/  LOP3.LUT R2, R0, 0x2, RZ, 0x3c, !PT ;  /* 0x0000000200027812 */ /* 0x010fe200078e3cff */
        /* <DEDUP_REMOVED lines=20> */
[----:B------:R-:W0:Y:S01]  /*22f10*/  SHFL.IDX PT, R10, R5, R0, 0x1c1f ;  /* 0x001c1f00050a7589 */ /* 0x000e2200000e0000 */
        /* <DEDUP_REMOVED lines=14> */
[----:B------:R-:W1:Y:S01]  /*23000*/  SHFL.IDX PT, R20, R39, R2, 0x1c1f ;  /* 0x001c1f0227147589 */ /* 0x000e6200000e0000 */
[----:B------:R-:W-:-:S02]  /*23010*/  SEL R51, R50, R51, P0 ;  /* 0x0000003332337207 */ /* 0x000fc40000000000 */
[----:B------:R-:W-:Y:S01]  /*23020*/  SEL R55, R52, R55, P0 ;  /* 0x0000003734377207 */ /* 0x000fe20000000000 */
[----:B------:R-:W-:Y:S01]  /*23030*/  SHFL.IDX PT, R41, R41, R0, 0x1c1f ;  /* 0x001c1f0029297589 */ /* 0x000fe200000e0000 */
[----:B------:R-:W-:Y:S02]  /*23040*/  SEL R59, R59, R46, P0 ;  /* 0x0000002e3b3b7207 */ /* 0x000fe40000000000 */
[----:B------:R-:W-:Y:S01]  /*23050*/  SEL R69, R69, R30, P0 ;  /* 0x0000001e45457207 */ /* 0x000fe20000000000 */
[----:B------:R-:W2:Y:S01]  /*23060*/  SHFL.IDX PT, R40, R43, R2, 0x1c1f ;  /* 0x001c1f022b287589 */ /* 0x000ea200000e0000 */
[----:B------:R-:W-:Y:S02]  /*23070*/  SEL R73, R34, R73, P0 ;  /* 0x0000004922497207 */ /* 0x000fe40000000000 */
[----:B------:R-:W-:Y:S01]  /*23080*/  SEL R75, R77, R42, P0 ;  /* 0x0000002a4d4b7207 */ /* 0x000fe20000000000 */
[----:B------:R-:W2:Y:S01]  /*23090*/  SHFL.IDX PT, R30, R25, R0, 0x1c1f ;  /* 0x001c1f00191e7589 */ /* 0x000ea200000e0000 */
[----:B------:R-:W-:-:S02]  /*230a0*/  SEL R77, R42, R77, P0 ;  /* 0x0000004d2a4d7207 */ /* 0x000fc40000000000 */
[----:B0-----:R-:W-:Y:S01]  /*230b0*/  SEL R8, R10, R7, P0 ;  /* 0x000000070a087207 */ /* 0x001fe20000000000 */
[----:B------:R-:W0:Y:S01]  /*230c0*/  SHFL.IDX PT, R34, R29, R0, 0x1c1f ;  /* 0x001c1f001d227589 */ /* 0x000e2200000e0000 */
[----:B---3--:R-:W-:Y:S02]  /*230d0*/  SEL R36, R38, R35, P0 ;  /* 0x0000002326247207 */ /* 0x008fe40000000000 */
[----:B------:R-:W-:Y:S01]  /*230e0*/  SEL R4, R6, R3, P0 ;  /* 0x0000000306047207 */ /* 0x000fe20000000000 */
[----:B------:R-:W-:Y:S01]  /*230f0*/  SHFL.IDX PT, R45, R45, R0, 0x1c1f ;  /* 0x001c1f002d2d7589 */ /* 0x000fe200000e0000 */
[----:B------:R-:W-:Y:S02]  /*23100*/  SEL R10, R7, R10, P0 ;  /* 0x0000000a070a7207 */ /* 0x000fe40000000000 */
[----:B----4-:R-:W-:Y:S01]  /*23110*/  SEL R24, R26, R21, P0 ;  /* 0x000000151a187207 */ /* 0x010fe20000000000 */
[----:B------:R-:W-:Y:S01]  /*23120*/  SHFL.IDX PT, R49, R49, R0, 0x1c1f ;  /* 0x001c1f0031317589 */ /* 0x000fe200000e0000 */
[----:B------:R-:W-:-:S02]  /*23130*/  SEL R38, R35, R38, P0 ;  /* 0x0000002623267207 */ /* 0x000fc40000000000 */
[----:B-1----:R-:W-:Y:S01]  /*23140*/  SEL R12, R37, R20, P0 ;  /* 0x00000014250c7207 */ /* 0x002fe20000000000 */
[----:B------:R-:W-:Y:S01]  /*23150*/  SHFL.IDX PT, R53, R53, R0, 0x1c1f ;  /* 0x001c1f0035357589 */ /* 0x000fe200000e0000 */
[----:B------:R-:W-:Y:S01]  /*23160*/  SEL R14, R20, R37, P0 ;  /* 0x00000025140e7207 */ /* 0x000fe20000000000 */
[----:B------:R-:W-:Y:S01]  /*23170*/  IMAD.MOV.U32 R20, RZ, RZ, RZ ;  /* 0x000000ffff147224 */ /* 0x000fe200078e00ff */
[----:B------:R-:W-:Y:S01]  /*23180*/  SEL R6, R3, R6, P0 ;  /* 0x0000000603067207 */ /* 0x000fe20000000000 */
[----:B------:R-:W-:Y:S01]  /*23190*/  SHFL.IDX PT, R57, R57, R0, 0x1c1f ;  /* 0x001c1f0039397589 */ /* 0x000fe200000e0000 */
[----:B------:R-:W-:Y:S02]  /*231a0*/  SEL R26, R21, R26, P0 ;  /* 0x0000001a151a7207 */ /* 0x000fe40000000000 */
[----:B--2---:R-:W-:Y:S01]  /*231b0*/  SEL R44, R41, R40, P0 ;  /* 0x00000028292c7207 */ /* 0x004fe20000000000 */
[----:B------:R-:W-:Y:S01]  /*231c0*/  SHFL.IDX PT, R63, R63, R0, 0x1c1f ;  /* 0x001c1f003f3f7589 */ /* 0x000fe200000e0000 */
[----:B------:R-:W-:-:S02]  /*231d0*/  SEL R28, R30, R27, P0 ;  /* 0x0000001b1e1c7207 */ /* 0x000fc40000000000 */
[----:B------:R-:W-:Y:S01]  /*231e0*/  SEL R30, R27, R30, P0 ;  /* 0x0000001e1b1e7207 */ /* 0x000fe20000000000 */
[----:B------:R-:W-:Y:S01]  /*231f0*/  SHFL.IDX PT, R67, R67, R0, 0x1c1f ;  /* 0x001c1f0043437589 */ /* 0x000fe200000e0000 */
[----:B0-----:R-:W-:Y:S02]  /*23200*/  SEL R32, R34, R31, P0 ;  /* 0x0000001f22207207 */ /* 0x001fe40000000000 */
        /* <DEDUP_REMOVED lines=26> */
.L_x_2605:
        /* <DEDUP_REMOVED lines=23> */
[----:B------:R-:W-:Y:S01]  /*23520*/  IMAD.U32 R0, RZ, RZ, UR4 ;  /* 0x00000004ff007e24 */ /* 0x000fe2000f8e00ff */
        /* <DEDUP_REMOVED lines=10> */
.L_x_2393:
        /* <DEDUP_REMOVED lines=14> */
[----:B------:R-:W-:-:S02]  /*236b0*/  IADD3 R13, P1, R60, 0x2000, RZ ;  /* 0x000020003c0d7810 */ /* 0x000fc40007f3e0ff */
[----:B------:R-:W-:Y:S01]  /*236c0*/  IADD3 R3, R3, R5, RZ ;  /* 0x0000000503037210 */ /* 0x000fe20007ffe0ff */
[----:B------:R-:W-:Y:S01]  /*236d0*/  IMAD R4, R49, UR5, R4 ;  /* 0x0000000531047c24 */ /* 0x000fe2000f8e0204 */
[----:B------:R-:W-:Y:S02]  /*236e0*/  SHF.R.S32.HI R5, RZ, 0x1f, R7 ;  /* 0x0000001fff057819 */ /* 0x000fe40000011407 */
[----:B------:R-:W-:Y:S01]  /*236f0*/  LOP3.LUT R24, R25, 0x380, RZ, 0xc0, !PT ;  /* 0x0000038019187812 */ /* 0x000fe200078ec0ff */
[----:B------:R-:W-:Y:S01]  /*23700*/  IMAD.WIDE.U32 R2, R49, UR4, R2 ;  /* 0x0000000431027c25 */ /* 0x000fe2000f8e0002 */
[----:B------:R-:W-:Y:S01]  /*23710*/  SHF.R.U64 R8, R8, 0x3, RZ ;  /* 0x0000000308087819 */ /* 0x000fe200000012ff */
[----:B------:R-:W-:Y:S01]  /*23720*/  ULDC.64 UR4, c[0x0][0xb40] ;  /* 0x0002d00000047ab9 */ /* 0x000fe20000000a00 */
[----:B------:R-:W-:Y:S02]  /*23730*/  LOP3.LUT R12, R13, 0x380, RZ, 0xc0, !PT ;  /* 0x000003800d0c7812 */ /* 0x000fe400078ec0ff */
[----:B------:R-:W-:-:S02]  /*23740*/  IADD3 R2, P4, R7, R2, RZ ;  /* 0x0000000207027210 */ /* 0x000fc40007f9e0ff */
[----:B------:R-:W-:Y:S02]  /*23750*/  SHF.R.U64 R24, R24, 0x3, RZ ;  /* 0x0000000318187819 */ /* 0x000fe400000012ff */
[----:B------:R-:W-:Y:S01]  /*23760*/  IADD3.X R5, R5, R3, R4, P4, !PT ;  /* 0x0000000305057210 */ /* 0x000fe200027fe404 */
[----:B------:R-:W-:Y:S01]  /*23770*/  VIADD R3, R7, 0x8 ;  /* 0x0000000807037836 */ /* 0x000fe20000000000 */
[----:B------:R-:W-:Y:S02]  /*23780*/  LEA R44, P5, R2, UR4, 0x2 ;  /* 0x00000004022c7c11 */ /* 0x000fe4000f8a10ff */
[----:B------:R-:W-:Y:S01]  /*23790*/  LOP3.LUT R8, R8, R9, RZ, 0x3c, !PT ;  /* 0x0000000908087212 */ /* 0x000fe200078e3cff */
[----:B------:R-:W-:Y:S01]  /*237a0*/  IMAD.X R9, RZ, RZ, R61, P0 ;  /* 0x000000ffff097224 */ /* 0x000fe200000e063d */
[----:B------:R-:W-:Y:S02]  /*237b0*/  SHF.R.U64 R12, R12, 0x3, RZ ;  /* 0x000000030c0c7819 */ /* 0x000fe400000012ff */
[----:B------:R-:W-:-:S02]  /*237c0*/  LOP3.LUT P0, RZ, R219, 0x3, RZ, 0xc0, !PT ;  /* 0x00000003dbff7812 */ /* 0x000fc4000780c0ff */
[----:B------:R-:W-:Y:S02]  /*237d0*/  LOP3.LUT R24, R24, R25, RZ, 0x3c, !PT ;  /* 0x0000001918187212 */ /* 0x000fe400078e3cff */
[----:B------:R-:W-:Y:S01]  /*237e0*/  LEA.HI.X R45, R2, UR5, R5, 0x2, P5 ;  /* 0x00000005022d7c11 */ /* 0x000fe2000a8f1405 */
[----:B------:R-:W-:Y:S01]  /*237f0*/  ULDC.64 UR4, c[0x0][0xaa0] ;  /* 0x0002a80000047ab9 */ /* 0x000fe20000000a00 */
[----:B------:R-:W-:Y:S02]  /*23800*/  IADD3 R29, P3, R60, 0x4000, RZ ;  /* 0x000040003c1d7810 */ /* 0x000fe40007f7e0ff */
[----:B------:R-:W-:Y:S01]  /*23810*/  LOP3.LUT R12, R12, R13, RZ, 0x3c, !PT ;  /* 0x0000000d0c0c7212 */ /* 0x000fe200078e3cff */
[----:B------:R-:W-:Y:S01]  /*23820*/  IMAD.X R13, RZ, RZ, R61, P1 ;  /* 0x000000ffff0d7224 */ /* 0x000fe200008e063d */
[C---:B------:R-:W-:Y:S02]  /*23830*/  IADD3 R33, P4, R60.reuse, 0x5000, RZ ;  /* 0x000050003c217810 */ /* 0x040fe40007f9e0ff */
[----:B------:R-:W-:-:S02]  /*23840*/  IADD3 R37, P5, R60, 0x6000, RZ ;  /* 0x000060003c257810 */ /* 0x000fc40007fbe0ff */
[C---:B------:R-:W-:Y:S02]  /*23850*/  LOP3.LUT R2, R60.reuse, 0x380, RZ, 0xc0, !PT ;  /* 0x000003803c027812 */ /* 0x040fe400078ec0ff */
[----:B------:R-:W-:Y:S02]  /*23860*/  IADD3.X R25, RZ, R61, RZ, P2, !PT ;  /* 0x0000003dff197210 */ /* 0x000fe400017fe4ff */
[----:B------:R-:W-:Y:S02]  /*23870*/  IADD3 R5, P2, R60, 0x7000, RZ ;  /* 0x000070003c057810 */ /* 0x000fe40007f5e0ff */
[-C--:B------:R-:W-:Y:S02]  /*23880*/  ISETP.GE.OR P1, PT, R7, R0.reuse, P0 ;  /* 0x000000000700720c */ /* 0x080fe40000726670 */
[----:B------:R-:W-:Y:S01]  /*23890*/  ISETP.GE.OR P0, PT, R3, R0, P0 ;  /* 0x000000000300720c */ /* 0x000fe20000706670 */
[----:B------:R-:W-:Y:S01]  /*238a0*/  IMAD.X R41, RZ, RZ, R61, P2 ;  /* 0x000000ffff297224 */ /* 0x000fe200010e063d */
[----:B------:R-:W-:-:S02]  /*238b0*/  LOP3.LUT R28, R29, 0x380, RZ, 0xc0, !PT ;  /* 0x000003801d1c7812 */ /* 0x000fc400078ec0ff */
[----:B------:R-:W-:Y:S02]  /*238c0*/  LOP3.LUT R32, R33, 0x380, RZ, 0xc0, !PT ;  /* 0x0000038021207812 */ /* 0x000fe400078ec0ff */
[----:B------:R-:W-:Y:S02]  /*238d0*/  LOP3.LUT R36, R37, 0x380, RZ, 0xc0, !PT ;  /* 0x0000038025247812 */ /* 0x000fe400078ec0ff */
[----:B------:R-:W-:Y:S02]  /*238e0*/  SHF.R.U64 R3, R2, 0x3, RZ ;  /* 0x0000000302037819 */ /* 0x000fe400000012ff */
[----:B------:R-:W-:Y:S01]  /*238f0*/  LOP3.LUT R2, R5, 0x380, RZ, 0xc0, !PT ;  /* 0x0000038005027812 */ /* 0x000fe200078ec0ff */
[----:B------:R-:W-:Y:S01]  /*23900*/  @!P1 STG.E desc[UR54][R44.64], R89 ;  /* 0x000000592c009986 */ /* 0x000fe2000c101936 */
[----:B------:R-:W-:Y:S02]  /*23910*/  SHF.R.U64 R28, R28, 0x3, RZ ;  /* 0x000000031c1c7819 */ /* 0x000fe400000012ff */
[----:B------:R-:W-:Y:S01]  /*23920*/  SHF.R.U64 R32, R32, 0x3, RZ ;  /* 0x0000000320207819 */ /* 0x000fe200000012ff */
[----:B------:R0:W-:Y:S01]  /*23930*/  @!P0 STG.E desc[UR54][R44.64+0x20], R88 ;  /* 0x000020582c008986 */ /* 0x0001e2000c101936 */
[----:B------:R-:W-:-:S02]  /*23940*/  SHF.R.U64 R36, R36, 0x3, RZ ;  /* 0x0000000324247819 */ /* 0x000fc400000012ff */
[----:B------:R-:W-:Y:S01]  /*23950*/  SHF.R.U64 R2, R2, 0x3, RZ ;  /* 0x0000000302027819 */ /* 0x000fe200000012ff */
[----:B------:R-:W5:Y:S01]  /*23960*/  LD.E.128 R8, desc[UR54][R8.64] ;  /* 0x0000003608087980 */ /* 0x000f62000c101d00 */
[----:B------:R-:W-:Y:S01]  /*23970*/  LOP3.LUT R28, R28, R29, RZ, 0x3c, !PT ;  /* 0x0000001d1c1c7212 */ /* 0x000fe200078e3cff */
[--C-:B------:R-:W-:Y:S01]  /*23980*/  IMAD.X R29, RZ, RZ, R61.reuse, P3 ;  /* 0x000000ffff1d7224 */ /* 0x100fe200018e063d */
[----:B------:R-:W-:Y:S01]  /*23990*/  LOP3.LUT R32, R32, R33, RZ, 0x3c, !PT ;  /* 0x0000002120207212 */ /* 0x000fe200078e3cff */
[--C-:B------:R-:W-:Y:S01]  /*239a0*/  IMAD.X R33, RZ, RZ, R61.reuse, P4 ;  /* 0x000000ffff217224 */ /* 0x100fe200020e063d */
[----:B------:R-:W-:Y:S01]  /*239b0*/  LOP3.LUT R36, R36, R37, RZ, 0x3c, !PT ;  /* 0x0000002524247212 */ /* 0x000fe200078e3cff */
[----:B------:R-:W-:Y:S01]  /*239c0*/  IMAD.X R37, RZ, RZ, R61, P5 ;  /* 0x000000ffff257224 */ /* 0x000fe200028e063d */
[----:B------:R-:W-:Y:S01]  /*239d0*/  LOP3.LUT R40, R2, R5, RZ, 0x3c, !PT ;  /* 0x0000000502287212 */ /* 0x000fe200078e3cff */
[----:B------:R-:W5:Y:S01]  /*239e0*/  LD.E.128 R12, desc[UR54][R12.64] ;  /* 0x000000360c0c7980 */ /* 0x000f62000c101d00 */
[----:B------:R-:W-:Y:S01]  /*239f0*/  LOP3.LUT R60, R3, R60, RZ, 0x3c, !PT ;  /* 0x0000003c033c7212 */ /* 0x000fe200078e3cff */
[----:B------:R-:W-:Y:S01]  /*23a00*/  IMAD R21, R21, UR4, RZ ;  /* 0x0000000415157c24 */ /* 0x000fe2000f8e02ff */
[----:B------:R-:W-:Y:S01]  /*23a10*/  SHF.R.S32.HI R3, RZ, 0x1f, R201 ;  /* 0x0000001fff037819 */ /* 0x000fe200000114c9 */
[----:B------:R-:W5:Y:S01]  /*23a20*/  LD.E.128 R24, desc[UR54][R24.64] ;  /* 0x0000003618187980 */ /* 0x000f62000c101d00 */
[----:B------:R-:W-:-:S03]  /*23a30*/  MOV R2, R201 ;  /* 0x000000c900027202 */ /* 0x000fc60000000f00 */
[----:B------:R1:W5:Y:S04]  /*23a40*/  LD.E.128 R4, desc[UR54][R60.64] ;  /* 0x000000363c047980 */ /* 0x000368000c101d00 */
        /* <DEDUP_REMOVED lines=14> */
[----:B------:R-:W-:Y:S02]  /*23b30*/  IMAD.IADD R3, R3, 0x1, R21 ;  /* 0x0000000103037824 */ /* 0x000fe400078e0215 */
[----:B0-----:R-:W-:Y:S02]  /*23b40*/  IMAD R44, R46, UR4, RZ ;  /* 0x000000042e2c7c24 */ /* 0x001fe4000f8e02ff */
[C---:B------:R-:W-:Y:S01]  /*23b50*/  VIADD R0, R204.reuse, 0x40 ;  /* 0x00000040cc007836 */ /* 0x040fe20000000000 */
[C---:B------:R-:W-:Y:S01]  /*23b60*/  ISETP.GE.AND P3, PT, R204.reuse, R47, PT ;  /* 0x0000002fcc00720c */ /* 0x040fe20003f66270 */
[----:B------:R-:W-:-:S02]  /*23b70*/  VIADD R20, R204, 0x20 ;  /* 0x00000020cc147836 */ /* 0x000fc40000000000 */
[C---:B------:R-:W-:Y:S01]  /*23b80*/  IMAD R45, R211.reuse, UR5, R44 ;  /* 0x00000005d32d7c24 */ /* 0x040fe2000f8e022c */
[----:B------:R-:W-:Y:S01]  /*23b90*/  ISETP.GE.AND P1, PT, R0, R47, PT ;  /* 0x0000002f0000720c */ /* 0x000fe20003f26270 */
[----:B------:R-:W-:Y:S01]  /*23ba0*/  IMAD.WIDE.U32 R2, R211, UR4, R2 ;  /* 0x00000004d3027c25 */ /* 0x000fe2000f8e0002 */
[----:B------:R-:W-:-:S03]  /*23bb0*/  ULDC.64 UR4, c[0x0][0xae8] ;  /* 0x0002ba0000047ab9 */ /* 0x000fc60000000a00 */
[----:B------:R-:W-:Y:S01]  /*23bc0*/  VIADD R0, R16, 0x29820 ;  /* 0x0002982010007836 */ /* 0x000fe20000000000 */
[----:B------:R-:W-:Y:S01]  /*23bd0*/  ISETP.GE.AND P0, PT, R20, R47, PT ;  /* 0x0000002f1400720c */ /* 0x000fe20003f06270 */
[----:B------:R-:W-:Y:S01]  /*23be0*/  VIADD R21, R204, 0x60 ;  /* 0x00000060cc157836 */ /* 0x000fe20000000000 */
[----:B------:R-:W-:Y:S01]  /*23bf0*/  IADD3 R3, R3, R45, RZ ;  /* 0x0000002d03037210 */ /* 0x000fe20007ffe0ff */
[----:B------:R-:W-:Y:S01]  /*23c00*/  IMAD R20, R214, UR4, RZ ;  /* 0x00000004d6147c24 */ /* 0x000fe2000f8e02ff */
[----:B------:R-:W-:Y:S02]  /*23c10*/  PRMT R0, RZ, 0x654, R0 ;  /* 0x00000654ff007816 */ /* 0x000fe40000000000 */
[----:B------:R-:W-:Y:S01]  /*23c20*/  ISETP.GE.AND P2, PT, R21, R47, PT ;  /* 0x0000002f1500720c */ /* 0x000fe20003f46270 */
[C---:B------:R-:W-:Y:S01]  /*23c30*/  IMAD R47, R49.reuse, UR5, R20 ;  /* 0x00000005312f7c24 */ /* 0x040fe2000f8e0214 */
[----:B------:R-:W-:Y:S01]  /*23c40*/  SHF.R.S32.HI R205, RZ, 0x1f, R204 ;  /* 0x0000001fffcd7819 */ /* 0x000fe200000114cc */
[----:B------:R-:W-:Y:S01]  /*23c50*/  IMAD.WIDE.U32 R44, R49, UR4, R2 ;  /* 0x00000004312c7c25 */ /* 0x000fe2000f8e0002 */
[----:B--2---:R1:W-:Y:S01]  /*23c60*/  SYNCS.ARRIVE.TRANS64.RED.A1T0 RZ, [R0+URZ], RZ ;  /* 0x000000ff00ff79a7 */ /* 0x0043e2000810043f */
[----:B------:R-:W-:Y:S02]  /*23c70*/  BSSY B1, `(.L_x_2394) ;  /* 0x0000014000017945 */ /* 0x000fe40003800000 */
[----:B------:R-:W-:-:S04]  /*23c80*/  IMAD.WIDE R20, R217, 0x80, R204 ;  /* 0x00000080d9147825 */ /* 0x000fc800078e02cc */
[----:B------:R-:W-:Y:S01]  /*23c90*/  IMAD.IADD R49, R45, 0x1, R47 ;  /* 0x000000012d317824 */ /* 0x000fe200078e022f */
[----:B-1----:R-:W-:Y:S06]  /*23ca0*/  @P3 BRA `(.L_x_2395) ;  /* 0x0000000000403947 */ /* 0x002fec0003800000 */
[----:B------:R-:W-:Y:S01]  /*23cb0*/  MOV R3, R49 ;  /* 0x0000003100037202 */ /* 0x000fe20000000f00 */
[----:B------:R-:W-:Y:S01]  /*23cc0*/  ULDC.64 UR4, c[0x0][0xad8] ;  /* 0x0002b60000047ab9 */ /* 0x000fe20000000a00 */
[----:B------:R-:W-:Y:S01]  /*23cd0*/  IMAD.MOV.U32 R2, RZ, RZ, R44 ;  /* 0x000000ffff027224 */ /* 0x000fe200078e002c */
[----:B------:R-:W-:Y:S01]  /*23ce0*/  ULDC.64 UR6, c[0x0][0xa80] ;  /* 0x0002a00000067ab9 */ /* 0x000fe20000000a00 */
[----:B------:R-:W-:Y:S02]  /*23cf0*/  IMAD R47, R21, UR4, RZ ;  /* 0x00000004152f7c24 */ /* 0x000fe4000f8e02ff */
[C---:B------:R-:W-:Y:S02]  /*23d00*/  VIADD R0, R201.reuse, 0x40 ;  /* 0x00000040c9007836 */ /* 0x040fe40000000000 */
        /* <DEDUP_REMOVED lines=10> */
.L_x_2395:
[----:B------:R-:W-:Y:S05]  /*23db0*/  BSYNC B1 ;  /* 0x0000000000017941 */ /* 0x000fea0003800000 */
.L_x_2394:
[----:B------:R-:W-:Y:S04]  /*23dc0*/  BSSY B1, `(.L_x_2396) ;  /* 0x0000014000017945 */ /* 0x000fe80003800000 */
[----:B------:R-:W-:Y:S05]  /*23dd0*/  @P0 BRA `(.L_x_2397) ;  /* 0x0000000000480947 */ /* 0x000fea0003800000 */
[----:B0----5:R-:W-:Y:S01]  /*23de0*/  IADD3 R5, P0, R20, 0x20, RZ ;  /* 0x0000002014057810 */ /* 0x021fe20007f1e0ff */
        /* <DEDUP_REMOVED lines=17> */
.L_x_2397:
[----:B------:R-:W-:Y:S05]  /*23f00*/  BSYNC B1 ;  /* 0x0000000000017941 */ /* 0x000fea0003800000 */
.L_x_2396:
        /* <DEDUP_REMOVED lines=20> */
.L_x_2399:
[----:B------:R-:W-:Y:S05]  /*24050*/  BSYNC B1 ;  /* 0x0000000000017941 */ /* 0x000fea0003800000 */
.L_x_2398:
        /* <DEDUP_REMOVED lines=13> */
[----:B------:R-:W-:Y:S02]  /*24130*/  LEA R4, P0, R2, UR6, 0x1 ;  /* 0x0000000602047c11 */ /* 0x000fe4000f8008ff */
[----:B------:R-:W-:-:S04]  /*24140*/  IADD3 R3, R3, R5, RZ ;  /* 0x0000000503037210 */ /* 0x000fc80007ffe0ff */
[----:B------:R-:W-:Y:S02]  /*24150*/  LEA.HI.X R5, R2, UR7, R3, 0x1, P0 ;  /* 0x0000000702057c11 */ /* 0x000fe400080f0c03 */
[----:B------:R-:W-:-:S03]  /*24160*/  ISETP.GE.AND P0, PT, R0, UR4, PT ;  /* 0x0000000400007c0c */ /* 0x000fc6000bf06270 */
[----:B------:R3:W-:Y:S10]  /*24170*/  @!P1 STG.E.128 desc[UR54][R4.64], R24 ;  /* 0x0000001804009986 */ /* 0x0007f4000c101d36 */
[----:B------:R-:W-:Y:S05]  /*24180*/  @P0 BRA `(.L_x_2400) ;  /* 0x0000000800840947 */ /* 0x000fea0003800000 */
[----:B------:R4:W-:Y:S01]  /*24190*/  STG.E.128 desc[UR54][R4.64+0x80], R40 ;  /* 0x0000802804007986 */ /* 0x0009e2000c101d36 */
[----:B------:R-:W-:Y:S05]  /*241a0*/  BRA `(.L_x_2400) ;  /* 0x00000008007c7947 */ /* 0x000fea0003800000 */
.L_x_2391:
        /* <DEDUP_REMOVED lines=12> */
[----:B------:R-:W-:Y:S01]  /*24270*/  IMAD.U32 R0, RZ, RZ, UR4 ;  /* 0x00000004ff007e24 */ /* 0x000fe2000f8e00ff */
[----:B------:R-:W-:-:S05]  /*24280*/  @P1 IADD3.X R213, R213, UR5, RZ, P2, !PT ;  /* 0x00000005d5d51c10 */ /* 0x000fca00097fe4ff */
[----:B------:R3:W5:Y:S01]  /*24290*/  @P1 LDG.E R0, desc[UR54][R212.64] ;  /* 0x00000036d4001981 */ /* 0x000762000c1e1900 */
[----:B------:R-:W-:Y:S01]  /*242a0*/  ISETP.GT.AND P2, PT, R234, 0x7f, PT ;  /* 0x0000007fea00780c */ /* 0x000fe20003f44270 */
[----:B------:R-:W-:-:S12]  /*242b0*/  @P1 BRA `(.L_x_2401) ;  /* 0x0000000000101947 */ /* 0x000fd80003800000 */
[----:B------:R-:W-:Y:S05]  /*242c0*/  @!P0 BRA `(.L_x_2401) ;  /* 0x00000000000c8947 */ /* 0x000fea0003800000 */
[----:B------:R-:W4:Y:S04]  /*242d0*/  LDG.E R5, desc[UR54][R2.64] ;  /* 0x0000003602057981 */ /* 0x000f28000c1e1900 */
[----:B-----5:R-:W4:Y:S02]  /*242e0*/  LDG.E R0, desc[UR54][R2.64+0x4] ;  /* 0x0000043602007981 */ /* 0x020f24000c1e1900 */
[----:B----4-:R-:W-:-:S07]  /*242f0*/  IMAD.IADD R0, R0, 0x1, -R5 ;  /* 0x0000000100007824 */ /* 0x010fce00078e0a05 */
.L_x_2401:
[----:B------:R-:W-:Y:S01]  /*24300*/  BSSY B1, `(.L_x_2402) ;  /* 0x000001d000017945 */ /* 0x000fe20003800000 */
[----:B------:R-:W-:Y:S02]  /*24310*/  SHF.R.S32.HI R8, RZ, 0x1f, R211 ;  /* 0x0000001fff087819 */ /* 0x000fe400000114d3 */
[----:B------:R-:W-:Y:S02]  /*24320*/  SHF.R.S32.HI R10, RZ, 0x1f, R201 ;  /* 0x0000001fff0a7819 */ /* 0x000fe400000114c9 */
[----:B------:R-:W-:Y:S02]  /*24330*/  SEL R11, R210, RZ, !P0 ;  /* 0x000000ffd20b7207 */ /* 0x000fe40004000000 */
[----:B------:R-:W-:Y:S02]  /*24340*/  SEL R214, R214, RZ, !P0 ;  /* 0x000000ffd6d67207 */ /* 0x000fe40004000000 */
[----:B-----5:R-:W-:Y:S01]  /*24350*/  SHF.R.S32.HI R6, RZ, 0x1f, R7 ;  /* 0x0000001fff067819 */ /* 0x020fe20000011407 */
[----:B------:R-:W-:Y:S06]  /*24360*/  @P2 BRA `(.L_x_2403) ;  /* 0x0000000000582947 */ /* 0x000fec0003800000 */
[----:B---3--:R-:W3:Y:S02]  /*24370*/  S2R R2, SR_TID.X ;  /* 0x0000000000027919 */ /* 0x008ee40000002100 */
[----:B---3--:R-:W-:-:S05]  /*24380*/  LEA R2, R217, R2, 0x7 ;  /* 0x00000002d9027211 */ /* 0x008fca00078e38ff */
        /* <DEDUP_REMOVED lines=20> */
.L_x_2403:
[----:B------:R-:W-:Y:S05]  /*244d0*/  BSYNC B1 ;  /* 0x0000000000017941 */ /* 0x000fea0003800000 */
.L_x_2402:
[----:B------:R-:W-:Y:S01]  /*244e0*/  ULDC.64 UR4, c[0x0][0xaa0] ;  /* 0x0002a80000047ab9 */ /* 0x000fe20000000a00 */
[----:B---3--:R-:W-:Y:S01]  /*244f0*/  MOV R2, R201 ;  /* 0x000000c900027202 */ /* 0x008fe20000000f00 */
[----:B----4-:R-:W-:Y:S01]  /*24500*/  IMAD.MOV.U32 R3, RZ, RZ, R10 ;  /* 0x000000ffff037224 */ /* 0x010fe200078e000a */
[----:B------:R-:W-:Y:S01]  /*24510*/  BSSY B1, `(.L_x_2404) ;  /* 0x000002b000017945 */ /* 0x000fe20003800000 */
        /* <DEDUP_REMOVED lines=9> */
[CC--:B------:R-:W-:Y:S01]  /*245b0*/  ISETP.GE.AND P3, PT, R204.reuse, R7.reuse, PT ;  /* 0x00000007cc00720c */ /* 0x0c0fe20003f66270 */
[C---:B------:R-:W-:Y:S01]  /*245c0*/  IMAD R5, R211.reuse, UR5, R4 ;  /* 0x00000005d3057c24 */ /* 0x040fe2000f8e0204 */
[----:B------:R-:W-:Y:S01]  /*245d0*/  IADD3 R4, R204, 0x60, RZ ;  /* 0x00000060cc047810 */ /* 0x000fe20007ffe0ff */
[----:B------:R-:W-:Y:S01]  /*245e0*/  IMAD.WIDE.U32 R2, R211, UR4, R2 ;  /* 0x00000004d3027c25 */ /* 0x000fe2000f8e0002 */
[----:B------:R-:W-:Y:S01]  /*245f0*/  ULDC.64 UR4, c[0x0][0xae8] ;  /* 0x0002ba0000047ab9 */ /* 0x000fe20000000a00 */
[----:B------:R-:W-:-:S02]  /*24600*/  ISETP.GE.AND P0, PT, R0, R7, PT ;  /* 0x000000070000720c */ /* 0x000fc40003f06270 */
[----:B------:R-:W-:Y:S01]  /*24610*/  IMAD.IADD R3, R3, 0x1, R5 ;  /* 0x0000000103037824 */ /* 0x000fe200078e0205 */
[-C--:B------:R-:W-:Y:S01]  /*24620*/  ISETP.GE.AND P2, PT, R6, R7.reuse, PT ;  /* 0x000000070600720c */ /* 0x080fe20003f46270 */
        /* <DEDUP_REMOVED lines=25> */
.L_x_2405:
[----:B------:R-:W-:Y:S05]  /*247c0*/  BSYNC B1 ;  /* 0x0000000000017941 */ /* 0x000fea0003800000 */
.L_x_2404:
[----:B------:R-:W-:Y:S04]  /*247d0*/  BSSY B1, `(.L_x_2406) ;  /* 0x0000014000017945 */ /* 0x000fe80003800000 */
[----:B------:R-:W-:Y:S05]  /*247e0*/  @P2 BRA `(.L_x_2407) ;  /* 0x0000000000482947 */ /* 0x000fea0003800000 */
[----:B---3--:R-:W-:Y:S01]  /*247f0*/  IADD3 R9, P2, R6, 0x20, RZ ;  /* 0x0000002006097810 */ /* 0x008fe20007f5e0ff */
        /* <DEDUP_REMOVED lines=17> */
.L_x_2407:
[----:B------:R-:W-:Y:S05]  /*24910*/  BSYNC B1 ;  /* 0x0000000000017941 */ /* 0x000fea0003800000 */
.L_x_2406:
[----:B------:R-:W-:Y:S04]  /*24920*/  BSSY B1, `(.L_x_2408) ;  /* 0x0000014000017945 */ /* 0x000fe80003800000 */
[----:B------:R-:W-:Y:S05]  /*24930*/  @P0 BRA `(.L_x_2409) ;  /* 0x0000000000480947 */ /* 0x000fea0003800000 */
[----:B---34-:R-:W-:Y:S01]  /*24940*/  IADD3 R9, P0, R6, 0x40, RZ ;  /* 0x0000004006097810 */ /* 0x018fe20007f1e0ff */
        /* <DEDUP_REMOVED lines=17> */
.L_x_2409:
[----:B------:R-:W-:Y:S05]  /*24a60*/  BSYNC B1 ;  /* 0x0000000000017941 */ /* 0x000fea0003800000 */
.L_x_2408:
        /* <DEDUP_REMOVED lines=19> */
.L_x_2400:
[----:B------:R-:W-:Y:S05]  /*24ba0*/  BSYNC B0 ;  /* 0x0000000000007941 */ /* 0x000fea0003800000 */
.L_x_2390:
[----:B------:R-:W-:Y:S02]  /*24bb0*/  ULDC UR4, c[0x0][0xc14] ;  /* 0x0003050000047ab9 */ /* 0x000fe40000000800 */
[----:B--2---:R-:W-:-:S13]  /*24bc0*/  ISETP.GE.AND P0, PT, R191, UR4, PT ;  /* 0x00000004bf007c0c */ /* 0x004fda000bf06270 */
[----:B------:R-:W-:Y:S05]  /*24bd0*/  @!P0 BRA `(.L_x_2410) ;  /* 0xfffffdc400d88947 */ /* 0x000fea000383ffff */
[----:B------:R-:W-:Y:S05]  /*24be0*/  BRA `(.L_x_2204) ;  /* 0x0000006800507947 */ /* 0x000fea0003800000 */
.L_x_2202:
        /* <DEDUP_REMOVED lines=20> */
.L_x_2411:
[----:B------:R-:W1:Y:S01]  /*24d30*/  S2R R0, SR_TID.X ;  /* 0x0000000000007919 */ /* 0x000e620000002100 */
[----:B------:R-:W-:Y:S01]  /*24d40*/  ULDC UR4, c[0x0][0xc14] ;  /* 0x0003050000047ab9 */ /* 0x000fe20000000800 */
[----:B------:R-:W2:Y:S01]  /*24d50*/  S2UR UR6, SR_CTAID.X ;  /* 0x00000000000679c3 */ /* 0x000ea20000002500 */
[----:B------:R-:W-:Y:S01]  /*24d60*/  ULDC UR5, c[0x0][0xc10] ;  /* 0x0003040000057ab9 */ /* 0x000fe20000000800 */
[----:B-1----:R-:W-:-:S04]  /*24d70*/  LOP3.LUT R0, R0, 0x1f, RZ, 0xc0, !PT ;  /* 0x0000001f00007812 */ /* 0x002fc800078ec0ff */
[----:B------:R-:W-:-:S04]  /*24d80*/  ISETP.NE.AND P0, PT, R0, 0x1f, PT ;  /* 0x0000001f0000780c */ /* 0x000fc80003f05270 */
[----:B------:R-:W-:-:S13]  /*24d90*/  ISETP.GE.OR P1, PT, R0, UR4, !P0 ;  /* 0x0000000400007c0c */ /* 0x000fda000c726670 */
[----:B0-----:R-:W0:Y:S02]  /*24da0*/  @!P1 LDC.64 R2, c[0x0][0xc58] ;  /* 0x00031600ff029b82 */ /* 0x001e240000000a00 */
[----:B0-----:R-:W-:-:S05]  /*24db0*/  @!P1 IMAD.WIDE.U32 R2, R0, 0x4, R2 ;  /* 0x0000000400029825 */ /* 0x001fca00078e0002 */
[----:B------:R-:W3:Y:S01]  /*24dc0*/  @!P1 LDG.E R5, desc[UR54][R2.64] ;  /* 0x0000003602059981 */ /* 0x000ee2000c1e1900 */
[C---:B------:R-:W-:Y:S01]  /*24dd0*/  ISETP.NE.AND P1, PT, R0.reuse, RZ, PT ;  /* 0x000000ff0000720c */ /* 0x040fe20003f25270 */
[----:B------:R-:W-:Y:S01]  /*24de0*/  UMOV UR4, URZ ;  /* 0x0000003f00047c82 */ /* 0x000fe20008000000 */
[C---:B------:R-:W-:Y:S02]  /*24df0*/  ISETP.GE.U32.AND P2, PT, R0.reuse, 0x2, PT ;  /* 0x000000020000780c */ /* 0x040fe40003f46070 */
[C---:B------:R-:W-:Y:S02]  /*24e00*/  ISETP.GE.U32.AND P3, PT, R0.reuse, 0x4, PT ;  /* 0x000000040000780c */ /* 0x040fe40003f66070 */
[C---:B------:R-:W-:Y:S02]  /*24e10*/  ISETP.GE.U32.AND P4, PT, R0.reuse, 0x8, PT ;  /* 0x000000080000780c */ /* 0x040fe40003f86070 */
[----:B------:R-:W-:Y:S01]  /*24e20*/  ISETP.GE.U32.AND P5, PT, R0, 0x10, PT ;  /* 0x000000100000780c */ /* 0x000fe20003fa6070 */
[----:B---3--:R-:W0:Y:S02]  /*24e30*/  SHFL.UP PT, R4, R5, 0x1, RZ ;  /* 0x0420000005047989 */ /* 0x008e2400000e00ff */
        /* <DEDUP_REMOVED lines=16> */
[----:B0-----:R-:W-:-:S05]  /*24f40*/  IMAD R7, R7, UR5, RZ ;  /* 0x0000000507077c24 */ /* 0x001fca000f8e02ff */
[----:B--2---:R-:W-:Y:S02]  /*24f50*/  ISETP.GT.AND P6, PT, R7, UR6, PT ;  /* 0x0000000607007c0c */ /* 0x004fe4000bfc4270 */
[----:B------:R-:W-:-:S11]  /*24f60*/  MOV R2, R7 ;  /* 0x0000000700027202 */ /* 0x000fd60000000f00 */
[----:B------:R-:W-:Y:S05]  /*24f70*/  @P6 BRA `(.L_x_2413) ;  /* 0x0000000000a06947 */ /* 0x000fea0003800000 */
[----:B------:R-:W0:Y:S01]  /*24f80*/  LDC R6, c[0x0][0xc14] ;  /* 0x00030500ff067b82 */ /* 0x000e220000000800 */
[----:B------:R-:W-:Y:S01]  /*24f90*/  IMAD.MOV.U32 R7, RZ, RZ, R2 ;  /* 0x000000ffff077224 */ /* 0x000fe200078e0002 */
[----:B------:R-:W-:Y:S01]  /*24fa0*/  UMOV UR4, URZ ;  /* 0x0000003f00047c82 */ /* 0x000fe20008000000 */
[----:B------:R-:W-:Y:S01]  /*24fb0*/  ULDC UR7, c[0x0][0xc14] ;  /* 0x0003050000077ab9 */ /* 0x000fe20000000800 */
[----:B------:R-:W-:-:S05]  /*24fc0*/  ULDC UR5, c[0x0][0xc10] ;  /* 0x0003040000057ab9 */ /* 0x000fca0000000800 */
.L_x_2417:
        /* <DEDUP_REMOVED lines=13> */
.L_x_2416:
[----:B------:R-:W-:Y:S05]  /*250a0*/  BSYNC B0 ;  /* 0x0000000000007941 */ /* 0x000fea0003800000 */
.L_x_2415:
[----:B0----5:R-:W0:Y:S02]  /*250b0*/  SHFL.UP PT, R2, R5, 0x1, RZ ;  /* 0x0420000005027989 */ /* 0x021e2400000e00ff */
        /* <DEDUP_REMOVED lines=19> */
[----:B------:R-:W-:-:S07]  /*251f0*/  IMAD.MOV.U32 R6, RZ, RZ, R10 ;  /* 0x000000ffff067224 */ /* 0x000fce00078e000a */
.L_x_2413:
        /* <DEDUP_REMOVED lines=19> */
[----:B------:R-:W-:-:S05]  /*25330*/  IADD3 R13, R8, -0x1, RZ ;  /* 0xffffffff080d7810 */ /* 0x000fca0007ffe0ff */
[----:B------:R2:W3:Y:S02]  /*25340*/  SHFL.IDX PT, R4, R6, R13, 0x1f ;  /* 0x00001f0d06047589 */ /* 0x0004e400000e0000 */
.L_x_2418:
        /* <DEDUP_REMOVED lines=15> */
[----:B------:R-:W-:Y:S01]  /*25440*/  @!P1 IMAD.IADD R4, R4, 0x1, -R11 ;  /* 0x0000000104049824 */ /* 0x000fe200078e0a0b */
[----:B------:R-:W-:Y:S02]  /*25450*/  @!P1 IADD3 R7, R7, 0x1, RZ ;  /* 0x0000000107079810 */ /* 0x000fe40007ffe0ff */
[----:B------:R-:W-:Y:S02]  /*25460*/  ISETP.NE.AND P1, PT, R9, RZ, PT ;  /* 0x000000ff0900720c */ /* 0x000fe40003f25270 */
[----:B------:R-:W-:-:S13]  /*25470*/  ISETP.GE.U32.AND P0, PT, R4, R11, PT ;  /* 0x0000000b0400720c */ /* 0x000fda0003f06070 */
[----:B------:R-:W-:-:S04]  /*25480*/  @P0 VIADD R7, R7, 0x1 ;  /* 0x0000000107070836 */ /* 0x000fc80000000000 */
[----:B------:R-:W-:Y:S01]  /*25490*/  @!P2 IMAD.MOV R7, RZ, RZ, -R7 ;  /* 0x000000ffff07a224 */ /* 0x000fe200078e0a07 */
[----:B------:R-:W-:-:S05]  /*254a0*/  @!P1 LOP3.LUT R7, RZ, R9, RZ, 0x33, !PT ;  /* 0x00000009ff079212 */ /* 0x000fca00078e33ff */
[----:B------:R-:W-:Y:S01]  /*254b0*/  IMAD R4, R10, R7, RZ ;  /* 0x000000070a047224 */ /* 0x000fe200078e02ff */
[----:B------:R-:W-:-:S03]  /*254c0*/  IADD3 R7, -R7, RZ, RZ ;  /* 0x000000ff07077210 */ /* 0x000fc60007ffe1ff */
        /* <DEDUP_REMOVED lines=18> */
[----:B------:R-:W-:Y:S01]  /*255f0*/  @!P1 IMAD.IADD R3, R3, 0x1, -R6 ;  /* 0x0000000103039824 */ /* 0x000fe200078e0a06 */
[----:B------:R-:W-:Y:S02]  /*25600*/  @!P1 IADD3 R2, R2, 0x1, RZ ;  /* 0x0000000102029810 */ /* 0x000fe40007ffe0ff */
        /* <DEDUP_REMOVED lines=11> */
[----:B------:R-:W-:Y:S01]  /*256c0*/  IADD3 R2, R5, R2, RZ ;  /* 0x0000000205027210 */ /* 0x000fe20007ffe0ff */
[----:B------:R1:W-:Y:S04]  /*256d0*/  STL [R1+0x8], R3 ;  /* 0x0000080301007387 */ /* 0x0003e80000100800 */
[----:B------:R1:W-:Y:S01]  /*256e0*/  STL [R1+0x4], R2 ;  /* 0x0000040201007387 */ /* 0x0003e20000100800 */
[----:B------:R-:W-:Y:S05]  /*256f0*/  BRA `(.L_x_2419) ;  /* 0x0000000000107947 */ /* 0x000fea0003800000 */
.L_x_2414:
[----:B------:R-:W-:Y:S01]  /*25700*/  IMAD.U32 R2, RZ, RZ, UR6 ;  /* 0x00000006ff027e24 */ /* 0x000fe2000f8e00ff */
[----:B------:R0:W-:Y:S04]  /*25710*/  STL [R1+0x4], RZ ;  /* 0x000004ff01007387 */ /* 0x0001e80000100800 */
[----:B------:R0:W-:Y:S04]  /*25720*/  STL [R1+0x8], RZ ;  /* 0x000008ff01007387 */ /* 0x0001e80000100800 */
[----:B------:R0:W-:Y:S02]  /*25730*/  STL [R1], R2 ;  /* 0x0000000201007387 */ /* 0x0001e40000100800 */
.L_x_2419:
        /* <DEDUP_REMOVED lines=10> */
.L_x_2412:
[----:B-1----:R-:W3:Y:S01]  /*257e0*/  LDL R0, [R1+0xc] ;  /* 0x00000c0001007983 */ /* 0x002ee20000100800 */
[----:B------:R-:W-:-:S03]  /*257f0*/  ULDC UR4, c[0x0][0xc14] ;  /* 0x0003050000047ab9 */ /* 0x000fc60000000800 */
[----:B------:R1:W-:Y:S01]  /*25800*/  STL [R1+0x10], RZ ;  /* 0x000010ff01007387 */ /* 0x0003e20000100800 */
[----:B---3--:R-:W-:Y:S01]  /*25810*/  ISETP.GE.AND P0, PT, R0, UR4, PT ;  /* 0x0000000400007c0c */ /* 0x008fe2000bf06270 */
[----:B------:R-:W-:-:S05]  /*25820*/  IMAD.MOV.U32 R0, RZ, RZ, 0x1 ;  /* 0x00000001ff007424 */ /* 0x000fca00078e00ff */
[----:B------:R1:W-:Y:S04]  /*25830*/  STL [R1+0x18], R0 ;  /* 0x0000180001007387 */ /* 0x0003e80000100800 */
[----:B------:R1:W-:Y:S03]  /*25840*/  STL [R1+0x3c], RZ ;  /* 0x00003cff01007387 */ /* 0x0003e60000100800 */
[----:B------:R-:W-:Y:S05]  /*25850*/  @P0 BRA `(.L_x_2420) ;  /* 0x0000005800300947 */ /* 0x000fea0003800000 */
[----:B-1----:R-:W1:Y:S01]  /*25860*/  S2R R0, SR_TID.X ;  /* 0x0000000000007919 */ /* 0x002e620000002100 */
[----:B------:R-:W-:Y:S01]  /*25870*/  BSSY B7, `(.L_x_2420) ;  /* 0x000058a000077945 */ /* 0x000fe20003800000 */
[----:B------:R-:W-:Y:S01]  /*25880*/  ULDC UR38, c[0x0][0xc] ;  /* 0x0000030000267ab9 */ /* 0x000fe20000000800 */
[----:B------:R-:W-:Y:S01]  /*25890*/  ULOP3.LUT UR37, UR36, 0x1, URZ, 0xfc, !UPT ;  /* 0x0000000124257892 */ /* 0x000fe2000f8efc3f */
[----:B--2---:R-:W2:Y:S01]  /*258a0*/  S2R R6, SR_TID.X ;  /* 0x0000000000067919 */ /* 0x004ea20000002100 */
[----:B------:R-:W-:Y:S01]  /*258b0*/  ULOP3.LUT UR39, UR36, 0x2, URZ, 0xfc, !UPT ;  /* 0x0000000224277892 */ /* 0x000fe2000f8efc3f */
[----:B------:R-:W-:Y:S01]  /*258c0*/  ULDC.64 UR40, c[0x0][0x198] ;  /* 0x0000660000287ab9 */ /* 0x000fe20000000a00 */
[----:B-1----:R-:W-:Y:S01]  /*258d0*/  LOP3.LUT R0, R0, 0x7f, RZ, 0xc0, !PT ;  /* 0x0000007f00007812 */ /* 0x002fe200078ec0ff */
[C---:B--2---:R-:W-:Y:S01]  /*258e0*/  IMAD.SHL.U32 R4, R6.reuse, 0x20, RZ ;  /* 0x0000002006047824 */ /* 0x044fe200078e00ff */
[----:B------:R-:W-:-:S03]  /*258f0*/  LOP3.LUT P0, RZ, R6, 0x4, RZ, 0xc0, !PT ;  /* 0x0000000406ff7812 */ /* 0x000fc6000780c0ff */
[----:B------:R-:W-:Y:S02]  /*25900*/  IMAD.SHL.U32 R0, R0, 0x10, RZ ;  /* 0x0000001000007824 */ /* 0x000fe400078e00ff */
[----:B------:R-:W-:-:S03]  /*25910*/  IMAD.SHL.U32 R7, R6, 0x4, RZ ;  /* 0x0000000406077824 */ /* 0x000fc600078e00ff */
[----:B------:R-:W-:Y:S02]  /*25920*/  LOP3.LUT R3, R0, 0x600, RZ, 0xc0, !PT ;  /* 0x0000060000037812 */ /* 0x000fe400078ec0ff */
[----:B------:R-:W-:Y:S02]  /*25930*/  SHF.L.U32 R0, R6, 0x7, RZ ;  /* 0x0000000706007819 */ /* 0x000fe400000006ff */
[----:B------:R-:W-:Y:S02]  /*25940*/  LOP3.LUT R5, R3, 0x60, R4, 0xf8, !PT ;  /* 0x0000006003057812 */ /* 0x000fe400078ef804 */
[----:B------:R-:W-:Y:S02]  /*25950*/  SHF.R.U32.HI R3, RZ, 0x1, R6 ;  /* 0x00000001ff037819 */ /* 0x000fe40000011606 */
[----:B0-----:R-:W-:Y:S02]  /*25960*/  LOP3.LUT R2, R0, 0x380, RZ, 0xc0, !PT ;  /* 0x0000038000027812 */ /* 0x001fe400078ec0ff */
[----:B------:R-:W-:-:S02]  /*25970*/  LOP3.LUT R5, R5, 0x100, R4, 0xf8, !PT ;  /* 0x0000010005057812 */ /* 0x000fc400078ef804 */
        /* <DEDUP_REMOVED lines=16> */
[----:B------:R1:W-:Y:S04]  /*25a80*/  STL [R1+0x10], RZ ;  /* 0x000010ff01007387 */ /* 0x0003e80000100800 */
[----:B------:R1:W-:Y:S02]  /*25a90*/  STL [R1+0x18], R0 ;  /* 0x0000180001007387 */ /* 0x0003e40000100800 */
.L_x_2525:
[----:B-1----:R-:W2:Y:S01]  /*25aa0*/  LDL R0, [R1+0xc] ;  /* 0x00000c0001007983 */ /* 0x002ea20000100800 */
[----:B------:R-:W2:Y:S01]  /*25ab0*/  LDC.64 R16, c[0x0][0xc60] ;  /* 0x00031800ff107b82 */ /* 0x000ea20000000a00 */
[----:B------:R-:W-:Y:S05]  /*25ac0*/  YIELD ;  /* 0x0000000000007946 */ /* 0x000fea0003800000 */
[----:B------:R-:W-:Y:S01]  /*25ad0*/  ULDC.64 UR4, c[0x0][0xa28] ;  /* 0x00028a0000047ab9 */ /* 0x000fe20000000a00 */
[----:B------:R-:W-:Y:S01]  /*25ae0*/  ULDC.64 UR10, c[0x0][0xa18] ;  /* 0x00028600000a7ab9 */ /* 0x000fe20000000a00 */
[----:B------:R-:W-:Y:S01]  /*25af0*/  ISETP.NE.U32.AND P0, PT, RZ, UR4, PT ;  /* 0x00000004ff007c0c */ /* 0x000fe2000bf05070 */
[----:B------:R-:W-:Y:S01]  /*25b00*/  ULDC.64 UR6, c[0x0][0xa08] ;  /* 0x0002820000067ab9 */ /* 0x000fe20000000a00 */
[----:B------:R-:W-:Y:S01]  /*25b10*/  MOV R8, RZ ;  /* 0x000000ff00087202 */ /* 0x000fe20000000f00 */
[----:B------:R-:W-:Y:S01]  /*25b20*/  ULDC.64 UR8, c[0x0][0xa10] ;  /* 0x0002840000087ab9 */ /* 0x000fe20000000a00 */
[----:B--2---:R-:W-:-:S06]  /*25b30*/  IMAD.WIDE R16, R0, 0x4, R16 ;  /* 0x0000000400107825 */ /* 0x004fcc00078e0210 */
[----:B------:R-:W2:Y:S01]  /*25b40*/  LDG.E R16, desc[UR54][R16.64] ;  /* 0x0000003610107981 */ /* 0x000ea2000c1e1900 */
[----:B------:R-:W-:Y:S02]  /*25b50*/  ISETP.NE.AND.EX P0, PT, RZ, UR5, PT, P0 ;  /* 0x00000005ff007c0c */ /* 0x000fe4000bf05300 */
[----:B------:R-:W-:-:S04]  /*25b60*/  ISETP.NE.U32.AND P3, PT, RZ, UR10, PT ;  /* 0x0000000aff007c0c */ /* 0x000fc8000bf65070 */
[----:B------:R-:W-:Y:S01]  /*25b70*/  ISETP.NE.AND.EX P3, PT, RZ, UR11, PT, P3 ;  /* 0x0000000bff007c0c */ /* 0x000fe2000bf65330 */
[----:B------:R-:W-:Y:S02]  /*25b80*/  IMAD.MOV.U32 R0, RZ, RZ, RZ ;  /* 0x000000ffff007224 */ /* 0x000fe400078e00ff */
[----:B------:R-:W-:Y:S02]  /*25b90*/  IMAD.MOV.U32 R11, RZ, RZ, RZ ;  /* 0x000000ffff0b7224 */ /* 0x000fe400078e00ff */
[----:B------:R-:W-:Y:S01]  /*25ba0*/  IMAD.MOV.U32 R20, RZ, RZ, RZ ;  /* 0x000000ffff147224 */ /* 0x000fe200078e00ff */
[----:B--2---:R-:W-:Y:S02]  /*25bb0*/  SHF.R.S32.HI R18, RZ, 0x1f, R16 ;  /* 0x0000001fff127819 */ /* 0x004fe40000011410 */
[----:B------:R-:W-:-:S04]  /*25bc0*/  @P0 LEA R2, P1, R16, UR4, 0x2 ;  /* 0x0000000410020c11 */ /* 0x000fc8000f8210ff */
[C-C-:B------:R-:W-:Y:S01]  /*25bd0*/  @P0 LEA.HI.X R3, R16.reuse, UR5, R18.reuse, 0x2, P1 ;  /* 0x0000000510030c11 */ /* 0x140fe200088f1412 */
[----:B------:R-:W-:Y:S01]  /*25be0*/  ULDC.64 UR4, c[0x0][0xa00] ;  /* 0x0002800000047ab9 */ /* 0x000fe20000000a00 */
[C---:B------:R-:W-:Y:S01]  /*25bf0*/  IMAD.SHL.U32 R17, R16.reuse, 0x4, RZ ;  /* 0x0000000410117824 */ /* 0x040fe200078e00ff */
[----:B------:R-:W-:Y:S02]  /*25c00*/  ISETP.NE.U32.AND P2, PT, RZ, UR4, PT ;  /* 0x00000004ff007c0c */ /* 0x000fe4000bf45070 */
[----:B0-----:R0:W5:Y:S01]  /*25c10*/  @P0 LDG.E R8, desc[UR54][R2.64] ;  /* 0x0000003602080981 */ /* 0x001162000c1e1900 */
[----:B------:R-:W-:Y:S02]  /*25c20*/  SHF.L.U64.HI R18, R16, 0x2, R18 ;  /* 0x0000000210127819 */ /* 0x000fe40000010212 */
[----:B------:R-:W-:Y:S02]  /*25c30*/  ISETP.NE.AND.EX P2, PT, RZ, UR5, PT, P2 ;  /* 0x00000005ff007c0c */ /* 0x000fe4000bf45320 */
[----:B------:R-:W-:-:S02]  /*25c40*/  ISETP.NE.U32.AND P0, PT, RZ, UR6, PT ;  /* 0x00000006ff007c0c */ /* 0x000fc4000bf05070 */
[----:B------:R-:W-:Y:S02]  /*25c50*/  ISETP.NE.U32.AND P1, PT, RZ, UR8, PT ;  /* 0x00000008ff007c0c */ /* 0x000fe4000bf25070 */
[----:B------:R-:W-:Y:S02]  /*25c60*/  ISETP.NE.AND.EX P0, PT, RZ, UR7, PT, P0 ;  /* 0x00000007ff007c0c */ /* 0x000fe4000bf05300 */
[C---:B0-----:R-:W-:Y:S02]  /*25c70*/  IADD3 R2, P4, R17.reuse, UR4, RZ ;  /* 0x0000000411027c10 */ /* 0x041fe4000ff9e0ff */
[----:B------:R-:W-:Y:S02]  /*25c80*/  ISETP.NE.AND.EX P1, PT, RZ, UR9, PT, P1 ;  /* 0x00000009ff007c0c */ /* 0x000fe4000bf25310 */
[C---:B------:R-:W-:Y:S02]  /*25c90*/  IADD3.X R3, R18.reuse, UR5, RZ, P4, !PT ;  /* 0x0000000512037c10 */ /* 0x040fe4000a7fe4ff */
[C---:B------:R-:W-:Y:S01]  /*25ca0*/  IADD3 R4, P4, R17.reuse, UR8, RZ ;  /* 0x0000000811047c10 */ /* 0x040fe2000ff9e0ff */
[----:B------:R-:W-:Y:S01]  /*25cb0*/  ULDC UR4, c[0x0][0x288] ;  /* 0x0000a20000047ab9 */ /* 0x000fe20000000800 */
[----:B------:R-:W-:Y:S01]  /*25cc0*/  IADD3 R6, P5, R17, UR6, RZ ;  /* 0x0000000611067c10 */ /* 0x000fe2000ffbe0ff */
[----:B------:R-:W2:Y:S01]  /*25cd0*/  @P2 LDG.E R0, desc[UR54][R2.64] ;  /* 0x0000003602002981 */ /* 0x000ea2000c1e1900 */
[----:B------:R-:W-:-:S02]  /*25ce0*/  IADD3.X R5, R18, UR9, RZ, P4, !PT ;  /* 0x0000000912057c10 */ /* 0x000fc4000a7fe4ff */
[----:B------:R-:W-:Y:S02]  /*25cf0*/  @P3 IADD3 R12, P4, R17, UR10, RZ ;  /* 0x0000000a110c3c10 */ /* 0x000fe4000ff9e0ff */
[----:B------:R-:W-:Y:S01]  /*25d00*/  MOV R10, UR4 ;  /* 0x00000004000a7c02 */ /* 0x000fe20008000f00 */
[----:B------:R0:W5:Y:S01]  /*25d10*/  @P1 LDG.E R20, desc[UR54][R4.64] ;  /* 0x0000003604141981 */ /* 0x000162000c1e1900 */
[C---:B------:R-:W-:Y:S01]  /*25d20*/  IADD3.X R7, R18.reuse, UR7, RZ, P5, !PT ;  /* 0x0000000712077c10 */ /* 0x040fe2000affe4ff */
[----:B------:R-:W-:Y:S01]  /*25d30*/  ULDC.64 UR4, c[0x0][0x3f8] ;  /* 0x0000fe0000047ab9 */ /* 0x000fe20000000a00 */
[----:B------:R-:W-:-:S03]  /*25d40*/  @P3 IADD3.X R13, R18, UR11, RZ, P4, !PT ;  /* 0x0000000b120d3c10 */ /* 0x000fc6000a7fe4ff */
[----:B------:R0:W5:Y:S04]  /*25d50*/  @P0 LDG.E R11, desc[UR54][R6.64] ;  /* 0x00000036060b0981 */ /* 0x000168000c1e1900 */
[----:B------:R0:W5:Y:S01]  /*25d60*/  @P3 LDG.E R10, desc[UR54][R12.64] ;  /* 0x000000360c0a3981 */ /* 0x000162000c1e1900 */
[----:B------:R-:W-:-:S03]  /*25d70*/  UISETP.NE.U32.AND UP0, UPT, UR4, URZ, UPT ;  /* 0x0000003f0400728c */ /* 0x000fc6000bf05070 */
[----:B------:R-:W-:Y:S01]  /*25d80*/  ULDC UR4, c[0x0][0x404] ;  /* 0x0001010000047ab9 */ /* 0x000fe20000000800 */
[----:B------:R-:W-:-:S03]  /*25d90*/  UISETP.NE.AND.EX UP0, UPT, UR5, URZ, UPT, UP0 ;  /* 0x0000003f0500728c */ /* 0x000fc6000bf05300 */
[----:B------:R-:W-:Y:S01]  /*25da0*/  ULDC UR5, c[0x0][0x2e0] ;  /* 0x0000b80000057ab9 */ /* 0x000fe20000000800 */
[----:B------:R-:W-:-:S04]  /*25db0*/  USEL UR4, UR4, 0x1, UP0 ;  /* 0x0000000104047887 */ /* 0x000fc80008000000 */
[----:B------:R-:W-:-:S03]  /*25dc0*/  UIMAD UR4, UR4, UR5, URZ ;  /* 0x00000005040472a4 */ /* 0x000fc6000f8e023f */
[----:B------:R-:W-:-:S03]  /*25dd0*/  ULDC UR5, c[0x0][0x338] ;  /* 0x0000ce0000057ab9 */ /* 0x000fc60000000800 */
[----:B------:R-:W-:Y:S01]  /*25de0*/  IMAD.U32 R9, RZ, RZ, UR4 ;  /* 0x00000004ff097e24 */ /* 0x000fe2000f8e00ff */
[----:B--2---:R1:W-:Y:S02]  /*25df0*/  STL [R1+0x28], R0 ;  /* 0x0000280001007387 */ /* 0x0043e40000100800 */
[----:B-1----:R-:W-:Y:S01]  /*25e00*/  IMAD.U32 R0, RZ, RZ, UR5 ;  /* 0x00000005ff007e24 */ /* 0x002fe2000f8e00ff */
[----:B0-----:R-:W-:Y:S06]  /*25e10*/  @P3 BRA `(.L_x_2421) ;  /* 0x0000000000103947 */ /* 0x001fec0003800000 */
[----:B------:R-:W-:Y:S05]  /*25e20*/  @!P2 BRA `(.L_x_2421) ;  /* 0x00000000000ca947 */ /* 0x000fea0003800000 */
[----:B-----5:R-:W2:Y:S04]  /*25e30*/  LDG.E R10, desc[UR54][R2.64] ;  /* 0x00000036020a7981 */ /* 0x020ea8000c1e1900 */
[----:B------:R-:W2:Y:S02]  /*25e40*/  LDG.E R2, desc[UR54][R2.64+0x4] ;  /* 0x0000043602027981 */ /* 0x000ea4000c1e1900 */
[----:B--2---:R-:W-:-:S07]  /*25e50*/  IMAD.IADD R10, R2, 0x1, -R10 ;  /* 0x00000001020a7824 */ /* 0x004fce00078e0a0a */
.L_x_2421:
[----:B-----5:R-:W-:Y:S01]  /*25e60*/  IMAD.IADD R2, R11, 0x1, R8 ;  /* 0x000000010b027824 */ /* 0x020fe200078e0208 */
[----:B------:R-:W-:Y:S02]  /*25e70*/  ULDC.64 UR4, c[0x0][0xa20] ;  /* 0x0002880000047ab9 */ /* 0x000fe40000000a00 */
[----:B------:R-:W-:Y:S02]  /*25e80*/  ISETP.NE.U32.AND P2, PT, RZ, UR4, PT ;  /* 0x00000004ff007c0c */ /* 0x000fe4000bf45070 */
[----:B------:R0:W-:Y:S02]  /*25e90*/  STL [R1+0x2c], R2 ;  /* 0x00002c0201007387 */ /* 0x0001e40000100800 */
[----:B------:R-:W-:-:S13]  /*25ea0*/  ISETP.NE.AND.EX P2, PT, RZ, UR5, PT, P2 ;  /* 0x00000005ff007c0c */ /* 0x000fda000bf45320 */
[----:B0-----:R-:W-:Y:S05]  /*25eb0*/  @!P2 BRA `(.L_x_2422) ;  /* 0x000000000010a947 */ /* 0x001fea0003800000 */
[----:B------:R-:W-:-:S04]  /*25ec0*/  IADD3 R2, P0, R17, UR4, RZ ;  /* 0x0000000411027c10 */ /* 0x000fc8000ff1e0ff */
[----:B------:R-:W-:-:S05]  /*25ed0*/  IADD3.X R3, R18, UR5, RZ, P0, !PT ;  /* 0x0000000512037c10 */ /* 0x000fca00087fe4ff */
[----:B------:R0:W5:Y:S01]  /*25ee0*/  LDG.E R9, desc[UR54][R2.64] ;  /* 0x0000003602097981 */ /* 0x000162000c1e1900 */
[----:B------:R-:W-:Y:S05]  /*25ef0*/  BRA `(.L_x_2423) ;  /* 0x0000000000107947 */ /* 0x000fea0003800000 */
.L_x_2422:
[----:B------:R-:W-:Y:S05]  /*25f00*/  @!P0 BRA `(.L_x_2423) ;  /* 0x00000000000c8947 */ /* 0x000fea0003800000 */
[----:B------:R-:W2:Y:S04]  /*25f10*/  LDG.E R9, desc[UR54][R6.64] ;  /* 0x0000003606097981 */ /* 0x000ea8000c1e1900 */
[----:B------:R-:W2:Y:S02]  /*25f20*/  LDG.E R6, desc[UR54][R6.64+0x4] ;  /* 0x0000043606067981 */ /* 0x000ea4000c1e1900 */
[----:B--2---:R-:W-:-:S07]  /*25f30*/  IADD3 R9, -R9, R6, RZ ;  /* 0x0000000609097210 */ /* 0x004fce0007ffe1ff */
.L_x_2423:
[----:B0-----:R-:W2:Y:S04]  /*25f40*/  @P1 LDG.E R2, desc[UR54][R4.64] ;  /* 0x0000003604021981 */ /* 0x001ea8000c1e1900 */
[----:B------:R-:W3:Y:S01]  /*25f50*/  LDL R3, [R1+0x4] ;  /* 0x0000040001037983 */ /* 0x000ee20000100800 */
[----:B-----5:R-:W-:-:S03]  /*25f60*/  IMAD.IADD R9, R9, 0x1, -R8 ;  /* 0x0000000109097824 */ /* 0x020fc600078e0a08 */
[----:B------:R-:W2:Y:S01]  /*25f70*/  @P1 LDG.E R4, desc[UR54][R4.64+0x4] ;  /* 0x0000043604041981 */ /* 0x000ea2000c1e1900 */
[----:B------:R-:W-:Y:S01]  /*25f80*/  BSSY B0, `(.L_x_2424) ;  /* 0x000013c000007945 */ /* 0x000fe20003800000 */
[----:B---3--:R-:W-:Y:S01]  /*25f90*/  LEA R3, R3, 0x11f, 0x7 ;  /* 0x0000011f03037811 */ /* 0x008fe200078e38ff */
[----:B--2---:R-:W-:-:S04]  /*25fa0*/  @P1 IMAD.IADD R0, R4, 0x1, -R2 ;  /* 0x0000000104001824 */ /* 0x004fc800078e0a02 */
[----:B------:R-:W-:-:S05]  /*25fb0*/  IMAD.IADD R2, R9, 0x1, R0 ;  /* 0x0000000109027824 */ /* 0x000fca00078e0200 */
[C---:B------:R-:W-:Y:S01]  /*25fc0*/  IADD3 R3, R2.reuse, R3, -R10 ;  /* 0x0000000302037210 */ /* 0x040fe20007ffe80a */
[----:B------:R-:W-:-:S04]  /*25fd0*/  VIADD R2, R2, 0x9f ;  /* 0x0000009f02027836 */ /* 0x000fc80000000000 */
[----:B------:R-:W-:-:S04]  /*25fe0*/  IMAD.HI R2, R2, 0x66666667, RZ ;  /* 0x6666666702027827 */ /* 0x000fc800078e02ff */
[----:B------:R-:W-:Y:S01]  /*25ff0*/  IMAD.HI R3, R3, 0x66666667, RZ ;  /* 0x6666666703037827 */ /* 0x000fe200078e02ff */
[----:B------:R-:W-:-:S04]  /*26000*/  SHF.R.U32.HI R4, RZ, 0x1f, R2 ;  /* 0x0000001fff047819 */ /* 0x000fc80000011602 */
[----:B------:R-:W-:Y:S02]  /*26010*/  SHF.R.U32.HI R19, RZ, 0x1f, R3 ;  /* 0x0000001fff137819 */ /* 0x000fe40000011603 */
[----:B------:R-:W-:Y:S02]  /*26020*/  LEA.HI.SX32 R4, R2, R4, 0x1a ;  /* 0x0000000402047211 */ /* 0x000fe400078fd2ff */
[----:B------:R-:W-:-:S04]  /*26030*/  LEA.HI.SX32 R19, R3, R19, 0x1a ;  /* 0x0000001303137211 */ /* 0x000fc800078fd2ff */
[----:B------:R-:W-:-:S05]  /*26040*/  VIMNMX R19, R4, R19, PT ;  /* 0x0000001304137248 */ /* 0x000fca0003fe0100 */
[----:B------:R-:W-:Y:S01]  /*26050*/  IMAD R2, R19, 0xa0, -R9 ;  /* 0x000000a013027824 */ /* 0x000fe200078e0a09 */
[----:B------:R-:W-:-:S04]  /*26060*/  IADD3 R9, -R9, RZ, RZ ;  /* 0x000000ff09097210 */ /* 0x000fc80007ffe1ff */
[----:B------:R-:W-:Y:S02]  /*26070*/  VIMNMX R0, R2, R0, PT ;  /* 0x0000000002007248 */ /* 0x000fe40003fe0100 */
[----:B------:R-:W-:-:S04]  /*26080*/  VIMNMX R2, RZ, R9, !PT ;  /* 0x00000009ff027248 */ /* 0x000fc80007fe0100 */
[----:B------:R-:W-:Y:S01]  /*26090*/  ISETP.GT.AND P0, PT, R0, R2, PT ;  /* 0x000000020000720c */ /* 0x000fe20003f04270 */
[----:B------:R-:W-:-:S05]  /*260a0*/  IMAD.WIDE.U32 R2, R2, -0x33333333, RZ ;  /* 0xcccccccd02027825 */ /* 0x000fca00078e00ff */
[----:B------:R-:W-:-:S07]  /*260b0*/  SHF.R.U32.HI R3, RZ, 0x7, R3 ;  /* 0x00000007ff037819 */ /* 0x000fce0000011603 */
[----:B------:R-:W-:-:S04]  /*260c0*/  @P0 VIADD R0, R0, 0x9f ;  /* 0x0000009f00000836 */ /* 0x000fc80000000000 */
[----:B------:R-:W-:-:S05]  /*260d0*/  @P0 IMAD.HI R0, R0, 0x66666667, RZ ;  /* 0x6666666700000827 */ /* 0x000fca00078e02ff */
[----:B------:R-:W-:Y:S01]  /*260e0*/  @P0 SHF.R.U32.HI R2, RZ, 0x1f, R0 ;  /* 0x0000001fff020819 */ /* 0x000fe20000011600 */
[----:B------:R-:W-:-:S03]  /*260f0*/  IMAD.MOV.U32 R4, RZ, RZ, R3 ;  /* 0x000000ffff047224 */ /* 0x000fc600078e0003 */
[----:B------:R-:W-:-:S04]  /*26100*/  @P0 LEA.HI.SX32 R4, R0, R2, 0x1a ;  /* 0x0000000200040211 */ /* 0x000fc800078fd2ff */
[----:B------:R-:W-:Y:S02]  /*26110*/  ISETP.GT.AND P2, PT, R4, R3, PT ;  /* 0x000000030400720c */ /* 0x000fe40003f44270 */
[----:B------:R-:W-:-:S11]  /*26120*/  PLOP3.LUT P0, PT, PT, PT, PT, 0x80, 0x0 ;  /* 0x000000000000781c */ /* 0x000fd60003f0f070 */
[----:B------:R-:W-:Y:S05]  /*26130*/  @!P2 BRA `(.L_x_2425) ;  /* 0x000000100080a947 */ /* 0x000fea0003800000 */
[----:B------:R-:W2:Y:S01]  /*26140*/  LDL R6, [R1+0x8] ;  /* 0x0000080001067983 */ /* 0x000ea20000100800 */
[----:B------:R-:W0:Y:S01]  /*26150*/  LDC R0, c[0x0][0x428] ;  /* 0x00010a00ff007b82 */ /* 0x000e220000000800 */
[----:B------:R-:W-:Y:S01]  /*26160*/  UMOV UR4, 0xffffffff ;  /* 0xffffffff00047882 */ /* 0x000fe20000000000 */
[----:B0-----:R-:W-:-:S13]  /*26170*/  ISETP.NE.AND P0, PT, R0, 0x1, PT ;  /* 0x000000010000780c */ /* 0x001fda0003f05270 */
[----:B------:R-:W2:Y:S08]  /*26180*/  @P0 LDC R0, c[0x0][0x42c] ;  /* 0x00010b00ff000b82 */ /* 0x000eb00000000800 */
[----:B------:R-:W0:Y:S01]  /*26190*/  @P0 LDC R5, c[0x0][0x430] ;  /* 0x00010c00ff050b82 */ /* 0x000e220000000800 */
[----:B--2---:R-:W-:-:S04]  /*261a0*/  @P0 IMAD.HI.U32 R0, R6, R0, RZ ;  /* 0x0000000006000227 */ /* 0x004fc800078e00ff */
[----:B------:R-:W-:Y:S01]  /*261b0*/  IMAD.MOV.U32 R2, RZ, RZ, R6 ;  /* 0x000000ffff027224 */ /* 0x000fe200078e0006 */
[----:B0-----:R-:W-:Y:S02]  /*261c0*/  @P0 SHF.R.U32.HI R2, RZ, R5, R0 ;  /* 0x00000005ff020219 */ /* 0x001fe40000011600 */
[----:B------:R-:W-:Y:S01]  /*261d0*/  SEL R0, R16, RZ, !P1 ;  /* 0x000000ff10007207 */ /* 0x000fe20004800000 */
[----:B------:R-:W-:Y:S06]  /*261e0*/  BRA.DIV UR4, `(.L_x_2426) ;  /* 0x0000006e04287947 */ /* 0x000fec000b800000 */
[----:B------:R-:W0:Y:S02]  /*261f0*/  S2R R5, SR_TID.X ;  /* 0x0000000000057919 */ /* 0x000e240000002100 */
[----:B0-----:R-:W-:-:S04]  /*26200*/  SHF.R.U32.HI R5, RZ, 0x5, R5 ;  /* 0x00000005ff057819 */ /* 0x001fc80000011605 */
[----:B------:R-:W-:-:S05]  /*26210*/  LOP3.LUT R5, R5, 0x3, RZ, 0xc0, !PT ;  /* 0x0000000305057812 */ /* 0x000fca00078ec0ff */
[----:B------:R0:W1:Y:S02]  /*26220*/  SHFL.IDX PT, R14, R5, RZ, 0x1f ;  /* 0x00001fff050e7589 */ /* 0x00006400000e0000 */
.L_x_2608:
[----:B-1----:R-:W-:Y:S02]  /*26230*/  ISETP.NE.AND P0, PT, R14, RZ, PT ;  /* 0x000000ff0e00720c */ /* 0x002fe40003f05270 */
[----:B------:R-:W-:-:S11]  /*26240*/  PLOP3.LUT P6, PT, PT, PT, PT, 0x8, 0x0 ;  /* 0x000000000000781c */ /* 0x000fd60003fce170 */
[----:B------:R-:W-:Y:S05]  /*26250*/  @P0 BRA `(.L_x_2427) ;  /* 0x00000000000c0947 */ /* 0x000fea0003800000 */
[----:B------:R-:W-:-:S03]  /*26260*/  UMOV UR4, 0xffffffff ;  /* 0xffffffff00047882 */ /* 0x000fc60000000000 */
[----:B------:R-:W-:Y:S05]  /*26270*/  BRA.DIV UR4, `(.L_x_2428) ;  /* 0x0000006e04387947 */ /* 0x000fea000b800000 */
[----:B------:R-:W-:-:S13]  /*26280*/  ELECT P6, URZ, PT ;  /* 0x00000000003f782f */ /* 0x000fda00038c0000 */
.L_x_2427:
[----:B0-----:R-:W2:Y:S01]  /*26290*/  LDL R5, [R1+0x3c] ;  /* 0x00003c0001057983 */ /* 0x001ea20000100800 */
[----:B------:R-:W-:Y:S01]  /*262a0*/  BSSY B1, `(.L_x_2429) ;  /* 0x000000b000017945 */ /* 0x000fe20003800000 */
[----:B------:R-:W0:Y:S01]  /*262b0*/  S2R R11, SR_CgaCtaId ;  /* 0x00000000000b7919 */ /* 0x000e220000008800 */
[----:B--2---:R-:W-:-:S05]  /*262c0*/  VIADD R5, R5, 0x1 ;  /* 0x0000000105057836 */ /* 0x004fca0000000000 */
[----:B------:R-:W-:-:S04]  /*262d0*/  LEA.HI R6, R5, R5, RZ, 0x1 ;  /* 0x0000000505067211 */ /* 0x000fc800078f08ff */
[----:B------:R-:W-:-:S04]  /*262e0*/  LOP3.LUT R6, R6, 0xfffffffe, RZ, 0xc0, !PT ;  /* 0xfffffffe06067812 */ /* 0x000fc800078ec0ff */
[----:B------:R-:W-:Y:S02]  /*262f0*/  IADD3 R5, R5, -R6, RZ ;  /* 0x8000000605057210 */ /* 0x000fe40007ffe0ff */
[----:B------:R-:W-:Y:S02]  /*26300*/  MOV R6, 0x400 ;  /* 0x0000040000067802 */ /* 0x000fe40000000f00 */
[----:B------:R-:W-:Y:S02]  /*26310*/  SHF.L.U32 R5, R5, 0x1f, RZ ;  /* 0x0000001f05057819 */ /* 0x000fe400000006ff */
[----:B0-----:R-:W-:-:S04]  /*26320*/  LEA R11, R11, R6, 0x18 ;  /* 0x000000060b0b7211 */ /* 0x001fc800078ec0ff */
[----:B------:R-:W0:Y:S02]  /*26330*/  SYNCS.PHASECHK.TRANS64.TRYWAIT P0, [R11+URZ+0x29820], R5 ;  /* 0x029820050b0075a7 */ /* 0x000e24000800017f */
[----:B0-----:R-:W-:Y:S05]  /*26340*/  @!P0 BRA `(.L_x_2430) ;  /* 0x0000006c00248947 */ /* 0x001fea0003800000 */
.L_x_2611:
[----:B------:R-:W-:Y:S05]  /*26350*/  BSYNC B1 ;  /* 0x0000000000017941 */ /* 0x000fea0003800000 */
.L_x_2429:
        /* <DEDUP_REMOVED lines=12> */
.L_x_2612:
[----:B------:R-:W-:Y:S05]  /*26420*/  BSYNC B2 ;  /* 0x0000000000027941 */ /* 0x000fea0003800000 */
.L_x_2433:
[----:B------:R-:W-:Y:S04]  /*26430*/  BSSY B2, `(.L_x_2435) ;  /* 0x0000009000027945 */ /* 0x000fe80003800000 */
        /* <DEDUP_REMOVED lines=8> */
.L_x_2436:
[----:B------:R-:W-:Y:S05]  /*264c0*/  BSYNC B2 ;  /* 0x0000000000027941 */ /* 0x000fea0003800000 */
.L_x_2435:
        /* <DEDUP_REMOVED lines=10> */
[----:B--2---:R-:W-:Y:S01]  /*26570*/  IMAD R9, R5, 0x7800, R11 ;  /* 0x0000780005097824 */ /* 0x004fe200078e020b */
[----:B------:R-:W-:-:S03]  /*26580*/  IADD3 R5, R8, 0x29890, RZ ;  /* 0x0002989008057810 */ /* 0x000fc60007ffe0ff */
[----:B------:R-:W-:-:S07]  /*26590*/  VIADD R7, R9, 0x1a400 ;  /* 0x0001a40009077836 */ /* 0x000fce0000000000 */
.L_x_2437:
        /* <DEDUP_REMOVED lines=15> */
.L_x_2438:
        /* <DEDUP_REMOVED lines=15> */
.L_x_2439:
        /* <DEDUP_REMOVED lines=13> */
.L_x_2613:
[----:B------:R-:W-:Y:S05]  /*26850*/  BSYNC B2 ;  /* 0x0000000000027941 */ /* 0x000fea0003800000 */
.L_x_2440:
        /* <DEDUP_REMOVED lines=11> */
.L_x_2443:
[----:B------:R-:W-:Y:S05]  /*26910*/  BSYNC B2 ;  /* 0x0000000000027941 */ /* 0x000fea0003800000 */
.L_x_2442:
        /* <DEDUP_REMOVED lines=10> */
.L_x_2444:
        /* <DEDUP_REMOVED lines=10> */
.L_x_2432:
[----:B------:R-:W-:Y:S05]  /*26a60*/  BSYNC B1 ;  /* 0x0000000000017941 */ /* 0x000fea0003800000 */
.L_x_2431:
[----:B------:R-:W0:Y:S04]  /*26a70*/  LDL.LU R9, [R1+0x14] ;  /* 0x0000140001097983 */ /* 0x000e280000300800 */
[----:B------:R-:W2:Y:S01]  /*26a80*/  LDL.LU R7, [R1+0x1c] ;  /* 0x00001c0001077983 */ /* 0x000ea20000300800 */
[----:B------:R-:W-:Y:S01]  /*26a90*/  PLOP3.LUT P0, PT, PT, PT, PT, 0x8, 0x0 ;  /* 0x000000000000781c */ /* 0x000fe20003f0e170 */
[----:B0-----:R-:W-:-:S05]  /*26aa0*/  VIADD R5, R9, 0x1 ;  /* 0x0000000109057836 */ /* 0x001fca0000000000 */
[----:B------:R-:W-:-:S04]  /*26ab0*/  ISETP.NE.AND P1, PT, R5, 0x2, PT ;  /* 0x000000020500780c */ /* 0x000fc80003f25270 */
[----:B------:R-:W-:Y:S02]  /*26ac0*/  SEL R6, RZ, 0x1, P1 ;  /* 0x00000001ff067807 */ /* 0x000fe40000800000 */
[----:B------:R-:W-:Y:S02]  /*26ad0*/  SEL R5, R5, RZ, P1 ;  /* 0x000000ff05057207 */ /* 0x000fe40000800000 */
[----:B--2---:R-:W-:Y:S02]  /*26ae0*/  LOP3.LUT R7, R7, R6, RZ, 0x3c, !PT ;  /* 0x0000000607077212 */ /* 0x004fe400078e3cff */
[----:B------:R-:W-:-:S03]  /*26af0*/  IADD3 R6, R4, -0x2, RZ ;  /* 0xfffffffe04067810 */ /* 0x000fc60007ffe0ff */
[----:B------:R0:W-:Y:S01]  /*26b00*/  STL [R1+0x1c], R7 ;  /* 0x00001c0701007387 */ /* 0x0001e20000100800 */
[----:B------:R-:W-:-:S03]  /*26b10*/  ISETP.GE.AND P2, PT, R6, R3, PT ;  /* 0x000000030600720c */ /* 0x000fc60003f46270 */
[----:B------:R0:W-:Y:S10]  /*26b20*/  STL [R1+0x14], R5 ;  /* 0x0000140501007387 */ /* 0x0001f40000100800 */
[----:B0-----:R-:W-:Y:S05]  /*26b30*/  @!P2 BRA `(.L_x_2425) ;  /* 0x000000080000a947 */ /* 0x001fea0003800000 */
[C---:B------:R-:W-:Y:S02]  /*26b40*/  IMAD R8, R4.reuse, 0xa0, R20 ;  /* 0x000000a004087824 */ /* 0x040fe400078e0214 */
[----:B------:R-:W-:Y:S02]  /*26b50*/  VIADD R9, R4, 0xffffffff ;  /* 0xffffffff04097836 */ /* 0x000fe40000000000 */
[----:B------:R-:W-:-:S07]  /*26b60*/  VIADD R8, R8, 0xfffffec0 ;  /* 0xfffffec008087836 */ /* 0x000fce0000000000 */
.L_x_2459:
        /* <DEDUP_REMOVED lines=13> */
.L_x_2614:
[----:B------:R-:W-:Y:S05]  /*26c40*/  BSYNC B2 ;  /* 0x0000000000027941 */ /* 0x000fea0003800000 */
.L_x_2447:
        /* <DEDUP_REMOVED lines=9> */
.L_x_2450:
[----:B------:R-:W-:Y:S05]  /*26ce0*/  BSYNC B2 ;  /* 0x0000000000027941 */ /* 0x000fea0003800000 */
.L_x_2449:
[----:B------:R-:W2:Y:S01]  /*26cf0*/  LDL R4, [R1+0x14] ;  /* 0x0000140001047983 */ /* 0x000ea20000100800 */
[----:B------:R-:W-:Y:S01]  /*26d00*/  MOV R12, RZ ;  /* 0x000000ff000c7202 */ /* 0x000fe20000000f00 */
[----:B------:R-:W-:Y:S01]  /*26d10*/  UIADD3 UR4, UP0, UR40, 0x570, URZ ;  /* 0x0000057028047890 */ /* 0x000fe2000ff1e03f */
[----:B------:R-:W-:Y:S01]  /*26d20*/  PLOP3.LUT P1, PT, PT, PT, PT, 0x80, 0x0 ;  /* 0x000000000000781c */ /* 0x000fe20003f2f070 */
[----:B------:R-:W-:Y:S01]  /*26d30*/  UMOV UR6, 0x0 ;  /* 0x0000000000067882 */ /* 0x000fe20000000000 */
[----:B------:R-:W-:Y:S01]  /*26d40*/  R2UR UR10, R12 ;  /* 0x000000000c0a72ca */ /* 0x000fe200000e0000 */
[----:B------:R-:W-:Y:S01]  /*26d50*/  UIADD3.X UR5, URZ, UR41, URZ, UP0, !UPT ;  /* 0x000000293f057290 */ /* 0x000fe200087fe43f */
[----:B------:R-:W-:Y:S01]  /*26d60*/  UMOV UR7, 0x12f00000 ;  /* 0x12f0000000077882 */ /* 0x000fe20000000000 */
[----:B--2---:R-:W-:Y:S02]  /*26d70*/  IMAD R5, R4, 0x7800, R11 ;  /* 0x0000780004057824 */ /* 0x004fe400078e020b */
[----:B------:R-:W-:-:S02]  /*26d80*/  VIADD R4, R7, 0x29890 ;  /* 0x0002989007047836 */ /* 0x000fc40000000000 */
[----:B------:R-:W-:-:S08]  /*26d90*/  VIADD R10, R5, 0x1a400 ;  /* 0x0001a400050a7836 */ /* 0x000fd00000000000 */
.L_x_2451:
        /* <DEDUP_REMOVED lines=15> */
.L_x_2452:
        /* <DEDUP_REMOVED lines=15> */
.L_x_2453:
        /* <DEDUP_REMOVED lines=13> */
.L_x_2615:
[----:B------:R-:W-:Y:S05]  /*27050*/  BSYNC B2 ;  /* 0x0000000000027941 */ /* 0x000fea0003800000 */
.L_x_2454:
[----:B------:R-:W-:Y:S01]  /*27060*/  BSSY B2, `(.L_x_2456) ;  /* 0x000000b000027945 */ /* 0x000fe20003800000 */
[----:B------:R-:W-:Y:S01]  /*27070*/  MOV R4, 0x0 ;  /* 0x0000000000047802 */ /* 0x000fe20000000f00 */
[----:B------:R-:W-:Y:S02]  /*27080*/  IMAD.MOV.U32 R5, RZ, RZ, 0x12f00000 ;  /* 0x12f00000ff057424 */ /* 0x000fe400078e00ff */
        /* <DEDUP_REMOVED lines=8> */
.L_x_2457:
[----:B------:R-:W-:Y:S05]  /*27110*/  BSYNC B2 ;  /* 0x0000000000027941 */ /* 0x000fea0003800000 */
.L_x_2456:
        /* <DEDUP_REMOVED lines=10> */
.L_x_2458:
        /* <DEDUP_REMOVED lines=10> */
.L_x_2446:
[----:B------:R-:W-:Y:S05]  /*27260*/  BSYNC B1 ;  /* 0x0000000000017941 */ /* 0x000fea0003800000 */
.L_x_2445:
        /* <DEDUP_REMOVED lines=13> */
.L_x_2425:
[----:B------:R-:W-:Y:S05]  /*27340*/  BSYNC B0 ;  /* 0x0000000000007941 */ /* 0x000fea0003800000 */
.L_x_2424:
        /* <DEDUP_REMOVED lines=23> */
.L_x_2461:
        /* <DEDUP_REMOVED lines=23> */
.L_x_2463:
        /* <DEDUP_REMOVED lines=27> */
.L_x_2464:
        /* <DEDUP_REMOVED lines=20> */
.L_x_2465:
        /* <DEDUP_REMOVED lines=19> */
.L_x_2466:
        /* <DEDUP_REMOVED lines=14> */
[----:B0-----:R-:W-:Y:S01]  /*27b30*/  ISETP.NE.AND P0, PT, R0, 0x1, PT ;  /* 0x000000010000780c */ /* 0x001fe20003f05270 */
[----:B---3--:R-:W-:Y:S01]  /*27b40*/  IMAD.MOV.U32 R0, RZ, RZ, R6 ;  /* 0x000000ffff007224 */ /* 0x008fe200078e0006 */
[----:B-1----:R-:W0:Y:S11]  /*27b50*/  S2R R5, SR_TID.X ;  /* 0x0000000000057919 */ /* 0x002e360000002100 */
        /* <DEDUP_REMOVED lines=14> */
.L_x_2467:
        /* <DEDUP_REMOVED lines=14> */
.L_x_2468:
        /* <DEDUP_REMOVED lines=13> */
.L_x_2469:
        /* <DEDUP_REMOVED lines=24> */
.L_x_2618:
[----:B--2---:R-:W-:Y:S02]  /*27f70*/  ISETP.NE.AND P0, PT, R14, RZ, PT ;  /* 0x000000ff0e00720c */ /* 0x004fe40003f05270 */
[----:B------:R-:W-:-:S11]  /*27f80*/  PLOP3.LUT P6, PT, PT, PT, PT, 0x8, 0x0 ;  /* 0x000000000000781c */ /* 0x000fd60003fce170 */
[----:B------:R-:W-:Y:S05]  /*27f90*/  @P0 BRA `(.L_x_2471) ;  /* 0x0000000800440947 */ /* 0x000fea0003800000 */
[----:B------:R-:W-:-:S03]  /*27fa0*/  UMOV UR4, 0xffffffff ;  /* 0xffffffff00047882 */ /* 0x000fc60000000000 */
[----:B------:R-:W-:Y:S05]  /*27fb0*/  BRA.DIV UR4, `(.L_x_2472) ;  /* 0x0000005204a07947 */ /* 0x000fea000b800000 */
[----:B------:R-:W-:-:S13]  /*27fc0*/  ELECT P6, URZ, PT ;  /* 0x00000000003f782f */ /* 0x000fda00038c0000 */
.L_x_2621:
[----:B------:R-:W-:Y:S05]  /*27fd0*/  @!P6 BRA `(.L_x_2473) ;  /* 0x000000040098e947 */ /* 0x000fea0003800000 */
[----:B------:R-:W-:Y:S02]  /*27fe0*/  ISETP.NE.U32.AND P0, PT, R6, RZ, PT ;  /* 0x000000ff0600720c */ /* 0x000fe40003f05070 */
[----:B-1----:R-:W-:Y:S02]  /*27ff0*/  IADD3 R5, R19, -0x1, RZ ;  /* 0xffffffff13057810 */ /* 0x002fe40007ffe0ff */
[----:B------:R-:W-:-:S13]  /*28000*/  ISETP.NE.AND.EX P0, PT, R7, RZ, PT, P0 ;  /* 0x000000ff0700720c */ /* 0x000fda0003f05300 */
        /* <DEDUP_REMOVED lines=19> */
.L_x_2474:
[----:B-1----:R-:W2:Y:S01]  /*28140*/  LDL R6, [R1+0x10] ;  /* 0x0000100001067983 */ /* 0x002ea20000100800 */
[----:B------:R-:W-:-:S03]  /*28150*/  MOV R9, 0x400 ;  /* 0x0000040000097802 */ /* 0x000fc60000000f00 */
[----:B------:R-:W3:Y:S01]  /*28160*/  LDL R7, [R1+0x18] ;  /* 0x0000180001077983 */ /* 0x000ee20000100800 */
[----:B------:R-:W1:Y:S01]  /*28170*/  S2R R10, SR_CgaCtaId ;  /* 0x00000000000a7919 */ /* 0x000e620000008800 */
[----:B------:R-:W4:Y:S01]  /*28180*/  S2R R8, SR_TID.X ;  /* 0x0000000000087919 */ /* 0x000f220000002100 */
[----:B-1----:R-:W-:Y:S02]  /*28190*/  LEA R9, R10, R9, 0x18 ;  /* 0x000000090a097211 */ /* 0x002fe400078ec0ff */
[----:B----4-:R-:W-:-:S04]  /*281a0*/  LOP3.LUT R8, R8, 0x7f, RZ, 0xc0, !PT ;  /* 0x0000007f08087812 */ /* 0x010fc800078ec0ff */
[----:B------:R-:W-:Y:S02]  /*281b0*/  ISETP.NE.AND P0, PT, R8, RZ, PT ;  /* 0x000000ff0800720c */ /* 0x000fe40003f05270 */
[----:B--2---:R-:W-:Y:S02]  /*281c0*/  LEA R6, R6, R9, 0x3 ;  /* 0x0000000906067211 */ /* 0x004fe400078e18ff */
[----:B---3--:R-:W-:-:S04]  /*281d0*/  SHF.L.U32 R7, R7, 0x1f, RZ ;  /* 0x0000001f07077819 */ /* 0x008fc800000006ff */
[----:B------:R-:W1:Y:S02]  /*281e0*/  SYNCS.PHASECHK.TRANS64.TRYWAIT P2, [R6+URZ+0x29880], R7 ;  /* 0x02988007060075a7 */ /* 0x000e64000804017f */
[----:B-1----:R-:W-:Y:S05]  /*281f0*/  @!P2 BRA `(.L_x_2475) ;  /* 0x000000500030a947 */ /* 0x002fea0003800000 */
.L_x_2622:
        /* <DEDUP_REMOVED lines=8> */
.L_x_2476:
        /* <DEDUP_REMOVED lines=22> */
.L_x_2623:
        /* <DEDUP_REMOVED lines=8> */
.L_x_2478:
        /* <DEDUP_REMOVED lines=30> */
.L_x_2473:
        /* <DEDUP_REMOVED lines=39> */
.L_x_2471:
        /* <DEDUP_REMOVED lines=8> */
[----:B------:R-:W-:-:S04]  /*28930*/  LOP3.LUT R3, R3, 0xfffffffe, RZ, 0xc0, !PT ;  /* 0xfffffffe03037812 */ /* 0x000fc800078ec0ff */
[----:B------:R-:W-:-:S04]  /*28940*/  IADD3 R3, R6, -R3, RZ ;  /* 0x8000000306037210 */ /* 0x000fc80007ffe0ff */
[----:B------:R-:W-:-:S04]  /*28950*/  SHF.L.U32 R3, R3, 0x1f, RZ ;  /* 0x0000001f03037819 */ /* 0x000fc800000006ff */
[----:B------:R-:W2:Y:S02]  /*28960*/  SYNCS.PHASECHK.TRANS64.TRYWAIT P0, [R4+URZ+0x29820], R3 ;  /* 0x02982003040075a7 */ /* 0x000ea4000800017f */
[----:B-12---:R-:W-:Y:S05]  /*28970*/  @!P0 BRA `(.L_x_2480) ;  /* 0x0000004800788947 */ /* 0x006fea0003800000 */
.L_x_2624:
[----:B------:R-:W-:Y:S05]  /*28980*/  BSYNC B0 ;  /* 0x0000000000007941 */ /* 0x000fea0003800000 */
.L_x_2479:
[----:B------:R-:W-:-:S13]  /*28990*/  ISETP.GE.AND P0, PT, R19, 0x2, PT ;  /* 0x000000021300780c */ /* 0x000fda0003f06270 */
[----:B------:R-:W-:Y:S05]  /*289a0*/  @!P0 BRA `(.L_x_2481) ;  /* 0x0000001000508947 */ /* 0x000fea0003800000 */
[----:B------:R2:W5:Y:S01]  /*289b0*/  LDL.LU R6, [R1+0x10] ;  /* 0x0000100001067983 */ /* 0x0005620000300800 */
[----:B------:R-:W-:-:S03]  /*289c0*/  VIADD R20, R19, 0xfffffffe ;  /* 0xfffffffe13147836 */ /* 0x000fc60000000000 */
[----:B------:R2:W5:Y:S04]  /*289d0*/  LDL.LU R7, [R1+0x18] ;  /* 0x0000180001077983 */ /* 0x0005680000300800 */
.L_x_2503:
[----:B-1---5:R-:W-:Y:S01]  /*289e0*/  VIADD R4, R6, 0x1 ;  /* 0x0000000106047836 */ /* 0x022fe20000000000 */
[----:B------:R-:W-:Y:S05]  /*289f0*/  YIELD ;  /* 0x0000000000007946 */ /* 0x000fea0003800000 */
[----:B------:R-:W-:Y:S01]  /*28a00*/  ISETP.NE.AND P0, PT, R4, 0x2, PT ;  /* 0x000000020400780c */ /* 0x000fe20003f05270 */
[----:B------:R-:W-:Y:S03]  /*28a10*/  BSSY B0, `(.L_x_2482) ;  /* 0x0000094000007945 */ /* 0x000fe60003800000 */
[----:B---3--:R-:W-:-:S02]  /*28a20*/  SEL R3, RZ, 0x1, P0 ;  /* 0x00000001ff037807 */ /* 0x008fc40000000000 */
[----:B------:R-:W-:Y:S02]  /*28a30*/  SEL R10, R4, RZ, P0 ;  /* 0x000000ff040a7207 */ /* 0x000fe40000000000 */
        /* <DEDUP_REMOVED lines=12> */
[----:B------:R-:W2:Y:S01]  /*28b00*/  LDL R11, [R1+0x24] ;  /* 0x00002400010b7983 */ /* 0x000ea20000100800 */
[----:B----4-:R-:W-:-:S13]  /*28b10*/  ISETP.NE.AND P0, PT, R5, 0x1, PT ;  /* 0x000000010500780c */ /* 0x010fda0003f05270 */
[----:B------:R-:W4:Y:S02]  /*28b20*/  @P0 LDC.64 R2, c[0x0][0x420] ;  /* 0x00010800ff020b82 */ /* 0x000f240000000a00 */
[----:B----4-:R-:W-:-:S04]  /*28b30*/  @P0 IMAD.HI.U32 R4, R20, R2, RZ ;  /* 0x0000000214040227 */ /* 0x010fc800078e00ff */
[----:B------:R-:W-:Y:S01]  /*28b40*/  IMAD.MOV.U32 R2, RZ, RZ, R20 ;  /* 0x000000ffff027224 */ /* 0x000fe200078e0014 */
[----:B------:R-:W-:-:S04]  /*28b50*/  @P0 SHF.R.U32.HI R2, RZ, R3, R4 ;  /* 0x00000003ff020219 */ /* 0x000fc80000011604 */
[----:B------:R-:W-:Y:S02]  /*28b60*/  SHF.R.S32.HI R3, RZ, 0x1f, R2 ;  /* 0x0000001fff037819 */ /* 0x000fe40000011402 */
[----:B------:R-:W-:-:S05]  /*28b70*/  IADD3 R8, -R2, RZ, RZ ;  /* 0x000000ff02087210 */ /* 0x000fca0007ffe1ff */
[----:B------:R-:W-:Y:S02]  /*28b80*/  IMAD R8, R5, R8, R20 ;  /* 0x0000000805087224 */ /* 0x000fe400078e0214 */
[----:B---3--:R-:W-:-:S04]  /*28b90*/  IMAD R4, R12, UR6, RZ ;  /* 0x000000060c047c24 */ /* 0x008fc8000f8e02ff */
[C---:B--2---:R-:W-:Y:S02]  /*28ba0*/  IMAD R4, R11.reuse, UR7, R4 ;  /* 0x000000070b047c24 */ /* 0x044fe4000f8e0204 */
[----:B------:R-:W-:-:S04]  /*28bb0*/  IMAD.WIDE.U32 R2, R11, UR6, R2 ;  /* 0x000000060b027c25 */ /* 0x000fc8000f8e0002 */
[----:B------:R-:W-:Y:S01]  /*28bc0*/  IMAD.IADD R3, R4, 0x1, R3 ;  /* 0x0000000104037824 */ /* 0x000fe200078e0203 */
[----:B------:R-:W-:-:S04]  /*28bd0*/  LEA R4, P0, R2, UR4, 0x2 ;  /* 0x0000000402047c11 */ /* 0x000fc8000f8010ff */
[----:B------:R-:W-:-:S05]  /*28be0*/  LEA.HI.X R5, R2, UR5, R3, 0x2, P0 ;  /* 0x0000000502057c11 */ /* 0x000fca00080f1403 */
[----:B------:R3:W5:Y:S04]  /*28bf0*/  LDG.E R2, desc[UR54][R4.64] ;  /* 0x0000003604027981 */ /* 0x000768000c1e1900 */
.L_x_2484:
[----:B---3--:R-:W3:Y:S01]  /*28c00*/  S2R R4, SR_CgaCtaId ;  /* 0x0000000000047919 */ /* 0x008ee20000008800 */
[----:B------:R-:W-:Y:S01]  /*28c10*/  MOV R3, 0x400 ;  /* 0x0000040000037802 */ /* 0x000fe20000000f00 */
[----:B------:R-:W-:Y:S01]  /*28c20*/  BSSY B1, `(.L_x_2485) ;  /* 0x0000009000017945 */ /* 0x000fe20003800000 */
[----:B------:R-:W4:Y:S02]  /*28c30*/  S2R R5, SR_TID.X ;  /* 0x0000000000057919 */ /* 0x000f240000002100 */
[----:B---3--:R-:W-:Y:S02]  /*28c40*/  LEA R3, R4, R3, 0x18 ;  /* 0x0000000304037211 */ /* 0x008fe400078ec0ff */
[----:B----4-:R-:W-:-:S03]  /*28c50*/  LOP3.LUT R5, R5, 0x7f, RZ, 0xc0, !PT ;  /* 0x0000007f05057812 */ /* 0x010fc600078ec0ff */
[----:B------:R-:W-:Y:S01]  /*28c60*/  IMAD R4, R10, 0x8, R3 ;  /* 0x000000080a047824 */ /* 0x000fe200078e0203 */
[----:B------:R-:W-:Y:S02]  /*28c70*/  SHF.L.U32 R3, R9, 0x1f, RZ ;  /* 0x0000001f09037819 */ /* 0x000fe400000006ff */
[----:B------:R-:W-:Y:S02]  /*28c80*/  ISETP.NE.AND P2, PT, R5, RZ, PT ;  /* 0x000000ff0500720c */ /* 0x000fe40003f45270 */
[----:B------:R-:W3:Y:S02]  /*28c90*/  SYNCS.PHASECHK.TRANS64.TRYWAIT P0, [R4+URZ+0x29880], R3 ;  /* 0x02988003040075a7 */ /* 0x000ee4000800017f */
[----:B---3--:R-:W-:Y:S09]  /*28ca0*/  @!P0 BRA `(.L_x_2486) ;  /* 0x0000004400cc8947 */ /* 0x008ff20003800000 */
.L_x_2625:
[----:B------:R-:W-:Y:S05]  /*28cb0*/  BSYNC B1 ;  /* 0x0000000000017941 */ /* 0x000fea0003800000 */
.L_x_2485:
[----:B------:R-:W-:Y:S04]  /*28cc0*/  BSSY B1, `(.L_x_2487) ;  /* 0x0000009000017945 */ /* 0x000fe80003800000 */
[----:B------:R-:W-:Y:S05]  /*28cd0*/  @P2 BRA `(.L_x_2488) ;  /* 0x00000000001c2947 */ /* 0x000fea0003800000 */
[----:B------:R-:W1:Y:S02]  /*28ce0*/  S2R R5, SR_TID.X ;  /* 0x0000000000057919 */ /* 0x000e640000002100 */
[----:B-1----:R-:W-:Y:S01]  /*28cf0*/  LOP3.LUT R9, R5, 0x1f, RZ, 0xc0, !PT ;  /* 0x0000001f05097812 */ /* 0x002fe200078ec0ff */
[----:B------:R-:W-:-:S03]  /*28d00*/  IMAD.MOV.U32 R5, RZ, RZ, 0x5000 ;  /* 0x00005000ff057424 */ /* 0x000fc600078e00ff */
[----:B------:R-:W-:Y:S01]  /*28d10*/  ISETP.NE.AND P0, PT, R9, RZ, PT ;  /* 0x000000ff0900720c */ /* 0x000fe20003f05270 */
[----:B------:R4:W-:-:S12]  /*28d20*/  SYNCS.ARRIVE.TRANS64 RZ, [R4+URZ+0x29870], R5 ;  /* 0x0298700504ff79a7 */ /* 0x0009d8000800003f */
[----:B----4-:R-:W-:Y:S05]  /*28d30*/  @!P0 BRA `(.L_x_2488) ;  /* 0x0000000000048947 */ /* 0x010fea0003800000 */
[----:B------:R-:W-:Y:S01]  /*28d40*/  BPT.TRAP 0x1 ;  /* 0x000000040000795c */ /* 0x000fe20000300000 */
.L_x_2488:
[----:B------:R-:W-:Y:S05]  /*28d50*/  BSYNC B1 ;  /* 0x0000000000017941 */ /* 0x000fea0003800000 */
.L_x_2487:
[----:B-1----:R-:W4:Y:S04]  /*28d60*/  LDL R9, [R1+0x10] ;  /* 0x0000100001097983 */ /* 0x002f280000100800 */
[----:B------:R-:W2:Y:S01]  /*28d70*/  LDL R5, [R1+0x2c] ;  /* 0x00002c0001057983 */ /* 0x000ea20000100800 */
[----:B------:R-:W-:Y:S01]  /*28d80*/  MOV R10, 0x400 ;  /* 0x00000400000a7802 */ /* 0x000fe20000000f00 */
[----:B------:R-:W-:Y:S01]  /*28d90*/  IMAD.MOV.U32 R12, RZ, RZ, RZ ;  /* 0x000000ffff0c7224 */ /* 0x000fe200078e00ff */
[----:B------:R-:W-:Y:S01]  /*28da0*/  UIADD3 UR4, UP0, UR40, 0x470, URZ ;  /* 0x0000047028047890 */ /* 0x000fe2000ff1e03f */
[----:B------:R-:W1:Y:S01]  /*28db0*/  S2R R11, SR_CgaCtaId ;  /* 0x00000000000b7919 */ /* 0x000e620000008800 */
[----:B------:R-:W-:Y:S01]  /*28dc0*/  PLOP3.LUT P0, PT, PT, PT, PT, 0x80, 0x0 ;  /* 0x000000000000781c */ /* 0x000fe20003f0f070 */
[----:B------:R-:W-:Y:S01]  /*28dd0*/  UMOV UR6, 0x0 ;  /* 0x0000000000067882 */ /* 0x000fe20000000000 */
[----:B------:R-:W-:Y:S01]  /*28de0*/  R2UR UR10, R12 ;  /* 0x000000000c0a72ca */ /* 0x000fe200000e0000 */
[----:B------:R-:W-:Y:S01]  /*28df0*/  UIADD3.X UR5, URZ, UR41, URZ, UP0, !UPT ;  /* 0x000000293f057290 */ /* 0x000fe200087fe43f */
[----:B------:R-:W-:Y:S01]  /*28e00*/  UMOV UR7, 0x14f00000 ;  /* 0x14f0000000077882 */ /* 0x000fe20000000000 */
[----:B-1----:R-:W-:-:S05]  /*28e10*/  LEA R10, R11, R10, 0x18 ;  /* 0x0000000a0b0a7211 */ /* 0x002fca00078ec0ff */
[----:B----4-:R-:W-:Y:S02]  /*28e20*/  IMAD R9, R9, 0x5000, R10 ;  /* 0x0000500009097824 */ /* 0x010fe400078e020a */
[----:B--2---:R-:W-:-:S03]  /*28e30*/  IMAD R5, R8, 0xa0, R5 ;  /* 0x000000a008057824 */ /* 0x004fc600078e0205 */
[----:B------:R-:W-:Y:S01]  /*28e40*/  IADD3 R8, R9, 0xa400, RZ ;  /* 0x0000a40009087810 */ /* 0x000fe20007ffe0ff */
[----:B------:R-:W-:-:S07]  /*28e50*/  VIADD R9, R4, 0x29870 ;  /* 0x0002987004097836 */ /* 0x000fce0000000000 */
.L_x_2489:
        /* <DEDUP_REMOVED lines=13> */
.L_x_2626:
[----:B------:R-:W-:Y:S05]  /*28f30*/  BSYNC B1 ;  /* 0x0000000000017941 */ /* 0x000fea0003800000 */
.L_x_2490:
[----:B------:R-:W-:Y:S01]  /*28f40*/  BSSY B1, `(.L_x_2492) ;  /* 0x000000b000017945 */ /* 0x000fe20003800000 */
[----:B------:R-:W-:Y:S02]  /*28f50*/  IMAD.MOV.U32 R10, RZ, RZ, 0x0 ;  /* 0x00000000ff0a7424 */ /* 0x000fe400078e00ff */
[----:B------:R-:W-:Y:S01]  /*28f60*/  IMAD.MOV.U32 R11, RZ, RZ, 0x14f00000 ;  /* 0x14f00000ff0b7424 */ /* 0x000fe200078e00ff */
[----:B------:R-:W-:Y:S06]  /*28f70*/  @P2 BRA `(.L_x_2493) ;  /* 0x00000000001c2947 */ /* 0x000fec0003800000 */
[----:B------:R-:W2:Y:S01]  /*28f80*/  S2R R8, SR_TID.X ;  /* 0x0000000000087919 */ /* 0x000ea20000002100 */
[----:B-1-3--:R-:W-:-:S04]  /*28f90*/  IMAD.MOV.U32 R3, RZ, RZ, 0x7800 ;  /* 0x00007800ff037424 */ /* 0x00afc800078e00ff */
[----:B------:R4:W-:Y:S01]  /*28fa0*/  SYNCS.ARRIVE.TRANS64 RZ, [R4+URZ+0x29830], R3 ;  /* 0x0298300304ff79a7 */ /* 0x0009e2000800003f */
[----:B--2---:R-:W-:-:S04]  /*28fb0*/  LOP3.LUT R8, R8, 0x1f, RZ, 0xc0, !PT ;  /* 0x0000001f08087812 */ /* 0x004fc800078ec0ff */
[----:B------:R-:W-:-:S13]  /*28fc0*/  ISETP.NE.AND P0, PT, R8, RZ, PT ;  /* 0x000000ff0800720c */ /* 0x000fda0003f05270 */
[----:B----4-:R-:W-:Y:S05]  /*28fd0*/  @!P0 BRA `(.L_x_2493) ;  /* 0x0000000000048947 */ /* 0x010fea0003800000 */
[----:B------:R-:W-:Y:S01]  /*28fe0*/  BPT.TRAP 0x1 ;  /* 0x000000040000795c */ /* 0x000fe20000300000 */
.L_x_2493:
[----:B------:R-:W-:Y:S05]  /*28ff0*/  BSYNC B1 ;  /* 0x0000000000017941 */ /* 0x000fea0003800000 */
.L_x_2492:
[----:B-1-3--:R-:W2:Y:S01]  /*29000*/  LDL R3, [R1+0x10] ;  /* 0x0000100001037983 */ /* 0x00aea20000100800 */
[----:B------:R-:W-:Y:S01]  /*29010*/  MOV R8, 0x400 ;  /* 0x0000040000087802 */ /* 0x000fe20000000f00 */
[----:B------:R-:W-:Y:S01]  /*29020*/  UIADD3 UR4, UP0, UR40, 0x370, URZ ;  /* 0x0000037028047890 */ /* 0x000fe2000ff1e03f */
[----:B------:R-:W-:Y:S01]  /*29030*/  R2UR UR10, R12 ;  /* 0x000000000c0a72ca */ /* 0x000fe200000e0000 */
[----:B------:R-:W1:Y:S01]  /*29040*/  S2R R9, SR_CgaCtaId ;  /* 0x0000000000097919 */ /* 0x000e620000008800 */
[----:B------:R-:W-:Y:S01]  /*29050*/  R2UR UR6, R10 ;  /* 0x000000000a0672ca */ /* 0x000fe200000e0000 */
[----:B------:R-:W-:Y:S01]  /*29060*/  UIADD3.X UR5, URZ, UR41, URZ, UP0, !UPT ;  /* 0x000000293f057290 */ /* 0x000fe200087fe43f */
[----:B------:R-:W-:Y:S02]  /*29070*/  R2UR UR7, R11 ;  /* 0x000000000b0772ca */ /* 0x000fe400000e0000 */
[----:B------:R-:W-:Y:S02]  /*29080*/  PLOP3.LUT P0, PT, PT, PT, PT, 0x80, 0x0 ;  /* 0x000000000000781c */ /* 0x000fe40003f0f070 */
[----:B------:R-:W-:-:S02]  /*29090*/  IADD3 R4, R4, 0x29830, RZ ;  /* 0x0002983004047810 */ /* 0x000fc40007ffe0ff */
[----:B-1----:R-:W-:-:S05]  /*290a0*/  LEA R8, R9, R8, 0x18 ;  /* 0x0000000809087211 */ /* 0x002fca00078ec0ff */
[----:B--2---:R-:W-:-:S04]  /*290b0*/  IMAD R3, R3, 0x7800, R8 ;  /* 0x0000780003037824 */ /* 0x004fc800078e0208 */
[----:B------:R-:W-:-:S07]  /*290c0*/  VIADD R8, R3, 0x1a400 ;  /* 0x0001a40003087836 */ /* 0x000fce0000000000 */
.L_x_2494:
        /* <DEDUP_REMOVED lines=15> */
.L_x_2495:
        /* <DEDUP_REMOVED lines=15> */
.L_x_2496:
        /* <DEDUP_REMOVED lines=10> */
.L_x_2483:
[----:B------:R-:W-:Y:S05]  /*29350*/  BSYNC B0 ;  /* 0x0000000000007941 */ /* 0x000fea0003800000 */
.L_x_2482:
[----:B------:R-:W-:-:S06]  /*29360*/  UISETP.NE.AND UP0, UPT, UR37, 0x3, UPT ;  /* 0x000000032500788c */ /* 0x000fcc000bf05270 */
[----:B------:R-:W-:-:S13]  /*29370*/  PLOP3.LUT P0, PT, PT, PT, UP0, 0x80, 0x0 ;  /* 0x000000000000781c */ /* 0x000fda0003f0f008 */
[----:B------:R-:W-:Y:S05]  /*29380*/  @!P0 BRA `(.L_x_2497) ;  /* 0x0000000000048947 */ /* 0x000fea0003800000 */
[----:B------:R-:W-:Y:S01]  /*29390*/  BPT.TRAP 0x1 ;  /* 0x000000040000795c */ /* 0x000fe20000300000 */
.L_x_2497:
[----:B------:R-:W3:Y:S01]  /*293a0*/  S2R R5, SR_CgaCtaId ;  /* 0x0000000000057919 */ /* 0x000ee20000008800 */
[----:B------:R-:W-:Y:S01]  /*293b0*/  IMAD.U32 R3, RZ, RZ, UR39 ;  /* 0x00000027ff037e24 */ /* 0x000fe2000f8e00ff */
[----:B------:R-:W-:Y:S01]  /*293c0*/  MOV R4, 0x400 ;  /* 0x0000040000047802 */ /* 0x000fe20000000f00 */
[----:B------:R-:W-:Y:S03]  /*293d0*/  BSSY B0, `(.L_x_2498) ;  /* 0x0000009000007945 */ /* 0x000fe60003800000 */
[----:B------:R-:W-:Y:S02]  /*293e0*/  ISETP.NE.AND P0, PT, R3, 0x3, PT ;  /* 0x000000030300780c */ /* 0x000fe40003f05270 */
[----:B------:R-:W-:-:S04]  /*293f0*/  LOP3.LUT R3, R7, 0x1, RZ, 0x3c, !PT ;  /* 0x0000000107037812 */ /* 0x000fc800078e3cff */
[----:B------:R-:W-:Y:S02]  /*29400*/  SHF.L.U32 R3, R3, 0x1f, RZ ;  /* 0x0000001f03037819 */ /* 0x000fe400000006ff */
[----:B---3--:R-:W-:-:S04]  /*29410*/  LEA R4, R5, R4, 0x18 ;  /* 0x0000000405047211 */ /* 0x008fc800078ec0ff */
[----:B------:R-:W-:-:S04]  /*29420*/  LEA R4, R6, R4, 0x3 ;  /* 0x0000000406047211 */ /* 0x000fc800078e18ff */
[----:B------:R-:W3:Y:S01]  /*29430*/  SYNCS.PHASECHK.TRANS64.TRYWAIT P2, [R4+URZ+0x29870], R3 ;  /* 0x02987003040075a7 */ /* 0x000ee2000804017f */
[----:B------:R4:W-:Y:S02]  /*29440*/  STL [R1+0x4], R4 ;  /* 0x0000040401007387 */ /* 0x0009e40000100800 */
[----:B---34-:R-:W-:Y:S05]  /*29450*/  @!P2 BRA `(.L_x_2499) ;  /* 0x000000400008a947 */ /* 0x018fea0003800000 */
.L_x_2627:
[----:B------:R-:W-:Y:S05]  /*29460*/  BSYNC B0 ;  /* 0x0000000000007941 */ /* 0x000fea0003800000 */
.L_x_2498:
[----:B------:R-:W-:Y:S05]  /*29470*/  @!P0 BRA `(.L_x_2500) ;  /* 0x0000000000048947 */ /* 0x000fea0003800000 */
[----:B------:R-:W-:Y:S01]  /*29480*/  BPT.TRAP 0x1 ;  /* 0x000000040000795c */ /* 0x000fe20000300000 */
.L_x_2500:
[----:B---3--:R-:W3:Y:S01]  /*29490*/  LDL R4, [R1+0x4] ;  /* 0x0000040001047983 */ /* 0x008ee20000100800 */
[----:B------:R-:W-:Y:S01]  /*294a0*/  SHF.L.U32 R3, R7, 0x1f, RZ ;  /* 0x0000001f07037819 */ /* 0x000fe200000006ff */
[----:B------:R-:W-:-:S03]  /*294b0*/  IMAD R12, R6, 0x5000, RZ ;  /* 0x00005000060c7824 */ /* 0x000fc600078e02ff */
[----:B---3--:R-:W3:Y:S02]  /*294c0*/  SYNCS.PHASECHK.TRANS64.TRYWAIT P2, [R4+URZ+0x29860], R3 ;  /* 0x02986003040075a7 */ /* 0x008ee4000804017f */
[----:B---3--:R-:W-:Y:S05]  /*294d0*/  @!P2 BRA `(.L_x_2501) ;  /* 0x000000400000a947 */ /* 0x008fea0003800000 */
.L_x_2628:
[----:B---3--:R-:W3:Y:S04]  /*294e0*/  LDL R4, [R1+0x34] ;  /* 0x0000340001047983 */ /* 0x008ee80000100800 */
[----:B------:R-:W4:Y:S01]  /*294f0*/  LDL R15, [R1+0x30] ;  /* 0x00003000010f7983 */ /* 0x000f220000100800 */
[----:B------:R-:W-:Y:S01]  /*29500*/  MOV R13, 0x400 ;  /* 0x00000400000d7802 */ /* 0x000fe20000000f00 */
[----:B------:R-:W-:Y:S05]  /*29510*/  WARPSYNC.ALL ;  /* 0x0000000000007948 */ /* 0x000fea0003800000 */
[----:B------:R-:W5:Y:S01]  /*29520*/  S2R R14, SR_CgaCtaId ;  /* 0x00000000000e7919 */ /* 0x000f620000008800 */
[----:B------:R-:W-:Y:S01]  /*29530*/  IMAD.MOV.U32 R16, RZ, RZ, 0x40 ;  /* 0x00000040ff107424 */ /* 0x000fe200078e00ff */
[----:B-1----:R-:W1:Y:S01]  /*29540*/  S2R R9, SR_TID.X ;  /* 0x0000000000097919 */ /* 0x002e620000002100 */
[----:B-----5:R-:W-:-:S02]  /*29550*/  LEA R13, R14, R13, 0x18 ;  /* 0x0000000d0e0d7211 */ /* 0x020fc400078ec0ff */
[----:B-1----:R-:W-:-:S04]  /*29560*/  LOP3.LUT P2, RZ, R9, 0x4, RZ, 0xc0, !PT ;  /* 0x0000000409ff7812 */ /* 0x002fc8000784c0ff */
        /* <DEDUP_REMOVED lines=77> */
.L_x_2502:
        /* <DEDUP_REMOVED lines=11> */
.L_x_2481:
[----:B------:R-:W-:Y:S04]  /*29af0*/  BSSY B0, `(.L_x_2504) ;  /* 0x000000f000007945 */ /* 0x000fe80003800000 */
[----:B------:R-:W-:Y:S05]  /*29b00*/  @P1 BRA `(.L_x_2505) ;  /* 0x0000000000341947 */ /* 0x000fea0003800000 */
[----:B------:R-:W4:Y:S01]  /*29b10*/  S2R R5, SR_LANEID ;  /* 0x0000000000057919 */ /* 0x000f220000000000 */
[----:B------:R-:W-:Y:S01]  /*29b20*/  VOTEU.ANY UR4, UPT, PT ;  /* 0x0000000000047886 */ /* 0x000fe200038e0100 */
[----:B-1-3--:R-:W1:Y:S01]  /*29b30*/  LDC.64 R2, c[0x0][0xc38] ;  /* 0x00030e00ff027b82 */ /* 0x00ae620000000a00 */
[----:B------:R-:W4:Y:S02]  /*29b40*/  FLO.U32 R0, UR4 ;  /* 0x0000000400007d00 */ /* 0x000f2400080e0000 */
[----:B----4-:R-:W-:-:S06]  /*29b50*/  ISETP.EQ.U32.AND P0, PT, R0, R5, PT ;  /* 0x000000050000720c */ /* 0x010fcc0003f02070 */
[----:B------:R-:W1:Y:S07]  /*29b60*/  POPC R5, UR4 ;  /* 0x0000000400057d09 */ /* 0x000e6e0008000000 */
[----:B-1----:R-:W3:Y:S01]  /*29b70*/  @P0 ATOMG.E.ADD.STRONG.GPU PT, R3, desc[UR54][R2.64], R5 ;  /* 0x00000005020309a8 */ /* 0x002ee200081ee1f6 */
[----:B------:R-:W1:Y:S02]  /*29b80*/  S2R R4, SR_LTMASK ;  /* 0x0000000000047919 */ /* 0x000e640000003900 */
[----:B-1----:R-:W-:-:S04]  /*29b90*/  LOP3.LUT R4, R4, UR4, RZ, 0xc0, !PT ;  /* 0x0000000404047c12 */ /* 0x002fc8000f8ec0ff */
[----:B-----5:R-:W1:Y:S01]  /*29ba0*/  POPC R7, R4 ;  /* 0x0000000400077309 */ /* 0x020e620000000000 */
[----:B---3--:R-:W1:Y:S02]  /*29bb0*/  SHFL.IDX PT, R0, R3, R0, 0x1f ;  /* 0x00001f0003007589 */ /* 0x008e6400000e0000 */
[----:B-1----:R-:W-:-:S05]  /*29bc0*/  IADD3 R0, R0, UR38, R7 ;  /* 0x0000002600007c10 */ /* 0x002fca000fffe007 */
[----:B------:R4:W-:Y:S02]  /*29bd0*/  STL [R1], R0 ;  /* 0x0000000001007387 */ /* 0x0009e40000100800 */
.L_x_2505:
[----:B------:R-:W-:Y:S05]  /*29be0*/  BSYNC B0 ;  /* 0x0000000000007941 */ /* 0x000fea0003800000 */
.L_x_2504:
[----:B------:R-:W-:-:S06]  /*29bf0*/  UISETP.NE.AND UP0, UPT, UR37, 0x3, UPT ;  /* 0x000000032500788c */ /* 0x000fcc000bf05270 */
[----:B------:R-:W-:-:S13]  /*29c00*/  PLOP3.LUT P0, PT, PT, PT, UP0, 0x80, 0x0 ;  /* 0x000000000000781c */ /* 0x000fda0003f0f008 */
[----:B------:R-:W-:Y:S05]  /*29c10*/  @!P0 BRA `(.L_x_2506) ;  /* 0x0000000000048947 */ /* 0x000fea0003800000 */
[----:B------:R-:W-:Y:S01]  /*29c20*/  BPT.TRAP 0x1 ;  /* 0x000000040000795c */ /* 0x000fe20000300000 */
.L_x_2506:
[----:B-1-3--:R-:W3:Y:S04]  /*29c30*/  LDL R3, [R1+0x18] ;  /* 0x0000180001037983 */ /* 0x00aee80000100800 */
[----:B----4-:R-:W4:Y:S01]  /*29c40*/  LDL R0, [R1+0x10] ;  /* 0x0000100001007983 */ /* 0x010f220000100800 */
[----:B------:R-:W1:Y:S01]  /*29c50*/  S2R R4, SR_CgaCtaId ;  /* 0x0000000000047919 */ /* 0x000e620000008800 */
[----:B------:R-:W-:-:S04]  /*29c60*/  MOV R2, 0x400 ;  /* 0x0000040000027802 */ /* 0x000fc80000000f00 */
[----:B-1----:R-:W-:Y:S01]  /*29c70*/  LEA R2, R4, R2, 0x18 ;  /* 0x0000000204027211 */ /* 0x002fe200078ec0ff */
[----:B------:R-:W-:Y:S01]  /*29c80*/  BSSY B0, `(.L_x_2507) ;  /* 0x0000008000007945 */ /* 0x000fe20003800000 */
[----:B---3--:R-:W-:-:S04]  /*29c90*/  LOP3.LUT R3, R3, 0x1, RZ, 0x3c, !PT ;  /* 0x0000000103037812 */ /* 0x008fc800078e3cff */
[----:B------:R-:W-:Y:S02]  /*29ca0*/  SHF.L.U32 R3, R3, 0x1f, RZ ;  /* 0x0000001f03037819 */ /* 0x000fe400000006ff */
[----:B----4-:R-:W-:-:S04]  /*29cb0*/  LEA R20, R0, R2, 0x3 ;  /* 0x0000000200147211 */ /* 0x010fc800078e18ff */
[----:B------:R-:W1:Y:S01]  /*29cc0*/  SYNCS.PHASECHK.TRANS64.TRYWAIT P0, [R20+URZ+0x29870], R3 ;  /* 0x02987003140075a7 */ /* 0x000e62000800017f */
[----:B------:R-:W-:-:S05]  /*29cd0*/  IMAD.U32 R0, RZ, RZ, UR39 ;  /* 0x00000027ff007e24 */ /* 0x000fca000f8e00ff */
[----:B------:R-:W-:Y:S01]  /*29ce0*/  ISETP.NE.AND P2, PT, R0, 0x3, PT ;  /* 0x000000030000780c */ /* 0x000fe20003f45270 */
[----:B-1----:R-:W-:-:S12]  /*29cf0*/  @!P0 BRA `(.L_x_2508) ;  /* 0x0000003800108947 */ /* 0x002fd80003800000 */
.L_x_2629:
[----:B------:R-:W-:Y:S05]  /*29d00*/  BSYNC B0 ;  /* 0x0000000000007941 */ /* 0x000fea0003800000 */
.L_x_2507:
[----:B------:R-:W-:Y:S05]  /*29d10*/  @!P2 BRA `(.L_x_2509) ;  /* 0x000000000004a947 */ /* 0x000fea0003800000 */
[----:B------:R-:W-:Y:S01]  /*29d20*/  BPT.TRAP 0x1 ;  /* 0x000000040000795c */ /* 0x000fe20000300000 */
.L_x_2509:
[----:B------:R-:W1:Y:S02]  /*29d30*/  LDL R0, [R1+0x18] ;  /* 0x0000180001007983 */ /* 0x000e640000100800 */
[----:B-1----:R-:W-:-:S04]  /*29d40*/  SHF.L.U32 R3, R0, 0x1f, RZ ;  /* 0x0000001f00037819 */ /* 0x002fc800000006ff */
[----:B------:R-:W1:Y:S02]  /*29d50*/  SYNCS.PHASECHK.TRANS64.TRYWAIT P0, [R20+URZ+0x29860], R3 ;  /* 0x02986003140075a7 */ /* 0x000e64000800017f */
[----:B-1----:R-:W-:Y:S05]  /*29d60*/  @!P0 BRA `(.L_x_2510) ;  /* 0x0000003800088947 */ /* 0x002fea0003800000 */
.L_x_2630:
[----:B------:R-:W3:Y:S04]  /*29d70*/  LDL R0, [R1+0x10] ;  /* 0x0000100001007983 */ /* 0x000ee80000100800 */
[----:B------:R-:W4:Y:S04]  /*29d80*/  LDL R2, [R1+0x34] ;  /* 0x0000340001027983 */ /* 0x000f280000100800 */
[----:B------:R-:W2:Y:S01]  /*29d90*/  LDL R11, [R1+0x30] ;  /* 0x00003000010b7983 */ /* 0x000ea20000100800 */
[----:B------:R-:W-:Y:S01]  /*29da0*/  MOV R8, 0x400 ;  /* 0x0000040000087802 */ /* 0x000fe20000000f00 */
[----:B------:R-:W-:Y:S05]  /*29db0*/  WARPSYNC.ALL ;  /* 0x0000000000007948 */ /* 0x000fea0003800000 */
[----:B------:R-:W0:Y:S01]  /*29dc0*/  S2R R10, SR_CgaCtaId ;  /* 0x00000000000a7919 */ /* 0x000e220000008800 */
[----:B------:R-:W-:Y:S01]  /*29dd0*/  IMAD.MOV.U32 R12, RZ, RZ, 0x40 ;  /* 0x00000040ff0c7424 */ /* 0x000fe200078e00ff */
[----:B------:R-:W1:Y:S01]  /*29de0*/  S2R R9, SR_TID.X ;  /* 0x0000000000097919 */ /* 0x000e620000002100 */
[----:B0-----:R-:W-:-:S02]  /*29df0*/  LEA R8, R10, R8, 0x18 ;  /* 0x000000080a087211 */ /* 0x001fc400078ec0ff */
[----:B-1----:R-:W-:-:S04]  /*29e00*/  LOP3.LUT P0, RZ, R9, 0x4, RZ, 0xc0, !PT ;  /* 0x0000000409ff7812 */ /* 0x002fc8000780c0ff */
[----:B------:R-:W-:Y:S01]  /*29e10*/  SEL R12, R12, 0xffffffc0, !P0 ;  /* 0xffffffc00c0c7807 */ /* 0x000fe20004000000 */
[----:B---3--:R-:W-:-:S05]  /*29e20*/  IMAD R0, R0, 0x5000, RZ ;  /* 0x0000500000007824 */ /* 0x008fca00078e02ff */
[C---:B----4-:R-:W-:Y:S02]  /*29e30*/  LOP3.LUT R2, R0.reuse, R2, RZ, 0xfc, !PT ;  /* 0x0000000200027212 */ /* 0x050fe400078efcff */
[----:B--2---:R-:W-:-:S03]  /*29e40*/  LOP3.LUT R0, R0, R11, RZ, 0xfc, !PT ;  /* 0x0000000b00007212 */ /* 0x004fc600078efcff */
[C---:B------:R-:W-:Y:S02]  /*29e50*/  IMAD.IADD R2, R8.reuse, 0x1, R2 ;  /* 0x0000000108027824 */ /* 0x040fe400078e0202 */
[----:B------:R-:W-:-:S03]  /*29e60*/  IMAD.IADD R0, R8, 0x1, R0 ;  /* 0x0000000108007824 */ /* 0x000fc600078e0200 */
[----:B-----5:R-:W0:Y:S01]  /*29e70*/  LDSM.16.MT88.4 R4, [R2+0xa400] ;  /* 0x00a400000204783b */ /* 0x020e220000004200 */
[----:B------:R-:W-:Y:S02]  /*29e80*/  IADD3 R3, R12, R2, RZ ;  /* 0x000000020c037210 */ /* 0x000fe40007ffe0ff */
        /* <DEDUP_REMOVED lines=67> */
.L_x_2511:
        /* <DEDUP_REMOVED lines=14> */
.L_x_2462:
[----:B------:R-:W-:Y:S05]  /*2a3a0*/  BSYNC B6 ;  /* 0x0000000000067941 */ /* 0x000fea0003800000 */
.L_x_2460:
        /* <DEDUP_REMOVED lines=13> */
.L_x_2512:
        /* <DEDUP_REMOVED lines=17> */
[----:B------:R-:W-:Y:S01]  /*2a590*/  ISETP.GE.U32.AND P5, PT, R7, 0x10, PT ;  /* 0x000000100700780c */ /* 0x000fe20003fa6070 */
[----:B------:R-:W-:Y:S01]  /*2a5a0*/  SHFL.IDX PT, R4, R6, 0x1, 0x1f ;  /* 0x00201f0006047f89 */ /* 0x000fe200000e0000 */
[----:B0-----:R-:W-:Y:S01]  /*2a5b0*/  IMAD.MOV.U32 R3, RZ, RZ, RZ ;  /* 0x000000ffff037224 */ /* 0x001fe200078e00ff */
[----:B---3--:R-:W-:-:S02]  /*2a5c0*/  @!P1 MOV R3, R2 ;  /* 0x0000000200039202 */ /* 0x008fc40000000f00 */
[----:B------:R-:W-:-:S03]  /*2a5d0*/  ISETP.NE.AND P1, PT, R7, RZ, PT ;  /* 0x000000ff0700720c */ /* 0x000fc60003f25270 */
        /* <DEDUP_REMOVED lines=15> */
[----:B------:R0:W1:Y:S02]  /*2a6d0*/  SHFL.IDX PT, R14, R2, 0x1f, 0x1f ;  /* 0x03e01f00020e7f89 */ /* 0x00006400000e0000 */
.L_x_2640:
[----:B------:R-:W-:Y:S02]  /*2a6e0*/  ULDC UR4, c[0x0][0xc10] ;  /* 0x0003040000047ab9 */ /* 0x000fe40000000800 */
[----:B------:R-:W-:-:S04]  /*2a6f0*/  IMAD.U32 R5, RZ, RZ, UR4 ;  /* 0x00000004ff057e24 */ /* 0x000fc8000f8e00ff */
[----:B-1----:R-:W-:-:S04]  /*2a700*/  IMAD R7, R14, R5, RZ ;  /* 0x000000050e077224 */ /* 0x002fc800078e02ff */
[----:B------:R-:W-:-:S05]  /*2a710*/  IMAD.IADD R4, R4, 0x1, R7 ;  /* 0x0000000104047824 */ /* 0x000fca00078e0207 */
[----:B------:R-:W-:-:S13]  /*2a720*/  ISETP.GT.AND P6, PT, R4, R0, PT ;  /* 0x000000000400720c */ /* 0x000fda0003fc4270 */
[----:B------:R-:W-:Y:S05]  /*2a730*/  @P6 BRA `(.L_x_2515) ;  /* 0x0000000000a46947 */ /* 0x000fea0003800000 */
.L_x_2520:
        /* <DEDUP_REMOVED lines=9> */
[----:B------:R-:W-:Y:S01]  /*2a7d0*/  IMAD.IADD R6, R2, 0x1, R3 ;  /* 0x0000000102067824 */ /* 0x000fe200078e0203 */
[----:B------:R-:W-:-:S04]  /*2a7e0*/  MOV R3, RZ ;  /* 0x000000ff00037202 */ /* 0x000fc80000000f00 */
[----:B------:R-:W-:-:S13]  /*2a7f0*/  ISETP.GE.OR P6, PT, R6, R5, !P0 ;  /* 0x000000050600720c */ /* 0x000fda00047c6670 */
[----:B-1----:R-:W-:Y:S05]  /*2a800*/  @P6 BRA `(.L_x_2518) ;  /* 0x00000000000c6947 */ /* 0x002fea0003800000 */
[----:B------:R-:W0:Y:S02]  /*2a810*/  LDC.64 R2, c[0x0][0xc58] ;  /* 0x00031600ff027b82 */ /* 0x000e240000000a00 */
[----:B0-----:R-:W-:-:S06]  /*2a820*/  IMAD.WIDE R2, R6, 0x4, R2 ;  /* 0x0000000406027825 */ /* 0x001fcc00078e0202 */
[----:B------:R0:W5:Y:S02]  /*2a830*/  LDG.E R3, desc[UR54][R2.64] ;  /* 0x0000003602037981 */ /* 0x000164000c1e1900 */
.L_x_2518:
[----:B------:R-:W-:Y:S05]  /*2a840*/  BSYNC B0 ;  /* 0x0000000000007941 */ /* 0x000fea0003800000 */
.L_x_2517:
        /* <DEDUP_REMOVED lines=18> */
.L_x_2648:
[----:B------:R-:W-:Y:S02]  /*2a970*/  ULDC UR4, c[0x0][0xc10] ;  /* 0x0003040000047ab9 */ /* 0x000fe40000000800 */
[----:B------:R-:W-:-:S04]  /*2a980*/  IMAD.U32 R5, RZ, RZ, UR4 ;  /* 0x00000004ff057e24 */ /* 0x000fc8000f8e00ff */
[----:B-1----:R-:W-:-:S04]  /*2a990*/  IMAD R7, R14, R5, RZ ;  /* 0x000000050e077224 */ /* 0x002fc800078e02ff */
[----:B------:R-:W-:-:S05]  /*2a9a0*/  IMAD.IADD R4, R7, 0x1, R4 ;  /* 0x0000000107047824 */ /* 0x000fca00078e0204 */
[----:B------:R-:W-:-:S13]  /*2a9b0*/  ISETP.GT.AND P6, PT, R4, R0, PT ;  /* 0x000000000400720c */ /* 0x000fda0003fc4270 */
[----:B------:R-:W-:Y:S05]  /*2a9c0*/  @!P6 BRA `(.L_x_2520) ;  /* 0xfffffffc005ce947 */ /* 0x000fea000383ffff */
.L_x_2515:
        /* <DEDUP_REMOVED lines=8> */
.L_x_2652:
[----:B------:R-:W-:Y:S01]  /*2aa50*/  ISETP.NE.AND P0, PT, R6, RZ, PT ;  /* 0x000000ff0600720c */ /* 0x000fe20003f05270 */
[----:B------:R-:W-:-:S12]  /*2aa60*/  IMAD.MOV.U32 R9, RZ, RZ, RZ ;  /* 0x000000ffff097224 */ /* 0x000fd800078e00ff */
[----:B------:R-:W-:Y:S05]  /*2aa70*/  @!P0 BRA `(.L_x_2522) ;  /* 0x0000000000108947 */ /* 0x000fea0003800000 */
[----:B------:R-:W-:Y:S01]  /*2aa80*/  UMOV UR4, 0xffffffff ;  /* 0xffffffff00047882 */ /* 0x000fe20000000000 */
[----:B------:R-:W-:Y:S02]  /*2aa90*/  IADD3 R12, R7, -0x1, RZ ;  /* 0xffffffff070c7810 */ /* 0x000fe40007ffe0ff */
[----:B------:R-:W-:Y:S05]  /*2aaa0*/  BRA.DIV UR4, `(.L_x_2523) ;  /* 0x0000003204fc7947 */ /* 0x000fea000b800000 */
[----:B------:R3:W4:Y:S02]  /*2aab0*/  SHFL.IDX PT, R9, R2, R12, 0x1f ;  /* 0x00001f0c02097589 */ /* 0x00072400000e0000 */
.L_x_2522:
[----:B------:R-:W5:Y:S01]  /*2aac0*/  LDL.LU R6, [R1+0xc] ;  /* 0x00000c0001067983 */ /* 0x000f620000300800 */
[----:B01-3--:R-:W0:Y:S01]  /*2aad0*/  LDC.64 R2, c[0x0][0xc68] ;  /* 0x00031a00ff027b82 */ /* 0x00be220000000a00 */
[----:B-----5:R-:W-:-:S04]  /*2aae0*/  IMAD.IADD R6, R7, 0x1, R6 ;  /* 0x0000000107067824 */ /* 0x020fc800078e0206 */
[----:B0-----:R-:W-:Y:S01]  /*2aaf0*/  IMAD.WIDE R2, R6, 0x4, R2 ;  /* 0x0000000406027825 */ /* 0x001fe200078e0202 */
[----:B------:R2:W-:Y:S04]  /*2ab00*/  STL [R1+0xc], R6 ;  /* 0x00000c0601007387 */ /* 0x0005e80000100800 */
[----:B------:R-:W2:Y:S01]  /*2ab10*/  LDG.E R7, desc[UR54][R2.64] ;  /* 0x0000003602077981 */ /* 0x000ea2000c1e1900 */
[----:B----4-:R-:W-:-:S05]  /*2ab20*/  IMAD R9, R9, R5, R8 ;  /* 0x0000000509097224 */ /* 0x010fca00078e0208 */
[----:B------:R-:W-:Y:S01]  /*2ab30*/  IADD3 R0, R0, -R9, RZ ;  /* 0x8000000900007210 */ /* 0x000fe20007ffe0ff */
        /* <DEDUP_REMOVED lines=37> */
[----:B------:R-:W-:Y:S01]  /*2ad90*/  IMAD R6, R2, R7, RZ ;  /* 0x0000000702067224 */ /* 0x000fe200078e02ff */
[----:B------:R-:W-:-:S05]  /*2ada0*/  MOV R2, RZ ;  /* 0x000000ff00027202 */ /* 0x000fca0000000f00 */
        /* <DEDUP_REMOVED lines=14> */
[----:B------:R-:W-:-:S05]  /*2ae90*/  @P0 VIADD R2, R2, 0x1 ;  /* 0x0000000102020836 */ /* 0x000fca0000000000 */
[----:B------:R-:W-:Y:S02]  /*2aea0*/  @!P2 IADD3 R2, -R2, RZ, RZ ;  /* 0x000000ff0202a210 */ /* 0x000fe40007ffe1ff */
        /* <DEDUP_REMOVED lines=8> */
.L_x_2516:
[----:B------:R-:W-:Y:S01]  /*2af30*/  UMOV UR4, URZ ;  /* 0x0000003f00047c82 */ /* 0x000fe20008000000 */
[----:B------:R-:W-:Y:S01]  /*2af40*/  ULDC UR6, c[0x0][0xc14] ;  /* 0x0003050000067ab9 */ /* 0x000fe20000000800 */
[----:B------:R-:W-:Y:S01]  /*2af50*/  UMOV UR5, URZ ;  /* 0x0000003f00057c82 */ /* 0x000fe20008000000 */
[----:B------:R0:W-:Y:S01]  /*2af60*/  STL [R1], R0 ;  /* 0x0000000001007387 */ /* 0x0001e20000100800 */
[----:B------:R-:W-:Y:S01]  /*2af70*/  IMAD.U32 R3, RZ, RZ, UR4 ;  /* 0x00000004ff037e24 */ /* 0x000fe2000f8e00ff */
[----:B------:R-:W-:-:S04]  /*2af80*/  MOV R2, UR5 ;  /* 0x0000000500027c02 */ /* 0x000fc80008000f00 */
[----:B------:R1:W-:Y:S01]  /*2af90*/  STL [R1+0x4], R3 ;  /* 0x0000040301007387 */ /* 0x0003e20000100800 */
[----:B0-----:R-:W-:-:S05]  /*2afa0*/  IMAD.U32 R0, RZ, RZ, UR6 ;  /* 0x00000006ff007e24 */ /* 0x001fca000f8e00ff */
[----:B------:R1:W-:Y:S04]  /*2afb0*/  STL [R1+0xc], R0 ;  /* 0x00000c0001007387 */ /* 0x0003e80000100800 */
[----:B------:R1:W-:Y:S02]  /*2afc0*/  STL [R1+0x8], R2 ;  /* 0x0000080201007387 */ /* 0x0003e40000100800 */
.L_x_2524:
        /* <DEDUP_REMOVED lines=16> */
.L_x_2513:
[----:B-1----:R-:W2:Y:S01]  /*2b0d0*/  LDL R0, [R1+0xc] ;  /* 0x00000c0001007983 */ /* 0x002ea20000100800 */
[----:B------:R-:W-:Y:S02]  /*2b0e0*/  ULDC UR4, c[0x0][0xc14] ;  /* 0x0003050000047ab9 */ /* 0x000fe40000000800 */
[----:B--2---:R-:W-:-:S13]  /*2b0f0*/  ISETP.GE.AND P0, PT, R0, UR4, PT ;  /* 0x0000000400007c0c */ /* 0x004fda000bf06270 */
[----:B------:R-:W-:Y:S05]  /*2b100*/  @!P0 BRA `(.L_x_2525) ;  /* 0xffffffa800648947 */ /* 0x000fea000383ffff */
[----:B------:R-:W-:Y:S05]  /*2b110*/  BSYNC B7 ;  /* 0x0000000000077941 */ /* 0x000fea0003800000 */
.L_x_2420:
[----:B-1----:R-:W3:Y:S01]  /*2b120*/  LDL.LU R0, [R1+0x3c] ;  /* 0x00003c0001007983 */ /* 0x002ee20000300800 */
[----:B------:R-:W-:Y:S01]  /*2b130*/  BSSY B0, `(.L_x_2526) ;  /* 0x000000b000007945 */ /* 0x000fe20003800000 */
[----:B0-2---:R-:W0:Y:S01]  /*2b140*/  S2R R5, SR_CgaCtaId ;  /* 0x0000000000057919 */ /* 0x005e220000008800 */
[----:B---3--:R-:W-:-:S05]  /*2b150*/  VIADD R0, R0, 0x1 ;  /* 0x0000000100007836 */ /* 0x008fca0000000000 */
        /* <DEDUP_REMOVED lines=8> */
.L_x_2655:
[----:B------:R-:W-:Y:S05]  /*2b1e0*/  BSYNC B0 ;  /* 0x0000000000007941 */ /* 0x000fea0003800000 */
.L_x_2526:
[----:B------:R-:W-:-:S03]  /*2b1f0*/  UMOV UR4, 0xffffffff ;  /* 0xffffffff00047882 */ /* 0x000fc60000000000 */
[----:B------:R-:W-:Y:S05]  /*2b200*/  BRA.DIV UR4, `(.L_x_2528) ;  /* 0x0000002e04607947 */ /* 0x000fea000b800000 */
[----:B------:R-:W1:Y:S02]  /*2b210*/  S2R R2, SR_TID.X ;  /* 0x0000000000027919 */ /* 0x000e640000002100 */
[----:B-1----:R-:W-:-:S04]  /*2b220*/  SHF.R.U32.HI R2, RZ, 0x5, R2 ;  /* 0x00000005ff027819 */ /* 0x002fc80000011602 */
[----:B------:R-:W-:-:S05]  /*2b230*/  LOP3.LUT R2, R2, 0x3, RZ, 0xc0, !PT ;  /* 0x0000000302027812 */ /* 0x000fca00078ec0ff */
[----:B------:R1:W2:Y:S02]  /*2b240*/  SHFL.IDX PT, R14, R2, RZ, 0x1f ;  /* 0x00001fff020e7589 */ /* 0x0002a400000e0000 */
.L_x_2658:
[----:B--2---:R-:W-:-:S13]  /*2b250*/  ISETP.NE.AND P0, PT, R14, RZ, PT ;  /* 0x000000ff0e00720c */ /* 0x004fda0003f05270 */
[----:B------:R-:W-:Y:S05]  /*2b260*/  @P0 BRA `(.L_x_2204) ;  /* 0x0000000000b00947 */ /* 0x000fea0003800000 */
[----:B------:R-:W-:-:S03]  /*2b270*/  UMOV UR4, 0xffffffff ;  /* 0xffffffff00047882 */ /* 0x000fc60000000000 */
[----:B------:R-:W-:Y:S05]  /*2b280*/  BRA.DIV UR4, `(.L_x_2529) ;  /* 0x0000002e04747947 */ /* 0x000fea000b800000 */
[----:B------:R-:W-:-:S13]  /*2b290*/  ELECT P6, URZ, PT ;  /* 0x00000000003f782f */ /* 0x000fda00038c0000 */
.L_x_2661:
[----:B------:R-:W-:Y:S05]  /*2b2a0*/  @!P6 BRA `(.L_x_2204) ;  /* 0x0000000000a0e947 */ /* 0x000fea0003800000 */
[----:B------:R-:W-:-:S06]  /*2b2b0*/  ULOP3.LUT UR4, UR36, 0x2, URZ, 0xfc, !UPT ;  /* 0x0000000224047892 */ /* 0x000fcc000f8efc3f */
[----:B-1----:R-:W-:-:S05]  /*2b2c0*/  IMAD.U32 R2, RZ, RZ, UR4 ;  /* 0x00000004ff027e24 */ /* 0x002fca000f8e00ff */
[----:B------:R-:W-:-:S13]  /*2b2d0*/  ISETP.NE.AND P0, PT, R2, 0x3, PT ;  /* 0x000000030200780c */ /* 0x000fda0003f05270 */
[----:B------:R-:W-:Y:S05]  /*2b2e0*/  @!P0 BRA `(.L_x_2530) ;  /* 0x0000000000048947 */ /* 0x000fea0003800000 */
[----:B------:R-:W-:Y:S01]  /*2b2f0*/  BPT.TRAP 0x1 ;  /* 0x000000040000795c */ /* 0x000fe20000300000 */
.L_x_2530:
        /* <DEDUP_REMOVED lines=14> */
.L_x_2662:
[----:B------:R-:W1:Y:S02]  /*2b3e0*/  SYNCS.PHASECHK.TRANS64.TRYWAIT P1, [R7+URZ], R2 ;  /* 0x00000002070075a7 */ /* 0x000e64000802017f */
[----:B-1----:R-:W-:Y:S05]  /*2b3f0*/  @!P1 BRA `(.L_x_2532) ;  /* 0x0000002c004c9947 */ /* 0x002fea0003800000 */
.L_x_2663:
[----:B------:R-:W-:Y:S05]  /*2b400*/  @!P0 BRA `(.L_x_2533) ;  /* 0x0000000000048947 */ /* 0x000fea0003800000 */
[----:B------:R-:W-:Y:S01]  /*2b410*/  BPT.TRAP 0x1 ;  /* 0x000000040000795c */ /* 0x000fe20000300000 */
.L_x_2533:
[----:B------:R-:W2:Y:S02]  /*2b420*/  LDL.LU R4, [R1+0x10] ;  /* 0x0000100001047983 */ /* 0x000ea40000300800 */
[----:B--2---:R-:W-:-:S04]  /*2b430*/  IMAD R4, R4, 0x8, R0 ;  /* 0x0000000804047824 */ /* 0x004fc800078e0200 */
[----:B------:R-:W2:Y:S02]  /*2b440*/  SYNCS.PHASECHK.TRANS64.TRYWAIT P1, [R4+URZ+0x29860], R5 ;  /* 0x02986005040075a7 */ /* 0x000ea4000802017f */
[----:B--2---:R-:W-:Y:S05]  /*2b450*/  @!P1 BRA `(.L_x_2534) ;  /* 0x0000002c00489947 */ /* 0x004fea0003800000 */
.L_x_2664:
[----:B------:R-:W-:Y:S05]  /*2b460*/  @!P0 BRA `(.L_x_2535) ;  /* 0x0000000000048947 */ /* 0x000fea0003800000 */
[----:B------:R-:W-:Y:S01]  /*2b470*/  BPT.TRAP 0x1 ;  /* 0x000000040000795c */ /* 0x000fe20000300000 */
.L_x_2535:
[----:B------:R-:W-:-:S04]  /*2b480*/  IMAD R3, R3, 0x8, R0 ;  /* 0x0000000803037824 */ /* 0x000fc800078e0200 */
[----:B------:R-:W3:Y:S02]  /*2b490*/  SYNCS.PHASECHK.TRANS64.TRYWAIT P1, [R3+URZ+0x29860], R2 ;  /* 0x02986002030075a7 */ /* 0x000ee4000802017f */
[----:B---3--:R-:W-:Y:S05]  /*2b4a0*/  @!P1 BRA `(.L_x_2536) ;  /* 0x0000002c00489947 */ /* 0x008fea0003800000 */
.L_x_2665:
[----:B------:R-:W-:Y:S05]  /*2b4b0*/  @!P0 BRA `(.L_x_2537) ;  /* 0x0000000000048947 */ /* 0x000fea0003800000 */
[----:B------:R-:W-:Y:S01]  /*2b4c0*/  BPT.TRAP 0x1 ;  /* 0x000000040000795c */ /* 0x000fe20000300000 */
.L_x_2537:
[----:B------:R-:W4:Y:S02]  /*2b4d0*/  SYNCS.PHASECHK.TRANS64.TRYWAIT P0, [R4+URZ+0x29880], R5 ;  /* 0x02988005040075a7 */ /* 0x000f24000800017f */
[----:B----4-:R-:W-:Y:S05]  /*2b4e0*/  @!P0 BRA `(.L_x_2538) ;  /* 0x0000002c004c8947 */ /* 0x010fea0003800000 */
.L_x_2539:
[----:B------:R0:W0:Y:S02]  /*2b4f0*/  SYNCS.PHASECHK.TRANS64.TRYWAIT P0, [R3+URZ+0x29880], R2 ;  /* 0x02988002030075a7 */ /* 0x000024000800017f */
[----:B0-----:R-:W-:Y:S05]  /*2b500*/  @!P0 NANOSLEEP.SYNCS 0x989680 ;  /* 0x009896800000895d */ /* 0x001fea0003900000 */
[----:B------:R-:W0:Y:S02]  /*2b510*/  @!P0 SYNCS.PHASECHK.TRANS64 P0, [R3+URZ+0x29880], R2 ;  /* 0x02988002030085a7 */ /* 0x000e24000800007f */
[----:B0-----:R-:W-:Y:S05]  /*2b520*/  @!P0 BRA `(.L_x_2539) ;  /* 0xfffffffc00f08947 */ /* 0x001fea000383ffff */
.L_x_2204:
[----:B------:R-:W-:Y:S05]  /*2b530*/  BSYNC B8 ;  /* 0x0000000000087941 */ /* 0x000fea0003800000 */
.L_x_2201:
[----:B------:R-:W-:Y:S05]  /*2b540*/  EXIT ;  /* 0x000000000000794d */ /* 0x000fea0003800000 */
.L_x_2222:
[----:B---3--:R3:W4:Y:S02]  /*2b550*/  SYNCS.PHASECHK.TRANS64.TRYWAIT P5, [R39+URZ+0x29890], R96 ;  /* 0x02989060270075a7 */ /* 0x00872400080a017f */
[----:B----4-:R-:W-:Y:S05]  /*2b560*/  @!P5 NANOSLEEP.SYNCS 0x989680 ;  /* 0x009896800000d95d */ /* 0x010fea0003900000 */
[----:B------:R-:W4:Y:S02]  /*2b570*/  @!P5 SYNCS.PHASECHK.TRANS64 P5, [R39+URZ+0x29890], R96 ;  /* 0x029890602700d5a7 */ /* 0x000f2400080a007f */
[----:B----4-:R-:W-:Y:S05]  /*2b580*/  @!P5 BRA `(.L_x_2222) ;  /* 0xfffffffc00f0d947 */ /* 0x010fea000383ffff */
[----:B------:R-:W-:Y:S05]  /*2b590*/  BRA `(.L_x_2540) ;  /* 0xfffffd7c00e07947 */ /* 0x000fea000383ffff */
.L_x_2276:
[----:B--2---:R2:W4:Y:S02]  /*2b5a0*/  SYNCS.PHASECHK.TRANS64.TRYWAIT P5, [R39+URZ+0x29890], R96 ;  /* 0x02989060270075a7 */ /* 0x00452400080a017f */
[----:B----4-:R-:W-:Y:S05]  /*2b5b0*/  @!P5 NANOSLEEP.SYNCS 0x989680 ;  /* 0x009896800000d95d */ /* 0x010fea0003900000 */
[----:B------:R-:W4:Y:S02]  /*2b5c0*/  @!P5 SYNCS.PHASECHK.TRANS64 P5, [R39+URZ+0x29890], R96 ;  /* 0x029890602700d5a7 */ /* 0x000f2400080a007f */
[----:B----4-:R-:W-:Y:S05]  /*2b5d0*/  @!P5 BRA `(.L_x_2276) ;  /* 0xfffffffc00f0d947 */ /* 0x010fea000383ffff */
[----:B------:R-:W-:Y:S05]  /*2b5e0*/  BRA `(.L_x_2541) ;  /* 0xfffffddc00407947 */ /* 0x000fea000383ffff */
.L_x_2301:
[----:B-1----:R1:W2:Y:S02]  /*2b5f0*/  SYNCS.PHASECHK.TRANS64.TRYWAIT P2, [R39+URZ+0x29890], R96 ;  /* 0x02989060270075a7 */ /* 0x0022a4000804017f */
[----:B--2---:R-:W-:Y:S05]  /*2b600*/  @!P2 NANOSLEEP.SYNCS 0x989680 ;  /* 0x009896800000a95d */ /* 0x004fea0003900000 */
[----:B------:R-:W2:Y:S02]  /*2b610*/  @!P2 SYNCS.PHASECHK.TRANS64 P2, [R39+URZ+0x29890], R96 ;  /* 0x029890602700a5a7 */ /* 0x000ea4000804007f */
[----:B--2---:R-:W-:Y:S05]  /*2b620*/  @!P2 BRA `(.L_x_2301) ;  /* 0xfffffffc00f0a947 */ /* 0x004fea000383ffff */
[----:B------:R-:W-:Y:S05]  /*2b630*/  BRA `(.L_x_2542) ;  /* 0xfffffe3800dc7947 */ /* 0x000fea000383ffff */
.L_x_2307:
[----:B-1----:R1:W2:Y:S02]  /*2b640*/  SYNCS.PHASECHK.TRANS64.TRYWAIT P1, [R39+URZ+0x298b0], R96 ;  /* 0x0298b060270075a7 */ /* 0x0022a4000802017f */
[----:B--2---:R-:W-:Y:S05]  /*2b650*/  @!P1 NANOSLEEP.SYNCS 0x989680 ;  /* 0x009896800000995d */ /* 0x004fea0003900000 */
[----:B------:R-:W2:Y:S02]  /*2b660*/  @!P1 SYNCS.PHASECHK.TRANS64 P1, [R39+URZ+0x298b0], R96 ;  /* 0x0298b060270095a7 */ /* 0x000ea4000802007f */
[----:B--2---:R-:W-:Y:S05]  /*2b670*/  @!P1 BRA `(.L_x_2307) ;  /* 0xfffffffc00f09947 */ /* 0x004fea000383ffff */
[----:B------:R-:W-:Y:S05]  /*2b680*/  BRA `(.L_x_2543) ;  /* 0xfffffe3c00dc7947 */ /* 0x000fea000383ffff */
.L_x_2315:
[----:B------:R-:W-:Y:S01]  /*2b690*/  BSSY B0, `(.L_x_2544) ;  /* 0x0000008000007945 */ /* 0x000fe20003800000 */
[----:B------:R-:W-:Y:S01]  /*2b6a0*/  IMAD.MOV.U32 R13, RZ, RZ, R223 ;  /* 0x000000ffff0d7224 */ /* 0x000fe200078e00df */
[----:B------:R-:W-:Y:S01]  /*2b6b0*/  MOV R11, 0x1f ;  /* 0x0000001f000b7802 */ /* 0x000fe20000000f00 */
[----:B------:R-:W-:Y:S02]  /*2b6c0*/  IMAD.MOV.U32 R12, RZ, RZ, RZ ;  /* 0x000000ffff0c7224 */ /* 0x000fe400078e00ff */
[----:B------:R-:W-:-:S07]  /*2b6d0*/  IMAD.MOV.U32 R15, RZ, RZ, -0x1 ;  /* 0xffffffffff0f7424 */ /* 0x000fce00078e00ff */
[----:B-----5:R-:W-:Y:S05]  /*2b6e0*/  WARPSYNC.COLLECTIVE R15, `(.L_x_2545) ;  /* 0x000000000f087348 */ /* 0x020fea0003c00000 */
[----:B------:R0:W1:Y:S02]  /*2b6f0*/  SHFL.IDX P6, R14, R13, R12, R11 ;  /* 0x0000000c0d0e7389 */ /* 0x00006400000c000b */
[----:B01---5:R-:W-:Y:S01]  /*2b700*/  ENDCOLLECTIVE ;  /* 0x000000000000791b */ /* 0x023fe20003800000 */
.L_x_2545:
[----:B------:R-:W-:Y:S05]  /*2b710*/  BSYNC B0 ;  /* 0x0000000000007941 */ /* 0x000fea0003800000 */
.L_x_2544:
[----:B------:R-:W-:Y:S01]  /*2b720*/  IMAD.MOV.U32 R188, RZ, RZ, R14 ;  /* 0x000000ffffbc7224 */ /* 0x000fe200078e000e */
[----:B------:R-:W-:Y:S06]  /*2b730*/  BRA `(.L_x_2546) ;  /* 0xfffffe4800787947 */ /* 0x000fec000383ffff */
.L_x_2327:
[----:B------:R-:W-:Y:S01]  /*2b740*/  BSSY B1, `(.L_x_2547) ;  /* 0x0000007000017945 */ /* 0x000fe20003800000 */
[----:B------:R-:W-:Y:S01]  /*2b750*/  IMAD.MOV.U32 R12, RZ, RZ, RZ ;  /* 0x000000ffff0c7224 */ /* 0x000fe200078e00ff */
[----:B-1----:R-:W-:Y:S01]  /*2b760*/  MOV R15, 0xffffffff ;  /* 0xffffffff000f7802 */ /* 0x002fe20000000f00 */
[----:B------:R-:W-:-:S07]  /*2b770*/  IMAD.MOV.U32 R11, RZ, RZ, 0x1e1f ;  /* 0x00001e1fff0b7424 */ /* 0x000fce00078e00ff */
[----:B0----5:R-:W-:Y:S05]  /*2b780*/  WARPSYNC.COLLECTIVE R15, `(.L_x_2548) ;  /* 0x000000000f087348 */ /* 0x021fea0003c00000 */
[----:B------:R1:W2:Y:S02]  /*2b790*/  SHFL.IDX P6, R14, R13, R12, R11 ;  /* 0x0000000c0d0e7389 */ /* 0x0002a400000c000b */
[----:B012--5:R-:W-:Y:S01]  /*2b7a0*/  ENDCOLLECTIVE ;  /* 0x000000000000791b */ /* 0x027fe20003800000 */
.L_x_2548:
[----:B------:R-:W-:Y:S05]  /*2b7b0*/  BSYNC B1 ;  /* 0x0000000000017941 */ /* 0x000fea0003800000 */
.L_x_2547:
[----:B------:R-:W-:Y:S05]  /*2b7c0*/  BRA `(.L_x_2549) ;  /* 0xfffffe5400607947 */ /* 0x000fea000383ffff */
.L_x_2328:
        /* <DEDUP_REMOVED lines=8> */
.L_x_2551:
[----:B------:R-:W-:Y:S05]  /*2b850*/  BSYNC B1 ;  /* 0x0000000000017941 */ /* 0x000fea0003800000 */
.L_x_2550:
[----:B------:R-:W-:Y:S05]  /*2b860*/  BRA `(.L_x_2552) ;  /* 0xfffffe5400407947 */ /* 0x000fea000383ffff */
.L_x_2329:
[----:B------:R-:W-:Y:S01]  /*2b870*/  BSSY B1, `(.L_x_2553) ;  /* 0x0000008000017945 */ /* 0x000fe20003800000 */
[----:B------:R-:W-:Y:S01]  /*2b880*/  MOV R13, R3 ;  /* 0x00000003000d7202 */ /* 0x000fe20000000f00 */
[----:B------:R-:W-:Y:S02]  /*2b890*/  IMAD.MOV.U32 R12, RZ, RZ, RZ ;  /* 0x000000ffff0c7224 */ /* 0x000fe400078e00ff */
[----:B------:R-:W-:Y:S02]  /*2b8a0*/  IMAD.MOV.U32 R11, RZ, RZ, 0x1e1f ;  /* 0x00001e1fff0b7424 */ /* 0x000fe400078e00ff */
[----:B-1----:R-:W-:-:S07]  /*2b8b0*/  IMAD.MOV.U32 R15, RZ, RZ, -0x1 ;  /* 0xffffffffff0f7424 */ /* 0x002fce00078e00ff */
[----:B0----5:R-:W-:Y:S05]  /*2b8c0*/  WARPSYNC.COLLECTIVE R15, `(.L_x_2554) ;  /* 0x000000000f087348 */ /* 0x021fea0003c00000 */
[----:B------:R1:W2:Y:S02]  /*2b8d0*/  SHFL.IDX P6, R14, R13, R12, R11 ;  /* 0x0000000c0d0e7389 */ /* 0x0002a400000c000b */
[----:B012--5:R-:W-:Y:S01]  /*2b8e0*/  ENDCOLLECTIVE ;  /* 0x000000000000791b */ /* 0x027fe20003800000 */
.L_x_2554:
[----:B------:R-:W-:Y:S05]  /*2b8f0*/  BSYNC B1 ;  /* 0x0000000000017941 */ /* 0x000fea0003800000 */
.L_x_2553:
[----:B------:R-:W-:Y:S05]  /*2b900*/  BRA `(.L_x_2555) ;  /* 0xfffffe5400207947 */ /* 0x000fea000383ffff */
.L_x_2330:
[----:B------:R-:W-:Y:S01]  /*2b910*/  BSSY B1, `(.L_x_2556) ;  /* 0x0000008000017945 */ /* 0x000fe20003800000 */
[----:B------:R-:W-:Y:S01]  /*2b920*/  IMAD.MOV.U32 R13, RZ, RZ, R0 ;  /* 0x000000ffff0d7224 */ /* 0x000fe200078e0000 */
[----:B------:R-:W-:Y:S01]  /*2b930*/  MOV R12, RZ ;  /* 0x000000ff000c7202 */ /* 0x000fe20000000f00 */
[----:B------:R-:W-:Y:S02]  /*2b940*/  IMAD.MOV.U32 R11, RZ, RZ, 0x1e1f ;  /* 0x00001e1fff0b7424 */ /* 0x000fe400078e00ff */
[----:B-1----:R-:W-:-:S07]  /*2b950*/  IMAD.MOV.U32 R15, RZ, RZ, -0x1 ;  /* 0xffffffffff0f7424 */ /* 0x002fce00078e00ff */
[----:B0----5:R-:W-:Y:S05]  /*2b960*/  WARPSYNC.COLLECTIVE R15, `(.L_x_2557) ;  /* 0x000000000f087348 */ /* 0x021fea0003c00000 */
[----:B------:R1:W2:Y:S02]  /*2b970*/  SHFL.IDX P6, R14, R13, R12, R11 ;  /* 0x0000000c0d0e7389 */ /* 0x0002a400000c000b */
[----:B012--5:R-:W-:Y:S01]  /*2b980*/  ENDCOLLECTIVE ;  /* 0x000000000000791b */ /* 0x027fe20003800000 */
.L_x_2557:
[----:B------:R-:W-:Y:S05]  /*2b990*/  BSYNC B1 ;  /* 0x0000000000017941 */ /* 0x000fea0003800000 */
.L_x_2556:
[----:B------:R-:W-:Y:S05]  /*2b9a0*/  BRA `(.L_x_2558) ;  /* 0xfffffe5400007947 */ /* 0x000fea000383ffff */
.L_x_2332:
[----:B--2---:R2:W3:Y:S02]  /*2b9b0*/  SYNCS.PHASECHK.TRANS64.TRYWAIT P1, [R16+URZ+0x29800], R3 ;  /* 0x02980003100075a7 */ /* 0x0044e4000802017f */
[----:B---3--:R-:W-:Y:S05]  /*2b9c0*/  @!P1 NANOSLEEP.SYNCS 0x989680 ;  /* 0x009896800000995d */ /* 0x008fea0003900000 */
[----:B------:R-:W3:Y:S02]  /*2b9d0*/  @!P1 SYNCS.PHASECHK.TRANS64 P1, [R16+URZ+0x29800], R3 ;  /* 0x02980003100095a7 */ /* 0x000ee4000802007f */
[----:B---3--:R-:W-:Y:S05]  /*2b9e0*/  @!P1 BRA `(.L_x_2332) ;  /* 0xfffffffc00f09947 */ /* 0x008fea000383ffff */
[----:B------:R-:W-:Y:S05]  /*2b9f0*/  BRA `(.L_x_2559) ;  /* 0xfffffe54000c7947 */ /* 0x000fea000383ffff */
.L_x_2346:
[----:B------:R-:W-:Y:S01]  /*2ba00*/  BSSY B1, `(.L_x_2560) ;  /* 0x0000007000017945 */ /* 0x000fe20003800000 */
[----:B------:R-:W-:Y:S01]  /*2ba10*/  IMAD.MOV.U32 R12, RZ, RZ, RZ ;  /* 0x000000ffff0c7224 */ /* 0x000fe200078e00ff */
[----:B------:R-:W-:Y:S01]  /*2ba20*/  MOV R15, 0xffffffff ;  /* 0xffffffff000f7802 */ /* 0x000fe20000000f00 */
[----:B------:R-:W-:-:S07]  /*2ba30*/  IMAD.MOV.U32 R11, RZ, RZ, 0x1e1f ;  /* 0x00001e1fff0b7424 */ /* 0x000fce00078e00ff */
[----:B0----5:R-:W-:Y:S05]  /*2ba40*/  WARPSYNC.COLLECTIVE R15, `(.L_x_2561) ;  /* 0x000000000f087348 */ /* 0x021fea0003c00000 */
[----:B------:R1:W2:Y:S02]  /*2ba50*/  SHFL.IDX P6, R14, R13, R12, R11 ;  /* 0x0000000c0d0e7389 */ /* 0x0002a400000c000b */
[----:B012--5:R-:W-:Y:S01]  /*2ba60*/  ENDCOLLECTIVE ;  /* 0x000000000000791b */ /* 0x027fe20003800000 */
.L_x_2561:
[----:B------:R-:W-:Y:S05]  /*2ba70*/  BSYNC B1 ;  /* 0x0000000000017941 */ /* 0x000fea0003800000 */
.L_x_2560:
[----:B------:R-:W-:Y:S05]  /*2ba80*/  BRA `(.L_x_2562) ;  /* 0xfffffe8400f47947 */ /* 0x000fea000383ffff */
.L_x_2347:
        /* <DEDUP_REMOVED lines=8> */
.L_x_2564:
[----:B------:R-:W-:Y:S05]  /*2bb10*/  BSYNC B1 ;  /* 0x0000000000017941 */ /* 0x000fea0003800000 */
.L_x_2563:
[----:B------:R-:W-:Y:S05]  /*2bb20*/  BRA `(.L_x_2565) ;  /* 0xfffffe8400d47947 */ /* 0x000fea000383ffff */
.L_x_2348:
[----:B------:R-:W-:Y:S01]  /*2bb30*/  BSSY B1, `(.L_x_2566) ;  /* 0x0000008000017945 */ /* 0x000fe20003800000 */
[----:B------:R-:W-:Y:S01]  /*2bb40*/  MOV R13, R3 ;  /* 0x00000003000d7202 */ /* 0x000fe20000000f00 */
[----:B------:R-:W-:Y:S02]  /*2bb50*/  IMAD.MOV.U32 R12, RZ, RZ, RZ ;  /* 0x000000ffff0c7224 */ /* 0x000fe400078e00ff */
[----:B------:R-:W-:Y:S02]  /*2bb60*/  IMAD.MOV.U32 R11, RZ, RZ, 0x1e1f ;  /* 0x00001e1fff0b7424 */ /* 0x000fe400078e00ff */
[----:B------:R-:W-:-:S07]  /*2bb70*/  IMAD.MOV.U32 R15, RZ, RZ, -0x1 ;  /* 0xffffffffff0f7424 */ /* 0x000fce00078e00ff */
[----:B0----5:R-:W-:Y:S05]  /*2bb80*/  WARPSYNC.COLLECTIVE R15, `(.L_x_2567) ;  /* 0x000000000f087348 */ /* 0x021fea0003c00000 */
[----:B------:R1:W2:Y:S02]  /*2bb90*/  SHFL.IDX P6, R14, R13, R12, R11 ;  /* 0x0000000c0d0e7389 */ /* 0x0002a400000c000b */
[----:B012--5:R-:W-:Y:S01]  /*2bba0*/  ENDCOLLECTIVE ;  /* 0x000000000000791b */ /* 0x027fe20003800000 */
.L_x_2567:
[----:B------:R-:W-:Y:S05]  /*2bbb0*/  BSYNC B1 ;  /* 0x0000000000017941 */ /* 0x000fea0003800000 */
.L_x_2566:
[----:B------:R-:W-:Y:S05]  /*2bbc0*/  BRA `(.L_x_2568) ;  /* 0xfffffe8400b47947 */ /* 0x000fea000383ffff */
.L_x_2349:
[----:B------:R-:W-:Y:S01]  /*2bbd0*/  BSSY B1, `(.L_x_2569) ;  /* 0x0000008000017945 */ /* 0x000fe20003800000 */
[----:B------:R-:W-:Y:S01]  /*2bbe0*/  IMAD.MOV.U32 R13, RZ, RZ, R0 ;  /* 0x000000ffff0d7224 */ /* 0x000fe200078e0000 */
[----:B------:R-:W-:Y:S01]  /*2bbf0*/  MOV R12, RZ ;  /* 0x000000ff000c7202 */ /* 0x000fe20000000f00 */
[----:B------:R-:W-:Y:S02]  /*2bc00*/  IMAD.MOV.U32 R11, RZ, RZ, 0x1e1f ;  /* 0x00001e1fff0b7424 */ /* 0x000fe400078e00ff */
[----:B------:R-:W-:-:S07]  /*2bc10*/  IMAD.MOV.U32 R15, RZ, RZ, -0x1 ;  /* 0xffffffffff0f7424 */ /* 0x000fce00078e00ff */
[----:B0----5:R-:W-:Y:S05]  /*2bc20*/  WARPSYNC.COLLECTIVE R15, `(.L_x_2570) ;  /* 0x000000000f087348 */ /* 0x021fea0003c00000 */
[----:B------:R1:W2:Y:S02]  /*2bc30*/  SHFL.IDX P6, R14, R13, R12, R11 ;  /* 0x0000000c0d0e7389 */ /* 0x0002a400000c000b */
[----:B012--5:R-:W-:Y:S01]  /*2bc40*/  ENDCOLLECTIVE ;  /* 0x000000000000791b */ /* 0x027fe20003800000 */
.L_x_2570:
[----:B------:R-:W-:Y:S05]  /*2bc50*/  BSYNC B1 ;  /* 0x0000000000017941 */ /* 0x000fea0003800000 */
.L_x_2569:
[----:B------:R-:W-:Y:S05]  /*2bc60*/  BRA `(.L_x_2571) ;  /* 0xfffffe8400947947 */ /* 0x000fea000383ffff */
.L_x_2351:
[----:B-1----:R1:W2:Y:S02]  /*2bc70*/  SYNCS.PHASECHK.TRANS64.TRYWAIT P1, [R16+URZ+0x29800], R3 ;  /* 0x02980003100075a7 */ /* 0x0022a4000802017f */
[----:B--2---:R-:W-:Y:S05]  /*2bc80*/  @!P1 NANOSLEEP.SYNCS 0x989680 ;  /* 0x009896800000995d */ /* 0x004fea0003900000 */
[----:B------:R-:W2:Y:S02]  /*2bc90*/  @!P1 SYNCS.PHASECHK.TRANS64 P1, [R16+URZ+0x29800], R3 ;  /* 0x02980003100095a7 */ /* 0x000ea4000802007f */
[----:B--2---:R-:W-:Y:S05]  /*2bca0*/  @!P1 BRA `(.L_x_2351) ;  /* 0xfffffffc00f09947 */ /* 0x004fea000383ffff */
[----:B------:R-:W-:Y:S05]  /*2bcb0*/  BRA `(.L_x_2572) ;  /* 0xfffffe8400a07947 */ /* 0x000fea000383ffff */
.L_x_2359:
[----:B--2---:R2:W3:Y:S02]  /*2bcc0*/  SYNCS.PHASECHK.TRANS64.TRYWAIT P2, [R3+URZ+0x29830], R0 ;  /* 0x02983000030075a7 */ /* 0x0044e4000804017f */
[----:B---3--:R-:W-:Y:S05]  /*2bcd0*/  @!P2 NANOSLEEP.SYNCS 0x989680 ;  /* 0x009896800000a95d */ /* 0x008fea0003900000 */
[----:B------:R-:W3:Y:S02]  /*2bce0*/  @!P2 SYNCS.PHASECHK.TRANS64 P2, [R3+URZ+0x29830], R0 ;  /* 0x029830000300a5a7 */ /* 0x000ee4000804007f */
[----:B---3--:R-:W-:Y:S05]  /*2bcf0*/  @!P2 BRA `(.L_x_2359) ;  /* 0xfffffffc00f0a947 */ /* 0x008fea000383ffff */
[----:B------:R-:W-:Y:S05]  /*2bd00*/  BRA `(.L_x_2358) ;  /* 0xfffffeb400cc7947 */ /* 0x000fea000383ffff */
.L_x_2365:
[----:B--2---:R2:W3:Y:S02]  /*2bd10*/  SYNCS.PHASECHK.TRANS64.TRYWAIT P2, [R13+URZ+0x29830], R0 ;  /* 0x029830000d0075a7 */ /* 0x0044e4000804017f */
[----:B---3--:R-:W-:Y:S05]  /*2bd20*/  @!P2 NANOSLEEP.SYNCS 0x989680 ;  /* 0x009896800000a95d */ /* 0x008fea0003900000 */
[----:B------:R-:W3:Y:S02]  /*2bd30*/  @!P2 SYNCS.PHASECHK.TRANS64 P2, [R13+URZ+0x29830], R0 ;  /* 0x029830000d00a5a7 */ /* 0x000ee4000804007f */
[----:B---3--:R-:W-:Y:S05]  /*2bd40*/  @!P2 BRA `(.L_x_2365) ;  /* 0xfffffffc00f0a947 */ /* 0x008fea000383ffff */
[----:B------:R-:W-:Y:S05]  /*2bd50*/  BRA `(.L_x_2364) ;  /* 0xfffffef000207947 */ /* 0x000fea000383ffff */
.L_x_2369:
[----:B--2---:R2:W3:Y:S02]  /*2bd60*/  SYNCS.PHASECHK.TRANS64.TRYWAIT P0, [R13+URZ+0x29850], R0 ;  /* 0x029850000d0075a7 */ /* 0x0044e4000800017f */
[----:B---3--:R-:W-:Y:S05]  /*2bd70*/  @!P0 NANOSLEEP.SYNCS 0x989680 ;  /* 0x009896800000895d */ /* 0x008fea0003900000 */
[----:B------:R-:W3:Y:S02]  /*2bd80*/  @!P0 SYNCS.PHASECHK.TRANS64 P0, [R13+URZ+0x29850], R0 ;  /* 0x029850000d0085a7 */ /* 0x000ee4000800007f */
[----:B---3--:R-:W-:Y:S05]  /*2bd90*/  @!P0 BRA `(.L_x_2369) ;  /* 0xfffffffc00f08947 */ /* 0x008fea000383ffff */
[----:B------:R-:W-:Y:S05]  /*2bda0*/  BRA `(.L_x_2366) ;  /* 0xffffff00005c7947 */ /* 0x000fea000383ffff */
.L_x_2377:
[----:B--2---:R2:W3:Y:S02]  /*2bdb0*/  SYNCS.PHASECHK.TRANS64.TRYWAIT P2, [R11+URZ+0x29830], R0 ;  /* 0x029830000b0075a7 */ /* 0x0044e4000804017f */
[----:B---3--:R-:W-:Y:S05]  /*2bdc0*/  @!P2 NANOSLEEP.SYNCS 0x989680 ;  /* 0x009896800000a95d */ /* 0x008fea0003900000 */
[----:B------:R-:W3:Y:S02]  /*2bdd0*/  @!P2 SYNCS.PHASECHK.TRANS64 P2, [R11+URZ+0x29830], R0 ;  /* 0x029830000b00a5a7 */ /* 0x000ee4000804007f */
[----:B---3--:R-:W-:Y:S05]  /*2bde0*/  @!P2 BRA `(.L_x_2377) ;  /* 0xfffffffc00f0a947 */ /* 0x008fea000383ffff */
[----:B------:R-:W-:Y:S05]  /*2bdf0*/  BRA `(.L_x_2376) ;  /* 0xffffff2c004c7947 */ /* 0x000fea000383ffff */
.L_x_2382:
[----:B--2---:R2:W3:Y:S02]  /*2be00*/  SYNCS.PHASECHK.TRANS64.TRYWAIT P0, [R13+URZ+0x29850], R0 ;  /* 0x029850000d0075a7 */ /* 0x0044e4000800017f */
[----:B---3--:R-:W-:Y:S05]  /*2be10*/  @!P0 NANOSLEEP.SYNCS 0x989680 ;  /* 0x009896800000895d */ /* 0x008fea0003900000 */
[----:B------:R-:W3:Y:S02]  /*2be20*/  @!P0 SYNCS.PHASECHK.TRANS64 P0, [R13+URZ+0x29850], R0 ;  /* 0x029850000d0085a7 */ /* 0x000ee4000800007f */
[----:B---3--:R-:W-:Y:S05]  /*2be30*/  @!P0 BRA `(.L_x_2382) ;  /* 0xfffffffc00f08947 */ /* 0x008fea000383ffff */
[----:B------:R-:W-:Y:S05]  /*2be40*/  BRA `(.L_x_2381) ;  /* 0xffffff3c008c7947 */ /* 0x000fea000383ffff */
.L_x_2388:
[----:B--2---:R2:W3:Y:S02]  /*2be50*/  SYNCS.PHASECHK.TRANS64.TRYWAIT P0, [R12+URZ+0x29850], R5 ;  /* 0x029850050c0075a7 */ /* 0x0044e4000800017f */
[----:B---3--:R-:W-:Y:S05]  /*2be60*/  @!P0 NANOSLEEP.SYNCS 0x989680 ;  /* 0x009896800000895d */ /* 0x008fea0003900000 */
[----:B------:R-:W3:Y:S02]  /*2be70*/  @!P0 SYNCS.PHASECHK.TRANS64 P0, [R12+URZ+0x29850], R5 ;  /* 0x029850050c0085a7 */ /* 0x000ee4000800007f */
[----:B---3--:R-:W-:Y:S05]  /*2be80*/  @!P0 BRA `(.L_x_2388) ;  /* 0xfffffffc00f08947 */ /* 0x008fea000383ffff */
[----:B------:R-:W-:Y:S05]  /*2be90*/  BRA `(.L_x_2387) ;  /* 0xffffff5c00a47947 */ /* 0x000fea000383ffff */
.L_x_2392:
[----:B------:R-:W-:Y:S01]  /*2bea0*/  IMAD.MOV.U32 R12, RZ, RZ, R0 ;  /* 0x000000ffff0c7224 */ /* 0x000fe200078e0000 */
[----:B------:R-:W-:Y:S01]  /*2beb0*/  MOV R15, 0xffffffff ;  /* 0xffffffff000f7802 */ /* 0x000fe20000000f00 */
[----:B------:R-:W-:Y:S01]  /*2bec0*/  IMAD.MOV.U32 R11, RZ, RZ, 0x1c1f ;  /* 0x00001c1fff0b7424 */ /* 0x000fe200078e00ff */
[----:B------:R-:W-:Y:S02]  /*2bed0*/  SEL R5, R96, R97, P0 ;  /* 0x0000006160057207 */ /* 0x000fe40000000000 */
[----:B------:R-:W-:-:S07]  /*2bee0*/  SEL R7, R97, R96, P0 ;  /* 0x0000006061077207 */ /* 0x000fce0000000000 */
[----:B-12--5:R-:W-:Y:S05]  /*2bef0*/  WARPSYNC.COLLECTIVE R15, `(.L_x_2573) ;  /* 0x000000000f087348 */ /* 0x026fea0003c00000 */
[----:B------:R0:W3:Y:S02]  /*2bf00*/  SHFL.IDX P6, R14, R13, R12, R11 ;  /* 0x0000000c0d0e7389 */ /* 0x0000e400000c000b */
[----:B0123-5:R-:W-:Y:S01]  /*2bf10*/  ENDCOLLECTIVE ;  /* 0x000000000000791b */ /* 0x02ffe20003800000 */
.L_x_2573:
        /* <DEDUP_REMOVED lines=19> */
.L_x_2574:
        /* <DEDUP_REMOVED lines=18> */
.L_x_2575:
        /* <DEDUP_REMOVED lines=11> */
.L_x_2576:
[----:B------:R-:W-:Y:S02]  /*2c220*/  IMAD.MOV.U32 R13, RZ, RZ, R9 ;  /* 0x000000ffff0d7224 */ /* 0x000fe400078e0009 */
[----:B------:R-:W-:Y:S01]  /*2c230*/  IMAD.MOV.U32 R12, RZ, RZ, R0 ;  /* 0x000000ffff0c7224 */ /* 0x000fe200078e0000 */
[----:B------:R-:W-:-:S07]  /*2c240*/  MOV R7, R14 ;  /* 0x0000000e00077202 */ /* 0x000fce0000000f00 */
[----:B------:R-:W-:Y:S05]  /*2c250*/  WARPSYNC.COLLECTIVE R15, `(.L_x_2577) ;  /* 0x000000000f087348 */ /* 0x000fea0003c00000 */
[----:B------:R0:W1:Y:S02]  /*2c260*/  SHFL.IDX P6, R14, R13, R12, R11 ;  /* 0x0000000c0d0e7389 */ /* 0x00006400000c000b */
[----:B01----:R-:W-:Y:S01]  /*2c270*/  ENDCOLLECTIVE ;  /* 0x000000000000791b */ /* 0x003fe20003800000 */
.L_x_2577:
[----:B------:R-:W-:Y:S02]  /*2c280*/  SEL R8, R10, R7, P0 ;  /* 0x000000070a087207 */ /* 0x000fe40000000000 */
[----:B------:R-:W-:Y:S01]  /*2c290*/  SEL R10, R7, R10, P0 ;  /* 0x0000000a070a7207 */ /* 0x000fe20000000000 */
[----:B------:R-:W-:Y:S01]  /*2c2a0*/  IMAD.MOV.U32 R13, RZ, RZ, R21 ;  /* 0x000000ffff0d7224 */ /* 0x000fe200078e0015 */
[----:B------:R-:W-:Y:S01]  /*2c2b0*/  MOV R12, R2 ;  /* 0x00000002000c7202 */ /* 0x000fe20000000f00 */
[----:B------:R-:W-:-:S07]  /*2c2c0*/  IMAD.MOV.U32 R26, RZ, RZ, R14 ;  /* 0x000000ffff1a7224 */ /* 0x000fce00078e000e */
[----:B------:R-:W-:Y:S05]  /*2c2d0*/  WARPSYNC.COLLECTIVE R15, `(.L_x_2578) ;  /* 0x000000000f087348 */ /* 0x000fea0003c00000 */
[----:B------:R0:W1:Y:S02]  /*2c2e0*/  SHFL.IDX P6, R14, R13, R12, R11 ;  /* 0x0000000c0d0e7389 */ /* 0x00006400000c000b */
[----:B01----:R-:W-:Y:S01]  /*2c2f0*/  ENDCOLLECTIVE ;  /* 0x000000000000791b */ /* 0x003fe20003800000 */
.L_x_2578:
[----:B------:R-:W-:Y:S02]  /*2c300*/  IMAD.MOV.U32 R13, RZ, RZ, R25 ;  /* 0x000000ffff0d7224 */ /* 0x000fe400078e0019 */
[----:B------:R-:W-:Y:S02]  /*2c310*/  IMAD.MOV.U32 R12, RZ, RZ, R0 ;  /* 0x000000ffff0c7224 */ /* 0x000fe400078e0000 */
[----:B------:R-:W-:-:S07]  /*2c320*/  IMAD.MOV.U32 R21, RZ, RZ, R14 ;  /* 0x000000ffff157224 */ /* 0x000fce00078e000e */
[----:B------:R-:W-:Y:S05]  /*2c330*/  WARPSYNC.COLLECTIVE R15, `(.L_x_2579) ;  /* 0x000000000f087348 */ /* 0x000fea0003c00000 */
[----:B------:R0:W1:Y:S02]  /*2c340*/  SHFL.IDX P6, R14, R13, R12, R11 ;  /* 0x0000000c0d0e7389 */ /* 0x00006400000c000b */
[----:B01----:R-:W-:Y:S01]  /*2c350*/  ENDCOLLECTIVE ;  /* 0x000000000000791b */ /* 0x003fe20003800000 */
.L_x_2579:
        /* <DEDUP_REMOVED lines=8> */
.L_x_2580:
[----:B------:R-:W-:Y:S02]  /*2c3e0*/  IMAD.MOV.U32 R13, RZ, RZ, R29 ;  /* 0x000000ffff0d7224 */ /* 0x000fe400078e001d */
[----:B------:R-:W-:Y:S02]  /*2c3f0*/  IMAD.MOV.U32 R12, RZ, RZ, R0 ;  /* 0x000000ffff0c7224 */ /* 0x000fe400078e0000 */
[----:B------:R-:W-:-:S07]  /*2c400*/  IMAD.MOV.U32 R27, RZ, RZ, R14 ;  /* 0x000000ffff1b7224 */ /* 0x000fce00078e000e */
[----:B------:R-:W-:Y:S05]  /*2c410*/  WARPSYNC.COLLECTIVE R15, `(.L_x_2581) ;  /* 0x000000000f087348 */ /* 0x000fea0003c00000 */
[----:B------:R0:W1:Y:S02]  /*2c420*/  SHFL.IDX P6, R14, R13, R12, R11 ;  /* 0x0000000c0d0e7389 */ /* 0x00006400000c000b */
[----:B01----:R-:W-:Y:S01]  /*2c430*/  ENDCOLLECTIVE ;  /* 0x000000000000791b */ /* 0x003fe20003800000 */
.L_x_2581:
[----:B------:R-:W-:Y:S02]  /*2c440*/  SEL R28, R30, R27, P0 ;  /* 0x0000001b1e1c7207 */ /* 0x000fe40000000000 */
[----:B------:R-:W-:Y:S01]  /*2c450*/  SEL R30, R27, R30, P0 ;  /* 0x0000001e1b1e7207 */ /* 0x000fe20000000000 */
[----:B------:R-:W-:Y:S02]  /*2c460*/  IMAD.MOV.U32 R13, RZ, RZ, R31 ;  /* 0x000000ffff0d7224 */ /* 0x000fe400078e001f */
[----:B------:R-:W-:Y:S01]  /*2c470*/  IMAD.MOV.U32 R12, RZ, RZ, R2 ;  /* 0x000000ffff0c7224 */ /* 0x000fe200078e0002 */
[----:B------:R-:W-:-:S07]  /*2c480*/  MOV R34, R14 ;  /* 0x0000000e00227202 */ /* 0x000fce0000000f00 */
[----:B------:R-:W-:Y:S05]  /*2c490*/  WARPSYNC.COLLECTIVE R15, `(.L_x_2582) ;  /* 0x000000000f087348 */ /* 0x000fea0003c00000 */
[----:B------:R0:W1:Y:S02]  /*2c4a0*/  SHFL.IDX P6, R14, R13, R12, R11 ;  /* 0x0000000c0d0e7389 */ /* 0x00006400000c000b */
[----:B01----:R-:W-:Y:S01]  /*2c4b0*/  ENDCOLLECTIVE ;  /* 0x000000000000791b */ /* 0x003fe20003800000 */
.L_x_2582:
[----:B------:R-:W-:Y:S01]  /*2c4c0*/  IMAD.MOV.U32 R13, RZ, RZ, R33 ;  /* 0x000000ffff0d7224 */ /* 0x000fe200078e0021 */
[----:B------:R-:W-:Y:S01]  /*2c4d0*/  MOV R12, R0 ;  /* 0x00000000000c7202 */ /* 0x000fe20000000f00 */
[----:B------:R-:W-:-:S07]  /*2c4e0*/  IMAD.MOV.U32 R31, RZ, RZ, R14 ;  /* 0x000000ffff1f7224 */ /* 0x000fce00078e000e */
[----:B------:R-:W-:Y:S05]  /*2c4f0*/  WARPSYNC.COLLECTIVE R15, `(.L_x_2583) ;  /* 0x000000000f087348 */ /* 0x000fea0003c00000 */
[----:B------:R0:W1:Y:S02]  /*2c500*/  SHFL.IDX P6, R14, R13, R12, R11 ;  /* 0x0000000c0d0e7389 */ /* 0x00006400000c000b */
[----:B01----:R-:W-:Y:S01]  /*2c510*/  ENDCOLLECTIVE ;  /* 0x000000000000791b */ /* 0x003fe20003800000 */
.L_x_2583:
        /* <DEDUP_REMOVED lines=8> */
.L_x_2584:
[----:B------:R-:W-:Y:S01]  /*2c5a0*/  MOV R13, R37 ;  /* 0x00000025000d7202 */ /* 0x000fe20000000f00 */
[----:B------:R-:W-:Y:S02]  /*2c5b0*/  IMAD.MOV.U32 R12, RZ, RZ, R0 ;  /* 0x000000ffff0c7224 */ /* 0x000fe400078e0000 */
[----:B------:R-:W-:-:S07]  /*2c5c0*/  IMAD.MOV.U32 R35, RZ, RZ, R14 ;  /* 0x000000ffff237224 */ /* 0x000fce00078e000e */
[----:B------:R-:W-:Y:S05]  /*2c5d0*/  WARPSYNC.COLLECTIVE R15, `(.L_x_2585) ;  /* 0x000000000f087348 */ /* 0x000fea0003c00000 */
[----:B------:R0:W1:Y:S02]  /*2c5e0*/  SHFL.IDX P6, R14, R13, R12, R11 ;  /* 0x0000000c0d0e7389 */ /* 0x00006400000c000b */
[----:B01----:R-:W-:Y:S01]  /*2c5f0*/  ENDCOLLECTIVE ;  /* 0x000000000000791b */ /* 0x003fe20003800000 */
.L_x_2585:
        /* <DEDUP_REMOVED lines=8> */
.L_x_2586:
[----:B------:R-:W-:Y:S02]  /*2c680*/  IMAD.MOV.U32 R13, RZ, RZ, R41 ;  /* 0x000000ffff0d7224 */ /* 0x000fe400078e0029 */
[----:B------:R-:W-:Y:S01]  /*2c690*/  IMAD.MOV.U32 R12, RZ, RZ, R0 ;  /* 0x000000ffff0c7224 */ /* 0x000fe200078e0000 */
[----:B------:R-:W-:-:S07]  /*2c6a0*/  MOV R20, R14 ;  /* 0x0000000e00147202 */ /* 0x000fce0000000f00 */
[----:B------:R-:W-:Y:S05]  /*2c6b0*/  WARPSYNC.COLLECTIVE R15, `(.L_x_2587) ;  /* 0x000000000f087348 */ /* 0x000fea0003c00000 */
[----:B------:R0:W1:Y:S02]  /*2c6c0*/  SHFL.IDX P6, R14, R13, R12, R11 ;  /* 0x0000000c0d0e7389 */ /* 0x00006400000c000b */
[----:B01----:R-:W-:Y:S01]  /*2c6d0*/  ENDCOLLECTIVE ;  /* 0x000000000000791b */ /* 0x003fe20003800000 */
.L_x_2587:
[----:B------:R-:W-:Y:S01]  /*2c6e0*/  IMAD.MOV.U32 R13, RZ, RZ, R43 ;  /* 0x000000ffff0d7224 */ /* 0x000fe200078e002b */
[----:B------:R-:W-:Y:S01]  /*2c6f0*/  MOV R12, R2 ;  /* 0x00000002000c7202 */ /* 0x000fe20000000f00 */
[----:B------:R-:W-:-:S07]  /*2c700*/  IMAD.MOV.U32 R41, RZ, RZ, R14 ;  /* 0x000000ffff297224 */ /* 0x000fce00078e000e */
[----:B------:R-:W-:Y:S05]  /*2c710*/  WARPSYNC.COLLECTIVE R15, `(.L_x_2588) ;  /* 0x000000000f087348 */ /* 0x000fea0003c00000 */
[----:B------:R0:W1:Y:S02]  /*2c720*/  SHFL.IDX P6, R14, R13, R12, R11 ;  /* 0x0000000c0d0e7389 */ /* 0x00006400000c000b */
[----:B01----:R-:W-:Y:S01]  /*2c730*/  ENDCOLLECTIVE ;  /* 0x000000000000791b */ /* 0x003fe20003800000 */
.L_x_2588:
[----:B------:R-:W-:Y:S02]  /*2c740*/  IMAD.MOV.U32 R13, RZ, RZ, R45 ;  /* 0x000000ffff0d7224 */ /* 0x000fe400078e002d */
[----:B------:R-:W-:Y:S02]  /*2c750*/  IMAD.MOV.U32 R12, RZ, RZ, R0 ;  /* 0x000000ffff0c7224 */ /* 0x000fe400078e0000 */
[----:B------:R-:W-:-:S07]  /*2c760*/  IMAD.MOV.U32 R40, RZ, RZ, R14 ;  /* 0x000000ffff287224 */ /* 0x000fce00078e000e */
[----:B------:R-:W-:Y:S05]  /*2c770*/  WARPSYNC.COLLECTIVE R15, `(.L_x_2589) ;  /* 0x000000000f087348 */ /* 0x000fea0003c00000 */
[----:B------:R0:W1:Y:S02]  /*2c780*/  SHFL.IDX P6, R14, R13, R12, R11 ;  /* 0x0000000c0d0e7389 */ /* 0x00006400000c000b */
[----:B01----:R-:W-:Y:S01]  /*2c790*/  ENDCOLLECTIVE ;  /* 0x000000000000791b */ /* 0x003fe20003800000 */
.L_x_2589:
        /* <DEDUP_REMOVED lines=8> */
.L_x_2590:
[----:B------:R-:W-:Y:S02]  /*2c820*/  IMAD.MOV.U32 R13, RZ, RZ, R49 ;  /* 0x000000ffff0d7224 */ /* 0x000fe400078e0031 */
[----:B------:R-:W-:Y:S02]  /*2c830*/  IMAD.MOV.U32 R12, RZ, RZ, R0 ;  /* 0x000000ffff0c7224 */ /* 0x000fe400078e0000 */
[----:B------:R-:W-:-:S07]  /*2c840*/  IMAD.MOV.U32 R42, RZ, RZ, R14 ;  /* 0x000000ffff2a7224 */ /* 0x000fce00078e000e */
[----:B------:R-:W-:Y:S05]  /*2c850*/  WARPSYNC.COLLECTIVE R15, `(.L_x_2591) ;  /* 0x000000000f087348 */ /* 0x000fea0003c00000 */
[----:B------:R0:W1:Y:S02]  /*2c860*/  SHFL.IDX P6, R14, R13, R12, R11 ;  /* 0x0000000c0d0e7389 */ /* 0x00006400000c000b */
[----:B01----:R-:W-:Y:S01]  /*2c870*/  ENDCOLLECTIVE ;  /* 0x000000000000791b */ /* 0x003fe20003800000 */
.L_x_2591:
        /* <DEDUP_REMOVED lines=8> */
.L_x_2592:
[----:B------:R-:W-:Y:S01]  /*2c900*/  IMAD.MOV.U32 R13, RZ, RZ, R53 ;  /* 0x000000ffff0d7224 */ /* 0x000fe200078e0035 */
[----:B------:R-:W-:Y:S01]  /*2c910*/  MOV R12, R0 ;  /* 0x00000000000c7202 */ /* 0x000fe20000000f00 */
[----:B------:R-:W-:-:S07]  /*2c920*/  IMAD.MOV.U32 R48, RZ, RZ, R14 ;  /* 0x000000ffff307224 */ /* 0x000fce00078e000e */
[----:B------:R-:W-:Y:S05]  /*2c930*/  WARPSYNC.COLLECTIVE R15, `(.L_x_2593) ;  /* 0x000000000f087348 */ /* 0x000fea0003c00000 */
[----:B------:R0:W1:Y:S02]  /*2c940*/  SHFL.IDX P6, R14, R13, R12, R11 ;  /* 0x0000000c0d0e7389 */ /* 0x00006400000c000b */
[----:B01----:R-:W-:Y:S01]  /*2c950*/  ENDCOLLECTIVE ;  /* 0x000000000000791b */ /* 0x003fe20003800000 */
.L_x_2593:
[----:B------:R-:W-:Y:S01]  /*2c960*/  SEL R9, R49, R48, P0 ;  /* 0x0000003031097207 */ /* 0x000fe20000000000 */
[----:B------:R-:W-:Y:S02]  /*2c970*/  IMAD.MOV.U32 R13, RZ, RZ, R55 ;  /* 0x000000ffff0d7224 */ /* 0x000fe400078e0037 */
[----:B------:R-:W-:Y:S02]  /*2c980*/  IMAD.MOV.U32 R12, RZ, RZ, R2 ;  /* 0x000000ffff0c7224 */ /* 0x000fe400078e0002 */
[----:B------:R-:W-:-:S07]  /*2c990*/  IMAD.MOV.U32 R53, RZ, RZ, R14 ;  /* 0x000000ffff357224 */ /* 0x000fce00078e000e */
[----:B------:R-:W-:Y:S05]  /*2c9a0*/  WARPSYNC.COLLECTIVE R15, `(.L_x_2594) ;  /* 0x000000000f087348 */ /* 0x000fea0003c00000 */
[----:B------:R0:W1:Y:S02]  /*2c9b0*/  SHFL.IDX P6, R14, R13, R12, R11 ;  /* 0x0000000c0d0e7389 */ /* 0x00006400000c000b */
[----:B01----:R-:W-:Y:S01]  /*2c9c0*/  ENDCOLLECTIVE ;  /* 0x000000000000791b */ /* 0x003fe20003800000 */
.L_x_2594:
[----:B------:R-:W-:Y:S01]  /*2c9d0*/  MOV R13, R57 ;  /* 0x00000039000d7202 */ /* 0x000fe20000000f00 */
[----:B------:R-:W-:Y:S02]  /*2c9e0*/  IMAD.MOV.U32 R12, RZ, RZ, R0 ;  /* 0x000000ffff0c7224 */ /* 0x000fe400078e0000 */
[----:B------:R-:W-:-:S07]  /*2c9f0*/  IMAD.MOV.U32 R50, RZ, RZ, R14 ;  /* 0x000000ffff327224 */ /* 0x000fce00078e000e */
[----:B------:R-:W-:Y:S05]  /*2ca00*/  WARPSYNC.COLLECTIVE R15, `(.L_x_2595) ;  /* 0x000000000f087348 */ /* 0x000fea0003c00000 */
[----:B------:R0:W1:Y:S02]  /*2ca10*/  SHFL.IDX P6, R14, R13, R12, R11 ;  /* 0x0000000c0d0e7389 */ /* 0x00006400000c000b */
[----:B01----:R-:W-:Y:S01]  /*2ca20*/  ENDCOLLECTIVE ;  /* 0x000000000000791b */ /* 0x003fe20003800000 */
.L_x_2595:
        /* <DEDUP_REMOVED lines=8> */
.L_x_2596:
[----:B------:R-:W-:Y:S02]  /*2cab0*/  IMAD.MOV.U32 R13, RZ, RZ, R63 ;  /* 0x000000ffff0d7224 */ /* 0x000fe400078e003f */
[----:B------:R-:W-:Y:S01]  /*2cac0*/  IMAD.MOV.U32 R12, RZ, RZ, R0 ;  /* 0x000000ffff0c7224 */ /* 0x000fe200078e0000 */
[----:B------:R-:W-:-:S07]  /*2cad0*/  MOV R52, R14 ;  /* 0x0000000e00347202 */ /* 0x000fce0000000f00 */
[----:B------:R-:W-:Y:S05]  /*2cae0*/  WARPSYNC.COLLECTIVE R15, `(.L_x_2597) ;  /* 0x000000000f087348 */ /* 0x000fea0003c00000 */
[----:B------:R0:W1:Y:S02]  /*2caf0*/  SHFL.IDX P6, R14, R13, R12, R11 ;  /* 0x0000000c0d0e7389 */ /* 0x00006400000c000b */
[----:B01----:R-:W-:Y:S01]  /*2cb00*/  ENDCOLLECTIVE ;  /* 0x000000000000791b */ /* 0x003fe20003800000 */
.L_x_2597:
        /* <DEDUP_REMOVED lines=8> */
.L_x_2598:
[----:B------:R-:W-:Y:S02]  /*2cb90*/  IMAD.MOV.U32 R13, RZ, RZ, R67 ;  /* 0x000000ffff0d7224 */ /* 0x000fe400078e0043 */
[----:B------:R-:W-:Y:S02]  /*2cba0*/  IMAD.MOV.U32 R12, RZ, RZ, R0 ;  /* 0x000000ffff0c7224 */ /* 0x000fe400078e0000 */
[----:B------:R-:W-:-:S07]  /*2cbb0*/  IMAD.MOV.U32 R54, RZ, RZ, R14 ;  /* 0x000000ffff367224 */ /* 0x000fce00078e000e */
[----:B------:R-:W-:Y:S05]  /*2cbc0*/  WARPSYNC.COLLECTIVE R15, `(.L_x_2599) ;  /* 0x000000000f087348 */ /* 0x000fea0003c00000 */
[----:B------:R0:W1:Y:S02]  /*2cbd0*/  SHFL.IDX P6, R14, R13, R12, R11 ;  /* 0x0000000c0d0e7389 */ /* 0x00006400000c000b */
[----:B01----:R-:W-:Y:S01]  /*2cbe0*/  ENDCOLLECTIVE ;  /* 0x000000000000791b */ /* 0x003fe20003800000 */
.L_x_2599:
        /* <DEDUP_REMOVED lines=8> */
.L_x_2600:
[----:B------:R-:W-:Y:S02]  /*2cc70*/  IMAD.MOV.U32 R13, RZ, RZ, R71 ;  /* 0x000000ffff0d7224 */ /* 0x000fe400078e0047 */
[----:B------:R-:W-:Y:S02]  /*2cc80*/  IMAD.MOV.U32 R12, RZ, RZ, R0 ;  /* 0x000000ffff0c7224 */ /* 0x000fe400078e0000 */
[----:B------:R-:W-:-:S07]  /*2cc90*/  IMAD.MOV.U32 R56, RZ, RZ, R14 ;  /* 0x000000ffff387224 */ /* 0x000fce00078e000e */
[----:B------:R-:W-:Y:S05]  /*2cca0*/  WARPSYNC.COLLECTIVE R15, `(.L_x_2601) ;  /* 0x000000000f087348 */ /* 0x000fea0003c00000 */
[----:B------:R0:W1:Y:S02]  /*2ccb0*/  SHFL.IDX P6, R14, R13, R12, R11 ;  /* 0x0000000c0d0e7389 */ /* 0x00006400000c000b */
[----:B01----:R-:W-:Y:S01]  /*2ccc0*/  ENDCOLLECTIVE ;  /* 0x000000000000791b */ /* 0x003fe20003800000 */
.L_x_2601:
[----:B------:R-:W-:Y:S01]  /*2ccd0*/  SEL R39, R56, R67, P0 ;  /* 0x0000004338277207 */ /* 0x000fe20000000000 */
[----:B------:R-:W-:Y:S02]  /*2cce0*/  IMAD.MOV.U32 R13, RZ, RZ, R73 ;  /* 0x000000ffff0d7224 */ /* 0x000fe400078e0049 */
[----:B------:R-:W-:Y:S01]  /*2ccf0*/  IMAD.MOV.U32 R12, RZ, RZ, R2 ;  /* 0x000000ffff0c7224 */ /* 0x000fe200078e0002 */
[----:B------:R-:W-:-:S07]  /*2cd00*/  MOV R71, R14 ;  /* 0x0000000e00477202 */ /* 0x000fce0000000f00 */
[----:B------:R-:W-:Y:S05]  /*2cd10*/  WARPSYNC.COLLECTIVE R15, `(.L_x_2602) ;  /* 0x000000000f087348 */ /* 0x000fea0003c00000 */
[----:B------:R0:W1:Y:S02]  /*2cd20*/  SHFL.IDX P6, R14, R13, R12, R11 ;  /* 0x0000000c0d0e7389 */ /* 0x00006400000c000b */
[----:B01----:R-:W-:Y:S01]  /*2cd30*/  ENDCOLLECTIVE ;  /* 0x000000000000791b */ /* 0x003fe20003800000 */
.L_x_2602:
[----:B------:R-:W-:Y:S01]  /*2cd40*/  IMAD.MOV.U32 R13, RZ, RZ, R75 ;  /* 0x000000ffff0d7224 */ /* 0x000fe200078e004b */
[----:B------:R-:W-:Y:S01]  /*2cd50*/  MOV R12, R0 ;  /* 0x00000000000c7202 */ /* 0x000fe20000000f00 */
[----:B------:R-:W-:-:S07]  /*2cd60*/  IMAD.MOV.U32 R58, RZ, RZ, R14 ;  /* 0x000000ffff3a7224 */ /* 0x000fce00078e000e */
[----:B------:R-:W-:Y:S05]  /*2cd70*/  WARPSYNC.COLLECTIVE R15, `(.L_x_2603) ;  /* 0x000000000f087348 */ /* 0x000fea0003c00000 */
[----:B------:R0:W1:Y:S02]  /*2cd80*/  SHFL.IDX P6, R14, R13, R12, R11 ;  /* 0x0000000c0d0e7389 */ /* 0x00006400000c000b */
[----:B01----:R-:W-:Y:S01]  /*2cd90*/  ENDCOLLECTIVE ;  /* 0x000000000000791b */ /* 0x003fe20003800000 */
.L_x_2603:
[----:B------:R-:W-:Y:S02]  /*2cda0*/  IMAD.MOV.U32 R13, RZ, RZ, R77 ;  /* 0x000000ffff0d7224 */ /* 0x000fe400078e004d */
[----:B------:R-:W-:Y:S02]  /*2cdb0*/  IMAD.MOV.U32 R12, RZ, RZ, R2 ;  /* 0x000000ffff0c7224 */ /* 0x000fe400078e0002 */
[----:B------:R-:W-:-:S07]  /*2cdc0*/  IMAD.MOV.U32 R75, RZ, RZ, R14 ;  /* 0x000000ffff4b7224 */ /* 0x000fce00078e000e */
[----:B------:R-:W-:Y:S05]  /*2cdd0*/  WARPSYNC.COLLECTIVE R15, `(.L_x_2604) ;  /* 0x000000000f087348 */ /* 0x000fea0003c00000 */
[----:B------:R0:W1:Y:S02]  /*2cde0*/  SHFL.IDX P6, R14, R13, R12, R11 ;  /* 0x0000000c0d0e7389 */ /* 0x00006400000c000b */
[----:B01----:R-:W-:Y:S01]  /*2cdf0*/  ENDCOLLECTIVE ;  /* 0x000000000000791b */ /* 0x003fe20003800000 */
.L_x_2604:
[----:B------:R-:W-:Y:S02]  /*2ce00*/  SEL R12, R37, R20, P0 ;  /* 0x00000014250c7207 */ /* 0x000fe40000000000 */
[----:B------:R-:W-:Y:S02]  /*2ce10*/  SEL R11, R48, R49, P0 ;  /* 0x00000031300b7207 */ /* 0x000fe40000000000 */
[----:B------:R-:W-:Y:S02]  /*2ce20*/  SEL R13, R71, R58, P0 ;  /* 0x0000003a470d7207 */ /* 0x000fe40000000000 */
[----:B------:R-:W-:Y:S01]  /*2ce30*/  SEL R15, R58, R71, P0 ;  /* 0x000000473a0f7207 */ /* 0x000fe20000000000 */
[----:B------:R-:W-:Y:S01]  /*2ce40*/  IMAD.MOV.U32 R62, RZ, RZ, R14 ;  /* 0x000000ffff3e7224 */ /* 0x000fe200078e000e */
[----:B------:R-:W-:Y:S02]  /*2ce50*/  SEL R14, R20, R37, P0 ;  /* 0x00000025140e7207 */ /* 0x000fe40000000000 */
[----:B------:R-:W-:-:S02]  /*2ce60*/  SEL R37, R67, R56, P0 ;  /* 0x0000003843257207 */ /* 0x000fc40000000000 */
[----:B------:R-:W-:Y:S01]  /*2ce70*/  MOV R20, RZ ;  /* 0x000000ff00147202 */ /* 0x000fe20000000f00 */
[----:B------:R-:W-:Y:S06]  /*2ce80*/  BRA `(.L_x_2605) ;  /* 0xffffff6400487947 */ /* 0x000fec000383ffff */
.L_x_2426:
[----:B------:R-:W0:Y:S01]  /*2ce90*/  S2R R6, SR_TID.X ;  /* 0x0000000000067919 */ /* 0x000e220000002100 */
[----:B------:R-:W-:Y:S01]  /*2cea0*/  BSSY B1, `(.L_x_2606) ;  /* 0x000000a000017945 */ /* 0x000fe20003800000 */
[----:B------:R-:W-:Y:S02]  /*2ceb0*/  IMAD.MOV.U32 R12, RZ, RZ, RZ ;  /* 0x000000ffff0c7224 */ /* 0x000fe400078e00ff */
[----:B------:R-:W-:Y:S02]  /*2cec0*/  IMAD.MOV.U32 R11, RZ, RZ, 0x1f ;  /* 0x0000001fff0b7424 */ /* 0x000fe400078e00ff */
[----:B------:R-:W-:Y:S01]  /*2ced0*/  IMAD.MOV.U32 R15, RZ, RZ, -0x1 ;  /* 0xffffffffff0f7424 */ /* 0x000fe200078e00ff */
[----:B0-----:R-:W-:-:S04]  /*2cee0*/  SHF.R.U32.HI R6, RZ, 0x5, R6 ;  /* 0x00000005ff067819 */ /* 0x001fc80000011606 */
[----:B------:R-:W-:-:S05]  /*2cef0*/  LOP3.LUT R6, R6, 0x3, RZ, 0xc0, !PT ;  /* 0x0000000306067812 */ /* 0x000fca00078ec0ff */
[----:B------:R-:W-:-:S07]  /*2cf00*/  IMAD.MOV.U32 R13, RZ, RZ, R6 ;  /* 0x000000ffff0d7224 */ /* 0x000fce00078e0006 */
[----:B------:R-:W-:Y:S05]  /*2cf10*/  WARPSYNC.COLLECTIVE R15, `(.L_x_2607) ;  /* 0x000000000f087348 */ /* 0x000fea0003c00000 */
[----:B------:R0:W1:Y:S02]  /*2cf20*/  SHFL.IDX P6, R14, R13, R12, R11 ;  /* 0x0000000c0d0e7389 */ /* 0x00006400000c000b */
[----:B01----:R-:W-:Y:S01]  /*2cf30*/  ENDCOLLECTIVE ;  /* 0x000000000000791b */ /* 0x003fe20003800000 */
.L_x_2607:
[----:B------:R-:W-:Y:S05]  /*2cf40*/  BSYNC B1 ;  /* 0x0000000000017941 */ /* 0x000fea0003800000 */
.L_x_2606:
[----:B------:R-:W-:Y:S05]  /*2cf50*/  BRA `(.L_x_2608) ;  /* 0xffffff9000b47947 */ /* 0x000fea000383ffff */
.L_x_2428:
[----:B------:R-:W-:Y:S01]  /*2cf60*/  BSSY B1, `(.L_x_2609) ;  /* 0x0000006000017945 */ /* 0x000fe20003800000 */
[----:B------:R-:W-:-:S07]  /*2cf70*/  MOV R15, 0xffffffff ;  /* 0xffffffff000f7802 */ /* 0x000fce0000000f00 */
[----:B0-----:R-:W-:Y:S05]  /*2cf80*/  WARPSYNC.COLLECTIVE R15, `(.L_x_2610) ;  /* 0x000000000f0c7348 */ /* 0x001fea0003c00000 */
[----:B------:R-:W-:Y:S02]  /*2cf90*/  ELECT P6, UR62, PT ;  /* 0x00000000003e782f */ /* 0x000fe400038c0000 */
[----:B------:R-:W-:Y:S01]  /*2cfa0*/  MOV R14, UR62 ;  /* 0x0000003e000e7c02 */ /* 0x000fe20008000f00 */
[----:B0-----:R-:W-:Y:S10]  /*2cfb0*/  ENDCOLLECTIVE ;  /* 0x000000000000791b */ /* 0x001ff40003800000 */
.L_x_2610:
[----:B------:R-:W-:Y:S05]  /*2cfc0*/  BSYNC B1 ;  /* 0x0000000000017941 */ /* 0x000fea0003800000 */
.L_x_2609:
[----:B------:R-:W-:Y:S05]  /*2cfd0*/  BRA `(.L_x_2427) ;  /* 0xffffff9000ac7947 */ /* 0x000fea000383ffff */
.L_x_2430:
[----:B0-----:R0:W1:Y:S02]  /*2cfe0*/  SYNCS.PHASECHK.TRANS64.TRYWAIT P0, [R11+URZ+0x29820], R5 ;  /* 0x029820050b0075a7 */ /* 0x001064000800017f */
[----:B-1----:R-:W-:Y:S05]  /*2cff0*/  @!P0 NANOSLEEP.SYNCS 0x989680 ;  /* 0x009896800000895d */ /* 0x002fea0003900000 */
[----:B------:R-:W1:Y:S02]  /*2d000*/  @!P0 SYNCS.PHASECHK.TRANS64 P0, [R11+URZ+0x29820], R5 ;  /* 0x029820050b0085a7 */ /* 0x000e64000800007f */
[----:B-1----:R-:W-:Y:S05]  /*2d010*/  @!P0 BRA `(.L_x_2430) ;  /* 0xfffffffc00f08947 */ /* 0x002fea000383ffff */
[----:B------:R-:W-:Y:S05]  /*2d020*/  BRA `(.L_x_2611) ;  /* 0xffffff9000c87947 */ /* 0x000fea000383ffff */
.L_x_2434:
[----:B-1----:R1:W2:Y:S02]  /*2d030*/  SYNCS.PHASECHK.TRANS64.TRYWAIT P0, [R8+URZ+0x298a0], R10 ;  /* 0x0298a00a080075a7 */ /* 0x0022a4000800017f */
[----:B--2---:R-:W-:Y:S05]  /*2d040*/  @!P0 NANOSLEEP.SYNCS 0x989680 ;  /* 0x009896800000895d */ /* 0x004fea0003900000 */
[----:B------:R-:W2:Y:S02]  /*2d050*/  @!P0 SYNCS.PHASECHK.TRANS64 P0, [R8+URZ+0x298a0], R10 ;  /* 0x0298a00a080085a7 */ /* 0x000ea4000800007f */
[----:B--2---:R-:W-:Y:S05]  /*2d060*/  @!P0 BRA `(.L_x_2434) ;  /* 0xfffffffc00f08947 */ /* 0x004fea000383ffff */
[----:B------:R-:W-:Y:S05]  /*2d070*/  BRA `(.L_x_2612) ;  /* 0xffffff9000e87947 */ /* 0x000fea000383ffff */
.L_x_2441:
[----:B0-----:R0:W2:Y:S02]  /*2d080*/  SYNCS.PHASECHK.TRANS64.TRYWAIT P0, [R8+URZ+0x298c0], R10 ;  /* 0x0298c00a080075a7 */ /* 0x0010a4000800017f */
[----:B--2---:R-:W-:Y:S05]  /*2d090*/  @!P0 NANOSLEEP.SYNCS 0x989680 ;  /* 0x009896800000895d */ /* 0x004fea0003900000 */
[----:B------:R-:W2:Y:S02]  /*2d0a0*/  @!P0 SYNCS.PHASECHK.TRANS64 P0, [R8+URZ+0x298c0], R10 ;  /* 0x0298c00a080085a7 */ /* 0x000ea4000800007f */
[----:B--2---:R-:W-:Y:S05]  /*2d0b0*/  @!P0 BRA `(.L_x_2441) ;  /* 0xfffffffc00f08947 */ /* 0x004fea000383ffff */
[----:B------:R-:W-:Y:S05]  /*2d0c0*/  BRA `(.L_x_2613) ;  /* 0xffffff9400e07947 */ /* 0x000fea000383ffff */
.L_x_2448:
[----:B0-----:R0:W1:Y:S02]  /*2d0d0*/  SYNCS.PHASECHK.TRANS64.TRYWAIT P1, [R7+URZ+0x298a0], R6 ;  /* 0x0298a006070075a7 */ /* 0x001064000802017f */
[----:B-1----:R-:W-:Y:S05]  /*2d0e0*/  @!P1 NANOSLEEP.SYNCS 0x989680 ;  /* 0x009896800000995d */ /* 0x002fea0003900000 */
[----:B------:R-:W1:Y:S02]  /*2d0f0*/  @!P1 SYNCS.PHASECHK.TRANS64 P1, [R7+URZ+0x298a0], R6 ;  /* 0x0298a006070095a7 */ /* 0x000e64000802007f */
[----:B-1----:R-:W-:Y:S05]  /*2d100*/  @!P1 BRA `(.L_x_2448) ;  /* 0xfffffffc00f09947 */ /* 0x002fea000383ffff */
[----:B------:R-:W-:Y:S05]  /*2d110*/  BRA `(.L_x_2614) ;  /* 0xffffff9800c87947 */ /* 0x000fea000383ffff */
.L_x_2455:
[----:B-1----:R1:W2:Y:S02]  /*2d120*/  SYNCS.PHASECHK.TRANS64.TRYWAIT P1, [R7+URZ+0x298c0], R6 ;  /* 0x0298c006070075a7 */ /* 0x0022a4000802017f */
[----:B--2---:R-:W-:Y:S05]  /*2d130*/  @!P1 NANOSLEEP.SYNCS 0x989680 ;  /* 0x009896800000995d */ /* 0x004fea0003900000 */
[----:B------:R-:W2:Y:S02]  /*2d140*/  @!P1 SYNCS.PHASECHK.TRANS64 P1, [R7+URZ+0x298c0], R6 ;  /* 0x0298c006070095a7 */ /* 0x000ea4000802007f */
[----:B--2---:R-:W-:Y:S05]  /*2d150*/  @!P1 BRA `(.L_x_2455) ;  /* 0xfffffffc00f09947 */ /* 0x004fea000383ffff */
[----:B------:R-:W-:Y:S05]  /*2d160*/  BRA `(.L_x_2615) ;  /* 0xffffff9c00b87947 */ /* 0x000fea000383ffff */
.L_x_2470:
        /* <DEDUP_REMOVED lines=11> */
.L_x_2617:
[----:B------:R-:W-:Y:S05]  /*2d220*/  BSYNC B0 ;  /* 0x0000000000007941 */ /* 0x000fea0003800000 */
.L_x_2616:
[----:B------:R-:W-:Y:S05]  /*2d230*/  BRA `(.L_x_2618) ;  /* 0xffffffac004c7947 */ /* 0x000fea000383ffff */
.L_x_2472:
[----:B------:R-:W-:Y:S01]  /*2d240*/  BSSY B0, `(.L_x_2619) ;  /* 0x0000006000007945 */ /* 0x000fe20003800000 */
[----:B------:R-:W-:-:S07]  /*2d250*/  MOV R15, 0xffffffff ;  /* 0xffffffff000f7802 */ /* 0x000fce0000000f00 */
[----:B01----:R-:W-:Y:S05]  /*2d260*/  WARPSYNC.COLLECTIVE R15, `(.L_x_2620) ;  /* 0x000000000f0c7348 */ /* 0x003fea0003c00000 */
[----:B------:R-:W-:Y:S02]  /*2d270*/  ELECT P6, UR62, PT ;  /* 0x00000000003e782f */ /* 0x000fe400038c0000 */
[----:B------:R-:W-:Y:S01]  /*2d280*/  MOV R14, UR62 ;  /* 0x0000003e000e7c02 */ /* 0x000fe20008000f00 */
[----:B01----:R-:W-:Y:S10]  /*2d290*/  ENDCOLLECTIVE ;  /* 0x000000000000791b */ /* 0x003ff40003800000 */
.L_x_2620:
[----:B------:R-:W-:Y:S05]  /*2d2a0*/  BSYNC B0 ;  /* 0x0000000000007941 */ /* 0x000fea0003800000 */
.L_x_2619:
[----:B------:R-:W-:Y:S05]  /*2d2b0*/  BRA `(.L_x_2621) ;  /* 0xffffffac00447947 */ /* 0x000fea000383ffff */
.L_x_2475:
[----:B-1----:R1:W2:Y:S02]  /*2d2c0*/  SYNCS.PHASECHK.TRANS64.TRYWAIT P2, [R6+URZ+0x29880], R7 ;  /* 0x02988007060075a7 */ /* 0x0022a4000804017f */
[----:B--2---:R-:W-:Y:S05]  /*2d2d0*/  @!P2 NANOSLEEP.SYNCS 0x989680 ;  /* 0x009896800000a95d */ /* 0x004fea0003900000 */
[----:B------:R-:W2:Y:S02]  /*2d2e0*/  @!P2 SYNCS.PHASECHK.TRANS64 P2, [R6+URZ+0x29880], R7 ;  /* 0x029880070600a5a7 */ /* 0x000ea4000804007f */
[----:B--2---:R-:W-:Y:S05]  /*2d2f0*/  @!P2 BRA `(.L_x_2475) ;  /* 0xfffffffc00f0a947 */ /* 0x004fea000383ffff */
[----:B------:R-:W-:Y:S05]  /*2d300*/  BRA `(.L_x_2622) ;  /* 0xffffffac00bc7947 */ /* 0x000fea000383ffff */
.L_x_2477:
[----:B--2---:R2:W3:Y:S02]  /*2d310*/  SYNCS.PHASECHK.TRANS64.TRYWAIT P2, [R6+URZ+0x29840], R7 ;  /* 0x02984007060075a7 */ /* 0x0044e4000804017f */
[----:B---3--:R-:W-:Y:S05]  /*2d320*/  @!P2 NANOSLEEP.SYNCS 0x989680 ;  /* 0x009896800000a95d */ /* 0x008fea0003900000 */
[----:B------:R-:W3:Y:S02]  /*2d330*/  @!P2 SYNCS.PHASECHK.TRANS64 P2, [R6+URZ+0x29840], R7 ;  /* 0x029840070600a5a7 */ /* 0x000ee4000804007f */
[----:B---3--:R-:W-:Y:S05]  /*2d340*/  @!P2 BRA `(.L_x_2477) ;  /* 0xfffffffc00f0a947 */ /* 0x008fea000383ffff */
[----:B------:R-:W-:Y:S05]  /*2d350*/  BRA `(.L_x_2623) ;  /* 0xffffffb000207947 */ /* 0x000fea000383ffff */
.L_x_2480:
        /* <DEDUP_REMOVED lines=8> */
.L_x_2486:
[----:B---3--:R3:W4:Y:S02]  /*2d3e0*/  SYNCS.PHASECHK.TRANS64.TRYWAIT P0, [R4+URZ+0x29880], R3 ;  /* 0x02988003040075a7 */ /* 0x008724000800017f */
[----:B----4-:R-:W-:Y:S05]  /*2d3f0*/  @!P0 NANOSLEEP.SYNCS 0x989680 ;  /* 0x009896800000895d */ /* 0x010fea0003900000 */
[----:B------:R-:W4:Y:S02]  /*2d400*/  @!P0 SYNCS.PHASECHK.TRANS64 P0, [R4+URZ+0x29880], R3 ;  /* 0x02988003040085a7 */ /* 0x000f24000800007f */
[----:B----4-:R-:W-:Y:S05]  /*2d410*/  @!P0 BRA `(.L_x_2486) ;  /* 0xfffffffc00f08947 */ /* 0x010fea000383ffff */
[----:B------:R-:W-:Y:S05]  /*2d420*/  BRA `(.L_x_2625) ;  /* 0xffffffb800207947 */ /* 0x000fea000383ffff */
.L_x_2491:
[----:B-1----:R1:W2:Y:S02]  /*2d430*/  SYNCS.PHASECHK.TRANS64.TRYWAIT P0, [R4+URZ+0x29840], R3 ;  /* 0x02984003040075a7 */ /* 0x0022a4000800017f */
[----:B--2---:R-:W-:Y:S05]  /*2d440*/  @!P0 NANOSLEEP.SYNCS 0x989680 ;  /* 0x009896800000895d */ /* 0x004fea0003900000 */
[----:B------:R-:W2:Y:S02]  /*2d450*/  @!P0 SYNCS.PHASECHK.TRANS64 P0, [R4+URZ+0x29840], R3 ;  /* 0x02984003040085a7 */ /* 0x000ea4000800007f */
[----:B--2---:R-:W-:Y:S05]  /*2d460*/  @!P0 BRA `(.L_x_2491) ;  /* 0xfffffffc00f08947 */ /* 0x004fea000383ffff */
[----:B------:R-:W-:Y:S05]  /*2d470*/  BRA `(.L_x_2626) ;  /* 0xffffffb800ac7947 */ /* 0x000fea000383ffff */
.L_x_2499:
[----:B---3--:R-:W3:Y:S02]  /*2d480*/  LDL R4, [R1+0x4] ;  /* 0x0000040001047983 */ /* 0x008ee40000100800 */
[----:B---3--:R3:W4:Y:S02]  /*2d490*/  SYNCS.PHASECHK.TRANS64.TRYWAIT P2, [R4+URZ+0x29870], R3 ;  /* 0x02987003040075a7 */ /* 0x008724000804017f */
[----:B----4-:R-:W-:Y:S05]  /*2d4a0*/  @!P2 NANOSLEEP.SYNCS 0x989680 ;  /* 0x009896800000a95d */ /* 0x010fea0003900000 */
[----:B------:R-:W4:Y:S02]  /*2d4b0*/  @!P2 SYNCS.PHASECHK.TRANS64 P2, [R4+URZ+0x29870], R3 ;  /* 0x029870030400a5a7 */ /* 0x000f24000804007f */
[----:B----4-:R-:W-:Y:S05]  /*2d4c0*/  @!P2 BRA `(.L_x_2499) ;  /* 0xfffffffc00eca947 */ /* 0x010fea000383ffff */
[----:B------:R-:W-:Y:S05]  /*2d4d0*/  BRA `(.L_x_2627) ;  /* 0xffffffbc00e07947 */ /* 0x000fea000383ffff */
.L_x_2501:
[----:B---3--:R-:W3:Y:S02]  /*2d4e0*/  LDL R4, [R1+0x4] ;  /* 0x0000040001047983 */ /* 0x008ee40000100800 */
[----:B---3--:R3:W4:Y:S02]  /*2d4f0*/  SYNCS.PHASECHK.TRANS64.TRYWAIT P2, [R4+URZ+0x29860], R3 ;  /* 0x02986003040075a7 */ /* 0x008724000804017f */
[----:B----4-:R-:W-:Y:S05]  /*2d500*/  @!P2 NANOSLEEP.SYNCS 0x989680 ;  /* 0x009896800000a95d */ /* 0x010fea0003900000 */
[----:B------:R-:W4:Y:S02]  /*2d510*/  @!P2 SYNCS.PHASECHK.TRANS64 P2, [R4+URZ+0x29860], R3 ;  /* 0x029860030400a5a7 */ /* 0x000f24000804007f */
[----:B----4-:R-:W-:Y:S05]  /*2d520*/  @!P2 BRA `(.L_x_2501) ;  /* 0xfffffffc00eca947 */ /* 0x010fea000383ffff */
[----:B------:R-:W-:Y:S05]  /*2d530*/  BRA `(.L_x_2628) ;  /* 0xffffffbc00e87947 */ /* 0x000fea000383ffff */
.L_x_2508:
[----:B-1----:R1:W3:Y:S02]  /*2d540*/  SYNCS.PHASECHK.TRANS64.TRYWAIT P0, [R20+URZ+0x29870], R3 ;  /* 0x02987003140075a7 */ /* 0x0022e4000800017f */
[----:B---3--:R-:W-:Y:S05]  /*2d550*/  @!P0 NANOSLEEP.SYNCS 0x989680 ;  /* 0x009896800000895d */ /* 0x008fea0003900000 */
[----:B------:R-:W3:Y:S02]  /*2d560*/  @!P0 SYNCS.PHASECHK.TRANS64 P0, [R20+URZ+0x29870], R3 ;  /* 0x02987003140085a7 */ /* 0x000ee4000800007f */
[----:B---3--:R-:W-:Y:S05]  /*2d570*/  @!P0 BRA `(.L_x_2508) ;  /* 0xfffffffc00f08947 */ /* 0x008fea000383ffff */
[----:B------:R-:W-:Y:S05]  /*2d580*/  BRA `(.L_x_2629) ;  /* 0xffffffc400dc7947 */ /* 0x000fea000383ffff */
.L_x_2510:
[----:B-1----:R1:W3:Y:S02]  /*2d590*/  SYNCS.PHASECHK.TRANS64.TRYWAIT P0, [R20+URZ+0x29860], R3 ;  /* 0x02986003140075a7 */ /* 0x0022e4000800017f */
[----:B---3--:R-:W-:Y:S05]  /*2d5a0*/  @!P0 NANOSLEEP.SYNCS 0x989680 ;  /* 0x009896800000895d */ /* 0x008fea0003900000 */
[----:B------:R-:W3:Y:S02]  /*2d5b0*/  @!P0 SYNCS.PHASECHK.TRANS64 P0, [R20+URZ+0x29860], R3 ;  /* 0x02986003140085a7 */ /* 0x000ee4000800007f */
[----:B---3--:R-:W-:Y:S05]  /*2d5c0*/  @!P0 BRA `(.L_x_2510) ;  /* 0xfffffffc00f08947 */ /* 0x008fea000383ffff */
[----:B------:R-:W-:Y:S05]  /*2d5d0*/  BRA `(.L_x_2630) ;  /* 0xffffffc400e47947 */ /* 0x000fea000383ffff */
.L_x_2514:
        /* <DEDUP_REMOVED lines=9> */
.L_x_2632:
[----:B------:R-:W-:Y:S05]  /*2d670*/  BSYNC B0 ;  /* 0x0000000000007941 */ /* 0x000fea0003800000 */
.L_x_2631:
[----:B------:R0:W5:Y:S01]  /*2d680*/  LDL R2, [R1+0xc] ;  /* 0x00000c0001027983 */ /* 0x0001620000100800 */
[----:B------:R-:W-:Y:S01]  /*2d690*/  IMAD.MOV.U32 R13, RZ, RZ, R3 ;  /* 0x000000ffff0d7224 */ /* 0x000fe200078e0003 */
[----:B------:R-:W-:Y:S01]  /*2d6a0*/  MOV R0, R14 ;  /* 0x0000000e00007202 */ /* 0x000fe20000000f00 */
[----:B------:R-:W-:Y:S02]  /*2d6b0*/  IMAD.MOV.U32 R12, RZ, RZ, 0x1 ;  /* 0x00000001ff0c7424 */ /* 0x000fe400078e00ff */
[----:B------:R-:W-:Y:S02]  /*2d6c0*/  IMAD.MOV.U32 R11, RZ, RZ, 0x1f ;  /* 0x0000001fff0b7424 */ /* 0x000fe400078e00ff */
[----:B------:R-:W-:-:S07]  /*2d6d0*/  IMAD.MOV.U32 R15, RZ, RZ, -0x1 ;  /* 0xffffffffff0f7424 */ /* 0x000fce00078e00ff */
[----:B0----5:R-:W-:Y:S05]  /*2d6e0*/  WARPSYNC.COLLECTIVE R15, `(.L_x_2633) ;  /* 0x000000000f087348 */ /* 0x021fea0003c00000 */
[----:B------:R1:W2:Y:S02]  /*2d6f0*/  SHFL.IDX P6, R14, R13, R12, R11 ;  /* 0x0000000c0d0e7389 */ /* 0x0002a400000c000b */
[----:B012--5:R-:W-:Y:S01]  /*2d700*/  ENDCOLLECTIVE ;  /* 0x000000000000791b */ /* 0x027fe20003800000 */
.L_x_2633:
[----:B------:R-:W-:Y:S01]  /*2d710*/  ULDC UR4, c[0x0][0xc14] ;  /* 0x0003050000047ab9 */ /* 0x000fe20000000800 */
[----:B------:R-:W-:Y:S01]  /*2d720*/  IMAD.IADD R5, R2, 0x1, R7 ;  /* 0x0000000102057824 */ /* 0x000fe200078e0207 */
[----:B------:R-:W-:Y:S02]  /*2d730*/  MOV R11, RZ ;  /* 0x000000ff000b7202 */ /* 0x000fe40000000f00 */
[----:B------:R-:W-:Y:S02]  /*2d740*/  MOV R4, R14 ;  /* 0x0000000e00047202 */ /* 0x000fe40000000f00 */
        /* <DEDUP_REMOVED lines=15> */
.L_x_2634:
[----:B------:R-:W-:Y:S01]  /*2d840*/  IMAD.MOV.U32 R12, RZ, RZ, 0x2 ;  /* 0x00000002ff0c7424 */ /* 0x000fe200078e00ff */
[----:B------:R-:W-:-:S05]  /*2d850*/  SEL R14, R14, RZ, P1 ;  /* 0x000000ff0e0e7207 */ /* 0x000fca0000800000 */
[----:B------:R-:W-:-:S04]  /*2d860*/  IMAD.IADD R2, R3, 0x1, R14 ;  /* 0x0000000103027824 */ /* 0x000fc800078e020e */
[----:B------:R-:W-:-:S07]  /*2d870*/  IMAD.MOV.U32 R13, RZ, RZ, R2 ;  /* 0x000000ffff0d7224 */ /* 0x000fce00078e0002 */
[----:B------:R-:W-:Y:S05]  /*2d880*/  WARPSYNC.COLLECTIVE R15, `(.L_x_2635) ;  /* 0x000000000f087348 */ /* 0x000fea0003c00000 */
[----:B------:R0:W1:Y:S02]  /*2d890*/  SHFL.UP P6, R14, R13, R12, R11 ;  /* 0x0400000c0d0e7389 */ /* 0x00006400000c000b */
[----:B01----:R-:W-:Y:S01]  /*2d8a0*/  ENDCOLLECTIVE ;  /* 0x000000000000791b */ /* 0x003fe20003800000 */
.L_x_2635:
[----:B------:R-:W-:Y:S01]  /*2d8b0*/  IMAD.MOV.U32 R12, RZ, RZ, 0x4 ;  /* 0x00000004ff0c7424 */ /* 0x000fe200078e00ff */
[----:B------:R-:W-:-:S05]  /*2d8c0*/  SEL R5, R14, RZ, P2 ;  /* 0x000000ff0e057207 */ /* 0x000fca0001000000 */
[----:B------:R-:W-:-:S05]  /*2d8d0*/  IMAD.IADD R2, R2, 0x1, R5 ;  /* 0x0000000102027824 */ /* 0x000fca00078e0205 */
[----:B------:R-:W-:-:S07]  /*2d8e0*/  MOV R13, R2 ;  /* 0x00000002000d7202 */ /* 0x000fce0000000f00 */
[----:B------:R-:W-:Y:S05]  /*2d8f0*/  WARPSYNC.COLLECTIVE R15, `(.L_x_2636) ;  /* 0x000000000f087348 */ /* 0x000fea0003c00000 */
[----:B------:R0:W1:Y:S02]  /*2d900*/  SHFL.UP P6, R14, R13, R12, R11 ;  /* 0x0400000c0d0e7389 */ /* 0x00006400000c000b */
[----:B01----:R-:W-:Y:S01]  /*2d910*/  ENDCOLLECTIVE ;  /* 0x000000000000791b */ /* 0x003fe20003800000 */
.L_x_2636:
[----:B------:R-:W-:Y:S01]  /*2d920*/  IMAD.MOV.U32 R12, RZ, RZ, 0x8 ;  /* 0x00000008ff0c7424 */ /* 0x000fe200078e00ff */
[----:B------:R-:W-:-:S05]  /*2d930*/  SEL R5, R14, RZ, P3 ;  /* 0x000000ff0e057207 */ /* 0x000fca0001800000 */
[----:B------:R-:W-:-:S04]  /*2d940*/  IMAD.IADD R2, R2, 0x1, R5 ;  /* 0x0000000102027824 */ /* 0x000fc800078e0205 */
[----:B------:R-:W-:-:S07]  /*2d950*/  IMAD.MOV.U32 R13, RZ, RZ, R2 ;  /* 0x000000ffff0d7224 */ /* 0x000fce00078e0002 */
[----:B------:R-:W-:Y:S05]  /*2d960*/  WARPSYNC.COLLECTIVE R15, `(.L_x_2637) ;  /* 0x000000000f087348 */ /* 0x000fea0003c00000 */
[----:B------:R0:W1:Y:S02]  /*2d970*/  SHFL.UP P6, R14, R13, R12, R11 ;  /* 0x0400000c0d0e7389 */ /* 0x00006400000c000b */
[----:B01----:R-:W-:Y:S01]  /*2d980*/  ENDCOLLECTIVE ;  /* 0x000000000000791b */ /* 0x003fe20003800000 */
.L_x_2637:
[----:B------:R-:W-:Y:S01]  /*2d990*/  IMAD.MOV.U32 R12, RZ, RZ, 0x10 ;  /* 0x00000010ff0c7424 */ /* 0x000fe200078e00ff */
[----:B------:R-:W-:-:S04]  /*2d9a0*/  SEL R5, R14, RZ, P4 ;  /* 0x000000ff0e057207 */ /* 0x000fc80002000000 */
[----:B------:R-:W-:-:S05]  /*2d9b0*/  IADD3 R2, R2, R5, RZ ;  /* 0x0000000502027210 */ /* 0x000fca0007ffe0ff */
[----:B------:R-:W-:-:S07]  /*2d9c0*/  IMAD.MOV.U32 R13, RZ, RZ, R2 ;  /* 0x000000ffff0d7224 */ /* 0x000fce00078e0002 */
[----:B------:R-:W-:Y:S05]  /*2d9d0*/  WARPSYNC.COLLECTIVE R15, `(.L_x_2638) ;  /* 0x000000000f087348 */ /* 0x000fea0003c00000 */
[----:B------:R0:W1:Y:S02]  /*2d9e0*/  SHFL.UP P6, R14, R13, R12, R11 ;  /* 0x0400000c0d0e7389 */ /* 0x00006400000c000b */
[----:B01----:R-:W-:Y:S01]  /*2d9f0*/  ENDCOLLECTIVE ;  /* 0x000000000000791b */ /* 0x003fe20003800000 */
.L_x_2638:
[----:B------:R-:W-:Y:S01]  /*2da00*/  MOV R12, 0x1f ;  /* 0x0000001f000c7802 */ /* 0x000fe20000000f00 */
[----:B------:R-:W-:Y:S01]  /*2da10*/  IMAD.MOV.U32 R11, RZ, RZ, 0x1f ;  /* 0x0000001fff0b7424 */ /* 0x000fe200078e00ff */
[----:B------:R-:W-:-:S05]  /*2da20*/  SEL R5, R14, RZ, P5 ;  /* 0x000000ff0e057207 */ /* 0x000fca0002800000 */
[----:B------:R-:W-:-:S04]  /*2da30*/  IMAD.IADD R2, R2, 0x1, R5 ;  /* 0x0000000102027824 */ /* 0x000fc800078e0205 */
[----:B------:R-:W-:-:S07]  /*2da40*/  IMAD.MOV.U32 R13, RZ, RZ, R2 ;  /* 0x000000ffff0d7224 */ /* 0x000fce00078e0002 */
[----:B------:R-:W-:Y:S05]  /*2da50*/  WARPSYNC.COLLECTIVE R15, `(.L_x_2639) ;  /* 0x000000000f087348 */ /* 0x000fea0003c00000 */
[----:B------:R0:W1:Y:S02]  /*2da60*/  SHFL.IDX P6, R14, R13, R12, R11 ;  /* 0x0000000c0d0e7389 */ /* 0x00006400000c000b */
[----:B01----:R-:W-:Y:S01]  /*2da70*/  ENDCOLLECTIVE ;  /* 0x000000000000791b */ /* 0x003fe20003800000 */
.L_x_2639:
[----:B------:R-:W-:Y:S05]  /*2da80*/  BRA `(.L_x_2640) ;  /* 0xffffffcc00147947 */ /* 0x000fea000383ffff */
.L_x_2519:
[----:B------:R-:W-:Y:S01]  /*2da90*/  BSSY B0, `(.L_x_2641) ;  /* 0x0000008000007945 */ /* 0x000fe20003800000 */
[----:B-----5:R-:W-:Y:S01]  /*2daa0*/  IMAD.MOV.U32 R13, RZ, RZ, R3 ;  /* 0x000000ffff0d7224 */ /* 0x020fe200078e0003 */
[----:B------:R-:W-:Y:S01]  /*2dab0*/  MOV R15, 0xffffffff ;  /* 0xffffffff000f7802 */ /* 0x000fe20000000f00 */
[----:B------:R-:W-:Y:S02]  /*2dac0*/  IMAD.MOV.U32 R12, RZ, RZ, 0x1 ;  /* 0x00000001ff0c7424 */ /* 0x000fe400078e00ff */
[----:B------:R-:W-:-:S07]  /*2dad0*/  IMAD.MOV.U32 R11, RZ, RZ, RZ ;  /* 0x000000ffff0b7224 */ /* 0x000fce00078e00ff */
[----:B0-----:R-:W-:Y:S05]  /*2dae0*/  WARPSYNC.COLLECTIVE R15, `(.L_x_2642) ;  /* 0x000000000f087348 */ /* 0x001fea0003c00000 */
[----:B------:R1:W2:Y:S02]  /*2daf0*/  SHFL.UP P6, R14, R13, R12, R11 ;  /* 0x0400000c0d0e7389 */ /* 0x0002a400000c000b */
[----:B012---:R-:W-:Y:S01]  /*2db00*/  ENDCOLLECTIVE ;  /* 0x000000000000791b */ /* 0x007fe20003800000 */
.L_x_2642:
[----:B------:R-:W-:Y:S05]  /*2db10*/  BSYNC B0 ;  /* 0x0000000000007941 */ /* 0x000fea0003800000 */
.L_x_2641:
        /* <DEDUP_REMOVED lines=8> */
.L_x_2643:
[----:B------:R-:W-:Y:S01]  /*2dba0*/  IMAD.MOV.U32 R12, RZ, RZ, 0x4 ;  /* 0x00000004ff0c7424 */ /* 0x000fe200078e00ff */
[----:B------:R-:W-:-:S04]  /*2dbb0*/  SEL R14, R14, RZ, P2 ;  /* 0x000000ff0e0e7207 */ /* 0x000fc80001000000 */
[----:B------:R-:W-:-:S05]  /*2dbc0*/  IADD3 R5, R13, R14, RZ ;  /* 0x0000000e0d057210 */ /* 0x000fca0007ffe0ff */
[----:B------:R-:W-:-:S07]  /*2dbd0*/  IMAD.MOV.U32 R13, RZ, RZ, R5 ;  /* 0x000000ffff0d7224 */ /* 0x000fce00078e0005 */
[----:B------:R-:W-:Y:S05]  /*2dbe0*/  WARPSYNC.COLLECTIVE R15, `(.L_x_2644) ;  /* 0x000000000f087348 */ /* 0x000fea0003c00000 */
[----:B------:R0:W1:Y:S02]  /*2dbf0*/  SHFL.UP P6, R14, R13, R12, R11 ;  /* 0x0400000c0d0e7389 */ /* 0x00006400000c000b */
[----:B01----:R-:W-:Y:S01]  /*2dc00*/  ENDCOLLECTIVE ;  /* 0x000000000000791b */ /* 0x003fe20003800000 */
.L_x_2644:
[----:B------:R-:W-:Y:S02]  /*2dc10*/  MOV R12, 0x8 ;  /* 0x00000008000c7802 */ /* 0x000fe40000000f00 */
[----:B------:R-:W-:-:S05]  /*2dc20*/  SEL R6, R14, RZ, P3 ;  /* 0x000000ff0e067207 */ /* 0x000fca0001800000 */
[----:B------:R-:W-:-:S04]  /*2dc30*/  IMAD.IADD R6, R5, 0x1, R6 ;  /* 0x0000000105067824 */ /* 0x000fc800078e0206 */
[----:B------:R-:W-:-:S07]  /*2dc40*/  IMAD.MOV.U32 R13, RZ, RZ, R6 ;  /* 0x000000ffff0d7224 */ /* 0x000fce00078e0006 */
[----:B------:R-:W-:Y:S05]  /*2dc50*/  WARPSYNC.COLLECTIVE R15, `(.L_x_2645) ;  /* 0x000000000f087348 */ /* 0x000fea0003c00000 */
[----:B------:R0:W1:Y:S02]  /*2dc60*/  SHFL.UP P6, R14, R13, R12, R11 ;  /* 0x0400000c0d0e7389 */ /* 0x00006400000c000b */
[----:B01----:R-:W-:Y:S01]  /*2dc70*/  ENDCOLLECTIVE ;  /* 0x000000000000791b */ /* 0x003fe20003800000 */
.L_x_2645:
[----:B------:R-:W-:Y:S01]  /*2dc80*/  IMAD.MOV.U32 R12, RZ, RZ, 0x10 ;  /* 0x00000010ff0c7424 */ /* 0x000fe200078e00ff */
[----:B------:R-:W-:-:S05]  /*2dc90*/  SEL R7, R14, RZ, P4 ;  /* 0x000000ff0e077207 */ /* 0x000fca0002000000 */
[----:B------:R-:W-:-:S04]  /*2dca0*/  IMAD.IADD R7, R6, 0x1, R7 ;  /* 0x0000000106077824 */ /* 0x000fc800078e0207 */
[----:B------:R-:W-:-:S07]  /*2dcb0*/  IMAD.MOV.U32 R13, RZ, RZ, R7 ;  /* 0x000000ffff0d7224 */ /* 0x000fce00078e0007 */
[----:B------:R-:W-:Y:S05]  /*2dcc0*/  WARPSYNC.COLLECTIVE R15, `(.L_x_2646) ;  /* 0x000000000f087348 */ /* 0x000fea0003c00000 */
[----:B------:R0:W1:Y:S02]  /*2dcd0*/  SHFL.UP P6, R14, R13, R12, R11 ;  /* 0x0400000c0d0e7389 */ /* 0x00006400000c000b */
[----:B01----:R-:W-:Y:S01]  /*2dce0*/  ENDCOLLECTIVE ;  /* 0x000000000000791b */ /* 0x003fe20003800000 */
.L_x_2646:
        /* <DEDUP_REMOVED lines=8> */
.L_x_2647:
[----:B------:R-:W-:Y:S05]  /*2dd70*/  BRA `(.L_x_2648) ;  /* 0xffffffc800fc7947 */ /* 0x000fea000383ffff */
.L_x_2521:
[----:B------:R-:W-:Y:S01]  /*2dd80*/  BSSY B0, `(.L_x_2649) ;  /* 0x0000006000007945 */ /* 0x000fe20003800000 */
[----:B------:R-:W-:Y:S01]  /*2dd90*/  PLOP3.LUT P6, PT, P6, PT, PT, 0x8, 0x0 ;  /* 0x000000000000781c */ /* 0x000fe200037ce170 */
[----:B------:R-:W-:-:S12]  /*2dda0*/  IMAD.MOV.U32 R15, RZ, RZ, -0x1 ;  /* 0xffffffffff0f7424 */ /* 0x000fd800078e00ff */
[----:B0-----:R-:W-:Y:S05]  /*2ddb0*/  WARPSYNC.COLLECTIVE R15, `(.L_x_2650) ;  /* 0x000000000f087348 */ /* 0x001fea0003c00000 */
[----:B------:R-:W-:Y:S01]  /*2ddc0*/  VOTE.ANY R14, PT, P6 ;  /* 0x00000000000e7806 */ /* 0x000fe200030e0100 */
[----:B0-----:R-:W-:Y:S06]  /*2ddd0*/  ENDCOLLECTIVE ;  /* 0x000000000000791b */ /* 0x001fec0003800000 */
.L_x_2650:
[----:B------:R-:W-:Y:S05]  /*2dde0*/  BSYNC B0 ;  /* 0x0000000000007941 */ /* 0x000fea0003800000 */
.L_x_2649:
[----:B------:R-:W-:Y:S01]  /*2ddf0*/  IMAD.MOV.U32 R6, RZ, RZ, R14 ;  /* 0x000000ffff067224 */ /* 0x000fe200078e000e */
[----:B------:R-:W-:Y:S01]  /*2de00*/  MOV R13, R3 ;  /* 0x00000003000d7202 */ /* 0x000fe20000000f00 */
[----:B------:R-:W-:Y:S02]  /*2de10*/  IMAD.MOV.U32 R11, RZ, RZ, 0x1f ;  /* 0x0000001fff0b7424 */ /* 0x000fe400078e00ff */
[----:B------:R-:W0:Y:S01]  /*2de20*/  POPC R7, R6 ;  /* 0x0000000600077309 */ /* 0x000e220000000000 */
[----:B------:R-:W-:Y:S02]  /*2de30*/  IMAD.MOV.U32 R15, RZ, RZ, -0x1 ;  /* 0xffffffffff0f7424 */ /* 0x000fe400078e00ff */
[----:B0-----:R-:W-:-:S07]  /*2de40*/  IMAD.MOV.U32 R12, RZ, RZ, R7 ;  /* 0x000000ffff0c7224 */ /* 0x001fce00078e0007 */
[----:B------:R-:W-:Y:S05]  /*2de50*/  WARPSYNC.COLLECTIVE R15, `(.L_x_2651) ;  /* 0x000000000f087348 */ /* 0x000fea0003c00000 */
[----:B------:R0:W1:Y:S02]  /*2de60*/  SHFL.IDX P6, R14, R13, R12, R11 ;  /* 0x0000000c0d0e7389 */ /* 0x00006400000c000b */
[----:B01----:R-:W-:Y:S01]  /*2de70*/  ENDCOLLECTIVE ;  /* 0x000000000000791b */ /* 0x003fe20003800000 */
.L_x_2651:
[----:B------:R-:W-:Y:S01]  /*2de80*/  IMAD.MOV.U32 R4, RZ, RZ, R14 ;  /* 0x000000ffff047224 */ /* 0x000fe200078e000e */
[----:B------:R-:W-:Y:S06]  /*2de90*/  BRA `(.L_x_2652) ;  /* 0xffffffc800ec7947 */ /* 0x000fec000383ffff */
.L_x_2523:
[----:B------:R-:W-:Y:S01]  /*2dea0*/  BSSY B0, `(.L_x_2653) ;  /* 0x0000007000007945 */ /* 0x000fe20003800000 */
[----:B------:R-:W-:Y:S01]  /*2deb0*/  MOV R13, R2 ;  /* 0x00000002000d7202 */ /* 0x000fe20000000f00 */
[----:B------:R-:W-:Y:S02]  /*2dec0*/  IMAD.MOV.U32 R11, RZ, RZ, 0x1f ;  /* 0x0000001fff0b7424 */ /* 0x000fe400078e00ff */
[----:B------:R-:W-:-:S07]  /*2ded0*/  IMAD.MOV.U32 R15, RZ, RZ, -0x1 ;  /* 0xffffffffff0f7424 */ /* 0x000fce00078e00ff */
[----:B012---:R-:W-:Y:S05]  /*2dee0*/  WARPSYNC.COLLECTIVE R15, `(.L_x_2654) ;  /* 0x000000000f087348 */ /* 0x007fea0003c00000 */
[----:B------:R3:W4:Y:S02]  /*2def0*/  SHFL.IDX P6, R14, R13, R12, R11 ;  /* 0x0000000c0d0e7389 */ /* 0x00072400000c000b */
[----:B01234-:R-:W-:Y:S01]  /*2df00*/  ENDCOLLECTIVE ;  /* 0x000000000000791b */ /* 0x01ffe20003800000 */
.L_x_2654:
[----:B------:R-:W-:Y:S05]  /*2df10*/  BSYNC B0 ;  /* 0x0000000000007941 */ /* 0x000fea0003800000 */
.L_x_2653:
[----:B------:R-:W-:Y:S01]  /*2df20*/  IMAD.MOV.U32 R9, RZ, RZ, R14 ;  /* 0x000000ffff097224 */ /* 0x000fe200078e000e */
[----:B------:R-:W-:Y:S06]  /*2df30*/  BRA `(.L_x_2522) ;  /* 0xffffffc800e07947 */ /* 0x000fec000383ffff */
.L_x_2527:
[----:B0-----:R0:W1:Y:S02]  /*2df40*/  SYNCS.PHASECHK.TRANS64.TRYWAIT P0, [R0+URZ+0x29820], R3 ;  /* 0x02982003000075a7 */ /* 0x001064000800017f */
[----:B-1----:R-:W-:Y:S05]  /*2df50*/  @!P0 NANOSLEEP.SYNCS 0x989680 ;  /* 0x009896800000895d */ /* 0x002fea0003900000 */
[----:B------:R-:W1:Y:S02]  /*2df60*/  @!P0 SYNCS.PHASECHK.TRANS64 P0, [R0+URZ+0x29820], R3 ;  /* 0x02982003000085a7 */ /* 0x000e64000800007f */
[----:B-1----:R-:W-:Y:S05]  /*2df70*/  @!P0 BRA `(.L_x_2527) ;  /* 0xfffffffc00f08947 */ /* 0x002fea000383ffff */
[----:B------:R-:W-:Y:S05]  /*2df80*/  BRA `(.L_x_2655) ;  /* 0xffffffd000947947 */ /* 0x000fea000383ffff */
.L_x_2528:
        /* <DEDUP_REMOVED lines=11> */
.L_x_2657:
[----:B------:R-:W-:Y:S05]  /*2e040*/  BSYNC B0 ;  /* 0x0000000000007941 */ /* 0x000fea0003800000 */
.L_x_2656:
[----:B------:R-:W-:Y:S05]  /*2e050*/  BRA `(.L_x_2658) ;  /* 0xffffffd0007c7947 */ /* 0x000fea000383ffff */
.L_x_2529:
[----:B------:R-:W-:Y:S01]  /*2e060*/  BSSY B0, `(.L_x_2659) ;  /* 0x0000006000007945 */ /* 0x000fe20003800000 */
[----:B------:R-:W-:-:S07]  /*2e070*/  IMAD.MOV.U32 R15, RZ, RZ, -0x1 ;  /* 0xffffffffff0f7424 */ /* 0x000fce00078e00ff */
[----:B01----:R-:W-:Y:S05]  /*2e080*/  WARPSYNC.COLLECTIVE R15, `(.L_x_2660) ;  /* 0x000000000f0c7348 */ /* 0x003fea0003c00000 */
[----:B------:R-:W-:Y:S02]  /*2e090*/  ELECT P6, UR62, PT ;  /* 0x00000000003e782f */ /* 0x000fe400038c0000 */
[----:B------:R-:W-:Y:S01]  /*2e0a0*/  MOV R14, UR62 ;  /* 0x0000003e000e7c02 */ /* 0x000fe20008000f00 */
[----:B01----:R-:W-:Y:S10]  /*2e0b0*/  ENDCOLLECTIVE ;  /* 0x000000000000791b */ /* 0x003ff40003800000 */
.L_x_2660:
[----:B------:R-:W-:Y:S05]  /*2e0c0*/  BSYNC B0 ;  /* 0x0000000000007941 */ /* 0x000fea0003800000 */
.L_x_2659:
[----:B------:R-:W-:Y:S05]  /*2e0d0*/  BRA `(.L_x_2661) ;  /* 0xffffffd000707947 */ /* 0x000fea000383ffff */
.L_x_2531:
[----:B0-----:R0:W1:Y:S02]  /*2e0e0*/  SYNCS.PHASECHK.TRANS64.TRYWAIT P1, [R6+URZ], R5 ;  /* 0x00000005060075a7 */ /* 0x001064000802017f */
[----:B-1----:R-:W-:Y:S05]  /*2e0f0*/  @!P1 NANOSLEEP.SYNCS 0x989680 ;  /* 0x009896800000995d */ /* 0x002fea0003900000 */
[----:B------:R-:W1:Y:S02]  /*2e100*/  @!P1 SYNCS.PHASECHK.TRANS64 P1, [R6+URZ], R5 ;  /* 0x00000005060095a7 */ /* 0x000e64000802007f */
[----:B-1----:R-:W-:Y:S05]  /*2e110*/  @!P1 BRA `(.L_x_2531) ;  /* 0xfffffffc00f09947 */ /* 0x002fea000383ffff */
[----:B------:R-:W-:Y:S05]  /*2e120*/  BRA `(.L_x_2662) ;  /* 0xffffffd000ac7947 */ /* 0x000fea000383ffff */
.L_x_2532:
[----:B-1----:R1:W2:Y:S02]  /*2e130*/  SYNCS.PHASECHK.TRANS64.TRYWAIT P1, [R7+URZ], R2 ;  /* 0x00000002070075a7 */ /* 0x0022a4000802017f */
[----:B--2---:R-:W-:Y:S05]  /*2e140*/  @!P1 NANOSLEEP.SYNCS 0x989680 ;  /* 0x009896800000995d */ /* 0x004fea0003900000 */
[----:B------:R-:W2:Y:S02]  /*2e150*/  @!P1 SYNCS.PHASECHK.TRANS64 P1, [R7+URZ], R2 ;  /* 0x00000002070095a7 */ /* 0x000ea4000802007f */
[----:B--2---:R-:W-:Y:S05]  /*2e160*/  @!P1 BRA `(.L_x_2532) ;  /* 0xfffffffc00f09947 */ /* 0x004fea000383ffff */
[----:B------:R-:W-:Y:S05]  /*2e170*/  BRA `(.L_x_2663) ;  /* 0xffffffd000a07947 */ /* 0x000fea000383ffff */
.L_x_2534:
[----:B--2---:R2:W3:Y:S02]  /*2e180*/  SYNCS.PHASECHK.TRANS64.TRYWAIT P1, [R4+URZ+0x29860], R5 ;  /* 0x02986005040075a7 */ /* 0x0044e4000802017f */
[----:B---3--:R-:W-:Y:S05]  /*2e190*/  @!P1 NANOSLEEP.SYNCS 0x989680 ;  /* 0x009896800000995d */ /* 0x008fea0003900000 */
[----:B------:R-:W3:Y:S02]  /*2e1a0*/  @!P1 SYNCS.PHASECHK.TRANS64 P1, [R4+URZ+0x29860], R5 ;  /* 0x02986005040095a7 */ /* 0x000ee4000802007f */
[----:B---3--:R-:W-:Y:S05]  /*2e1b0*/  @!P1 BRA `(.L_x_2534) ;  /* 0xfffffffc00f09947 */ /* 0x008fea000383ffff */
[----:B------:R-:W-:Y:S05]  /*2e1c0*/  BRA `(.L_x_2664) ;  /* 0xffffffd000a47947 */ /* 0x000fea000383ffff */
.L_x_2536:
[----:B---3--:R3:W4:Y:S02]  /*2e1d0*/  SYNCS.PHASECHK.TRANS64.TRYWAIT P1, [R3+URZ+0x29860], R2 ;  /* 0x02986002030075a7 */ /* 0x008724000802017f */
[----:B----4-:R-:W-:Y:S05]  /*2e1e0*/  @!P1 NANOSLEEP.SYNCS 0x989680 ;  /* 0x009896800000995d */ /* 0x010fea0003900000 */
[----:B------:R-:W4:Y:S02]  /*2e1f0*/  @!P1 SYNCS.PHASECHK.TRANS64 P1, [R3+URZ+0x29860], R2 ;  /* 0x02986002030095a7 */ /* 0x000f24000802007f */
[----:B----4-:R-:W-:Y:S05]  /*2e200*/  @!P1 BRA `(.L_x_2536) ;  /* 0xfffffffc00f09947 */ /* 0x010fea000383ffff */
[----:B------:R-:W-:Y:S05]  /*2e210*/  BRA `(.L_x_2665) ;  /* 0xffffffd000a47947 */ /* 0x000fea000383ffff */
.L_x_2538:
[----:B----4-:R4:W0:Y:S02]  /*2e220*/  SYNCS.PHASECHK.TRANS64.TRYWAIT P0, [R4+URZ+0x29880], R5 ;  /* 0x02988005040075a7 */ /* 0x010824000800017f */
[----:B0-----:R-:W-:Y:S05]  /*2e230*/  @!P0 NANOSLEEP.SYNCS 0x989680 ;  /* 0x009896800000895d */ /* 0x001fea0003900000 */
[----:B------:R-:W0:Y:S02]  /*2e240*/  @!P0 SYNCS.PHASECHK.TRANS64 P0, [R4+URZ+0x29880], R5 ;  /* 0x02988005040085a7 */ /* 0x000e24000800007f */
[----:B0-----:R-:W-:Y:S05]  /*2e250*/  @!P0 BRA `(.L_x_2538) ;  /* 0xfffffffc00f08947 */ /* 0x001fea000383ffff */
[----:B------:R-:W-:Y:S05]  /*2e260*/  BRA `(.L_x_2539) ;  /* 0xffffffd000a07947 */ /* 0x000fea000383ffff */
.L_x_2666:
        /* <DEDUP_REMOVED lines=9> */
.L_x_2676:


//--------------------- .nv.global.init           --------------------------
	.section	.nv.global.init,"aw",@progbits
	.align	4
.nv.global.init:
	.type		_ZZN5flash28permute_output_fp8_VcolmajorIN4cute6TensorINS1_11ArrayEngineIN7cutlass10bfloat16_tELm64EEENS1_6LayoutINS1_5tupleIJNS8_IJNS1_1CILi2EEESA_NS9_ILi16EEEEEENS9_ILi1EEESD_EEENS8_IJNS8_IJSD_SA_NS9_ILi4EEEEEENS9_ILi0EEESH_EEEEEEEEEvRT_E9upper_map,@object
	.size		_ZZN5flash28permute_output_fp8_VcolmajorIN4cute6TensorINS1_11ArrayEngineIN7cutlass10bfloat16_tELm64EEENS1_6LayoutINS1_5tupleIJNS8_IJNS1_1CILi2EEESA_NS9_ILi16EEEEEENS9_ILi1EEESD_EEENS8_IJNS8_IJSD_SA_NS9_ILi4EEEEEENS9_ILi0EEESH_EEEEEEEEEvRT_E9upper_map,($str$25 - _ZZN5flash28permute_output_fp8_VcolmajorIN4cute6TensorINS1_11ArrayEngineIN7cutlass10bfloat16_tELm64EEENS1_6LayoutINS1_5tupleIJNS8_IJNS1_1CILi2EEESA_NS9_ILi16EEEEEENS9_ILi1EEESD_EEENS8_IJNS8_IJSD_SA_NS9_ILi4EEEEEENS9_ILi0EEESH_EEEEEEEEEvRT_E9upper_map)
_ZZN5flash28permute_output_fp8_VcolmajorIN4cute6TensorINS1_11ArrayEngineIN7cutlass10bfloat16_tELm64EEENS1_6LayoutINS1_5tupleIJNS8_IJNS1_1CILi2EEESA_NS9_ILi16EEEEEENS9_ILi1EEESD_EEENS8_IJNS8_IJSD_SA_NS9_ILi4EEEEEENS9_ILi0EEESH_EEEEEEEEEvRT_E9upper_map:
        /*0000*/ 	.byte	0x00, 0x00, 0x00, 0x00, 0x02, 0x00, 0x00, 0x00, 0x03, 0x00, 0x00, 0x00, 0x01, 0x00, 0x00, 0x00
	.type		$str$25,@object
	.size		$str$25,($str$26 - $str$25)
$str$25:
        /*0010*/ 	.byte	0x28, 0x61, 0x64, 0x64, 0x72, 0x65, 0x73, 0x73, 0x20, 0x26, 0x20, 0x6d, 0x61, 0x73, 0x6b, 0x29
        /*0020*/ 	.byte	0x20, 0x3d, 0x3d, 0x20, 0x30, 0x00
	.type		$str$26,@object
	.size		$str$26,(__unnamed_7 - $str$26)
$str$26:
        /*0026*/ 	.byte	0x2f, 0x74, 0x6d, 0x70, 0x2f, 0x6f, 0x73, 0x73, 0x5f, 0x6b, 0x65, 0x72, 0x6e, 0x65, 0x6c, 0x73
        /*0036*/ 	.byte	0x5f, 0x73, 0x72, 0x63, 0x2f, 0x66, 0x6c, 0x61, 0x73, 0x68, 0x5f, 0x61, 0x74, 0x74, 0x65, 0x6e
        /*0046*/ 	.byte	0x74, 0x69, 0x6f, 0x6e, 0x2f, 0x63, 0x73, 0x72, 0x63, 0x2f, 0x63, 0x75, 0x74, 0x6c, 0x61, 0x73
        /*0056*/ 	.byte	0x73, 0x2f, 0x69, 0x6e, 0x63, 0x6c, 0x75, 0x64, 0x65, 0x2f, 0x63, 0x75, 0x74, 0x65, 0x2f, 0x70
        /*0066*/ 	.byte	0x6f, 0x69, 0x6e, 0x74, 0x65, 0x72, 0x5f, 0x66, 0x6c, 0x61, 0x67, 0x67, 0x65, 0x64, 0x2e, 0x68
        /*0076*/ 	.byte	0x70, 0x70, 0x00
	.type		__unnamed_7,@object
	.size		__unnamed_7,(__unnamed_6 - __unnamed_7)
__unnamed_7:
        /* <DEDUP_REMOVED lines=24> */
        /*01f9*/ 	.byte	0x3e, 0x3e, 0x20, 0x26, 0x5d, 0x00
	.type		__unnamed_6,@object
	.size		__unnamed_6,(__unnamed_3 - __unnamed_6)
__unnamed_6:
        /* <DEDUP_REMOVED lines=25> */
	.type		__unnamed_3,@object
	.size		__unnamed_3,(__unnamed_2 - __unnamed_3)
__unnamed_3:
        /* <DEDUP_REMOVED lines=29> */
        /*0555*/ 	.byte	0x5d, 0x00
	.type		__unnamed_2,@object
	.size		__unnamed_2,(__unnamed_4 - __unnamed_2)
__unnamed_2:
        /* <DEDUP_REMOVED lines=30> */
	.type		__unnamed_4,@object
	.size		__unnamed_4,(__unnamed_5 - __unnamed_4)
__unnamed_4:
        /* <DEDUP_REMOVED lines=30> */
	.type		__unnamed_5,@object
	.size		__unnamed_5,(__unnamed_1 - __unnamed_5)
__unnamed_5:
        /* <DEDUP_REMOVED lines=29> */
        /*0acb*/ 	.byte	0x3e, 0x5d, 0x00
	.type		__unnamed_1,@object
	.size		__unnamed_1,(.L_0 - __unnamed_1)
__unnamed_1:
        /* <DEDUP_REMOVED lines=29> */
        /*0c9e*/ 	.byte	0x3e, 0x20, 0x26, 0x5d, 0x00
.L_0:


//--------------------- .nv.shared._ZN7cutlass13device_kernelIN5flash11enable_sm90INS1_16FlashAttnFwdSm90INS1_25CollectiveMainloopFwdSm90ILi2EN4cute5tupleIJNS5_1CILi1EEES8_S8_EEENS6_IJNS7_ILi128EEENS7_ILi160EEENS7_ILi192EEEEEELi128ENS_12float_e4m3_tEfNS_4arch4Sm90ELb0ELb0ELb0ELb0ELb0ELb0ELb0ELb1ELb1ELb0ELb0ELb0EEENS1_21CollectiveEpilogueFwdINS6_IJSA_SA_SB_EEES9_NS_10bfloat16_tESG_Li256ELb0ELb0ELb0ELb1EEENS1_29StaticPersistentTileSchedulerILb0EEEEEEEEEvNT_6ParamsE --------------------------
	.section	.nv.shared._ZN7cutlass13device_kernelIN5flash11enable_sm90INS1_16FlashAttnFwdSm90INS1_25CollectiveMainloopFwdSm90ILi2EN4cute5tupleIJNS5_1CILi1EEES8_S8_EEENS6_IJNS7_ILi128EEENS7_ILi160EEENS7_ILi192EEEEEELi128ENS_12float_e4m3_tEfNS_4arch4Sm90ELb0ELb0ELb0ELb0ELb0ELb0ELb0ELb1ELb1ELb0ELb0ELb0EEENS1_21CollectiveEpilogueFwdINS6_IJSA_SA_SB_EEES9_NS_10bfloat16_tESG_Li256ELb0ELb0ELb0ELb1EEENS1_29StaticPersistentTileSchedulerILb0EEEEEEEEEvNT_6ParamsE,"aw",@nobits
	.sectionflags	@""
	.align	16
	.zero		1024


//--------------------- .nv.shared.reserved.0     --------------------------
	.section	.nv.shared.reserved.0,"aw",@nobits
	.weak		__nv_reservedSMEM_offset_0_alias
	.size		__nv_reservedSMEM_offset_0_alias, 0, 0
	.other		__nv_reservedSMEM_offset_0_alias,@"STO_CUDA_RESERVED_SHARED STV_DEFAULT"
__nv_reservedSMEM_offset_0_alias:
	.zero		0


//--------------------- .nv.global                --------------------------
	.section	.nv.global,"aw",@nobits
.nv.global:
	.type		_ZN70_INTERNAL_b005bac4_34_flash_fwd_hdim192_128_e4m3_sm90_cu_9d2915ae_31044cute1_E,@object
	.size		_ZN70_INTERNAL_b005bac4_34_flash_fwd_hdim192_128_e4m3_sm90_cu_9d2915ae_31044cute1_E,(_ZN70_INTERNAL_b005bac4_34_flash_fwd_hdim192_128_e4m3_sm90_cu_9d2915ae_31044cuda3std3__45__cpo6cbeginE - _ZN70_INTERNAL_b005bac4_34_flash_fwd_hdim192_128_e4m3_sm90_cu_9d2915ae_31044cute1_E)
_ZN70_INTERNAL_b005bac4_34_flash_fwd_hdim192_128_e4m3_sm90_cu_9d2915ae_31044cute1_E:
	.zero		1
	.type		_ZN70_INTERNAL_b005bac4_34_flash_fwd_hdim192_128_e4m3_sm90_cu_9d2915ae_31044cuda3std3__45__cpo6cbeginE,@object
	.size		_ZN70_INTERNAL_b005bac4_34_flash_fwd_hdim192_128_e4m3_sm90_cu_9d2915ae_31044cuda3std3__45__cpo6cbeginE,(_ZN70_INTERNAL_b005bac4_34_flash_fwd_hdim192_128_e4m3_sm90_cu_9d2915ae_31044cuda3std3__48in_placeE - _ZN70_INTERNAL_b005bac4_34_flash_fwd_hdim192_128_e4m3_sm90_cu_9d2915ae_31044cuda3std3__45__cpo6cbeginE)
_ZN70_INTERNAL_b005bac4_34_flash_fwd_hdim192_128_e4m3_sm90_cu_9d2915ae_31044cuda3std3__45__cpo6cbeginE:
	.zero		1
	.type		_ZN70_INTERNAL_b005bac4_34_flash_fwd_hdim192_128_e4m3_sm90_cu_9d2915ae_31044cuda3std3__48in_placeE,@object
	.size		_ZN70_INTERNAL_b005bac4_34_flash_fwd_hdim192_128_e4m3_sm90_cu_9d2915ae_31044cuda3std3__48in_placeE,(_ZN70_INTERNAL_b005bac4_34_flash_fwd_hdim192_128_e4m3_sm90_cu_9d2915ae_31044cuda3std6ranges3__45__cpo9iter_moveE - _ZN70_INTERNAL_b005bac4_34_flash_fwd_hdim192_128_e4m3_sm90_cu_9d2915ae_31044cuda3std3__48in_placeE)
_ZN70_INTERNAL_b005bac4_34_flash_fwd_hdim192_128_e4m3_sm90_cu_9d2915ae_31044cuda3std3__48in_placeE:
	.zero		1
	.type		_ZN70_INTERNAL_b005bac4_34_flash_fwd_hdim192_128_e4m3_sm90_cu_9d2915ae_31044cuda3std6ranges3__45__cpo9iter_moveE,@object
	.size		_ZN70_INTERNAL_b005bac4_34_flash_fwd_hdim192_128_e4m3_sm90_cu_9d2915ae_31044cuda3std6ranges3__45__cpo9iter_moveE,(_ZN70_INTERNAL_b005bac4_34_flash_fwd_hdim192_128_e4m3_sm90_cu_9d2915ae_31044cuda3std3__45__cpo5beginE - _ZN70_INTERNAL_b005bac4_34_flash_fwd_hdim192_128_e4m3_sm90_cu_9d2915ae_31044cuda3std6ranges3__45__cpo9iter_moveE)
_ZN70_INTERNAL_b005bac4_34_flash_fwd_hdim192_128_e4m3_sm90_cu_9d2915ae_31044cuda3std6ranges3__45__cpo9iter_moveE:
	.zero		1
	.type		_ZN70_INTERNAL_b005bac4_34_flash_fwd_hdim192_128_e4m3_sm90_cu_9d2915ae_31044cuda3std3__45__cpo5beginE,@object
	.size		_ZN70_INTERNAL_b005bac4_34_flash_fwd_hdim192_128_e4m3_sm90_cu_9d2915ae_31044cuda3std3__45__cpo5beginE,(_ZN70_INTERNAL_b005bac4_34_flash_fwd_hdim192_128_e4m3_sm90_cu_9d2915ae_31044cuda3std3__472_GLOBAL__N__b005bac4_34_flash_fwd_hdim192_128_e4m3_sm90_cu_9d2915ae_31046ignoreE - _ZN70_INTERNAL_b005bac4_34_flash_fwd_hdim192_128_e4m3_sm90_cu_9d2915ae_31044cuda3std3__45__cpo5beginE)
_ZN70_INTERNAL_b005bac4_34_flash_fwd_hdim192_128_e4m3_sm90_cu_9d2915ae_31044cuda3std3__45__cpo5beginE:
	.zero		1
	.type		_ZN70_INTERNAL_b005bac4_34_flash_fwd_hdim192_128_e4m3_sm90_cu_9d2915ae_31044cuda3std3__472_GLOBAL__N__b005bac4_34_flash_fwd_hdim192_128_e4m3_sm90_cu_9d2915ae_31046ignoreE,@object
	.size		_ZN70_INTERNAL_b005bac4_34_flash_fwd_hdim192_128_e4m3_sm90_cu_9d2915ae_31044cuda3std3__472_GLOBAL__N__b005bac4_34_flash_fwd_hdim192_128_e4m3_sm90_cu_9d2915ae_31046ignoreE,(_ZN70_INTERNAL_b005bac4_34_flash_fwd_hdim192_128_e4m3_sm90_cu_9d2915ae_31044cute7productE - _ZN70_INTERNAL_b005bac4_34_flash_fwd_hdim192_128_e4m3_sm90_cu_9d2915ae_31044cuda3std3__472_GLOBAL__N__b005bac4_34_flash_fwd_hdim192_128_e4m3_sm90_cu_9d2915ae_31046ignoreE)
_ZN70_INTERNAL_b005bac4_34_flash_fwd_hdim192_128_e4m3_sm90_cu_9d2915ae_31044cuda3std3__472_GLOBAL__N__b005bac4_34_flash_fwd_hdim192_128_e4m3_sm90_cu_9d2915ae_31046ignoreE:
	.zero		1
	.type		_ZN70_INTERNAL_b005bac4_34_flash_fwd_hdim192_128_e4m3_sm90_cu_9d2915ae_31044cute7productE,@object
	.size		_ZN70_INTERNAL_b005bac4_34_flash_fwd_hdim192_128_e4m3_sm90_cu_9d2915ae_31044cute7productE,(_ZN70_INTERNAL_b005bac4_34_flash_fwd_hdim192_128_e4m3_sm90_cu_9d2915ae_31044cuda3std3__45__cpo3endE - _ZN70_INTERNAL_b005bac4_34_flash_fwd_hdim192_128_e4m3_sm90_cu_9d2915ae_31044cute7productE)
_ZN70_INTERNAL_b005bac4_34_flash_fwd_hdim192_128_e4m3_sm90_cu_9d2915ae_31044cute7productE:
	.zero		1
	.type		_ZN70_INTERNAL_b005bac4_34_flash_fwd_hdim192_128_e4m3_sm90_cu_9d2915ae_31044cuda3std3__45__cpo3endE,@object
	.size		_ZN70_INTERNAL_b005bac4_34_flash_fwd_hdim192_128_e4m3_sm90_cu_9d2915ae_31044cuda3std3__45__cpo3endE,(_ZN70_INTERNAL_b005bac4_34_flash_fwd_hdim192_128_e4m3_sm90_cu_9d2915ae_31044cuda3std3__419piecewise_constructE - _ZN70_INTERNAL_b005bac4_34_flash_fwd_hdim192_128_e4m3_sm90_cu_9d2915ae_31044cuda3std3__45__cpo3endE)
_ZN70_INTERNAL_b005bac4_34_flash_fwd_hdim192_128_e4m3_sm90_cu_9d2915ae_31044cuda3std3__45__cpo3endE:
	.zero		1
	.type		_ZN70_INTERNAL_b005bac4_34_flash_fwd_hdim192_128_e4m3_sm90_cu_9d2915ae_31044cuda3std3__419piecewise_constructE,@object
	.size		_ZN70_INTERNAL_b005bac4_34_flash_fwd_hdim192_128_e4m3_sm90_cu_9d2915ae_31044cuda3std3__419piecewise_constructE,(_ZN70_INTERNAL_b005bac4_34_flash_fwd_hdim192_128_e4m3_sm90_cu_9d2915ae_31044cuda3std3__45__cpo4cendE - _ZN70_INTERNAL_b005bac4_34_flash_fwd_hdim192_128_e4m3_sm90_cu_9d2915ae_31044cuda3std3__419piecewise_constructE)
_ZN70_INTERNAL_b005bac4_34_flash_fwd_hdim192_128_e4m3_sm90_cu_9d2915ae_31044cuda3std3__419piecewise_constructE:
	.zero		1
	.type		_ZN70_INTERNAL_b005bac4_34_flash_fwd_hdim192_128_e4m3_sm90_cu_9d2915ae_31044cuda3std3__45__cpo4cendE,@object
	.size		_ZN70_INTERNAL_b005bac4_34_flash_fwd_hdim192_128_e4m3_sm90_cu_9d2915ae_31044cuda3std3__45__cpo4cendE,(_ZN70_INTERNAL_b005bac4_34_flash_fwd_hdim192_128_e4m3_sm90_cu_9d2915ae_31044cuda3std6ranges3__45__cpo4swapE - _ZN70_INTERNAL_b005bac4_34_flash_fwd_hdim192_128_e4m3_sm90_cu_9d2915ae_31044cuda3std3__45__cpo4cendE)
_ZN70_INTERNAL_b005bac4_34_flash_fwd_hdim192_128_e4m3_sm90_cu_9d2915ae_31044cuda3std3__45__cpo4cendE:
	.zero		1
	.type		_ZN70_INTERNAL_b005bac4_34_flash_fwd_hdim192_128_e4m3_sm90_cu_9d2915ae_31044cuda3std6ranges3__45__cpo4swapE,@object
	.size		_ZN70_INTERNAL_b005bac4_34_flash_fwd_hdim192_128_e4m3_sm90_cu_9d2915ae_31044cuda3std6ranges3__45__cpo4swapE,(.L_15 - _ZN70_INTERNAL_b005bac4_34_flash_fwd_hdim192_128_e4m3_sm90_cu_9d2915ae_31044cuda3std6ranges3__45__cpo4swapE)
_ZN70_INTERNAL_b005bac4_34_flash_fwd_hdim192_128_e4m3_sm90_cu_9d2915ae_31044cuda3std6ranges3__45__cpo4swapE:
	.zero		1
.L_15:


//--------------------- .nv.shared._ZN7cutlass13device_kernelIN5flash11enable_sm90INS1_16FlashAttnFwdSm90INS1_25CollectiveMainloopFwdSm90ILi2EN4cute5tupleIJNS5_1CILi2EEENS7_ILi1EEES9_EEENS6_IJNS7_ILi128EEENS7_ILi160EEENS7_ILi192EEEEEELi128ENS_12float_e4m3_tEfNS_4arch4Sm90ELb0ELb0ELb0ELb0ELb0ELb0ELb0ELb1ELb1ELb0ELb0ELb0EEENS1_21CollectiveEpilogueFwdINS6_IJSB_SB_SC_EEESA_NS_10bfloat16_tESH_Li256ELb0ELb0ELb0ELb1EEENS1_29StaticPersistentTileSchedulerILb0EEEEEEEEEvNT_6ParamsE --------------------------
	.section	.nv.shared._ZN7cutlass13device_kernelIN5flash11enable_sm90INS1_16FlashAttnFwdSm90INS1_25CollectiveMainloopFwdSm90ILi2EN4cute5tupleIJNS5_1CILi2EEENS7_ILi1EEES9_EEENS6_IJNS7_ILi128EEENS7_ILi160EEENS7_ILi192EEEEEELi128ENS_12float_e4m3_tEfNS_4arch4Sm90ELb0ELb0ELb0ELb0ELb0ELb0ELb0ELb1ELb1ELb0ELb0ELb0EEENS1_21CollectiveEpilogueFwdINS6_IJSB_SB_SC_EEESA_NS_10bfloat16_tESH_Li256ELb0ELb0ELb0ELb1EEENS1_29StaticPersistentTileSchedulerILb0EEEEEEEEEvNT_6ParamsE,"aw",@nobits
	.sectionflags	@""
	.align	16
	.zero		1024


//--------------------- .nv.shared._ZN7cutlass13device_kernelIN5flash11enable_sm90INS1_16FlashAttnFwdSm90INS1_25CollectiveMainloopFwdSm90ILi2EN4cute5tupleIJNS5_1CILi1EEES8_S8_EEENS6_IJNS7_ILi128EEENS7_ILi160EEENS7_ILi192EEEEEELi128ENS_12float_e4m3_tEfNS_4arch4Sm90ELb0ELb0ELb0ELb1ELb0ELb0ELb0ELb1ELb1ELb0ELb0ELb0EEENS1_21CollectiveEpilogueFwdINS6_IJSA_SA_SB_EEES9_NS_10bfloat16_tESG_Li256ELb1ELb0ELb0ELb1EEENS1_36VarlenDynamicPersistentTileSchedulerILi128ELi160ELi256ELi128ELb0ELb0ELb1ELb0ELb1ELb1EEEEEEEEEvNT_6ParamsE --------------------------
	.section	.nv.shared._ZN7cutlass13device_kernelIN5flash11enable_sm90INS1_16FlashAttnFwdSm90INS1_25CollectiveMainloopFwdSm90ILi2EN4cute5tupleIJNS5_1CILi1EEES8_S8_EEENS6_IJNS7_ILi128EEENS7_ILi160EEENS7_ILi192EEEEEELi128ENS_12float_e4m3_tEfNS_4arch4Sm90ELb0ELb0ELb0ELb1ELb0ELb0ELb0ELb1ELb1ELb0ELb0ELb0EEENS1_21CollectiveEpilogueFwdINS6_IJSA_SA_SB_EEES9_NS_10bfloat16_tESG_Li256ELb1ELb0ELb0ELb1EEENS1_36VarlenDynamicPersistentTileSchedulerILi128ELi160ELi256ELi128ELb0ELb0ELb1ELb0ELb1ELb1EEEEEEEEEvNT_6ParamsE,"aw",@nobits
	.sectionflags	@""
	.align	16
	.zero		1024


//--------------------- .nv.shared._ZN7cutlass13device_kernelIN5flash11enable_sm90INS1_16FlashAttnFwdSm90INS1_25CollectiveMainloopFwdSm90ILi2EN4cute5tupleIJNS5_1CILi1EEES8_S8_EEENS6_IJNS7_ILi128EEENS7_ILi160EEENS7_ILi192EEEEEELi128ENS_12float_e4m3_tEfNS_4arch4Sm90ELb0ELb0ELb0ELb1ELb0ELb1ELb0ELb1ELb1ELb0ELb0ELb0EEENS1_21CollectiveEpilogueFwdINS6_IJSA_SA_SB_EEES9_NS_10bfloat16_tESG_Li256ELb1ELb0ELb0ELb1EEENS1_36VarlenDynamicPersistentTileSchedulerILi128ELi160ELi256ELi128ELb0ELb0ELb1ELb0ELb1ELb1EEEEEEEEEvNT_6ParamsE --------------------------
	.section	.nv.shared._ZN7cutlass13device_kernelIN5flash11enable_sm90INS1_16FlashAttnFwdSm90INS1_25CollectiveMainloopFwdSm90ILi2EN4cute5tupleIJNS5_1CILi1EEES8_S8_EEENS6_IJNS7_ILi128EEENS7_ILi160EEENS7_ILi192EEEEEELi128ENS_12float_e4m3_tEfNS_4arch4Sm90ELb0ELb0ELb0ELb1ELb0ELb1ELb0ELb1ELb1ELb0ELb0ELb0EEENS1_21CollectiveEpilogueFwdINS6_IJSA_SA_SB_EEES9_NS_10bfloat16_tESG_Li256ELb1ELb0ELb0ELb1EEENS1_36VarlenDynamicPersistentTileSchedulerILi128ELi160ELi256ELi128ELb0ELb0ELb1ELb0ELb1ELb1EEEEEEEEEvNT_6ParamsE,"aw",@nobits
	.sectionflags	@""
	.align	16
	.zero		1024


//--------------------- .nv.shared._ZN7cutlass13device_kernelIN5flash11enable_sm90INS1_16FlashAttnFwdSm90INS1_25CollectiveMainloopFwdSm90ILi2EN4cute5tupleIJNS5_1CILi1EEES8_S8_EEENS6_IJNS7_ILi128EEENS7_ILi160EEENS7_ILi192EEEEEELi128ENS_12float_e4m3_tEfNS_4arch4Sm90ELb0ELb1ELb0ELb0ELb0ELb0ELb0ELb1ELb1ELb0ELb0ELb0EEENS1_21CollectiveEpilogueFwdINS6_IJSA_SA_SB_EEES9_NS_10bfloat16_tESG_Li256ELb0ELb0ELb0ELb1EEENS1_30DynamicPersistentTileSchedulerILi256ELi128ELb0ELb0ELb1EEEEEEEEEvNT_6ParamsE --------------------------
	.section	.nv.shared._ZN7cutlass13device_kernelIN5flash11enable_sm90INS1_16FlashAttnFwdSm90INS1_25CollectiveMainloopFwdSm90ILi2EN4cute5tupleIJNS5_1CILi1EEES8_S8_EEENS6_IJNS7_ILi128EEENS7_ILi160EEENS7_ILi192EEEEEELi128ENS_12float_e4m3_tEfNS_4arch4Sm90ELb0ELb1ELb0ELb0ELb0ELb0ELb0ELb1ELb1ELb0ELb0ELb0EEENS1_21CollectiveEpilogueFwdINS6_IJSA_SA_SB_EEES9_NS_10bfloat16_tESG_Li256ELb0ELb0ELb0ELb1EEENS1_30DynamicPersistentTileSchedulerILi256ELi128ELb0ELb0ELb1EEEEEEEEEvNT_6ParamsE,"aw",@nobits
	.sectionflags	@""
	.align	16
	.zero		1024


//--------------------- .nv.shared._ZN7cutlass13device_kernelIN5flash11enable_sm90INS1_16FlashAttnFwdSm90INS1_25CollectiveMainloopFwdSm90ILi2EN4cute5tupleIJNS5_1CILi1EEES8_S8_EEENS6_IJNS7_ILi128EEENS7_ILi160EEENS7_ILi192EEEEEELi128ENS_12float_e4m3_tEfNS_4arch4Sm90ELb0ELb1ELb0ELb1ELb0ELb0ELb0ELb1ELb1ELb0ELb0ELb0EEENS1_21CollectiveEpilogueFwdINS6_IJSA_SA_SB_EEES9_NS_10bfloat16_tESG_Li256ELb1ELb0ELb0ELb1EEENS1_36VarlenDynamicPersistentTileSchedulerILi128ELi160ELi256ELi128ELb0ELb0ELb1ELb1ELb0ELb1EEEEEEEEEvNT_6ParamsE --------------------------
	.section	.nv.shared._ZN7cutlass13device_kernelIN5flash11enable_sm90INS1_16FlashAttnFwdSm90INS1_25CollectiveMainloopFwdSm90ILi2EN4cute5tupleIJNS5_1CILi1EEES8_S8_EEENS6_IJNS7_ILi128EEENS7_ILi160EEENS7_ILi192EEEEEELi128ENS_12float_e4m3_tEfNS_4arch4Sm90ELb0ELb1ELb0ELb1ELb0ELb0ELb0ELb1ELb1ELb0ELb0ELb0EEENS1_21CollectiveEpilogueFwdINS6_IJSA_SA_SB_EEES9_NS_10bfloat16_tESG_Li256ELb1ELb0ELb0ELb1EEENS1_36VarlenDynamicPersistentTileSchedulerILi128ELi160ELi256ELi128ELb0ELb0ELb1ELb1ELb0ELb1EEEEEEEEEvNT_6ParamsE,"aw",@nobits
	.sectionflags	@""
	.align	16
	.zero		1024


//--------------------- .nv.shared._ZN7cutlass13device_kernelIN5flash11enable_sm90INS1_16FlashAttnFwdSm90INS1_25CollectiveMainloopFwdSm90ILi2EN4cute5tupleIJNS5_1CILi1EEES8_S8_EEENS6_IJNS7_ILi128EEENS7_ILi160EEENS7_ILi192EEEEEELi128ENS_12float_e4m3_tEfNS_4arch4Sm90ELb0ELb1ELb0ELb1ELb0ELb1ELb0ELb1ELb1ELb0ELb0ELb0EEENS1_21CollectiveEpilogueFwdINS6_IJSA_SA_SB_EEES9_NS_10bfloat16_tESG_Li256ELb1ELb0ELb0ELb1EEENS1_36VarlenDynamicPersistentTileSchedulerILi128ELi160ELi256ELi128ELb0ELb0ELb1ELb1ELb0ELb1EEEEEEEEEvNT_6ParamsE --------------------------
	.section	.nv.shared._ZN7cutlass13device_kernelIN5flash11enable_sm90INS1_16FlashAttnFwdSm90INS1_25CollectiveMainloopFwdSm90ILi2EN4cute5tupleIJNS5_1CILi1EEES8_S8_EEENS6_IJNS7_ILi128EEENS7_ILi160EEENS7_ILi192EEEEEELi128ENS_12float_e4m3_tEfNS_4arch4Sm90ELb0ELb1ELb0ELb1ELb0ELb1ELb0ELb1ELb1ELb0ELb0ELb0EEENS1_21CollectiveEpilogueFwdINS6_IJSA_SA_SB_EEES9_NS_10bfloat16_tESG_Li256ELb1ELb0ELb0ELb1EEENS1_36VarlenDynamicPersistentTileSchedulerILi128ELi160ELi256ELi128ELb0ELb0ELb1ELb1ELb0ELb1EEEEEEEEEvNT_6ParamsE,"aw",@nobits
	.sectionflags	@""
	.align	16
	.zero		1024


//--------------------- .nv.shared._ZN7cutlass13device_kernelIN5flash11enable_sm90INS1_16FlashAttnFwdSm90INS1_25CollectiveMainloopFwdSm90ILi2EN4cute5tupleIJNS5_1CILi1EEES8_S8_EEENS6_IJNS7_ILi128EEENS7_ILi160EEENS7_ILi192EEEEEELi128ENS_12float_e4m3_tEfNS_4arch4Sm90ELb1ELb0ELb0ELb0ELb0ELb0ELb0ELb1ELb1ELb0ELb0ELb0EEENS1_21CollectiveEpilogueFwdINS6_IJSA_SA_SB_EEES9_NS_10bfloat16_tESG_Li256ELb0ELb0ELb0ELb1EEENS1_30DynamicPersistentTileSchedulerILi256ELi128ELb0ELb0ELb1EEEEEEEEEvNT_6ParamsE --------------------------
	.section	.nv.shared._ZN7cutlass13device_kernelIN5flash11enable_sm90INS1_16FlashAttnFwdSm90INS1_25CollectiveMainloopFwdSm90ILi2EN4cute5tupleIJNS5_1CILi1EEES8_S8_EEENS6_IJNS7_ILi128EEENS7_ILi160EEENS7_ILi192EEEEEELi128ENS_12float_e4m3_tEfNS_4arch4Sm90ELb1ELb0ELb0ELb0ELb0ELb0ELb0ELb1ELb1ELb0ELb0ELb0EEENS1_21CollectiveEpilogueFwdINS6_IJSA_SA_SB_EEES9_NS_10bfloat16_tESG_Li256ELb0ELb0ELb0ELb1EEENS1_30DynamicPersistentTileSchedulerILi256ELi128ELb0ELb0ELb1EEEEEEEEEvNT_6ParamsE,"aw",@nobits
	.sectionflags	@""
	.align	16
	.zero		1024


//--------------------- .nv.shared._ZN7cutlass13device_kernelIN5flash11enable_sm90INS1_16FlashAttnFwdSm90INS1_25CollectiveMainloopFwdSm90ILi2EN4cute5tupleIJNS5_1CILi1EEES8_S8_EEENS6_IJNS7_ILi128EEENS7_ILi160EEENS7_ILi192EEEEEELi128ENS_12float_e4m3_tEfNS_4arch4Sm90ELb1ELb0ELb0ELb1ELb0ELb0ELb0ELb1ELb1ELb0ELb0ELb0EEENS1_21CollectiveEpilogueFwdINS6_IJSA_SA_SB_EEES9_NS_10bfloat16_tESG_Li256ELb1ELb0ELb0ELb1EEENS1_36VarlenDynamicPersistentTileSchedulerILi128ELi160ELi256ELi128ELb0ELb0ELb1ELb1ELb1ELb1EEEEEEEEEvNT_6ParamsE --------------------------
	.section	.nv.shared._ZN7cutlass13device_kernelIN5flash11enable_sm90INS1_16FlashAttnFwdSm90INS1_25CollectiveMainloopFwdSm90ILi2EN4cute5tupleIJNS5_1CILi1EEES8_S8_EEENS6_IJNS7_ILi128EEENS7_ILi160EEENS7_ILi192EEEEEELi128ENS_12float_e4m3_tEfNS_4arch4Sm90ELb1ELb0ELb0ELb1ELb0ELb0ELb0ELb1ELb1ELb0ELb0ELb0EEENS1_21CollectiveEpilogueFwdINS6_IJSA_SA_SB_EEES9_NS_10bfloat16_tESG_Li256ELb1ELb0ELb0ELb1EEENS1_36VarlenDynamicPersistentTileSchedulerILi128ELi160ELi256ELi128ELb0ELb0ELb1ELb1ELb1ELb1EEEEEEEEEvNT_6ParamsE,"aw",@nobits
	.sectionflags	@""
	.align	16
	.zero		1024


//--------------------- .nv.shared._ZN7cutlass13device_kernelIN5flash11enable_sm90INS1_16FlashAttnFwdSm90INS1_25CollectiveMainloopFwdSm90ILi2EN4cute5tupleIJNS5_1CILi1EEES8_S8_EEENS6_IJNS7_ILi128EEENS7_ILi160EEENS7_ILi192EEEEEELi128ENS_12float_e4m3_tEfNS_4arch4Sm90ELb1ELb0ELb0ELb1ELb0ELb1ELb0ELb1ELb1ELb0ELb0ELb0EEENS1_21CollectiveEpilogueFwdINS6_IJSA_SA_SB_EEES9_NS_10bfloat16_tESG_Li256ELb1ELb0ELb0ELb1EEENS1_36VarlenDynamicPersistentTileSchedulerILi128ELi160ELi256ELi128ELb0ELb0ELb1ELb1ELb1ELb1EEEEEEEEEvNT_6ParamsE --------------------------
	.section	.nv.shared._ZN7cutlass13device_kernelIN5flash11enable_sm90INS1_16FlashAttnFwdSm90INS1_25CollectiveMainloopFwdSm90ILi2EN4cute5tupleIJNS5_1CILi1EEES8_S8_EEENS6_IJNS7_ILi128EEENS7_ILi160EEENS7_ILi192EEEEEELi128ENS_12float_e4m3_tEfNS_4arch4Sm90ELb1ELb0ELb0ELb1ELb0ELb1ELb0ELb1ELb1ELb0ELb0ELb0EEENS1_21CollectiveEpilogueFwdINS6_IJSA_SA_SB_EEES9_NS_10bfloat16_tESG_Li256ELb1ELb0ELb0ELb1EEENS1_36VarlenDynamicPersistentTileSchedulerILi128ELi160ELi256ELi128ELb0ELb0ELb1ELb1ELb1ELb1EEEEEEEEEvNT_6ParamsE,"aw",@nobits
	.sectionflags	@""
	.align	16
	.zero		1024


//--------------------- .nv.constant0._ZN7cutlass13device_kernelIN5flash11enable_sm90INS1_16FlashAttnFwdSm90INS1_25CollectiveMainloopFwdSm90ILi2EN4cute5tupleIJNS5_1CILi1EEES8_S8_EEENS6_IJNS7_ILi128EEENS7_ILi160EEENS7_ILi192EEEEEELi128ENS_12float_e4m3_tEfNS_4arch4Sm90ELb0ELb0ELb0ELb0ELb0ELb0ELb0ELb1ELb1ELb0ELb0ELb0EEENS1_21CollectiveEpilogueFwdINS6_IJSA_SA_SB_EEES9_NS_10bfloat16_tESG_Li256ELb0ELb0ELb0ELb1EEENS1_29StaticPersistentTileSchedulerILb0EEEEEEEEEvNT_6ParamsE --------------------------
	.section	.nv.constant0._ZN7cutlass13device_kernelIN5flash11enable_sm90INS1_16FlashAttnFwdSm90INS1_25CollectiveMainloopFwdSm90ILi2EN4cute5tupleIJNS5_1CILi1EEES8_S8_EEENS6_IJNS7_ILi128EEENS7_ILi160EEENS7_ILi192EEEEEELi128ENS_12float_e4m3_tEfNS_4arch4Sm90ELb0ELb0ELb0ELb0ELb0ELb0ELb0ELb1ELb1ELb0ELb0ELb0EEENS1_21CollectiveEpilogueFwdINS6_IJSA_SA_SB_EEES9_NS_10bfloat16_tESG_Li256ELb0ELb0ELb0ELb1EEENS1_29StaticPersistentTileSchedulerILb0EEEEEEEEEvNT_6ParamsE,"a",@progbits
	.sectionflags	@""
	.align	4
.nv.constant0._ZN7cutlass13device_kernelIN5flash11enable_sm90INS1_16FlashAttnFwdSm90INS1_25CollectiveMainloopFwdSm90ILi2EN4cute5tupleIJNS5_1CILi1EEES8_S8_EEENS6_IJNS7_ILi128EEENS7_ILi160EEENS7_ILi192EEEEEELi128ENS_12float_e4m3_tEfNS_4arch4Sm90ELb0ELb0ELb0ELb0ELb0ELb0ELb0ELb1ELb1ELb0ELb0ELb0EEENS1_21CollectiveEpilogueFwdINS6_IJSA_SA_SB_EEES9_NS_10bfloat16_tESG_Li256ELb0ELb0ELb0ELb1EEENS1_29StaticPersistentTileSchedulerILb0EEEEEEEEEvNT_6ParamsE:
	.zero		3584


//--------------------- .nv.constant0._ZN7cutlass13device_kernelIN5flash11enable_sm90INS1_16FlashAttnFwdSm90INS1_25CollectiveMainloopFwdSm90ILi2EN4cute5tupleIJNS5_1CILi2EEENS7_ILi1EEES9_EEENS6_IJNS7_ILi128EEENS7_ILi160EEENS7_ILi192EEEEEELi128ENS_12float_e4m3_tEfNS_4arch4Sm90ELb0ELb0ELb0ELb0ELb0ELb0ELb0ELb1ELb1ELb0ELb0ELb0EEENS1_21CollectiveEpilogueFwdINS6_IJSB_SB_SC_EEESA_NS_10bfloat16_tESH_Li256ELb0ELb0ELb0ELb1EEENS1_29StaticPersistentTileSchedulerILb0EEEEEEEEEvNT_6ParamsE --------------------------
	.section	.nv.constant0._ZN7cutlass13device_kernelIN5flash11enable_sm90INS1_16FlashAttnFwdSm90INS1_25CollectiveMainloopFwdSm90ILi2EN4cute5tupleIJNS5_1CILi2EEENS7_ILi1EEES9_EEENS6_IJNS7_ILi128EEENS7_ILi160EEENS7_ILi192EEEEEELi128ENS_12float_e4m3_tEfNS_4arch4Sm90ELb0ELb0ELb0ELb0ELb0ELb0ELb0ELb1ELb1ELb0ELb0ELb0EEENS1_21CollectiveEpilogueFwdINS6_IJSB_SB_SC_EEESA_NS_10bfloat16_tESH_Li256ELb0ELb0ELb0ELb1EEENS1_29StaticPersistentTileSchedulerILb0EEEEEEEEEvNT_6ParamsE,"a",@progbits
	.sectionflags	@""
	.align	4
.nv.constant0._ZN7cutlass13device_kernelIN5flash11enable_sm90INS1_16FlashAttnFwdSm90INS1_25CollectiveMainloopFwdSm90ILi2EN4cute5tupleIJNS5_1CILi2EEENS7_ILi1EEES9_EEENS6_IJNS7_ILi128EEENS7_ILi160EEENS7_ILi192EEEEEELi128ENS_12float_e4m3_tEfNS_4arch4Sm90ELb0ELb0ELb0ELb0ELb0ELb0ELb0ELb1ELb1ELb0ELb0ELb0EEENS1_21CollectiveEpilogueFwdINS6_IJSB_SB_SC_EEESA_NS_10bfloat16_tESH_Li256ELb0ELb0ELb0ELb1EEENS1_29StaticPersistentTileSchedulerILb0EEEEEEEEEvNT_6ParamsE:
	.zero		3584


//--------------------- .nv.constant0._ZN7cutlass13device_kernelIN5flash11enable_sm90INS1_16FlashAttnFwdSm90INS1_25CollectiveMainloopFwdSm90ILi2EN4cute5tupleIJNS5_1CILi1EEES8_S8_EEENS6_IJNS7_ILi128EEENS7_ILi160EEENS7_ILi192EEEEEELi128ENS_12float_e4m3_tEfNS_4arch4Sm90ELb0ELb0ELb0ELb1ELb0ELb0ELb0ELb1ELb1ELb0ELb0ELb0EEENS1_21CollectiveEpilogueFwdINS6_IJSA_SA_SB_EEES9_NS_10bfloat16_tESG_Li256ELb1ELb0ELb0ELb1EEENS1_36VarlenDynamicPersistentTileSchedulerILi128ELi160ELi256ELi128ELb0ELb0ELb1ELb0ELb1ELb1EEEEEEEEEvNT_6ParamsE --------------------------
	.section	.nv.constant0._ZN7cutlass13device_kernelIN5flash11enable_sm90INS1_16FlashAttnFwdSm90INS1_25CollectiveMainloopFwdSm90ILi2EN4cute5tupleIJNS5_1CILi1EEES8_S8_EEENS6_IJNS7_ILi128EEENS7_ILi160EEENS7_ILi192EEEEEELi128ENS_12float_e4m3_tEfNS_4arch4Sm90ELb0ELb0ELb0ELb1ELb0ELb0ELb0ELb1ELb1ELb0ELb0ELb0EEENS1_21CollectiveEpilogueFwdINS6_IJSA_SA_SB_EEES9_NS_10bfloat16_tESG_Li256ELb1ELb0ELb0ELb1EEENS1_36VarlenDynamicPersistentTileSchedulerILi128ELi160ELi256ELi128ELb0ELb0ELb1ELb0ELb1ELb1EEEEEEEEEvNT_6ParamsE,"a",@progbits
	.sectionflags	@""
	.align	4
.nv.constant0._ZN7cutlass13device_kernelIN5flash11enable_sm90INS1_16FlashAttnFwdSm90INS1_25CollectiveMainloopFwdSm90ILi2EN4cute5tupleIJNS5_1CILi1EEES8_S8_EEENS6_IJNS7_ILi128EEENS7_ILi160EEENS7_ILi192EEEEEELi128ENS_12float_e4m3_tEfNS_4arch4Sm90ELb0ELb0ELb0ELb1ELb0ELb0ELb0ELb1ELb1ELb0ELb0ELb0EEENS1_21CollectiveEpilogueFwdINS6_IJSA_SA_SB_EEES9_NS_10bfloat16_tESG_Li256ELb1ELb0ELb0ELb1EEENS1_36VarlenDynamicPersistentTileSchedulerILi128ELi160ELi256ELi128ELb0ELb0ELb1ELb0ELb1ELb1EEEEEEEEEvNT_6ParamsE:
	.zero		3200


//--------------------- .nv.constant0._ZN7cutlass13device_kernelIN5flash11enable_sm90INS1_16FlashAttnFwdSm90INS1_25CollectiveMainloopFwdSm90ILi2EN4cute5tupleIJNS5_1CILi1EEES8_S8_EEENS6_IJNS7_ILi128EEENS7_ILi160EEENS7_ILi192EEEEEELi128ENS_12float_e4m3_tEfNS_4arch4Sm90ELb0ELb0ELb0ELb1ELb0ELb1ELb0ELb1ELb1ELb0ELb0ELb0EEENS1_21CollectiveEpilogueFwdINS6_IJSA_SA_SB_EEES9_NS_10bfloat16_tESG_Li256ELb1ELb0ELb0ELb1EEENS1_36VarlenDynamicPersistentTileSchedulerILi128ELi160ELi256ELi128ELb0ELb0ELb1ELb0ELb1ELb1EEEEEEEEEvNT_6ParamsE --------------------------
	.section	.nv.constant0._ZN7cutlass13device_kernelIN5flash11enable_sm90INS1_16FlashAttnFwdSm90INS1_25CollectiveMainloopFwdSm90ILi2EN4cute5tupleIJNS5_1CILi1EEES8_S8_EEENS6_IJNS7_ILi128EEENS7_ILi160EEENS7_ILi192EEEEEELi128ENS_12float_e4m3_tEfNS_4arch4Sm90ELb0ELb0ELb0ELb1ELb0ELb1ELb0ELb1ELb1ELb0ELb0ELb0EEENS1_21CollectiveEpilogueFwdINS6_IJSA_SA_SB_EEES9_NS_10bfloat16_tESG_Li256ELb1ELb0ELb0ELb1EEENS1_36VarlenDynamicPersistentTileSchedulerILi128ELi160ELi256ELi128ELb0ELb0ELb1ELb0ELb1ELb1EEEEEEEEEvNT_6ParamsE,"a",@progbits
	.sectionflags	@""
	.align	4
.nv.constant0._ZN7cutlass13device_kernelIN5flash11enable_sm90INS1_16FlashAttnFwdSm90INS1_25CollectiveMainloopFwdSm90ILi2EN4cute5tupleIJNS5_1CILi1EEES8_S8_EEENS6_IJNS7_ILi128EEENS7_ILi160EEENS7_ILi192EEEEEELi128ENS_12float_e4m3_tEfNS_4arch4Sm90ELb0ELb0ELb0ELb1ELb0ELb1ELb0ELb1ELb1ELb0ELb0ELb0EEENS1_21CollectiveEpilogueFwdINS6_IJSA_SA_SB_EEES9_NS_10bfloat16_tESG_Li256ELb1ELb0ELb0ELb1EEENS1_36VarlenDynamicPersistentTileSchedulerILi128ELi160ELi256ELi128ELb0ELb0ELb1ELb0ELb1ELb1EEEEEEEEEvNT_6ParamsE:
	.zero		3200


//--------------------- .nv.constant0._ZN7cutlass13device_kernelIN5flash11enable_sm90INS1_16FlashAttnFwdSm90INS1_25CollectiveMainloopFwdSm90ILi2EN4cute5tupleIJNS5_1CILi1EEES8_S8_EEENS6_IJNS7_ILi128EEENS7_ILi160EEENS7_ILi192EEEEEELi128ENS_12float_e4m3_tEfNS_4arch4Sm90ELb0ELb1ELb0ELb0ELb0ELb0ELb0ELb1ELb1ELb0ELb0ELb0EEENS1_21CollectiveEpilogueFwdINS6_IJSA_SA_SB_EEES9_NS_10bfloat16_tESG_Li256ELb0ELb0ELb0ELb1EEENS1_30DynamicPersistentTileSchedulerILi256ELi128ELb0ELb0ELb1EEEEEEEEEvNT_6ParamsE --------------------------
	.section	.nv.constant0._ZN7cutlass13device_kernelIN5flash11enable_sm90INS1_16FlashAttnFwdSm90INS1_25CollectiveMainloopFwdSm90ILi2EN4cute5tupleIJNS5_1CILi1EEES8_S8_EEENS6_IJNS7_ILi128EEENS7_ILi160EEENS7_ILi192EEEEEELi128ENS_12float_e4m3_tEfNS_4arch4Sm90ELb0ELb1ELb0ELb0ELb0ELb0ELb0ELb1ELb1ELb0ELb0ELb0EEENS1_21CollectiveEpilogueFwdINS6_IJSA_SA_SB_EEES9_NS_10bfloat16_tESG_Li256ELb0ELb0ELb0ELb1EEENS1_30DynamicPersistentTileSchedulerILi256ELi128ELb0ELb0ELb1EEEEEEEEEvNT_6ParamsE,"a",@progbits
	.sectionflags	@""
	.align	4
.nv.constant0._ZN7cutlass13device_kernelIN5flash11enable_sm90INS1_16FlashAttnFwdSm90INS1_25CollectiveMainloopFwdSm90ILi2EN4cute5tupleIJNS5_1CILi1EEES8_S8_EEENS6_IJNS7_ILi128EEENS7_ILi160EEENS7_ILi192EEEEEELi128ENS_12float_e4m3_tEfNS_4arch4Sm90ELb0ELb1ELb0ELb0ELb0ELb0ELb0ELb1ELb1ELb0ELb0ELb0EEENS1_21CollectiveEpilogueFwdINS6_IJSA_SA_SB_EEES9_NS_10bfloat16_tESG_Li256ELb0ELb0ELb0ELb1EEENS1_30DynamicPersistentTileSchedulerILi256ELi128ELb0ELb0ELb1EEEEEEEEEvNT_6ParamsE:
	.zero		3584


//--------------------- .nv.constant0._ZN7cutlass13device_kernelIN5flash11enable_sm90INS1_16FlashAttnFwdSm90INS1_25CollectiveMainloopFwdSm90ILi2EN4cute5tupleIJNS5_1CILi1EEES8_S8_EEENS6_IJNS7_ILi128EEENS7_ILi160EEENS7_ILi192EEEEEELi128ENS_12float_e4m3_tEfNS_4arch4Sm90ELb0ELb1ELb0ELb1ELb0ELb0ELb0ELb1ELb1ELb0ELb0ELb0EEENS1_21CollectiveEpilogueFwdINS6_IJSA_SA_SB_EEES9_NS_10bfloat16_tESG_Li256ELb1ELb0ELb0ELb1EEENS1_36VarlenDynamicPersistentTileSchedulerILi128ELi160ELi256ELi128ELb0ELb0ELb1ELb1ELb0ELb1EEEEEEEEEvNT_6ParamsE --------------------------
	.section	.nv.constant0._ZN7cutlass13device_kernelIN5flash11enable_sm90INS1_16FlashAttnFwdSm90INS1_25CollectiveMainloopFwdSm90ILi2EN4cute5tupleIJNS5_1CILi1EEES8_S8_EEENS6_IJNS7_ILi128EEENS7_ILi160EEENS7_ILi192EEEEEELi128ENS_12float_e4m3_tEfNS_4arch4Sm90ELb0ELb1ELb0ELb1ELb0ELb0ELb0ELb1ELb1ELb0ELb0ELb0EEENS1_21CollectiveEpilogueFwdINS6_IJSA_SA_SB_EEES9_NS_10bfloat16_tESG_Li256ELb1ELb0ELb0ELb1EEENS1_36VarlenDynamicPersistentTileSchedulerILi128ELi160ELi256ELi128ELb0ELb0ELb1ELb1ELb0ELb1EEEEEEEEEvNT_6ParamsE,"a",@progbits
	.sectionflags	@""
	.align	4
.nv.constant0._ZN7cutlass13device_kernelIN5flash11enable_sm90INS1_16FlashAttnFwdSm90INS1_25CollectiveMainloopFwdSm90ILi2EN4cute5tupleIJNS5_1CILi1EEES8_S8_EEENS6_IJNS7_ILi128EEENS7_ILi160EEENS7_ILi192EEEEEELi128ENS_12float_e4m3_tEfNS_4arch4Sm90ELb0ELb1ELb0ELb1ELb0ELb0ELb0ELb1ELb1ELb0ELb0ELb0EEENS1_21CollectiveEpilogueFwdINS6_IJSA_SA_SB_EEES9_NS_10bfloat16_tESG_Li256ELb1ELb0ELb0ELb1EEENS1_36VarlenDynamicPersistentTileSchedulerILi128ELi160ELi256ELi128ELb0ELb0ELb1ELb1ELb0ELb1EEEEEEEEEvNT_6ParamsE:
	.zero		3200


//--------------------- .nv.constant0._ZN7cutlass13device_kernelIN5flash11enable_sm90INS1_16FlashAttnFwdSm90INS1_25CollectiveMainloopFwdSm90ILi2EN4cute5tupleIJNS5_1CILi1EEES8_S8_EEENS6_IJNS7_ILi128EEENS7_ILi160EEENS7_ILi192EEEEEELi128ENS_12float_e4m3_tEfNS_4arch4Sm90ELb0ELb1ELb0ELb1ELb0ELb1ELb0ELb1ELb1ELb0ELb0ELb0EEENS1_21CollectiveEpilogueFwdINS6_IJSA_SA_SB_EEES9_NS_10bfloat16_tESG_Li256ELb1ELb0ELb0ELb1EEENS1_36VarlenDynamicPersistentTileSchedulerILi128ELi160ELi256ELi128ELb0ELb0ELb1ELb1ELb0ELb1EEEEEEEEEvNT_6ParamsE --------------------------
	.section	.nv.constant0._ZN7cutlass13device_kernelIN5flash11enable_sm90INS1_16FlashAttnFwdSm90INS1_25CollectiveMainloopFwdSm90ILi2EN4cute5tupleIJNS5_1CILi1EEES8_S8_EEENS6_IJNS7_ILi128EEENS7_ILi160EEENS7_ILi192EEEEEELi128ENS_12float_e4m3_tEfNS_4arch4Sm90ELb0ELb1ELb0ELb1ELb0ELb1ELb0ELb1ELb1ELb0ELb0ELb0EEENS1_21CollectiveEpilogueFwdINS6_IJSA_SA_SB_EEES9_NS_10bfloat16_tESG_Li256ELb1ELb0ELb0ELb1EEENS1_36VarlenDynamicPersistentTileSchedulerILi128ELi160ELi256ELi128ELb0ELb0ELb1ELb1ELb0ELb1EEEEEEEEEvNT_6ParamsE,"a",@progbits
	.sectionflags	@""
	.align	4
.nv.constant0._ZN7cutlass13device_kernelIN5flash11enable_sm90INS1_16FlashAttnFwdSm90INS1_25CollectiveMainloopFwdSm90ILi2EN4cute5tupleIJNS5_1CILi1EEES8_S8_EEENS6_IJNS7_ILi128EEENS7_ILi160EEENS7_ILi192EEEEEELi128ENS_12float_e4m3_tEfNS_4arch4Sm90ELb0ELb1ELb0ELb1ELb0ELb1ELb0ELb1ELb1ELb0ELb0ELb0EEENS1_21CollectiveEpilogueFwdINS6_IJSA_SA_SB_EEES9_NS_10bfloat16_tESG_Li256ELb1ELb0ELb0ELb1EEENS1_36VarlenDynamicPersistentTileSchedulerILi128ELi160ELi256ELi128ELb0ELb0ELb1ELb1ELb0ELb1EEEEEEEEEvNT_6ParamsE:
	.zero		3200


//--------------------- .nv.constant0._ZN7cutlass13device_kernelIN5flash11enable_sm90INS1_16FlashAttnFwdSm90INS1_25CollectiveMainloopFwdSm90ILi2EN4cute5tupleIJNS5_1CILi1EEES8_S8_EEENS6_IJNS7_ILi128EEENS7_ILi160EEENS7_ILi192EEEEEELi128ENS_12float_e4m3_tEfNS_4arch4Sm90ELb1ELb0ELb0ELb0ELb0ELb0ELb0ELb1ELb1ELb0ELb0ELb0EEENS1_21CollectiveEpilogueFwdINS6_IJSA_SA_SB_EEES9_NS_10bfloat16_tESG_Li256ELb0ELb0ELb0ELb1EEENS1_30DynamicPersistentTileSchedulerILi256ELi128ELb0ELb0ELb1EEEEEEEEEvNT_6ParamsE --------------------------
	.section	.nv.constant0._ZN7cutlass13device_kernelIN5flash11enable_sm90INS1_16FlashAttnFwdSm90INS1_25CollectiveMainloopFwdSm90ILi2EN4cute5tupleIJNS5_1CILi1EEES8_S8_EEENS6_IJNS7_ILi128EEENS7_ILi160EEENS7_ILi192EEEEEELi128ENS_12float_e4m3_tEfNS_4arch4Sm90ELb1ELb0ELb0ELb0ELb0ELb0ELb0ELb1ELb1ELb0ELb0ELb0EEENS1_21CollectiveEpilogueFwdINS6_IJSA_SA_SB_EEES9_NS_10bfloat16_tESG_Li256ELb0ELb0ELb0ELb1EEENS1_30DynamicPersistentTileSchedulerILi256ELi128ELb0ELb0ELb1EEEEEEEEEvNT_6ParamsE,"a",@progbits
	.sectionflags	@""
	.align	4
.nv.constant0._ZN7cutlass13device_kernelIN5flash11enable_sm90INS1_16FlashAttnFwdSm90INS1_25CollectiveMainloopFwdSm90ILi2EN4cute5tupleIJNS5_1CILi1EEES8_S8_EEENS6_IJNS7_ILi128EEENS7_ILi160EEENS7_ILi192EEEEEELi128ENS_12float_e4m3_tEfNS_4arch4Sm90ELb1ELb0ELb0ELb0ELb0ELb0ELb0ELb1ELb1ELb0ELb0ELb0EEENS1_21CollectiveEpilogueFwdINS6_IJSA_SA_SB_EEES9_NS_10bfloat16_tESG_Li256ELb0ELb0ELb0ELb1EEENS1_30DynamicPersistentTileSchedulerILi256ELi128ELb0ELb0ELb1EEEEEEEEEvNT_6ParamsE:
	.zero		3584


//--------------------- .nv.constant0._ZN7cutlass13device_kernelIN5flash11enable_sm90INS1_16FlashAttnFwdSm90INS1_25CollectiveMainloopFwdSm90ILi2EN4cute5tupleIJNS5_1CILi1EEES8_S8_EEENS6_IJNS7_ILi128EEENS7_ILi160EEENS7_ILi192EEEEEELi128ENS_12float_e4m3_tEfNS_4arch4Sm90ELb1ELb0ELb0ELb1ELb0ELb0ELb0ELb1ELb1ELb0ELb0ELb0EEENS1_21CollectiveEpilogueFwdINS6_IJSA_SA_SB_EEES9_NS_10bfloat16_tESG_Li256ELb1ELb0ELb0ELb1EEENS1_36VarlenDynamicPersistentTileSchedulerILi128ELi160ELi256ELi128ELb0ELb0ELb1ELb1ELb1ELb1EEEEEEEEEvNT_6ParamsE --------------------------
	.section	.nv.constant0._ZN7cutlass13device_kernelIN5flash11enable_sm90INS1_16FlashAttnFwdSm90INS1_25CollectiveMainloopFwdSm90ILi2EN4cute5tupleIJNS5_1CILi1EEES8_S8_EEENS6_IJNS7_ILi128EEENS7_ILi160EEENS7_ILi192EEEEEELi128ENS_12float_e4m3_tEfNS_4arch4Sm90ELb1ELb0ELb0ELb1ELb0ELb0ELb0ELb1ELb1ELb0ELb0ELb0EEENS1_21CollectiveEpilogueFwdINS6_IJSA_SA_SB_EEES9_NS_10bfloat16_tESG_Li256ELb1ELb0ELb0ELb1EEENS1_36VarlenDynamicPersistentTileSchedulerILi128ELi160ELi256ELi128ELb0ELb0ELb1ELb1ELb1ELb1EEEEEEEEEvNT_6ParamsE,"a",@progbits
	.sectionflags	@""
	.align	4
.nv.constant0._ZN7cutlass13device_kernelIN5flash11enable_sm90INS1_16FlashAttnFwdSm90INS1_25CollectiveMainloopFwdSm90ILi2EN4cute5tupleIJNS5_1CILi1EEES8_S8_EEENS6_IJNS7_ILi128EEENS7_ILi160EEENS7_ILi192EEEEEELi128ENS_12float_e4m3_tEfNS_4arch4Sm90ELb1ELb0ELb0ELb1ELb0ELb0ELb0ELb1ELb1ELb0ELb0ELb0EEENS1_21CollectiveEpilogueFwdINS6_IJSA_SA_SB_EEES9_NS_10bfloat16_tESG_Li256ELb1ELb0ELb0ELb1EEENS1_36VarlenDynamicPersistentTileSchedulerILi128ELi160ELi256ELi128ELb0ELb0ELb1ELb1ELb1ELb1EEEEEEEEEvNT_6ParamsE:
	.zero		3200


//--------------------- .nv.constant0._ZN7cutlass13device_kernelIN5flash11enable_sm90INS1_16FlashAttnFwdSm90INS1_25CollectiveMainloopFwdSm90ILi2EN4cute5tupleIJNS5_1CILi1EEES8_S8_EEENS6_IJNS7_ILi128EEENS7_ILi160EEENS7_ILi192EEEEEELi128ENS_12float_e4m3_tEfNS_4arch4Sm90ELb1ELb0ELb0ELb1ELb0ELb1ELb0ELb1ELb1ELb0ELb0ELb0EEENS1_21CollectiveEpilogueFwdINS6_IJSA_SA_SB_EEES9_NS_10bfloat16_tESG_Li256ELb1ELb0ELb0ELb1EEENS1_36VarlenDynamicPersistentTileSchedulerILi128ELi160ELi256ELi128ELb0ELb0ELb1ELb1ELb1ELb1EEEEEEEEEvNT_6ParamsE --------------------------
	.section	.nv.constant0._ZN7cutlass13device_kernelIN5flash11enable_sm90INS1_16FlashAttnFwdSm90INS1_25CollectiveMainloopFwdSm90ILi2EN4cute5tupleIJNS5_1CILi1EEES8_S8_EEENS6_IJNS7_ILi128EEENS7_ILi160EEENS7_ILi192EEEEEELi128ENS_12float_e4m3_tEfNS_4arch4Sm90ELb1ELb0ELb0ELb1ELb0ELb1ELb0ELb1ELb1ELb0ELb0ELb0EEENS1_21CollectiveEpilogueFwdINS6_IJSA_SA_SB_EEES9_NS_10bfloat16_tESG_Li256ELb1ELb0ELb0ELb1EEENS1_36VarlenDynamicPersistentTileSchedulerILi128ELi160ELi256ELi128ELb0ELb0ELb1ELb1ELb1ELb1EEEEEEEEEvNT_6ParamsE,"a",@progbits
	.sectionflags	@""
	.align	4
.nv.constant0._ZN7cutlass13device_kernelIN5flash11enable_sm90INS1_16FlashAttnFwdSm90INS1_25CollectiveMainloopFwdSm90ILi2EN4cute5tupleIJNS5_1CILi1EEES8_S8_EEENS6_IJNS7_ILi128EEENS7_ILi160EEENS7_ILi192EEEEEELi128ENS_12float_e4m3_tEfNS_4arch4Sm90ELb1ELb0ELb0ELb1ELb0ELb1ELb0ELb1ELb1ELb0ELb0ELb0EEENS1_21CollectiveEpilogueFwdINS6_IJSA_SA_SB_EEES9_NS_10bfloat16_tESG_Li256ELb1ELb0ELb0ELb1EEENS1_36VarlenDynamicPersistentTileSchedulerILi128ELi160ELi256ELi128ELb0ELb0ELb1ELb1ELb1ELb1EEEEEEEEEvNT_6ParamsE:
	.zero		3200


//--------------------- SYMBOLS --------------------------

	.type		.nv.reservedSmem.offset0,@object
	.size		.nv.reservedSmem.offset0,0x4
	.type		__assertfail,@function
